// Copyright (c) 2024, Jay Shah, Ganesh Bikshandi, Ying Zhang, Vijay Thakkar, Pradeep Ramani, Tri Dao.
// Splitting the different template instantiations to different files to speed up compilation.
// This file is auto-generated. See "generate_kernels.py"

#include "flash_fwd_launch_template.h"

#ifndef FLASHATTENTION_DISABLE_HDIM64
template void run_mha_fwd_<90, cutlass::half_t, 64, 256, false, false, false, false>(Flash_fwd_params &params, cudaStream_t stream);
#endif


// ===== COMPILED SASS (sm_90a) =====

	.target	sm_90a

	.elftype	@"ET_EXEC"


//--------------------- .note.nv.tkinfo           --------------------------
	.section	.note.nv.tkinfo,"",@"SHT_NOTE"
	.sectionflags	@"SHF_NOTE_NV_TKINFO"
	.tkinfo
        /*0018*/ 	.word	0x00000002
        /*0030*/ 	.string	""
        /*0030*/ 	.string	"ptxas"
        /*0030*/ 	.string	"Cuda compilation tools, release 13.0, V13.0.88"
        /*0030*/ 	.string	"Build cuda_13.0.r13.0/compiler.36424714_0"
        /*0030*/ 	.string	"-arch sm_90a -m 64 "



//--------------------- .note.nv.cuinfo           --------------------------
	.section	.note.nv.cuinfo,"",@"SHT_NOTE"
	.sectionflags	@"SHF_NOTE_NV_CUINFO"
        /*0018*/ 	.short	0x0002
        /*001a*/ 	.short	0x005a
        /*001c*/ 	.short	0x0082
	.zero		2


//--------------------- .nv.info                  --------------------------
	.section	.nv.info,"",@"SHT_CUDA_INFO"
	.align	4


	//----- nvinfo : EIATTR_REGCOUNT
	.align		4
        /*0000*/ 	.byte	0x04, 0x2f
        /*0002*/ 	.short	(.L_20 - .L_19)
	.align		4
.L_19:
        /*0004*/ 	.word	index@(_ZN7cutlass13device_kernelIN5flash11enable_sm90INS1_16FlashAttnFwdSm90INS1_25CollectiveMainloopFwdSm90ILi2EN4cute5tupleIJNS5_1CILi1EEES8_S8_EEENS6_IJNS7_ILi128EEENS7_ILi96EEENS7_ILi64EEEEEELi256ENS_6half_tEfNS_4arch4Sm90ELb1ELb0ELb0ELb1ELb0ELb1ELb1ELb1ELb0ELb0ELb0ELb0EEENS1_21CollectiveEpilogueFwdINS6_IJSA_NS7_ILi256EEESB_EEES9_SE_SG_Li256ELb1ELb0ELb0ELb0EEENS1_36VarlenDynamicPersistentTileSchedulerILi128ELi96ELi256ELi32ELb0ELb0ELb1ELb1ELb1ELb1EEEEEEEEEvNT_6ParamsE)
        /*0008*/ 	.word	0x000000a8


	//----- nvinfo : EIATTR_FRAME_SIZE
	.align		4
.L_20:
        /*000c*/ 	.byte	0x04, 0x11
        /*000e*/ 	.short	(.L_22 - .L_21)
	.align		4
.L_21:
        /*0010*/ 	.word	index@(_ZN7cutlass13device_kernelIN5flash11enable_sm90INS1_16FlashAttnFwdSm90INS1_25CollectiveMainloopFwdSm90ILi2EN4cute5tupleIJNS5_1CILi1EEES8_S8_EEENS6_IJNS7_ILi128EEENS7_ILi96EEENS7_ILi64EEEEEELi256ENS_6half_tEfNS_4arch4Sm90ELb1ELb0ELb0ELb1ELb0ELb1ELb1ELb1ELb0ELb0ELb0ELb0EEENS1_21CollectiveEpilogueFwdINS6_IJSA_NS7_ILi256EEESB_EEES9_SE_SG_Li256ELb1ELb0ELb0ELb0EEENS1_36VarlenDynamicPersistentTileSchedulerILi128ELi96ELi256ELi32ELb0ELb0ELb1ELb1ELb1ELb1EEEEEEEEEvNT_6ParamsE)
        /*0014*/ 	.word	0x00000060


	//----- nvinfo : EIATTR_REGCOUNT
	.align		4
.L_22:
        /*0018*/ 	.byte	0x04, 0x2f
        /*001a*/ 	.short	(.L_24 - .L_23)
	.align		4
.L_23:
        /*001c*/ 	.word	index@(_ZN7cutlass13device_kernelIN5flash11enable_sm90INS1_16FlashAttnFwdSm90INS1_25CollectiveMainloopFwdSm90ILi2EN4cute5tupleIJNS5_1CILi1EEES8_S8_EEENS6_IJNS7_ILi128EEENS7_ILi96EEENS7_ILi64EEEEEELi256ENS_6half_tEfNS_4arch4Sm90ELb1ELb0ELb0ELb1ELb0ELb0ELb1ELb1ELb0ELb0ELb0ELb0EEENS1_21CollectiveEpilogueFwdINS6_IJSA_NS7_ILi256EEESB_EEES9_SE_SG_Li256ELb1ELb0ELb0ELb0EEENS1_36VarlenDynamicPersistentTileSchedulerILi128ELi96ELi256ELi32ELb0ELb0ELb1ELb1ELb1ELb1EEEEEEEEEvNT_6ParamsE)
        /*0020*/ 	.word	0x000000a8


	//----- nvinfo : EIATTR_FRAME_SIZE
	.align		4
.L_24:
        /*0024*/ 	.byte	0x04, 0x11
        /*0026*/ 	.short	(.L_26 - .L_25)
	.align		4
.L_25:
        /*0028*/ 	.word	index@(_ZN7cutlass13device_kernelIN5flash11enable_sm90INS1_16FlashAttnFwdSm90INS1_25CollectiveMainloopFwdSm90ILi2EN4cute5tupleIJNS5_1CILi1EEES8_S8_EEENS6_IJNS7_ILi128EEENS7_ILi96EEENS7_ILi64EEEEEELi256ENS_6half_tEfNS_4arch4Sm90ELb1ELb0ELb0ELb1ELb0ELb0ELb1ELb1ELb0ELb0ELb0ELb0EEENS1_21CollectiveEpilogueFwdINS6_IJSA_NS7_ILi256EEESB_EEES9_SE_SG_Li256ELb1ELb0ELb0ELb0EEENS1_36VarlenDynamicPersistentTileSchedulerILi128ELi96ELi256ELi32ELb0ELb0ELb1ELb1ELb1ELb1EEEEEEEEEvNT_6ParamsE)
        /*002c*/ 	.word	0x00000028


	//----- nvinfo : EIATTR_REGCOUNT
	.align		4
.L_26:
        /*0030*/ 	.byte	0x04, 0x2f
        /*0032*/ 	.short	(.L_28 - .L_27)
	.align		4
.L_27:
        /*0034*/ 	.word	index@(_ZN7cutlass13device_kernelIN5flash11enable_sm90INS1_16FlashAttnFwdSm90INS1_25CollectiveMainloopFwdSm90ILi2EN4cute5tupleIJNS5_1CILi1EEES8_S8_EEENS6_IJNS7_ILi128EEENS7_ILi96EEENS7_ILi64EEEEEELi256ENS_6half_tEfNS_4arch4Sm90ELb1ELb0ELb0ELb1ELb0ELb1ELb0ELb1ELb0ELb0ELb0ELb0EEENS1_21CollectiveEpilogueFwdINS6_IJSA_NS7_ILi256EEESB_EEES9_SE_SG_Li256ELb1ELb0ELb0ELb0EEENS1_36VarlenDynamicPersistentTileSchedulerILi128ELi96ELi256ELi32ELb0ELb0ELb1ELb1ELb1ELb1EEEEEEEEEvNT_6ParamsE)
        /*0038*/ 	.word	0x000000a8


	//----- nvinfo : EIATTR_FRAME_SIZE
	.align		4
.L_28:
        /*003c*/ 	.byte	0x04, 0x11
        /*003e*/ 	.short	(.L_30 - .L_29)
	.align		4
.L_29:
        /*0040*/ 	.word	index@(_ZN7cutlass13device_kernelIN5flash11enable_sm90INS1_16FlashAttnFwdSm90INS1_25CollectiveMainloopFwdSm90ILi2EN4cute5tupleIJNS5_1CILi1EEES8_S8_EEENS6_IJNS7_ILi128EEENS7_ILi96EEENS7_ILi64EEEEEELi256ENS_6half_tEfNS_4arch4Sm90ELb1ELb0ELb0ELb1ELb0ELb1ELb0ELb1ELb0ELb0ELb0ELb0EEENS1_21CollectiveEpilogueFwdINS6_IJSA_NS7_ILi256EEESB_EEES9_SE_SG_Li256ELb1ELb0ELb0ELb0EEENS1_36VarlenDynamicPersistentTileSchedulerILi128ELi96ELi256ELi32ELb0ELb0ELb1ELb1ELb1ELb1EEEEEEEEEvNT_6ParamsE)
        /*0044*/ 	.word	0x00000030


	//----- nvinfo : EIATTR_REGCOUNT
	.align		4
.L_30:
        /*0048*/ 	.byte	0x04, 0x2f
        /*004a*/ 	.short	(.L_32 - .L_31)
	.align		4
.L_31:
        /*004c*/ 	.word	index@(_ZN7cutlass13device_kernelIN5flash11enable_sm90INS1_16FlashAttnFwdSm90INS1_25CollectiveMainloopFwdSm90ILi2EN4cute5tupleIJNS5_1CILi1EEES8_S8_EEENS6_IJNS7_ILi128EEENS7_ILi96EEENS7_ILi64EEEEEELi256ENS_6half_tEfNS_4arch4Sm90ELb1ELb0ELb0ELb1ELb0ELb0ELb0ELb1ELb0ELb0ELb0ELb0EEENS1_21CollectiveEpilogueFwdINS6_IJSA_NS7_ILi256EEESB_EEES9_SE_SG_Li256ELb1ELb0ELb0ELb0EEENS1_36VarlenDynamicPersistentTileSchedulerILi128ELi96ELi256ELi32ELb0ELb0ELb1ELb1ELb1ELb1EEEEEEEEEvNT_6ParamsE)
        /*0050*/ 	.word	0x000000a8


	//----- nvinfo : EIATTR_FRAME_SIZE
	.align		4
.L_32:
        /*0054*/ 	.byte	0x04, 0x11
        /*0056*/ 	.short	(.L_34 - .L_33)
	.align		4
.L_33:
        /*0058*/ 	.word	index@(_ZN7cutlass13device_kernelIN5flash11enable_sm90INS1_16FlashAttnFwdSm90INS1_25CollectiveMainloopFwdSm90ILi2EN4cute5tupleIJNS5_1CILi1EEES8_S8_EEENS6_IJNS7_ILi128EEENS7_ILi96EEENS7_ILi64EEEEEELi256ENS_6half_tEfNS_4arch4Sm90ELb1ELb0ELb0ELb1ELb0ELb0ELb0ELb1ELb0ELb0ELb0ELb0EEENS1_21CollectiveEpilogueFwdINS6_IJSA_NS7_ILi256EEESB_EEES9_SE_SG_Li256ELb1ELb0ELb0ELb0EEENS1_36VarlenDynamicPersistentTileSchedulerILi128ELi96ELi256ELi32ELb0ELb0ELb1ELb1ELb1ELb1EEEEEEEEEvNT_6ParamsE)
        /*005c*/ 	.word	0x00000028


	//----- nvinfo : EIATTR_REGCOUNT
	.align		4
.L_34:
        /*0060*/ 	.byte	0x04, 0x2f
        /*0062*/ 	.short	(.L_36 - .L_35)
	.align		4
.L_35:
        /*0064*/ 	.word	index@(_ZN7cutlass13device_kernelIN5flash11enable_sm90INS1_16FlashAttnFwdSm90INS1_25CollectiveMainloopFwdSm90ILi2EN4cute5tupleIJNS5_1CILi1EEES8_S8_EEENS6_IJNS7_ILi128EEENS7_ILi96EEENS7_ILi64EEEEEELi256ENS_6half_tEfNS_4arch4Sm90ELb1ELb0ELb0ELb0ELb0ELb0ELb1ELb1ELb0ELb0ELb0ELb0EEENS1_21CollectiveEpilogueFwdINS6_IJSA_NS7_ILi256EEESB_EEES9_SE_SG_Li256ELb0ELb0ELb0ELb0EEENS1_30DynamicPersistentTileSchedulerILi256ELi32ELb0ELb0ELb1EEEEEEEEEvNT_6ParamsE)
        /*0068*/ 	.word	0x000000a8


	//----- nvinfo : EIATTR_FRAME_SIZE
	.align		4
.L_36:
        /*006c*/ 	.byte	0x04, 0x11
        /*006e*/ 	.short	(.L_38 - .L_37)
	.align		4
.L_37:
        /*0070*/ 	.word	index@(_ZN7cutlass13device_kernelIN5flash11enable_sm90INS1_16FlashAttnFwdSm90INS1_25CollectiveMainloopFwdSm90ILi2EN4cute5tupleIJNS5_1CILi1EEES8_S8_EEENS6_IJNS7_ILi128EEENS7_ILi96EEENS7_ILi64EEEEEELi256ENS_6half_tEfNS_4arch4Sm90ELb1ELb0ELb0ELb0ELb0ELb0ELb1ELb1ELb0ELb0ELb0ELb0EEENS1_21CollectiveEpilogueFwdINS6_IJSA_NS7_ILi256EEESB_EEES9_SE_SG_Li256ELb0ELb0ELb0ELb0EEENS1_30DynamicPersistentTileSchedulerILi256ELi32ELb0ELb0ELb1EEEEEEEEEvNT_6ParamsE)
        /*0074*/ 	.word	0x00000010


	//----- nvinfo : EIATTR_REGCOUNT
	.align		4
.L_38:
        /*0078*/ 	.byte	0x04, 0x2f
        /*007a*/ 	.short	(.L_40 - .L_39)
	.align		4
.L_39:
        /*007c*/ 	.word	index@(_ZN7cutlass13device_kernelIN5flash11enable_sm90INS1_16FlashAttnFwdSm90INS1_25CollectiveMainloopFwdSm90ILi2EN4cute5tupleIJNS5_1CILi1EEES8_S8_EEENS6_IJNS7_ILi128EEENS7_ILi96EEENS7_ILi64EEEEEELi256ENS_6half_tEfNS_4arch4Sm90ELb1ELb0ELb0ELb0ELb0ELb0ELb0ELb1ELb0ELb0ELb0ELb0EEENS1_21CollectiveEpilogueFwdINS6_IJSA_NS7_ILi256EEESB_EEES9_SE_SG_Li256ELb0ELb0ELb0ELb0EEENS1_30DynamicPersistentTileSchedulerILi256ELi32ELb0ELb0ELb1EEEEEEEEEvNT_6ParamsE)
        /*0080*/ 	.word	0x000000a8


	//----- nvinfo : EIATTR_FRAME_SIZE
	.align		4
.L_40:
        /*0084*/ 	.byte	0x04, 0x11
        /*0086*/ 	.short	(.L_42 - .L_41)
	.align		4
.L_41:
        /*0088*/ 	.word	index@(_ZN7cutlass13device_kernelIN5flash11enable_sm90INS1_16FlashAttnFwdSm90INS1_25CollectiveMainloopFwdSm90ILi2EN4cute5tupleIJNS5_1CILi1EEES8_S8_EEENS6_IJNS7_ILi128EEENS7_ILi96EEENS7_ILi64EEEEEELi256ENS_6half_tEfNS_4arch4Sm90ELb1ELb0ELb0ELb0ELb0ELb0ELb0ELb1ELb0ELb0ELb0ELb0EEENS1_21CollectiveEpilogueFwdINS6_IJSA_NS7_ILi256EEESB_EEES9_SE_SG_Li256ELb0ELb0ELb0ELb0EEENS1_30DynamicPersistentTileSchedulerILi256ELi32ELb0ELb0ELb1EEEEEEEEEvNT_6ParamsE)
        /*008c*/ 	.word	0x00000000


	//----- nvinfo : EIATTR_REGCOUNT
	.align		4
.L_42:
        /*0090*/ 	.byte	0x04, 0x2f
        /*0092*/ 	.short	(.L_44 - .L_43)
	.align		4
.L_43:
        /*0094*/ 	.word	index@(_ZN7cutlass13device_kernelIN5flash11enable_sm90INS1_16FlashAttnFwdSm90INS1_25CollectiveMainloopFwdSm90ILi2EN4cute5tupleIJNS5_1CILi1EEES8_S8_EEENS6_IJNS7_ILi128EEENS7_ILi96EEENS7_ILi64EEEEEELi256ENS_6half_tEfNS_4arch4Sm90ELb0ELb1ELb0ELb1ELb0ELb1ELb1ELb1ELb0ELb0ELb0ELb0EEENS1_21CollectiveEpilogueFwdINS6_IJSA_NS7_ILi256EEESB_EEES9_SE_SG_Li256ELb1ELb0ELb0ELb0EEENS1_36VarlenDynamicPersistentTileSchedulerILi128ELi96ELi256ELi32ELb0ELb0ELb1ELb1ELb0ELb1EEEEEEEEEvNT_6ParamsE)
        /*0098*/ 	.word	0x000000a8


	//----- nvinfo : EIATTR_FRAME_SIZE
	.align		4
.L_44:
        /*009c*/ 	.byte	0x04, 0x11
        /*009e*/ 	.short	(.L_46 - .L_45)
	.align		4
.L_45:
        /*00a0*/ 	.word	index@($_ZN7cutlass13device_kernelIN5flash11enable_sm90INS1_16FlashAttnFwdSm90INS1_25CollectiveMainloopFwdSm90ILi2EN4cute5tupleIJNS5_1CILi1EEES8_S8_EEENS6_IJNS7_ILi128EEENS7_ILi96EEENS7_ILi64EEEEEELi256ENS_6half_tEfNS_4arch4Sm90ELb0ELb1ELb0ELb1ELb0ELb1ELb1ELb1ELb0ELb0ELb0ELb0EEENS1_21CollectiveEpilogueFwdINS6_IJSA_NS7_ILi256EEESB_EEES9_SE_SG_Li256ELb1ELb0ELb0ELb0EEENS1_36VarlenDynamicPersistentTileSchedulerILi128ELi96ELi256ELi32ELb0ELb0ELb1ELb1ELb0ELb1EEEEEEEEEvNT_6ParamsE$_ZZN5flash25CollectiveMainloopFwdSm90ILi2EN4cute5tupleIJNS1_1CILi1EEES4_S4_EEENS2_IJNS3_ILi128EEENS3_ILi96EEENS3_ILi64EEEEEELi256EN7cutlass6half_tEfNSA_4arch4Sm90ELb0ELb1ELb0ELb1ELb0ELb1ELb1ELb1ELb0ELb0ELb0ELb0EE3mmaINS_16FlashAttnFwdSm90ISE_NS_21CollectiveEpilogueFwdINS2_IJS6_NS3_ILi256EEES7_EEES5_SB_SD_Li256ELb1ELb0ELb0ELb0EEENS_36VarlenDynamicPersistentTileSchedulerILi128ELi96ELi256ELi32ELb0ELb0ELb1ELb1ELb0ELb1EEEE13SharedStorageENS1_6TensorINS1_11ArrayEngineIfLm128EEENS1_6LayoutINS2_IJNS2_IJNS3_ILi2EEEST_NS3_ILi32EEEEEES4_S4_EEENS2_IJNS2_IJS4_ST_NS3_ILi4EEEEEENS3_ILi0EEESZ_EEEEEEENS_7SoftmaxILi2ELi0EEEEEbRKNSE_6ParamsENSA_25PipelineTmaAsyncNoClusterILi2ENSA_16PipelineTmaAsyncILi2EEEEES1B_RNSA_13PipelineStateILj2EEERT0_RT1_iRiRKNS_16SeqlenInfoQKNewKILb1ELb1EEENS2_IJiiiiEEERT_ENKUliT_T0_T1_E_clIZSF_ISO_S12_S14_EbS17_S1B_S1B_S1E_S1G_S1I_iS1J_S1N_S1O_S1Q_EUlRS1R_iE0_NS3_ILb1EEES1Y_EEDaiS1R_S1S_S1T_)
        /*00a4*/ 	.word	0x00000490


	//----- nvinfo : EIATTR_FRAME_SIZE
	.align		4
.L_46:
        /*00a8*/ 	.byte	0x04, 0x11
        /*00aa*/ 	.short	(.L_48 - .L_47)
	.align		4
.L_47:
        /*00ac*/ 	.word	index@(_ZN7cutlass13device_kernelIN5flash11enable_sm90INS1_16FlashAttnFwdSm90INS1_25CollectiveMainloopFwdSm90ILi2EN4cute5tupleIJNS5_1CILi1EEES8_S8_EEENS6_IJNS7_ILi128EEENS7_ILi96EEENS7_ILi64EEEEEELi256ENS_6half_tEfNS_4arch4Sm90ELb0ELb1ELb0ELb1ELb0ELb1ELb1ELb1ELb0ELb0ELb0ELb0EEENS1_21CollectiveEpilogueFwdINS6_IJSA_NS7_ILi256EEESB_EEES9_SE_SG_Li256ELb1ELb0ELb0ELb0EEENS1_36VarlenDynamicPersistentTileSchedulerILi128ELi96ELi256ELi32ELb0ELb0ELb1ELb1ELb0ELb1EEEEEEEEEvNT_6ParamsE)
        /*00b0*/ 	.word	0x00000490


	//----- nvinfo : EIATTR_REGCOUNT
	.align		4
.L_48:
        /*00b4*/ 	.byte	0x04, 0x2f
        /*00b6*/ 	.short	(.L_50 - .L_49)
	.align		4
.L_49:
        /*00b8*/ 	.word	index@(_ZN7cutlass13device_kernelIN5flash11enable_sm90INS1_16FlashAttnFwdSm90INS1_25CollectiveMainloopFwdSm90ILi2EN4cute5tupleIJNS5_1CILi1EEES8_S8_EEENS6_IJNS7_ILi128EEENS7_ILi96EEENS7_ILi64EEEEEELi256ENS_6half_tEfNS_4arch4Sm90ELb0ELb1ELb0ELb1ELb0ELb0ELb1ELb1ELb0ELb0ELb0ELb0EEENS1_21CollectiveEpilogueFwdINS6_IJSA_NS7_ILi256EEESB_EEES9_SE_SG_Li256ELb1ELb0ELb0ELb0EEENS1_36VarlenDynamicPersistentTileSchedulerILi128ELi96ELi256ELi32ELb0ELb0ELb1ELb1ELb0ELb1EEEEEEEEEvNT_6ParamsE)
        /*00bc*/ 	.word	0x000000a8


	//----- nvinfo : EIATTR_FRAME_SIZE
	.align		4
.L_50:
        /*00c0*/ 	.byte	0x04, 0x11
        /*00c2*/ 	.short	(.L_52 - .L_51)
	.align		4
.L_51:
        /*00c4*/ 	.word	index@($_ZN7cutlass13device_kernelIN5flash11enable_sm90INS1_16FlashAttnFwdSm90INS1_25CollectiveMainloopFwdSm90ILi2EN4cute5tupleIJNS5_1CILi1EEES8_S8_EEENS6_IJNS7_ILi128EEENS7_ILi96EEENS7_ILi64EEEEEELi256ENS_6half_tEfNS_4arch4Sm90ELb0ELb1ELb0ELb1ELb0ELb0ELb1ELb1ELb0ELb0ELb0ELb0EEENS1_21CollectiveEpilogueFwdINS6_IJSA_NS7_ILi256EEESB_EEES9_SE_SG_Li256ELb1ELb0ELb0ELb0EEENS1_36VarlenDynamicPersistentTileSchedulerILi128ELi96ELi256ELi32ELb0ELb0ELb1ELb1ELb0ELb1EEEEEEEEEvNT_6ParamsE$_ZZN5flash25CollectiveMainloopFwdSm90ILi2EN4cute5tupleIJNS1_1CILi1EEES4_S4_EEENS2_IJNS3_ILi128EEENS3_ILi96EEENS3_ILi64EEEEEELi256EN7cutlass6half_tEfNSA_4arch4Sm90ELb0ELb1ELb0ELb1ELb0ELb0ELb1ELb1ELb0ELb0ELb0ELb0EE3mmaINS_16FlashAttnFwdSm90ISE_NS_21CollectiveEpilogueFwdINS2_IJS6_NS3_ILi256EEES7_EEES5_SB_SD_Li256ELb1ELb0ELb0ELb0EEENS_36VarlenDynamicPersistentTileSchedulerILi128ELi96ELi256ELi32ELb0ELb0ELb1ELb1ELb0ELb1EEEE13SharedStorageENS1_6TensorINS1_11ArrayEngineIfLm128EEENS1_6LayoutINS2_IJNS2_IJNS3_ILi2EEEST_NS3_ILi32EEEEEES4_S4_EEENS2_IJNS2_IJS4_ST_NS3_ILi4EEEEEENS3_ILi0EEESZ_EEEEEEENS_7SoftmaxILi2ELi0EEEEEbRKNSE_6ParamsENSA_25PipelineTmaAsyncNoClusterILi2ENSA_16PipelineTmaAsyncILi2EEEEES1B_RNSA_13PipelineStateILj2EEERT0_RT1_iRiRKNS_16SeqlenInfoQKNewKILb1ELb0EEENS2_IJiiiiEEERT_ENKUliT_T0_T1_E_clIZSF_ISO_S12_S14_EbS17_S1B_S1B_S1E_S1G_S1I_iS1J_S1N_S1O_S1Q_EUlRS1R_iE1_NS3_ILb0EEENS3_ILb1EEEEEDaiS1R_S1S_S1T_)
        /*00c8*/ 	.word	0x00000480


	//----- nvinfo : EIATTR_FRAME_SIZE
	.align		4
.L_52:
        /*00cc*/ 	.byte	0x04, 0x11
        /*00ce*/ 	.short	(.L_54 - .L_53)
	.align		4
.L_53:
        /*00d0*/ 	.word	index@(_ZN7cutlass13device_kernelIN5flash11enable_sm90INS1_16FlashAttnFwdSm90INS1_25CollectiveMainloopFwdSm90ILi2EN4cute5tupleIJNS5_1CILi1EEES8_S8_EEENS6_IJNS7_ILi128EEENS7_ILi96EEENS7_ILi64EEEEEELi256ENS_6half_tEfNS_4arch4Sm90ELb0ELb1ELb0ELb1ELb0ELb0ELb1ELb1ELb0ELb0ELb0ELb0EEENS1_21CollectiveEpilogueFwdINS6_IJSA_NS7_ILi256EEESB_EEES9_SE_SG_Li256ELb1ELb0ELb0ELb0EEENS1_36VarlenDynamicPersistentTileSchedulerILi128ELi96ELi256ELi32ELb0ELb0ELb1ELb1ELb0ELb1EEEEEEEEEvNT_6ParamsE)
        /*00d4*/ 	.word	0x00000480


	//----- nvinfo : EIATTR_REGCOUNT
	.align		4
.L_54:
        /*00d8*/ 	.byte	0x04, 0x2f
        /*00da*/ 	.short	(.L_56 - .L_55)
	.align		4
.L_55:
        /*00dc*/ 	.word	index@(_ZN7cutlass13device_kernelIN5flash11enable_sm90INS1_16FlashAttnFwdSm90INS1_25CollectiveMainloopFwdSm90ILi2EN4cute5tupleIJNS5_1CILi1EEES8_S8_EEENS6_IJNS7_ILi128EEENS7_ILi96EEENS7_ILi64EEEEEELi256ENS_6half_tEfNS_4arch4Sm90ELb0ELb1ELb0ELb1ELb0ELb1ELb0ELb1ELb0ELb0ELb0ELb0EEENS1_21CollectiveEpilogueFwdINS6_IJSA_NS7_ILi256EEESB_EEES9_SE_SG_Li256ELb1ELb0ELb0ELb0EEENS1_36VarlenDynamicPersistentTileSchedulerILi128ELi96ELi256ELi32ELb0ELb0ELb1ELb1ELb0ELb1EEEEEEEEEvNT_6ParamsE)
        /*00e0*/ 	.word	0x000000a8


	//----- nvinfo : EIATTR_FRAME_SIZE
	.align		4
.L_56:
        /*00e4*/ 	.byte	0x04, 0x11
        /*00e6*/ 	.short	(.L_58 - .L_57)
	.align		4
.L_57:
        /*00e8*/ 	.word	index@(_ZN7cutlass13device_kernelIN5flash11enable_sm90INS1_16FlashAttnFwdSm90INS1_25CollectiveMainloopFwdSm90ILi2EN4cute5tupleIJNS5_1CILi1EEES8_S8_EEENS6_IJNS7_ILi128EEENS7_ILi96EEENS7_ILi64EEEEEELi256ENS_6half_tEfNS_4arch4Sm90ELb0ELb1ELb0ELb1ELb0ELb1ELb0ELb1ELb0ELb0ELb0ELb0EEENS1_21CollectiveEpilogueFwdINS6_IJSA_NS7_ILi256EEESB_EEES9_SE_SG_Li256ELb1ELb0ELb0ELb0EEENS1_36VarlenDynamicPersistentTileSchedulerILi128ELi96ELi256ELi32ELb0ELb0ELb1ELb1ELb0ELb1EEEEEEEEEvNT_6ParamsE)
        /*00ec*/ 	.word	0x00000030


	//----- nvinfo : EIATTR_REGCOUNT
	.align		4
.L_58:
        /*00f0*/ 	.byte	0x04, 0x2f
        /*00f2*/ 	.short	(.L_60 - .L_59)
	.align		4
.L_59:
        /*00f4*/ 	.word	index@(_ZN7cutlass13device_kernelIN5flash11enable_sm90INS1_16FlashAttnFwdSm90INS1_25CollectiveMainloopFwdSm90ILi2EN4cute5tupleIJNS5_1CILi1EEES8_S8_EEENS6_IJNS7_ILi128EEENS7_ILi96EEENS7_ILi64EEEEEELi256ENS_6half_tEfNS_4arch4Sm90ELb0ELb1ELb0ELb1ELb0ELb0ELb0ELb1ELb0ELb0ELb0ELb0EEENS1_21CollectiveEpilogueFwdINS6_IJSA_NS7_ILi256EEESB_EEES9_SE_SG_Li256ELb1ELb0ELb0ELb0EEENS1_36VarlenDynamicPersistentTileSchedulerILi128ELi96ELi256ELi32ELb0ELb0ELb1ELb1ELb0ELb1EEEEEEEEEvNT_6ParamsE)
        /*00f8*/ 	.word	0x000000a8


	//----- nvinfo : EIATTR_FRAME_SIZE
	.align		4
.L_60:
        /*00fc*/ 	.byte	0x04, 0x11
        /*00fe*/ 	.short	(.L_62 - .L_61)
	.align		4
.L_61:
        /*0100*/ 	.word	index@(_ZN7cutlass13device_kernelIN5flash11enable_sm90INS1_16FlashAttnFwdSm90INS1_25CollectiveMainloopFwdSm90ILi2EN4cute5tupleIJNS5_1CILi1EEES8_S8_EEENS6_IJNS7_ILi128EEENS7_ILi96EEENS7_ILi64EEEEEELi256ENS_6half_tEfNS_4arch4Sm90ELb0ELb1ELb0ELb1ELb0ELb0ELb0ELb1ELb0ELb0ELb0ELb0EEENS1_21CollectiveEpilogueFwdINS6_IJSA_NS7_ILi256EEESB_EEES9_SE_SG_Li256ELb1ELb0ELb0ELb0EEENS1_36VarlenDynamicPersistentTileSchedulerILi128ELi96ELi256ELi32ELb0ELb0ELb1ELb1ELb0ELb1EEEEEEEEEvNT_6ParamsE)
        /*0104*/ 	.word	0x00000020


	//----- nvinfo : EIATTR_REGCOUNT
	.align		4
.L_62:
        /*0108*/ 	.byte	0x04, 0x2f
        /*010a*/ 	.short	(.L_64 - .L_63)
	.align		4
.L_63:
        /*010c*/ 	.word	index@(_ZN7cutlass13device_kernelIN5flash11enable_sm90INS1_16FlashAttnFwdSm90INS1_25CollectiveMainloopFwdSm90ILi2EN4cute5tupleIJNS5_1CILi1EEES8_S8_EEENS6_IJNS7_ILi128EEENS7_ILi96EEENS7_ILi64EEEEEELi256ENS_6half_tEfNS_4arch4Sm90ELb0ELb1ELb0ELb0ELb0ELb0ELb1ELb1ELb0ELb0ELb0ELb0EEENS1_21CollectiveEpilogueFwdINS6_IJSA_NS7_ILi256EEESB_EEES9_SE_SG_Li256ELb0ELb0ELb0ELb0EEENS1_30DynamicPersistentTileSchedulerILi256ELi32ELb0ELb0ELb1EEEEEEEEEvNT_6ParamsE)
        /*0110*/ 	.word	0x000000a8


	//----- nvinfo : EIATTR_FRAME_SIZE
	.align		4
.L_64:
        /*0114*/ 	.byte	0x04, 0x11
        /*0116*/ 	.short	(.L_66 - .L_65)
	.align		4
.L_65:
        /*0118*/ 	.word	index@($_ZN7cutlass13device_kernelIN5flash11enable_sm90INS1_16FlashAttnFwdSm90INS1_25CollectiveMainloopFwdSm90ILi2EN4cute5tupleIJNS5_1CILi1EEES8_S8_EEENS6_IJNS7_ILi128EEENS7_ILi96EEENS7_ILi64EEEEEELi256ENS_6half_tEfNS_4arch4Sm90ELb0ELb1ELb0ELb0ELb0ELb0ELb1ELb1ELb0ELb0ELb0ELb0EEENS1_21CollectiveEpilogueFwdINS6_IJSA_NS7_ILi256EEESB_EEES9_SE_SG_Li256ELb0ELb0ELb0ELb0EEENS1_30DynamicPersistentTileSchedulerILi256ELi32ELb0ELb0ELb1EEEEEEEEEvNT_6ParamsE$_ZZN5flash25CollectiveMainloopFwdSm90ILi2EN4cute5tupleIJNS1_1CILi1EEES4_S4_EEENS2_IJNS3_ILi128EEENS3_ILi96EEENS3_ILi64EEEEEELi256EN7cutlass6half_tEfNSA_4arch4Sm90ELb0ELb1ELb0ELb0ELb0ELb0ELb1ELb1ELb0ELb0ELb0ELb0EE3mmaINS_16FlashAttnFwdSm90ISE_NS_21CollectiveEpilogueFwdINS2_IJS6_NS3_ILi256EEES7_EEES5_SB_SD_Li256ELb0ELb0ELb0ELb0EEENS_30DynamicPersistentTileSchedulerILi256ELi32ELb0ELb0ELb1EEEE13SharedStorageENS1_6TensorINS1_11ArrayEngineIfLm128EEENS1_6LayoutINS2_IJNS2_IJNS3_ILi2EEEST_NS3_ILi32EEEEEES4_S4_EEENS2_IJNS2_IJS4_ST_NS3_ILi4EEEEEENS3_ILi0EEESZ_EEEEEEENS_7SoftmaxILi2ELi0EEEEEbRKNSE_6ParamsENSA_25PipelineTmaAsyncNoClusterILi2ENSA_16PipelineTmaAsyncILi2EEEEES1B_RNSA_13PipelineStateILj2EEERT0_RT1_iRiRKNS_16SeqlenInfoQKNewKILb0ELb0EEENS2_IJiiiiEEERT_ENKUliT_T0_T1_E_clIZSF_ISO_S12_S14_EbS17_S1B_S1B_S1E_S1G_S1I_iS1J_S1N_S1O_S1Q_EUlRS1R_iE1_NS3_ILb0EEENS3_ILb1EEEEEDaiS1R_S1S_S1T_)
        /*011c*/ 	.word	0x00000470


	//----- nvinfo : EIATTR_FRAME_SIZE
	.align		4
.L_66:
        /*0120*/ 	.byte	0x04, 0x11
        /*0122*/ 	.short	(.L_68 - .L_67)
	.align		4
.L_67:
        /*0124*/ 	.word	index@(_ZN7cutlass13device_kernelIN5flash11enable_sm90INS1_16FlashAttnFwdSm90INS1_25CollectiveMainloopFwdSm90ILi2EN4cute5tupleIJNS5_1CILi1EEES8_S8_EEENS6_IJNS7_ILi128EEENS7_ILi96EEENS7_ILi64EEEEEELi256ENS_6half_tEfNS_4arch4Sm90ELb0ELb1ELb0ELb0ELb0ELb0ELb1ELb1ELb0ELb0ELb0ELb0EEENS1_21CollectiveEpilogueFwdINS6_IJSA_NS7_ILi256EEESB_EEES9_SE_SG_Li256ELb0ELb0ELb0ELb0EEENS1_30DynamicPersistentTileSchedulerILi256ELi32ELb0ELb0ELb1EEEEEEEEEvNT_6ParamsE)
        /*0128*/ 	.word	0x00000470


	//----- nvinfo : EIATTR_REGCOUNT
	.align		4
.L_68:
        /*012c*/ 	.byte	0x04, 0x2f
        /*012e*/ 	.short	(.L_70 - .L_69)
	.align		4
.L_69:
        /*0130*/ 	.word	index@(_ZN7cutlass13device_kernelIN5flash11enable_sm90INS1_16FlashAttnFwdSm90INS1_25CollectiveMainloopFwdSm90ILi2EN4cute5tupleIJNS5_1CILi1EEES8_S8_EEENS6_IJNS7_ILi128EEENS7_ILi96EEENS7_ILi64EEEEEELi256ENS_6half_tEfNS_4arch4Sm90ELb0ELb1ELb0ELb0ELb0ELb0ELb0ELb1ELb0ELb0ELb0ELb0EEENS1_21CollectiveEpilogueFwdINS6_IJSA_NS7_ILi256EEESB_EEES9_SE_SG_Li256ELb0ELb0ELb0ELb0EEENS1_30DynamicPersistentTileSchedulerILi256ELi32ELb0ELb0ELb1EEEEEEEEEvNT_6ParamsE)
        /*0134*/ 	.word	0x000000a8


	//----- nvinfo : EIATTR_FRAME_SIZE
	.align		4
.L_70:
        /*0138*/ 	.byte	0x04, 0x11
        /*013a*/ 	.short	(.L_72 - .L_71)
	.align		4
.L_71:
        /*013c*/ 	.word	index@(_ZN7cutlass13device_kernelIN5flash11enable_sm90INS1_16FlashAttnFwdSm90INS1_25CollectiveMainloopFwdSm90ILi2EN4cute5tupleIJNS5_1CILi1EEES8_S8_EEENS6_IJNS7_ILi128EEENS7_ILi96EEENS7_ILi64EEEEEELi256ENS_6half_tEfNS_4arch4Sm90ELb0ELb1ELb0ELb0ELb0ELb0ELb0ELb1ELb0ELb0ELb0ELb0EEENS1_21CollectiveEpilogueFwdINS6_IJSA_NS7_ILi256EEESB_EEES9_SE_SG_Li256ELb0ELb0ELb0ELb0EEENS1_30DynamicPersistentTileSchedulerILi256ELi32ELb0ELb0ELb1EEEEEEEEEvNT_6ParamsE)
        /*0140*/ 	.word	0x00000000


	//----- nvinfo : EIATTR_REGCOUNT
	.align		4
.L_72:
        /*0144*/ 	.byte	0x04, 0x2f
        /*0146*/ 	.short	(.L_74 - .L_73)
	.align		4
.L_73:
        /*0148*/ 	.word	index@(_ZN7cutlass13device_kernelIN5flash11enable_sm90INS1_16FlashAttnFwdSm90INS1_25CollectiveMainloopFwdSm90ILi2EN4cute5tupleIJNS5_1CILi1EEES8_S8_EEENS6_IJNS7_ILi128EEENS7_ILi96EEENS7_ILi64EEEEEELi256ENS_6half_tEfNS_4arch4Sm90ELb0ELb0ELb0ELb1ELb0ELb1ELb1ELb1ELb0ELb0ELb0ELb0EEENS1_21CollectiveEpilogueFwdINS6_IJSA_NS7_ILi256EEESB_EEES9_SE_SG_Li256ELb1ELb0ELb0ELb0EEENS1_36VarlenDynamicPersistentTileSchedulerILi128ELi96ELi256ELi32ELb0ELb0ELb1ELb0ELb1ELb1EEEEEEEEEvNT_6ParamsE)
        /*014c*/ 	.word	0x000000a8


	//----- nvinfo : EIATTR_FRAME_SIZE
	.align		4
.L_74:
        /*0150*/ 	.byte	0x04, 0x11
        /*0152*/ 	.short	(.L_76 - .L_75)
	.align		4
.L_75:
        /*0154*/ 	.word	index@(_ZN7cutlass13device_kernelIN5flash11enable_sm90INS1_16FlashAttnFwdSm90INS1_25CollectiveMainloopFwdSm90ILi2EN4cute5tupleIJNS5_1CILi1EEES8_S8_EEENS6_IJNS7_ILi128EEENS7_ILi96EEENS7_ILi64EEEEEELi256ENS_6half_tEfNS_4arch4Sm90ELb0ELb0ELb0ELb1ELb0ELb1ELb1ELb1ELb0ELb0ELb0ELb0EEENS1_21CollectiveEpilogueFwdINS6_IJSA_NS7_ILi256EEESB_EEES9_SE_SG_Li256ELb1ELb0ELb0ELb0EEENS1_36VarlenDynamicPersistentTileSchedulerILi128ELi96ELi256ELi32ELb0ELb0ELb1ELb0ELb1ELb1EEEEEEEEEvNT_6ParamsE)
        /*0158*/ 	.word	0x00000088


	//----- nvinfo : EIATTR_REGCOUNT
	.align		4
.L_76:
        /*015c*/ 	.byte	0x04, 0x2f
        /*015e*/ 	.short	(.L_78 - .L_77)
	.align		4
.L_77:
        /*0160*/ 	.word	index@(_ZN7cutlass13device_kernelIN5flash11enable_sm90INS1_16FlashAttnFwdSm90INS1_25CollectiveMainloopFwdSm90ILi2EN4cute5tupleIJNS5_1CILi1EEES8_S8_EEENS6_IJNS7_ILi128EEENS7_ILi96EEENS7_ILi64EEEEEELi256ENS_6half_tEfNS_4arch4Sm90ELb0ELb0ELb0ELb1ELb0ELb0ELb1ELb1ELb0ELb0ELb0ELb0EEENS1_21CollectiveEpilogueFwdINS6_IJSA_NS7_ILi256EEESB_EEES9_SE_SG_Li256ELb1ELb0ELb0ELb0EEENS1_36VarlenDynamicPersistentTileSchedulerILi128ELi96ELi256ELi32ELb0ELb0ELb1ELb0ELb1ELb1EEEEEEEEEvNT_6ParamsE)
        /*0164*/ 	.word	0x000000a8


	//----- nvinfo : EIATTR_FRAME_SIZE
	.align		4
.L_78:
        /*0168*/ 	.byte	0x04, 0x11
        /*016a*/ 	.short	(.L_80 - .L_79)
	.align		4
.L_79:
        /*016c*/ 	.word	index@(_ZN7cutlass13device_kernelIN5flash11enable_sm90INS1_16FlashAttnFwdSm90INS1_25CollectiveMainloopFwdSm90ILi2EN4cute5tupleIJNS5_1CILi1EEES8_S8_EEENS6_IJNS7_ILi128EEENS7_ILi96EEENS7_ILi64EEEEEELi256ENS_6half_tEfNS_4arch4Sm90ELb0ELb0ELb0ELb1ELb0ELb0ELb1ELb1ELb0ELb0ELb0ELb0EEENS1_21CollectiveEpilogueFwdINS6_IJSA_NS7_ILi256EEESB_EEES9_SE_SG_Li256ELb1ELb0ELb0ELb0EEENS1_36VarlenDynamicPersistentTileSchedulerILi128ELi96ELi256ELi32ELb0ELb0ELb1ELb0ELb1ELb1EEEEEEEEEvNT_6ParamsE)
        /*0170*/ 	.word	0x00000030


	//----- nvinfo : EIATTR_REGCOUNT
	.align		4
.L_80:
        /*0174*/ 	.byte	0x04, 0x2f
        /*0176*/ 	.short	(.L_82 - .L_81)
	.align		4
.L_81:
        /*0178*/ 	.word	index@(_ZN7cutlass13device_kernelIN5flash11enable_sm90INS1_16FlashAttnFwdSm90INS1_25CollectiveMainloopFwdSm90ILi2EN4cute5tupleIJNS5_1CILi1EEES8_S8_EEENS6_IJNS7_ILi128EEENS7_ILi96EEENS7_ILi64EEEEEELi256ENS_6half_tEfNS_4arch4Sm90ELb0ELb0ELb0ELb1ELb0ELb1ELb0ELb1ELb0ELb0ELb0ELb0EEENS1_21CollectiveEpilogueFwdINS6_IJSA_NS7_ILi256EEESB_EEES9_SE_SG_Li256ELb1ELb0ELb0ELb0EEENS1_36VarlenDynamicPersistentTileSchedulerILi128ELi96ELi256ELi32ELb0ELb0ELb1ELb0ELb1ELb1EEEEEEEEEvNT_6ParamsE)
        /*017c*/ 	.word	0x000000a8


	//----- nvinfo : EIATTR_FRAME_SIZE
	.align		4
.L_82:
        /*0180*/ 	.byte	0x04, 0x11
        /*0182*/ 	.short	(.L_84 - .L_83)
	.align		4
.L_83:
        /*0184*/ 	.word	index@(_ZN7cutlass13device_kernelIN5flash11enable_sm90INS1_16FlashAttnFwdSm90INS1_25CollectiveMainloopFwdSm90ILi2EN4cute5tupleIJNS5_1CILi1EEES8_S8_EEENS6_IJNS7_ILi128EEENS7_ILi96EEENS7_ILi64EEEEEELi256ENS_6half_tEfNS_4arch4Sm90ELb0ELb0ELb0ELb1ELb0ELb1ELb0ELb1ELb0ELb0ELb0ELb0EEENS1_21CollectiveEpilogueFwdINS6_IJSA_NS7_ILi256EEESB_EEES9_SE_SG_Li256ELb1ELb0ELb0ELb0EEENS1_36VarlenDynamicPersistentTileSchedulerILi128ELi96ELi256ELi32ELb0ELb0ELb1ELb0ELb1ELb1EEEEEEEEEvNT_6ParamsE)
        /*0188*/ 	.word	0x00000038


	//----- nvinfo : EIATTR_REGCOUNT
	.align		4
.L_84:
        /*018c*/ 	.byte	0x04, 0x2f
        /*018e*/ 	.short	(.L_86 - .L_85)
	.align		4
.L_85:
        /*0190*/ 	.word	index@(_ZN7cutlass13device_kernelIN5flash11enable_sm90INS1_16FlashAttnFwdSm90INS1_25CollectiveMainloopFwdSm90ILi2EN4cute5tupleIJNS5_1CILi1EEES8_S8_EEENS6_IJNS7_ILi128EEENS7_ILi96EEENS7_ILi64EEEEEELi256ENS_6half_tEfNS_4arch4Sm90ELb0ELb0ELb0ELb1ELb0ELb0ELb0ELb1ELb0ELb0ELb0ELb0EEENS1_21CollectiveEpilogueFwdINS6_IJSA_NS7_ILi256EEESB_EEES9_SE_SG_Li256ELb1ELb0ELb0ELb0EEENS1_36VarlenDynamicPersistentTileSchedulerILi128ELi96ELi256ELi32ELb0ELb0ELb1ELb0ELb1ELb1EEEEEEEEEvNT_6ParamsE)
        /*0194*/ 	.word	0x000000a8


	//----- nvinfo : EIATTR_FRAME_SIZE
	.align		4
.L_86:
        /*0198*/ 	.byte	0x04, 0x11
        /*019a*/ 	.short	(.L_88 - .L_87)
	.align		4
.L_87:
        /*019c*/ 	.word	index@(_ZN7cutlass13device_kernelIN5flash11enable_sm90INS1_16FlashAttnFwdSm90INS1_25CollectiveMainloopFwdSm90ILi2EN4cute5tupleIJNS5_1CILi1EEES8_S8_EEENS6_IJNS7_ILi128EEENS7_ILi96EEENS7_ILi64EEEEEELi256ENS_6half_tEfNS_4arch4Sm90ELb0ELb0ELb0ELb1ELb0ELb0ELb0ELb1ELb0ELb0ELb0ELb0EEENS1_21CollectiveEpilogueFwdINS6_IJSA_NS7_ILi256EEESB_EEES9_SE_SG_Li256ELb1ELb0ELb0ELb0EEENS1_36VarlenDynamicPersistentTileSchedulerILi128ELi96ELi256ELi32ELb0ELb0ELb1ELb0ELb1ELb1EEEEEEEEEvNT_6ParamsE)
        /*01a0*/ 	.word	0x00000030


	//----- nvinfo : EIATTR_REGCOUNT
	.align		4
.L_88:
        /*01a4*/ 	.byte	0x04, 0x2f
        /*01a6*/ 	.short	(.L_90 - .L_89)
	.align		4
.L_89:
        /*01a8*/ 	.word	index@(_ZN7cutlass13device_kernelIN5flash11enable_sm90INS1_16FlashAttnFwdSm90INS1_25CollectiveMainloopFwdSm90ILi2EN4cute5tupleIJNS5_1CILi1EEES8_S8_EEENS6_IJNS7_ILi128EEENS7_ILi96EEENS7_ILi64EEEEEELi256ENS_6half_tEfNS_4arch4Sm90ELb0ELb0ELb0ELb0ELb0ELb0ELb1ELb1ELb0ELb0ELb0ELb0EEENS1_21CollectiveEpilogueFwdINS6_IJSA_NS7_ILi256EEESB_EEES9_SE_SG_Li256ELb0ELb0ELb0ELb0EEENS1_29StaticPersistentTileSchedulerILb0EEEEEEEEEvNT_6ParamsE)
        /*01ac*/ 	.word	0x000000a8


	//----- nvinfo : EIATTR_FRAME_SIZE
	.align		4
.L_90:
        /*01b0*/ 	.byte	0x04, 0x11
        /*01b2*/ 	.short	(.L_92 - .L_91)
	.align		4
.L_91:
        /*01b4*/ 	.word	index@(_ZN7cutlass13device_kernelIN5flash11enable_sm90INS1_16FlashAttnFwdSm90INS1_25CollectiveMainloopFwdSm90ILi2EN4cute5tupleIJNS5_1CILi1EEES8_S8_EEENS6_IJNS7_ILi128EEENS7_ILi96EEENS7_ILi64EEEEEELi256ENS_6half_tEfNS_4arch4Sm90ELb0ELb0ELb0ELb0ELb0ELb0ELb1ELb1ELb0ELb0ELb0ELb0EEENS1_21CollectiveEpilogueFwdINS6_IJSA_NS7_ILi256EEESB_EEES9_SE_SG_Li256ELb0ELb0ELb0ELb0EEENS1_29StaticPersistentTileSchedulerILb0EEEEEEEEEvNT_6ParamsE)
        /*01b8*/ 	.word	0x00000020


	//----- nvinfo : EIATTR_REGCOUNT
	.align		4
.L_92:
        /*01bc*/ 	.byte	0x04, 0x2f
        /*01be*/ 	.short	(.L_94 - .L_93)
	.align		4
.L_93:
        /*01c0*/ 	.word	index@(_ZN7cutlass13device_kernelIN5flash11enable_sm90INS1_16FlashAttnFwdSm90INS1_25CollectiveMainloopFwdSm90ILi2EN4cute5tupleIJNS5_1CILi1EEES8_S8_EEENS6_IJNS7_ILi128EEENS7_ILi96EEENS7_ILi64EEEEEELi256ENS_6half_tEfNS_4arch4Sm90ELb0ELb0ELb0ELb0ELb0ELb0ELb0ELb1ELb0ELb0ELb0ELb0EEENS1_21CollectiveEpilogueFwdINS6_IJSA_NS7_ILi256EEESB_EEES9_SE_SG_Li256ELb0ELb0ELb0ELb0EEENS1_29StaticPersistentTileSchedulerILb0EEEEEEEEEvNT_6ParamsE)
        /*01c4*/ 	.word	0x000000a8


	//----- nvinfo : EIATTR_FRAME_SIZE
	.align		4
.L_94:
        /*01c8*/ 	.byte	0x04, 0x11
        /*01ca*/ 	.short	(.L_96 - .L_95)
	.align		4
.L_95:
        /*01cc*/ 	.word	index@(_ZN7cutlass13device_kernelIN5flash11enable_sm90INS1_16FlashAttnFwdSm90INS1_25CollectiveMainloopFwdSm90ILi2EN4cute5tupleIJNS5_1CILi1EEES8_S8_EEENS6_IJNS7_ILi128EEENS7_ILi96EEENS7_ILi64EEEEEELi256ENS_6half_tEfNS_4arch4Sm90ELb0ELb0ELb0ELb0ELb0ELb0ELb0ELb1ELb0ELb0ELb0ELb0EEENS1_21CollectiveEpilogueFwdINS6_IJSA_NS7_ILi256EEESB_EEES9_SE_SG_Li256ELb0ELb0ELb0ELb0EEENS1_29StaticPersistentTileSchedulerILb0EEEEEEEEEvNT_6ParamsE)
        /*01d0*/ 	.word	0x00000020


	//----- nvinfo : EIATTR_MIN_STACK_SIZE
	.align		4
.L_96:
        /*01d4*/ 	.byte	0x04, 0x12
        /*01d6*/ 	.short	(.L_98 - .L_97)
	.align		4
.L_97:
        /*01d8*/ 	.word	index@(_ZN7cutlass13device_kernelIN5flash11enable_sm90INS1_16FlashAttnFwdSm90INS1_25CollectiveMainloopFwdSm90ILi2EN4cute5tupleIJNS5_1CILi1EEES8_S8_EEENS6_IJNS7_ILi128EEENS7_ILi96EEENS7_ILi64EEEEEELi256ENS_6half_tEfNS_4arch4Sm90ELb0ELb0ELb0ELb0ELb0ELb0ELb0ELb1ELb0ELb0ELb0ELb0EEENS1_21CollectiveEpilogueFwdINS6_IJSA_NS7_ILi256EEESB_EEES9_SE_SG_Li256ELb0ELb0ELb0ELb0EEENS1_29StaticPersistentTileSchedulerILb0EEEEEEEEEvNT_6ParamsE)
        /*01dc*/ 	.word	0x00000020


	//----- nvinfo : EIATTR_MIN_STACK_SIZE
	.align		4
.L_98:
        /*01e0*/ 	.byte	0x04, 0x12
        /*01e2*/ 	.short	(.L_100 - .L_99)
	.align		4
.L_99:
        /*01e4*/ 	.word	index@(_ZN7cutlass13device_kernelIN5flash11enable_sm90INS1_16FlashAttnFwdSm90INS1_25CollectiveMainloopFwdSm90ILi2EN4cute5tupleIJNS5_1CILi1EEES8_S8_EEENS6_IJNS7_ILi128EEENS7_ILi96EEENS7_ILi64EEEEEELi256ENS_6half_tEfNS_4arch4Sm90ELb0ELb0ELb0ELb0ELb0ELb0ELb1ELb1ELb0ELb0ELb0ELb0EEENS1_21CollectiveEpilogueFwdINS6_IJSA_NS7_ILi256EEESB_EEES9_SE_SG_Li256ELb0ELb0ELb0ELb0EEENS1_29StaticPersistentTileSchedulerILb0EEEEEEEEEvNT_6ParamsE)
        /*01e8*/ 	.word	0x00000020


	//----- nvinfo : EIATTR_MIN_STACK_SIZE
	.align		4
.L_100:
        /*01ec*/ 	.byte	0x04, 0x12
        /*01ee*/ 	.short	(.L_102 - .L_101)
	.align		4
.L_101:
        /*01f0*/ 	.word	index@(_ZN7cutlass13device_kernelIN5flash11enable_sm90INS1_16FlashAttnFwdSm90INS1_25CollectiveMainloopFwdSm90ILi2EN4cute5tupleIJNS5_1CILi1EEES8_S8_EEENS6_IJNS7_ILi128EEENS7_ILi96EEENS7_ILi64EEEEEELi256ENS_6half_tEfNS_4arch4Sm90ELb0ELb0ELb0ELb1ELb0ELb0ELb0ELb1ELb0ELb0ELb0ELb0EEENS1_21CollectiveEpilogueFwdINS6_IJSA_NS7_ILi256EEESB_EEES9_SE_SG_Li256ELb1ELb0ELb0ELb0EEENS1_36VarlenDynamicPersistentTileSchedulerILi128ELi96ELi256ELi32ELb0ELb0ELb1ELb0ELb1ELb1EEEEEEEEEvNT_6ParamsE)
        /*01f4*/ 	.word	0x00000030


	//----- nvinfo : EIATTR_MIN_STACK_SIZE
	.align		4
.L_102:
        /*01f8*/ 	.byte	0x04, 0x12
        /*01fa*/ 	.short	(.L_104 - .L_103)
	.align		4
.L_103:
        /*01fc*/ 	.word	index@(_ZN7cutlass13device_kernelIN5flash11enable_sm90INS1_16FlashAttnFwdSm90INS1_25CollectiveMainloopFwdSm90ILi2EN4cute5tupleIJNS5_1CILi1EEES8_S8_EEENS6_IJNS7_ILi128EEENS7_ILi96EEENS7_ILi64EEEEEELi256ENS_6half_tEfNS_4arch4Sm90ELb0ELb0ELb0ELb1ELb0ELb1ELb0ELb1ELb0ELb0ELb0ELb0EEENS1_21CollectiveEpilogueFwdINS6_IJSA_NS7_ILi256EEESB_EEES9_SE_SG_Li256ELb1ELb0ELb0ELb0EEENS1_36VarlenDynamicPersistentTileSchedulerILi128ELi96ELi256ELi32ELb0ELb0ELb1ELb0ELb1ELb1EEEEEEEEEvNT_6ParamsE)
        /*0200*/ 	.word	0x00000038


	//----- nvinfo : EIATTR_MIN_STACK_SIZE
	.align		4
.L_104:
        /*0204*/ 	.byte	0x04, 0x12
        /*0206*/ 	.short	(.L_106 - .L_105)
	.align		4
.L_105:
        /*0208*/ 	.word	index@(_ZN7cutlass13device_kernelIN5flash11enable_sm90INS1_16FlashAttnFwdSm90INS1_25CollectiveMainloopFwdSm90ILi2EN4cute5tupleIJNS5_1CILi1EEES8_S8_EEENS6_IJNS7_ILi128EEENS7_ILi96EEENS7_ILi64EEEEEELi256ENS_6half_tEfNS_4arch4Sm90ELb0ELb0ELb0ELb1ELb0ELb0ELb1ELb1ELb0ELb0ELb0ELb0EEENS1_21CollectiveEpilogueFwdINS6_IJSA_NS7_ILi256EEESB_EEES9_SE_SG_Li256ELb1ELb0ELb0ELb0EEENS1_36VarlenDynamicPersistentTileSchedulerILi128ELi96ELi256ELi32ELb0ELb0ELb1ELb0ELb1ELb1EEEEEEEEEvNT_6ParamsE)
        /*020c*/ 	.word	0x00000030


	//----- nvinfo : EIATTR_MIN_STACK_SIZE
	.align		4
.L_106:
        /*0210*/ 	.byte	0x04, 0x12
        /*0212*/ 	.short	(.L_108 - .L_107)
	.align		4
.L_107:
        /*0214*/ 	.word	index@(_ZN7cutlass13device_kernelIN5flash11enable_sm90INS1_16FlashAttnFwdSm90INS1_25CollectiveMainloopFwdSm90ILi2EN4cute5tupleIJNS5_1CILi1EEES8_S8_EEENS6_IJNS7_ILi128EEENS7_ILi96EEENS7_ILi64EEEEEELi256ENS_6half_tEfNS_4arch4Sm90ELb0ELb0ELb0ELb1ELb0ELb1ELb1ELb1ELb0ELb0ELb0ELb0EEENS1_21CollectiveEpilogueFwdINS6_IJSA_NS7_ILi256EEESB_EEES9_SE_SG_Li256ELb1ELb0ELb0ELb0EEENS1_36VarlenDynamicPersistentTileSchedulerILi128ELi96ELi256ELi32ELb0ELb0ELb1ELb0ELb1ELb1EEEEEEEEEvNT_6ParamsE)
        /*0218*/ 	.word	0x00000088


	//----- nvinfo : EIATTR_MIN_STACK_SIZE
	.align		4
.L_108:
        /*021c*/ 	.byte	0x04, 0x12
        /*021e*/ 	.short	(.L_110 - .L_109)
	.align		4
.L_109:
        /*0220*/ 	.word	index@(_ZN7cutlass13device_kernelIN5flash11enable_sm90INS1_16FlashAttnFwdSm90INS1_25CollectiveMainloopFwdSm90ILi2EN4cute5tupleIJNS5_1CILi1EEES8_S8_EEENS6_IJNS7_ILi128EEENS7_ILi96EEENS7_ILi64EEEEEELi256ENS_6half_tEfNS_4arch4Sm90ELb0ELb1ELb0ELb0ELb0ELb0ELb0ELb1ELb0ELb0ELb0ELb0EEENS1_21CollectiveEpilogueFwdINS6_IJSA_NS7_ILi256EEESB_EEES9_SE_SG_Li256ELb0ELb0ELb0ELb0EEENS1_30DynamicPersistentTileSchedulerILi256ELi32ELb0ELb0ELb1EEEEEEEEEvNT_6ParamsE)
        /*0224*/ 	.word	0x00000000


	//----- nvinfo : EIATTR_MIN_STACK_SIZE
	.align		4
.L_110:
        /*0228*/ 	.byte	0x04, 0x12
        /*022a*/ 	.short	(.L_112 - .L_111)
	.align		4
.L_111:
        /*022c*/ 	.word	index@(_ZN7cutlass13device_kernelIN5flash11enable_sm90INS1_16FlashAttnFwdSm90INS1_25CollectiveMainloopFwdSm90ILi2EN4cute5tupleIJNS5_1CILi1EEES8_S8_EEENS6_IJNS7_ILi128EEENS7_ILi96EEENS7_ILi64EEEEEELi256ENS_6half_tEfNS_4arch4Sm90ELb0ELb1ELb0ELb0ELb0ELb0ELb1ELb1ELb0ELb0ELb0ELb0EEENS1_21CollectiveEpilogueFwdINS6_IJSA_NS7_ILi256EEESB_EEES9_SE_SG_Li256ELb0ELb0ELb0ELb0EEENS1_30DynamicPersistentTileSchedulerILi256ELi32ELb0ELb0ELb1EEEEEEEEEvNT_6ParamsE)
        /*0230*/ 	.word	0x00000470


	//----- nvinfo : EIATTR_MIN_STACK_SIZE
	.align		4
.L_112:
        /*0234*/ 	.byte	0x04, 0x12
        /*0236*/ 	.short	(.L_114 - .L_113)
	.align		4
.L_113:
        /*0238*/ 	.word	index@(_ZN7cutlass13device_kernelIN5flash11enable_sm90INS1_16FlashAttnFwdSm90INS1_25CollectiveMainloopFwdSm90ILi2EN4cute5tupleIJNS5_1CILi1EEES8_S8_EEENS6_IJNS7_ILi128EEENS7_ILi96EEENS7_ILi64EEEEEELi256ENS_6half_tEfNS_4arch4Sm90ELb0ELb1ELb0ELb1ELb0ELb0ELb0ELb1ELb0ELb0ELb0ELb0EEENS1_21CollectiveEpilogueFwdINS6_IJSA_NS7_ILi256EEESB_EEES9_SE_SG_Li256ELb1ELb0ELb0ELb0EEENS1_36VarlenDynamicPersistentTileSchedulerILi128ELi96ELi256ELi32ELb0ELb0ELb1ELb1ELb0ELb1EEEEEEEEEvNT_6ParamsE)
        /*023c*/ 	.word	0x00000020


	//----- nvinfo : EIATTR_MIN_STACK_SIZE
	.align		4
.L_114:
        /*0240*/ 	.byte	0x04, 0x12
        /*0242*/ 	.short	(.L_116 - .L_115)
	.align		4
.L_115:
        /*0244*/ 	.word	index@(_ZN7cutlass13device_kernelIN5flash11enable_sm90INS1_16FlashAttnFwdSm90INS1_25CollectiveMainloopFwdSm90ILi2EN4cute5tupleIJNS5_1CILi1EEES8_S8_EEENS6_IJNS7_ILi128EEENS7_ILi96EEENS7_ILi64EEEEEELi256ENS_6half_tEfNS_4arch4Sm90ELb0ELb1ELb0ELb1ELb0ELb1ELb0ELb1ELb0ELb0ELb0ELb0EEENS1_21CollectiveEpilogueFwdINS6_IJSA_NS7_ILi256EEESB_EEES9_SE_SG_Li256ELb1ELb0ELb0ELb0EEENS1_36VarlenDynamicPersistentTileSchedulerILi128ELi96ELi256ELi32ELb0ELb0ELb1ELb1ELb0ELb1EEEEEEEEEvNT_6ParamsE)
        /*0248*/ 	.word	0x00000030


	//----- nvinfo : EIATTR_MIN_STACK_SIZE
	.align		4
.L_116:
        /*024c*/ 	.byte	0x04, 0x12
        /*024e*/ 	.short	(.L_118 - .L_117)
	.align		4
.L_117:
        /*0250*/ 	.word	index@(_ZN7cutlass13device_kernelIN5flash11enable_sm90INS1_16FlashAttnFwdSm90INS1_25CollectiveMainloopFwdSm90ILi2EN4cute5tupleIJNS5_1CILi1EEES8_S8_EEENS6_IJNS7_ILi128EEENS7_ILi96EEENS7_ILi64EEEEEELi256ENS_6half_tEfNS_4arch4Sm90ELb0ELb1ELb0ELb1ELb0ELb0ELb1ELb1ELb0ELb0ELb0ELb0EEENS1_21CollectiveEpilogueFwdINS6_IJSA_NS7_ILi256EEESB_EEES9_SE_SG_Li256ELb1ELb0ELb0ELb0EEENS1_36VarlenDynamicPersistentTileSchedulerILi128ELi96ELi256ELi32ELb0ELb0ELb1ELb1ELb0ELb1EEEEEEEEEvNT_6ParamsE)
        /*0254*/ 	.word	0x00000480


	//----- nvinfo : EIATTR_MIN_STACK_SIZE
	.align		4
.L_118:
        /*0258*/ 	.byte	0x04, 0x12
        /*025a*/ 	.short	(.L_120 - .L_119)
	.align		4
.L_119:
        /*025c*/ 	.word	index@(_ZN7cutlass13device_kernelIN5flash11enable_sm90INS1_16FlashAttnFwdSm90INS1_25CollectiveMainloopFwdSm90ILi2EN4cute5tupleIJNS5_1CILi1EEES8_S8_EEENS6_IJNS7_ILi128EEENS7_ILi96EEENS7_ILi64EEEEEELi256ENS_6half_tEfNS_4arch4Sm90ELb0ELb1ELb0ELb1ELb0ELb1ELb1ELb1ELb0ELb0ELb0ELb0EEENS1_21CollectiveEpilogueFwdINS6_IJSA_NS7_ILi256EEESB_EEES9_SE_SG_Li256ELb1ELb0ELb0ELb0EEENS1_36VarlenDynamicPersistentTileSchedulerILi128ELi96ELi256ELi32ELb0ELb0ELb1ELb1ELb0ELb1EEEEEEEEEvNT_6ParamsE)
        /*0260*/ 	.word	0x00000490


	//----- nvinfo : EIATTR_MIN_STACK_SIZE
	.align		4
.L_120:
        /*0264*/ 	.byte	0x04, 0x12
        /*0266*/ 	.short	(.L_122 - .L_121)
	.align		4
.L_121:
        /*0268*/ 	.word	index@(_ZN7cutlass13device_kernelIN5flash11enable_sm90INS1_16FlashAttnFwdSm90INS1_25CollectiveMainloopFwdSm90ILi2EN4cute5tupleIJNS5_1CILi1EEES8_S8_EEENS6_IJNS7_ILi128EEENS7_ILi96EEENS7_ILi64EEEEEELi256ENS_6half_tEfNS_4arch4Sm90ELb1ELb0ELb0ELb0ELb0ELb0ELb0ELb1ELb0ELb0ELb0ELb0EEENS1_21CollectiveEpilogueFwdINS6_IJSA_NS7_ILi256EEESB_EEES9_SE_SG_Li256ELb0ELb0ELb0ELb0EEENS1_30DynamicPersistentTileSchedulerILi256ELi32ELb0ELb0ELb1EEEEEEEEEvNT_6ParamsE)
        /*026c*/ 	.word	0x00000000


	//----- nvinfo : EIATTR_MIN_STACK_SIZE
	.align		4
.L_122:
        /*0270*/ 	.byte	0x04, 0x12
        /*0272*/ 	.short	(.L_124 - .L_123)
	.align		4
.L_123:
        /*0274*/ 	.word	index@(_ZN7cutlass13device_kernelIN5flash11enable_sm90INS1_16FlashAttnFwdSm90INS1_25CollectiveMainloopFwdSm90ILi2EN4cute5tupleIJNS5_1CILi1EEES8_S8_EEENS6_IJNS7_ILi128EEENS7_ILi96EEENS7_ILi64EEEEEELi256ENS_6half_tEfNS_4arch4Sm90ELb1ELb0ELb0ELb0ELb0ELb0ELb1ELb1ELb0ELb0ELb0ELb0EEENS1_21CollectiveEpilogueFwdINS6_IJSA_NS7_ILi256EEESB_EEES9_SE_SG_Li256ELb0ELb0ELb0ELb0EEENS1_30DynamicPersistentTileSchedulerILi256ELi32ELb0ELb0ELb1EEEEEEEEEvNT_6ParamsE)
        /*0278*/ 	.word	0x00000010


	//----- nvinfo : EIATTR_MIN_STACK_SIZE
	.align		4
.L_124:
        /*027c*/ 	.byte	0x04, 0x12
        /*027e*/ 	.short	(.L_126 - .L_125)
	.align		4
.L_125:
        /*0280*/ 	.word	index@(_ZN7cutlass13device_kernelIN5flash11enable_sm90INS1_16FlashAttnFwdSm90INS1_25CollectiveMainloopFwdSm90ILi2EN4cute5tupleIJNS5_1CILi1EEES8_S8_EEENS6_IJNS7_ILi128EEENS7_ILi96EEENS7_ILi64EEEEEELi256ENS_6half_tEfNS_4arch4Sm90ELb1ELb0ELb0ELb1ELb0ELb0ELb0ELb1ELb0ELb0ELb0ELb0EEENS1_21CollectiveEpilogueFwdINS6_IJSA_NS7_ILi256EEESB_EEES9_SE_SG_Li256ELb1ELb0ELb0ELb0EEENS1_36VarlenDynamicPersistentTileSchedulerILi128ELi96ELi256ELi32ELb0ELb0ELb1ELb1ELb1ELb1EEEEEEEEEvNT_6ParamsE)
        /*0284*/ 	.word	0x00000028


	//----- nvinfo : EIATTR_MIN_STACK_SIZE
	.align		4
.L_126:
        /*0288*/ 	.byte	0x04, 0x12
        /*028a*/ 	.short	(.L_128 - .L_127)
	.align		4
.L_127:
        /*028c*/ 	.word	index@(_ZN7cutlass13device_kernelIN5flash11enable_sm90INS1_16FlashAttnFwdSm90INS1_25CollectiveMainloopFwdSm90ILi2EN4cute5tupleIJNS5_1CILi1EEES8_S8_EEENS6_IJNS7_ILi128EEENS7_ILi96EEENS7_ILi64EEEEEELi256ENS_6half_tEfNS_4arch4Sm90ELb1ELb0ELb0ELb1ELb0ELb1ELb0ELb1ELb0ELb0ELb0ELb0EEENS1_21CollectiveEpilogueFwdINS6_IJSA_NS7_ILi256EEESB_EEES9_SE_SG_Li256ELb1ELb0ELb0ELb0EEENS1_36VarlenDynamicPersistentTileSchedulerILi128ELi96ELi256ELi32ELb0ELb0ELb1ELb1ELb1ELb1EEEEEEEEEvNT_6ParamsE)
        /*0290*/ 	.word	0x00000030


	//----- nvinfo : EIATTR_MIN_STACK_SIZE
	.align		4
.L_128:
        /*0294*/ 	.byte	0x04, 0x12
        /*0296*/ 	.short	(.L_130 - .L_129)
	.align		4
.L_129:
        /*0298*/ 	.word	index@(_ZN7cutlass13device_kernelIN5flash11enable_sm90INS1_16FlashAttnFwdSm90INS1_25CollectiveMainloopFwdSm90ILi2EN4cute5tupleIJNS5_1CILi1EEES8_S8_EEENS6_IJNS7_ILi128EEENS7_ILi96EEENS7_ILi64EEEEEELi256ENS_6half_tEfNS_4arch4Sm90ELb1ELb0ELb0ELb1ELb0ELb0ELb1ELb1ELb0ELb0ELb0ELb0EEENS1_21CollectiveEpilogueFwdINS6_IJSA_NS7_ILi256EEESB_EEES9_SE_SG_Li256ELb1ELb0ELb0ELb0EEENS1_36VarlenDynamicPersistentTileSchedulerILi128ELi96ELi256ELi32ELb0ELb0ELb1ELb1ELb1ELb1EEEEEEEEEvNT_6ParamsE)
        /*029c*/ 	.word	0x00000028


	//----- nvinfo : EIATTR_MIN_STACK_SIZE
	.align		4
.L_130:
        /*02a0*/ 	.byte	0x04, 0x12
        /*02a2*/ 	.short	(.L_132 - .L_131)
	.align		4
.L_131:
        /*02a4*/ 	.word	index@(_ZN7cutlass13device_kernelIN5flash11enable_sm90INS1_16FlashAttnFwdSm90INS1_25CollectiveMainloopFwdSm90ILi2EN4cute5tupleIJNS5_1CILi1EEES8_S8_EEENS6_IJNS7_ILi128EEENS7_ILi96EEENS7_ILi64EEEEEELi256ENS_6half_tEfNS_4arch4Sm90ELb1ELb0ELb0ELb1ELb0ELb1ELb1ELb1ELb0ELb0ELb0ELb0EEENS1_21CollectiveEpilogueFwdINS6_IJSA_NS7_ILi256EEESB_EEES9_SE_SG_Li256ELb1ELb0ELb0ELb0EEENS1_36VarlenDynamicPersistentTileSchedulerILi128ELi96ELi256ELi32ELb0ELb0ELb1ELb1ELb1ELb1EEEEEEEEEvNT_6ParamsE)
        /*02a8*/ 	.word	0x00000060
.L_132:


//--------------------- .nv.compat                --------------------------
	.section	.nv.compat,"",@"SHT_CUDA_COMPAT_INFO"
	.align	4
        /*0000*/ 	.byte	0x02, 0x09, 0x01, 0x00, 0x02, 0x02, 0x04, 0x00, 0x02, 0x05, 0x05, 0x00, 0x03, 0x07, 0x01, 0x01
        /*0010*/ 	.byte	0x02, 0x03, 0x01, 0x00, 0x02, 0x06, 0x01, 0x00, 0x04, 0x0b, 0x08, 0x00, 0x00, 0x00, 0x00, 0x00
        /*0020*/ 	.byte	0x00, 0x00, 0x00, 0x00


//--------------------- .nv.info._ZN7cutlass13device_kernelIN5flash11enable_sm90INS1_16FlashAttnFwdSm90INS1_25CollectiveMainloopFwdSm90ILi2EN4cute5tupleIJNS5_1CILi1EEES8_S8_EEENS6_IJNS7_ILi128EEENS7_ILi96EEENS7_ILi64EEEEEELi256ENS_6half_tEfNS_4arch4Sm90ELb0ELb0ELb0ELb0ELb0ELb0ELb0ELb1ELb0ELb0ELb0ELb0EEENS1_21CollectiveEpilogueFwdINS6_IJSA_NS7_ILi256EEESB_EEES9_SE_SG_Li256ELb0ELb0ELb0ELb0EEENS1_29StaticPersistentTileSchedulerILb0EEEEEEEEEvNT_6ParamsE --------------------------
	.section	.nv.info._ZN7cutlass13device_kernelIN5flash11enable_sm90INS1_16FlashAttnFwdSm90INS1_25CollectiveMainloopFwdSm90ILi2EN4cute5tupleIJNS5_1CILi1EEES8_S8_EEENS6_IJNS7_ILi128EEENS7_ILi96EEENS7_ILi64EEEEEELi256ENS_6half_tEfNS_4arch4Sm90ELb0ELb0ELb0ELb0ELb0ELb0ELb0ELb1ELb0ELb0ELb0ELb0EEENS1_21CollectiveEpilogueFwdINS6_IJSA_NS7_ILi256EEESB_EEES9_SE_SG_Li256ELb0ELb0ELb0ELb0EEENS1_29StaticPersistentTileSchedulerILb0EEEEEEEEEvNT_6ParamsE,"",@"SHT_CUDA_INFO"
	.sectionflags	@""
	.align	4


	//----- nvinfo : EIATTR_CUDA_API_VERSION
	.align		4
        /*0000*/ 	.byte	0x04, 0x37
        /*0002*/ 	.short	(.L_134 - .L_133)
.L_133:
        /*0004*/ 	.word	0x00000082


	//----- nvinfo : EIATTR_KPARAM_INFO
	.align		4
.L_134:
        /*0008*/ 	.byte	0x04, 0x17
        /*000a*/ 	.short	(.L_136 - .L_135)
.L_135:
        /*000c*/ 	.word	0x00000000
        /*0010*/ 	.short	0x0000
        /*0012*/ 	.short	0x0070
        /*0014*/ 	.byte	0x00, 0xf0, 0x01, 0x2e


	//----- nvinfo : EIATTR_SPARSE_MMA_MASK
	.align		4
.L_136:
        /*0018*/ 	.byte	0x03, 0x50
        /*001a*/ 	.short	0x0000


	//----- nvinfo : EIATTR_MAXREG_COUNT
	.align		4
        /*001c*/ 	.byte	0x03, 0x1b
        /*001e*/ 	.short	0x00a8


	//----- nvinfo : EIATTR_NUM_BARRIERS
	.align		4
        /*0020*/ 	.byte	0x02, 0x4c
        /*0022*/ 	.byte	0x10
	.zero		1


	//----- nvinfo : EIATTR_EXTERNS
	.align		4
        /*0024*/ 	.byte	0x04, 0x0f
        /*0026*/ 	.short	(.L_138 - .L_137)


	//   ....[0]....
	.align		4
.L_137:
        /*0028*/ 	.word	index@(__assertfail)


	//----- nvinfo : EIATTR_ANNOTATIONS
	.align		4
.L_138:
        /*002c*/ 	.byte	0x04, 0x55
        /*002e*/ 	.short	(.L_140 - .L_139)


	//   ....[0]....
.L_139:
        /*0030*/ 	.word	0x00000001
        /*0034*/ 	.byte	0x80, 0x63, 0x00, 0x00, 0x01, 0x00, 0x00, 0x00, 0x90, 0x63, 0x00, 0x00, 0x01, 0x00, 0x00, 0x00
        /* <DEDUP_REMOVED lines=10> */
        /*00e4*/ 	.byte	0x60, 0x8b, 0x00, 0x00


	//----- nvinfo : EIATTR_MERCURY_ISA_VERSION
	.align		4
.L_140:
        /*00e8*/ 	.byte	0x03, 0x5f
        /*00ea*/ 	.short	0x0101


	//----- nvinfo : EIATTR_INT_WARP_WIDE_INSTR_OFFSETS
	.align		4
        /*00ec*/ 	.byte	0x04, 0x31
        /*00ee*/ 	.short	(.L_142 - .L_141)


	//   ....[0]....
.L_141:
        /*00f0*/ 	.word	0x00000190


	//   ....[1]....
        /*00f4*/ 	.word	0x000001c0


	//   ....[2]....
        /*00f8*/ 	.word	0x000001d0


	//   ....[3]....
        /*00fc*/ 	.word	0x00006a90


	//   ....[4]....
        /*0100*/ 	.word	0x00006ac0


	//----- nvinfo : EIATTR_COOP_GROUP_MASK_REGIDS
	.align		4
.L_142:
        /*0104*/ 	.byte	0x04, 0x29
        /*0106*/ 	.short	(.L_144 - .L_143)


	//   ....[0]....
.L_143:
        /*0108*/ 	.word	0xffffffff


	//   ....[1]....
        /*010c*/ 	.word	0xffffffff


	//   ....[2]....
        /*0110*/ 	.word	0xffffffff


	//   ....[3]....
        /*0114*/ 	.word	0xffffffff


	//   ....[4]....
        /*0118*/ 	.word	0xffffffff


	//   ....[5]....
        /*011c*/ 	.word	0xffffffff


	//   ....[6]....
        /*0120*/ 	.word	0xffffffff


	//   ....[7]....
        /*0124*/ 	.word	0xffffffff


	//   ....[8]....
        /*0128*/ 	.word	0xffffffff


	//   ....[9]....
        /*012c*/ 	.word	0xffffffff


	//   ....[10]....
        /*0130*/ 	.word	0xffffffff


	//   ....[11]....
        /*0134*/ 	.word	0xffffffff


	//   ....[12]....
        /*0138*/ 	.word	0xffffffff


	//   ....[13]....
        /*013c*/ 	.word	0xffffffff


	//   ....[14]....
        /*0140*/ 	.word	0xffffffff


	//   ....[15]....
        /*0144*/ 	.word	0xffffffff


	//   ....[16]....
        /*0148*/ 	.word	0xffffffff


	//   ....[17]....
        /*014c*/ 	.word	0xffffffff


	//   ....[18]....
        /*0150*/ 	.word	0xffffffff


	//   ....[19]....
        /*0154*/ 	.word	0xffffffff


	//   ....[20]....
        /*0158*/ 	.word	0xffffffff


	//   ....[21]....
        /*015c*/ 	.word	0xffffffff


	//   ....[22]....
        /*0160*/ 	.word	0xffffffff


	//   ....[23]....
        /*0164*/ 	.word	0x0500000f


	//   ....[24]....
        /*0168*/ 	.word	0x0500000f


	//----- nvinfo : EIATTR_COOP_GROUP_INSTR_OFFSETS
	.align		4
.L_144:
        /*016c*/ 	.byte	0x04, 0x28
        /*016e*/ 	.short	(.L_146 - .L_145)


	//   ....[0]....
.L_145:
        /*0170*/ 	.word	0x00000070


	//   ....[1]....
        /*0174*/ 	.word	0x000001a0


	//   ....[2]....
        /*0178*/ 	.word	0x000001f0


	//   ....[3]....
        /*017c*/ 	.word	0x000003e0


	//   ....[4]....
        /*0180*/ 	.word	0x00000540


	//   ....[5]....
        /*0184*/ 	.word	0x00000660


	//   ....[6]....
        /*0188*/ 	.word	0x000007c0


	//   ....[7]....
        /*018c*/ 	.word	0x00000d40


	//   ....[8]....
        /*0190*/ 	.word	0x00001a10


	//   ....[9]....
        /*0194*/ 	.word	0x00001a60


	//   ....[10]....
        /*0198*/ 	.word	0x00001ec0


	//   ....[11]....
        /*019c*/ 	.word	0x00001f40


	//   ....[12]....
        /*01a0*/ 	.word	0x00002f60


	//   ....[13]....
        /*01a4*/ 	.word	0x00002f90


	//   ....[14]....
        /*01a8*/ 	.word	0x00003320


	//   ....[15]....
        /*01ac*/ 	.word	0x000034f0


	//   ....[16]....
        /*01b0*/ 	.word	0x00004810


	//   ....[17]....
        /*01b4*/ 	.word	0x00004850


	//   ....[18]....
        /*01b8*/ 	.word	0x000049e0


	//   ....[19]....
        /*01bc*/ 	.word	0x00004a20


	//   ....[20]....
        /*01c0*/ 	.word	0x00005f60


	//   ....[21]....
        /*01c4*/ 	.word	0x00006290


	//   ....[22]....
        /*01c8*/ 	.word	0x00008c60


	//   ....[23]....
        /*01cc*/ 	.word	0x00009150


	//   ....[24]....
        /*01d0*/ 	.word	0x000095f0


	//----- nvinfo : EIATTR_REG_RECONFIG
	.align		4
.L_146:
        /*01d4*/ 	.byte	0x01, 0x54
	.zero		2


	//----- nvinfo : EIATTR_SYSCALL_OFFSETS
	.align		4
        /*01d8*/ 	.byte	0x04, 0x46
        /*01da*/ 	.short	(.L_148 - .L_147)


	//   ....[0]....
.L_147:
        /*01dc*/ 	.word	0x00001070


	//   ....[1]....
        /*01e0*/ 	.word	0x000066f0


	//   ....[2]....
        /*01e4*/ 	.word	0x00006830


	//   ....[3]....
        /*01e8*/ 	.word	0x00006930


	//----- nvinfo : EIATTR_MBARRIER_INSTR_OFFSETS
	.align		4
.L_148:
        /*01ec*/ 	.byte	0x04, 0x39
        /*01ee*/ 	.short	(.L_150 - .L_149)


	//   ....[0]....
.L_149:
        /*01f0*/ 	.word	0x00000290
        /*01f4*/ 	.word	0x000000ff
        /*01f8*/ 	.word	0x00022800
        /*01fc*/ 	.short	0x0100
        /*01fe*/ 	.byte	0x06
	.zero		1


	//   ....[1]....
        /*0200*/ 	.word	0x000002a0
        /*0204*/ 	.word	0x000000ff
        /*0208*/ 	.word	0x00022820
        /*020c*/ 	.short	0x0100
        /*020e*/ 	.byte	0x06
	.zero		1


	//   ....[2]....
        /*0210*/ 	.word	0x00000390
        /*0214*/ 	.word	0x000000ff
        /*0218*/ 	.word	0x00022830
        /*021c*/ 	.short	0x0100
        /*021e*/ 	.byte	0x08
	.zero		1


	//   ....[3]....
        /*0220*/ 	.word	0x000003a0
        /*0224*/ 	.word	0x000000ff
        /*0228*/ 	.word	0x00022840
        /*022c*/ 	.short	0x0100
        /*022e*/ 	.byte	0x08
	.zero		1


	//   ....[4]....
        /*0230*/ 	.word	0x000003b0
        /*0234*/ 	.word	0x000000ff
        /*0238*/ 	.word	0x00022838
        /*023c*/ 	.short	0x0100
        /*023e*/ 	.byte	0x08
	.zero		1


	//   ....[5]....
        /*0240*/ 	.word	0x000003c0
        /*0244*/ 	.word	0x000000ff
        /*0248*/ 	.word	0x00022848
        /*024c*/ 	.short	0x0100
        /*024e*/ 	.byte	0x08
	.zero		1


	//   ....[6]....
        /*0250*/ 	.word	0x000004f0
        /*0254*/ 	.word	0x000000ff
        /*0258*/ 	.word	0x00022850
        /*025c*/ 	.short	0x0100
        /*025e*/ 	.byte	0x08
	.zero		1


	//   ....[7]....
        /*0260*/ 	.word	0x00000500
        /*0264*/ 	.word	0x000000ff
        /*0268*/ 	.word	0x00022860
        /*026c*/ 	.short	0x0100
        /*026e*/ 	.byte	0x08
	.zero		1


	//   ....[8]....
        /*0270*/ 	.word	0x00000510
        /*0274*/ 	.word	0x000000ff
        /*0278*/ 	.word	0x00022858
        /*027c*/ 	.short	0x0100
        /*027e*/ 	.byte	0x08
	.zero		1


	//   ....[9]....
        /*0280*/ 	.word	0x00000520
        /*0284*/ 	.word	0x000000ff
        /*0288*/ 	.word	0x00022868
        /*028c*/ 	.short	0x0100
        /*028e*/ 	.byte	0x08
	.zero		1


	//   ....[10]....
        /*0290*/ 	.word	0x00000610
        /*0294*/ 	.word	0x000000ff
        /*0298*/ 	.word	0x00022870
        /*029c*/ 	.short	0x0100
        /*029e*/ 	.byte	0x06
	.zero		1


	//   ....[11]....
        /*02a0*/ 	.word	0x00000620
        /*02a4*/ 	.word	0x000000ff
        /*02a8*/ 	.word	0x00022880
        /*02ac*/ 	.short	0x0100
        /*02ae*/ 	.byte	0x06
	.zero		1


	//   ....[12]....
        /*02b0*/ 	.word	0x00000630
        /*02b4*/ 	.word	0x000000ff
        /*02b8*/ 	.word	0x00022878
        /*02bc*/ 	.short	0x0100
        /*02be*/ 	.byte	0x06
	.zero		1


	//   ....[13]....
        /*02c0*/ 	.word	0x00000640
        /*02c4*/ 	.word	0x000000ff
        /*02c8*/ 	.word	0x00022888
        /*02cc*/ 	.short	0x0100
        /*02ce*/ 	.byte	0x06
	.zero		1


	//   ....[14]....
        /*02d0*/ 	.word	0x00000770
        /*02d4*/ 	.word	0x000000ff
        /*02d8*/ 	.word	0x00022890
        /*02dc*/ 	.short	0x0100
        /*02de*/ 	.byte	0x08
	.zero		1


	//   ....[15]....
        /*02e0*/ 	.word	0x00000780
        /*02e4*/ 	.word	0x000000ff
        /*02e8*/ 	.word	0x000228a0
        /*02ec*/ 	.short	0x0100
        /*02ee*/ 	.byte	0x08
	.zero		1


	//   ....[16]....
        /*02f0*/ 	.word	0x00000790
        /*02f4*/ 	.word	0x000000ff
        /*02f8*/ 	.word	0x00022898
        /*02fc*/ 	.short	0x0100
        /*02fe*/ 	.byte	0x08
	.zero		1


	//   ....[17]....
        /*0300*/ 	.word	0x000007a0
        /*0304*/ 	.word	0x000000ff
        /*0308*/ 	.word	0x000228a8
        /*030c*/ 	.short	0x0100
        /*030e*/ 	.byte	0x08
	.zero		1


	//   ....[18]....
        /*0310*/ 	.word	0x000008d0
        /*0314*/ 	.word	0x000000ff
        /*0318*/ 	.word	0x000228b0
        /*031c*/ 	.short	0x0100
        /*031e*/ 	.byte	0x08
	.zero		1


	//   ....[19]....
        /*0320*/ 	.word	0x000008e0
        /*0324*/ 	.word	0x000000ff
        /*0328*/ 	.word	0x000228c0
        /*032c*/ 	.short	0x0100
        /*032e*/ 	.byte	0x08
	.zero		1


	//   ....[20]....
        /*0330*/ 	.word	0x000008f0
        /*0334*/ 	.word	0x000000ff
        /*0338*/ 	.word	0x000228b8
        /*033c*/ 	.short	0x0100
        /*033e*/ 	.byte	0x08
	.zero		1


	//   ....[21]....
        /*0340*/ 	.word	0x00000900
        /*0344*/ 	.word	0x000000ff
        /*0348*/ 	.word	0x000228c8
        /*034c*/ 	.short	0x0100
        /*034e*/ 	.byte	0x08
	.zero		1


	//   ....[22]....
        /*0350*/ 	.word	0x000010c0
        /*0354*/ 	.word	0x000000ff
        /*0358*/ 	.word	0x00022800
        /*035c*/ 	.short	0x010a
        /*035e*/ 	.byte	0x2e
	.zero		1


	//   ....[23]....
        /*0360*/ 	.word	0x00001170
        /*0364*/ 	.word	0x000000ff
        /*0368*/ 	.word	0x00022830
        /*036c*/ 	.short	0x010a
        /*036e*/ 	.byte	0x15
	.zero		1


	//   ....[24]....
        /*0370*/ 	.word	0x000011b0
        /*0374*/ 	.word	0x000000ff
        /*0378*/ 	.word	0x00022830
        /*037c*/ 	.short	0x010a
        /*037e*/ 	.byte	0x15
	.zero		1


	//   ....[25]....
        /*0380*/ 	.word	0x00002360
        /*0384*/ 	.word	0x00000004
        /*0388*/ 	.word	0x00000000
        /*038c*/ 	.short	0x0101
        /*038e*/ 	.byte	0x3f
	.zero		1


	//   ....[26]....
        /*0390*/ 	.word	0x00002790
        /*0394*/ 	.word	0x000000ff
        /*0398*/ 	.word	0x00022850
        /*039c*/ 	.short	0x010a
        /*039e*/ 	.byte	0x15
	.zero		1


	//   ....[27]....
        /*03a0*/ 	.word	0x000027d0
        /*03a4*/ 	.word	0x000000ff
        /*03a8*/ 	.word	0x00022850
        /*03ac*/ 	.short	0x010a
        /*03ae*/ 	.byte	0x15
	.zero		1


	//   ....[28]....
        /*03b0*/ 	.word	0x00002ac0
        /*03b4*/ 	.word	0x00000008
        /*03b8*/ 	.word	0x00000000
        /*03bc*/ 	.short	0x0101
        /*03be*/ 	.byte	0x3f
	.zero		1


	//   ....[29]....
        /*03c0*/ 	.word	0x00002c10
        /*03c4*/ 	.word	0x000000ff
        /*03c8*/ 	.word	0x00022830
        /*03cc*/ 	.short	0x010a
        /*03ce*/ 	.byte	0x17
	.zero		1


	//   ....[30]....
        /*03d0*/ 	.word	0x00002c60
        /*03d4*/ 	.word	0x000000ff
        /*03d8*/ 	.word	0x00022830
        /*03dc*/ 	.short	0x010a
        /*03de*/ 	.byte	0x17
	.zero		1


	//   ....[31]....
        /*03e0*/ 	.word	0x000038a0
        /*03e4*/ 	.word	0x0000009a
        /*03e8*/ 	.word	0x00000000
        /*03ec*/ 	.short	0x0101
        /*03ee*/ 	.byte	0x3f
	.zero		1


	//   ....[32]....
        /*03f0*/ 	.word	0x000044e0
        /*03f4*/ 	.word	0x000000ff
        /*03f8*/ 	.word	0x00022850
        /*03fc*/ 	.short	0x010a
        /*03fe*/ 	.byte	0x17
	.zero		1


	//   ....[33]....
        /*0400*/ 	.word	0x00004530
        /*0404*/ 	.word	0x000000ff
        /*0408*/ 	.word	0x00022850
        /*040c*/ 	.short	0x010a
        /*040e*/ 	.byte	0x17
	.zero		1


	//   ....[34]....
        /*0410*/ 	.word	0x000047f0
        /*0414*/ 	.word	0x000000b7
        /*0418*/ 	.word	0x00000000
        /*041c*/ 	.short	0x0101
        /*041e*/ 	.byte	0x3f
	.zero		1


	//   ....[35]....
        /*0420*/ 	.word	0x000061a0
        /*0424*/ 	.word	0x000000ff
        /*0428*/ 	.word	0x00000000
        /*042c*/ 	.short	0x0101
        /*042e*/ 	.byte	0x06
	.zero		1


	//   ....[36]....
        /*0430*/ 	.word	0x00006e10
        /*0434*/ 	.word	0x00000005
        /*0438*/ 	.word	0x00022840
        /*043c*/ 	.short	0x010a
        /*043e*/ 	.byte	0x3f
	.zero		1


	//   ....[37]....
        /*0440*/ 	.word	0x000071a0
        /*0444*/ 	.word	0x0000000a
        /*0448*/ 	.word	0x00022820
        /*044c*/ 	.short	0x010a
        /*044e*/ 	.byte	0x3f
	.zero		1


	//   ....[38]....
        /*0450*/ 	.word	0x00007270
        /*0454*/ 	.word	0x00000008
        /*0458*/ 	.word	0x00022860
        /*045c*/ 	.short	0x010a
        /*045e*/ 	.byte	0x3f
	.zero		1


	//   ....[39]....
        /*0460*/ 	.word	0x00007820
        /*0464*/ 	.word	0x00000002
        /*0468*/ 	.word	0x00022840
        /*046c*/ 	.short	0x010a
        /*046e*/ 	.byte	0x3f
	.zero		1


	//   ....[40]....
        /*0470*/ 	.word	0x000079e0
        /*0474*/ 	.word	0x00000002
        /*0478*/ 	.word	0x00022860
        /*047c*/ 	.short	0x010a
        /*047e*/ 	.byte	0x3f
	.zero		1


	//   ....[41]....
        /*0480*/ 	.word	0x00007f30
        /*0484*/ 	.word	0x00000003
        /*0488*/ 	.word	0x00022840
        /*048c*/ 	.short	0x010a
        /*048e*/ 	.byte	0x3f
	.zero		1


	//   ....[42]....
        /*0490*/ 	.word	0x000080f0
        /*0494*/ 	.word	0x00000003
        /*0498*/ 	.word	0x00022860
        /*049c*/ 	.short	0x010a
        /*049e*/ 	.byte	0x3f
	.zero		1


	//   ....[43]....
        /*04a0*/ 	.word	0x000085e0
        /*04a4*/ 	.word	0x00000003
        /*04a8*/ 	.word	0x00022840
        /*04ac*/ 	.short	0x010a
        /*04ae*/ 	.byte	0x3f
	.zero		1


	//   ....[44]....
        /*04b0*/ 	.word	0x000087a0
        /*04b4*/ 	.word	0x00000003
        /*04b8*/ 	.word	0x00022860
        /*04bc*/ 	.short	0x010a
        /*04be*/ 	.byte	0x3f
	.zero		1


	//   ....[45]....
        /*04c0*/ 	.word	0x00008be0
        /*04c4*/ 	.word	0x00000000
        /*04c8*/ 	.word	0x00022820
        /*04cc*/ 	.short	0x010a
        /*04ce*/ 	.byte	0x3f
	.zero		1


	//   ....[46]....
        /*04d0*/ 	.word	0x00008d80
        /*04d4*/ 	.word	0x00000006
        /*04d8*/ 	.word	0x00000000
        /*04dc*/ 	.short	0x010a
        /*04de*/ 	.byte	0x3f
	.zero		1


	//   ....[47]....
        /*04e0*/ 	.word	0x00008df0
        /*04e4*/ 	.word	0x00000003
        /*04e8*/ 	.word	0x00000000
        /*04ec*/ 	.short	0x010a
        /*04ee*/ 	.byte	0x3f
	.zero		1


	//   ....[48]....
        /*04f0*/ 	.word	0x00008e50
        /*04f4*/ 	.word	0x00000010
        /*04f8*/ 	.word	0x00000000
        /*04fc*/ 	.short	0x010a
        /*04fe*/ 	.byte	0x3f
	.zero		1


	//   ....[49]....
        /*0500*/ 	.word	0x00008e80
        /*0504*/ 	.word	0x00000003
        /*0508*/ 	.word	0x00000000
        /*050c*/ 	.short	0x010a
        /*050e*/ 	.byte	0x3f
	.zero		1


	//   ....[50]....
        /*0510*/ 	.word	0x00008ef0
        /*0514*/ 	.word	0x00000003
        /*0518*/ 	.word	0x00022800
        /*051c*/ 	.short	0x010a
        /*051e*/ 	.byte	0x3f
	.zero		1


	//   ....[51]....
        /*0520*/ 	.word	0x00008f50
        /*0524*/ 	.word	0x00000000
        /*0528*/ 	.word	0x00022830
        /*052c*/ 	.short	0x010a
        /*052e*/ 	.byte	0x3f
	.zero		1


	//   ....[52]....
        /*0530*/ 	.word	0x00008fa0
        /*0534*/ 	.word	0x00000008
        /*0538*/ 	.word	0x00022850
        /*053c*/ 	.short	0x010a
        /*053e*/ 	.byte	0x3f
	.zero		1


	//   ....[53]....
        /*0540*/ 	.word	0x00009010
        /*0544*/ 	.word	0x00000000
        /*0548*/ 	.word	0x00022830
        /*054c*/ 	.short	0x010a
        /*054e*/ 	.byte	0x3f
	.zero		1


	//   ....[54]....
        /*0550*/ 	.word	0x00009070
        /*0554*/ 	.word	0x000000b7
        /*0558*/ 	.word	0x00022850
        /*055c*/ 	.short	0x010a
        /*055e*/ 	.byte	0x3f
	.zero		1


	//   ....[55]....
        /*0560*/ 	.word	0x00009210
        /*0564*/ 	.word	0x00000005
        /*0568*/ 	.word	0x00022840
        /*056c*/ 	.short	0x010a
        /*056e*/ 	.byte	0x3f
	.zero		1


	//   ....[56]....
        /*0570*/ 	.word	0x00009290
        /*0574*/ 	.word	0x00000008
        /*0578*/ 	.word	0x00022820
        /*057c*/ 	.short	0x010a
        /*057e*/ 	.byte	0x3f
	.zero		1


	//   ....[57]....
        /*0580*/ 	.word	0x000092e0
        /*0584*/ 	.word	0x00000008
        /*0588*/ 	.word	0x00022860
        /*058c*/ 	.short	0x010a
        /*058e*/ 	.byte	0x3f
	.zero		1


	//   ....[58]....
        /*0590*/ 	.word	0x00009330
        /*0594*/ 	.word	0x00000002
        /*0598*/ 	.word	0x00022840
        /*059c*/ 	.short	0x010a
        /*059e*/ 	.byte	0x3f
	.zero		1


	//   ....[59]....
        /*05a0*/ 	.word	0x00009380
        /*05a4*/ 	.word	0x00000002
        /*05a8*/ 	.word	0x00022860
        /*05ac*/ 	.short	0x010a
        /*05ae*/ 	.byte	0x3f
	.zero		1


	//   ....[60]....
        /*05b0*/ 	.word	0x000093d0
        /*05b4*/ 	.word	0x00000003
        /*05b8*/ 	.word	0x00022840
        /*05bc*/ 	.short	0x010a
        /*05be*/ 	.byte	0x3f
	.zero		1


	//   ....[61]....
        /*05c0*/ 	.word	0x00009420
        /*05c4*/ 	.word	0x00000003
        /*05c8*/ 	.word	0x00022860
        /*05cc*/ 	.short	0x010a
        /*05ce*/ 	.byte	0x3f
	.zero		1


	//   ....[62]....
        /*05d0*/ 	.word	0x00009470
        /*05d4*/ 	.word	0x00000003
        /*05d8*/ 	.word	0x00022840
        /*05dc*/ 	.short	0x010a
        /*05de*/ 	.byte	0x3f
	.zero		1


	//   ....[63]....
        /*05e0*/ 	.word	0x000094c0
        /*05e4*/ 	.word	0x00000003
        /*05e8*/ 	.word	0x00022860
        /*05ec*/ 	.short	0x010a
        /*05ee*/ 	.byte	0x3f
	.zero		1


	//   ....[64]....
        /*05f0*/ 	.word	0x00009510
        /*05f4*/ 	.word	0x00000000
        /*05f8*/ 	.word	0x00022820
        /*05fc*/ 	.short	0x010a
        /*05fe*/ 	.byte	0x3f
	.zero		1


	//   ....[65]....
        /*0600*/ 	.word	0x000096b0
        /*0604*/ 	.word	0x00000006
        /*0608*/ 	.word	0x00000000
        /*060c*/ 	.short	0x010a
        /*060e*/ 	.byte	0x3f
	.zero		1


	//   ....[66]....
        /*0610*/ 	.word	0x00009700
        /*0614*/ 	.word	0x00000003
        /*0618*/ 	.word	0x00000000
        /*061c*/ 	.short	0x010a
        /*061e*/ 	.byte	0x3f
	.zero		1


	//   ....[67]....
        /*0620*/ 	.word	0x00009750
        /*0624*/ 	.word	0x00000010
        /*0628*/ 	.word	0x00000000
        /*062c*/ 	.short	0x010a
        /*062e*/ 	.byte	0x3f
	.zero		1


	//----- nvinfo : EIATTR_NUM_MBARRIERS
	.align		4
.L_150:
        /*0630*/ 	.byte	0x03, 0x38
        /*0632*/ 	.short	0x0016


	//----- nvinfo : EIATTR_EXIT_INSTR_OFFSETS
	.align		4
        /*0634*/ 	.byte	0x04, 0x1c
        /*0636*/ 	.short	(.L_152 - .L_151)


	//   ....[0]....
.L_151:
        /*0638*/ 	.word	0x00000a30


	//   ....[1]....
        /*063c*/ 	.word	0x00006250


	//   ....[2]....
        /*0640*/ 	.word	0x000062b0


	//   ....[3]....
        /*0644*/ 	.word	0x00008ed0


	//----- nvinfo : EIATTR_MAX_THREADS
	.align		4
.L_152:
        /*0648*/ 	.byte	0x04, 0x05
        /*064a*/ 	.short	(.L_154 - .L_153)
.L_153:
        /*064c*/ 	.word	0x00000180
        /*0650*/ 	.word	0x00000001
        /*0654*/ 	.word	0x00000001


	//----- nvinfo : EIATTR_CRS_STACK_SIZE
	.align		4
.L_154:
        /*0658*/ 	.byte	0x04, 0x1e
        /*065a*/ 	.short	(.L_156 - .L_155)
.L_155:
        /*065c*/ 	.word	0x00000000


	//----- nvinfo : EIATTR_CBANK_PARAM_SIZE
	.align		4
.L_156:
        /*0660*/ 	.byte	0x03, 0x19
        /*0662*/ 	.short	0x0bf0


	//----- nvinfo : EIATTR_PARAM_CBANK
	.align		4
        /*0664*/ 	.byte	0x04, 0x0a
        /*0666*/ 	.short	(.L_158 - .L_157)
	.align		4
.L_157:
        /*0668*/ 	.word	index@(.nv.constant0._ZN7cutlass13device_kernelIN5flash11enable_sm90INS1_16FlashAttnFwdSm90INS1_25CollectiveMainloopFwdSm90ILi2EN4cute5tupleIJNS5_1CILi1EEES8_S8_EEENS6_IJNS7_ILi128EEENS7_ILi96EEENS7_ILi64EEEEEELi256ENS_6half_tEfNS_4arch4Sm90ELb0ELb0ELb0ELb0ELb0ELb0ELb0ELb1ELb0ELb0ELb0ELb0EEENS1_21CollectiveEpilogueFwdINS6_IJSA_NS7_ILi256EEESB_EEES9_SE_SG_Li256ELb0ELb0ELb0ELb0EEENS1_29StaticPersistentTileSchedulerILb0EEEEEEEEEvNT_6ParamsE)
        /*066c*/ 	.short	0x0210
        /*066e*/ 	.short	0x0bf0


	//----- nvinfo : EIATTR_SW_WAR
	.align		4
.L_158:
        /*0670*/ 	.byte	0x04, 0x36
        /*0672*/ 	.short	(.L_160 - .L_159)
.L_159:
        /*0674*/ 	.word	0x00000008
.L_160:


//--------------------- .nv.info._ZN7cutlass13device_kernelIN5flash11enable_sm90INS1_16FlashAttnFwdSm90INS1_25CollectiveMainloopFwdSm90ILi2EN4cute5tupleIJNS5_1CILi1EEES8_S8_EEENS6_IJNS7_ILi128EEENS7_ILi96EEENS7_ILi64EEEEEELi256ENS_6half_tEfNS_4arch4Sm90ELb0ELb0ELb0ELb0ELb0ELb0ELb1ELb1ELb0ELb0ELb0ELb0EEENS1_21CollectiveEpilogueFwdINS6_IJSA_NS7_ILi256EEESB_EEES9_SE_SG_Li256ELb0ELb0ELb0ELb0EEENS1_29StaticPersistentTileSchedulerILb0EEEEEEEEEvNT_6ParamsE --------------------------
	.section	.nv.info._ZN7cutlass13device_kernelIN5flash11enable_sm90INS1_16FlashAttnFwdSm90INS1_25CollectiveMainloopFwdSm90ILi2EN4cute5tupleIJNS5_1CILi1EEES8_S8_EEENS6_IJNS7_ILi128EEENS7_ILi96EEENS7_ILi64EEEEEELi256ENS_6half_tEfNS_4arch4Sm90ELb0ELb0ELb0ELb0ELb0ELb0ELb1ELb1ELb0ELb0ELb0ELb0EEENS1_21CollectiveEpilogueFwdINS6_IJSA_NS7_ILi256EEESB_EEES9_SE_SG_Li256ELb0ELb0ELb0ELb0EEENS1_29StaticPersistentTileSchedulerILb0EEEEEEEEEvNT_6ParamsE,"",@"SHT_CUDA_INFO"
	.sectionflags	@""
	.align	4


	//----- nvinfo : EIATTR_CUDA_API_VERSION
	.align		4
        /*0000*/ 	.byte	0x04, 0x37
        /*0002*/ 	.short	(.L_162 - .L_161)
.L_161:
        /*0004*/ 	.word	0x00000082


	//----- nvinfo : EIATTR_KPARAM_INFO
	.align		4
.L_162:
        /*0008*/ 	.byte	0x04, 0x17
        /*000a*/ 	.short	(.L_164 - .L_163)
.L_163:
        /*000c*/ 	.word	0x00000000
        /*0010*/ 	.short	0x0000
        /*0012*/ 	.short	0x0070
        /*0014*/ 	.byte	0x00, 0xf0, 0x01, 0x32


	//----- nvinfo : EIATTR_SPARSE_MMA_MASK
	.align		4
.L_164:
        /*0018*/ 	.byte	0x03, 0x50
        /*001a*/ 	.short	0x0000


	//----- nvinfo : EIATTR_MAXREG_COUNT
	.align		4
        /*001c*/ 	.byte	0x03, 0x1b
        /*001e*/ 	.short	0x00a8


	//----- nvinfo : EIATTR_NUM_BARRIERS
	.align		4
        /*0020*/ 	.byte	0x02, 0x4c
        /*0022*/ 	.byte	0x10
	.zero		1


	//----- nvinfo : EIATTR_EXTERNS
	.align		4
        /*0024*/ 	.byte	0x04, 0x0f
        /*0026*/ 	.short	(.L_166 - .L_165)


	//   ....[0]....
	.align		4
.L_165:
        /*0028*/ 	.word	index@(__assertfail)


	//----- nvinfo : EIATTR_ANNOTATIONS
	.align		4
.L_166:
        /*002c*/ 	.byte	0x04, 0x55
        /*002e*/ 	.short	(.L_168 - .L_167)


	//   ....[0]....
.L_167:
        /* <DEDUP_REMOVED lines=13> */


	//----- nvinfo : EIATTR_MERCURY_ISA_VERSION
	.align		4
.L_168:
        /*00e8*/ 	.byte	0x03, 0x5f
        /*00ea*/ 	.short	0x0101


	//----- nvinfo : EIATTR_INT_WARP_WIDE_INSTR_OFFSETS
	.align		4
        /*00ec*/ 	.byte	0x04, 0x31
        /*00ee*/ 	.short	(.L_170 - .L_169)


	//   ....[0]....
.L_169:
        /*00f0*/ 	.word	0x000001c0


	//   ....[1]....
        /*00f4*/ 	.word	0x000001f0


	//   ....[2]....
        /*00f8*/ 	.word	0x00000200


	//   ....[3]....
        /*00fc*/ 	.word	0x00000270


	//   ....[4]....
        /*0100*/ 	.word	0x000078a0


	//   ....[5]....
        /*0104*/ 	.word	0x00007900


	//----- nvinfo : EIATTR_COOP_GROUP_MASK_REGIDS
	.align		4
.L_170:
        /*0108*/ 	.byte	0x04, 0x29
        /*010a*/ 	.short	(.L_172 - .L_171)


	//   ....[0]....
.L_171:
        /*010c*/ 	.word	0xffffffff


	//   ....[1]....
        /*0110*/ 	.word	0xffffffff


	//   ....[2]....
        /*0114*/ 	.word	0xffffffff


	//   ....[3]....
        /*0118*/ 	.word	0xffffffff


	//   ....[4]....
        /*011c*/ 	.word	0xffffffff


	//   ....[5]....
        /*0120*/ 	.word	0xffffffff


	//   ....[6]....
        /*0124*/ 	.word	0xffffffff


	//   ....[7]....
        /*0128*/ 	.word	0xffffffff


	//   ....[8]....
        /*012c*/ 	.word	0xffffffff


	//   ....[9]....
        /*0130*/ 	.word	0xffffffff


	//   ....[10]....
        /*0134*/ 	.word	0xffffffff


	//   ....[11]....
        /*0138*/ 	.word	0xffffffff


	//   ....[12]....
        /*013c*/ 	.word	0xffffffff


	//   ....[13]....
        /*0140*/ 	.word	0xffffffff


	//   ....[14]....
        /*0144*/ 	.word	0xffffffff


	//   ....[15]....
        /*0148*/ 	.word	0xffffffff


	//   ....[16]....
        /*014c*/ 	.word	0xffffffff


	//   ....[17]....
        /*0150*/ 	.word	0xffffffff


	//   ....[18]....
        /*0154*/ 	.word	0xffffffff


	//   ....[19]....
        /*0158*/ 	.word	0xffffffff


	//   ....[20]....
        /*015c*/ 	.word	0xffffffff


	//   ....[21]....
        /*0160*/ 	.word	0xffffffff


	//   ....[22]....
        /*0164*/ 	.word	0xffffffff


	//   ....[23]....
        /*0168*/ 	.word	0x0500000f


	//   ....[24]....
        /*016c*/ 	.word	0x0500000f


	//----- nvinfo : EIATTR_COOP_GROUP_INSTR_OFFSETS
	.align		4
.L_172:
        /*0170*/ 	.byte	0x04, 0x28
        /*0172*/ 	.short	(.L_174 - .L_173)


	//   ....[0]....
.L_173:
        /*0174*/ 	.word	0x00000070


	//   ....[1]....
        /*0178*/ 	.word	0x000001d0


	//   ....[2]....
        /*017c*/ 	.word	0x00000220


	//   ....[3]....
        /*0180*/ 	.word	0x00000430


	//   ....[4]....
        /*0184*/ 	.word	0x00000590


	//   ....[5]....
        /*0188*/ 	.word	0x000006b0


	//   ....[6]....
        /*018c*/ 	.word	0x00000810


	//   ....[7]....
        /*0190*/ 	.word	0x00000d90


	//   ....[8]....
        /*0194*/ 	.word	0x00002490


	//   ....[9]....
        /*0198*/ 	.word	0x000024c0


	//   ....[10]....
        /*019c*/ 	.word	0x000024e0


	//   ....[11]....
        /*01a0*/ 	.word	0x00002500


	//   ....[12]....
        /*01a4*/ 	.word	0x00004010


	//   ....[13]....
        /*01a8*/ 	.word	0x00004070


	//   ....[14]....
        /*01ac*/ 	.word	0x00004090


	//   ....[15]....
        /*01b0*/ 	.word	0x000040b0


	//   ....[16]....
        /*01b4*/ 	.word	0x00005640


	//   ....[17]....
        /*01b8*/ 	.word	0x00005680


	//   ....[18]....
        /*01bc*/ 	.word	0x00005810


	//   ....[19]....
        /*01c0*/ 	.word	0x00005850


	//   ....[20]....
        /*01c4*/ 	.word	0x00006d90


	//   ....[21]....
        /*01c8*/ 	.word	0x000070c0


	//   ....[22]....
        /*01cc*/ 	.word	0x00009ce0


	//   ....[23]....
        /*01d0*/ 	.word	0x0000a230


	//   ....[24]....
        /*01d4*/ 	.word	0x0000a6d0


	//----- nvinfo : EIATTR_REG_RECONFIG
	.align		4
.L_174:
        /*01d8*/ 	.byte	0x01, 0x54
	.zero		2


	//----- nvinfo : EIATTR_SYSCALL_OFFSETS
	.align		4
        /*01dc*/ 	.byte	0x04, 0x46
        /*01de*/ 	.short	(.L_176 - .L_175)


	//   ....[0]....
.L_175:
        /*01e0*/ 	.word	0x000010d0


	//   ....[1]....
        /*01e4*/ 	.word	0x00007520


	//   ....[2]....
        /*01e8*/ 	.word	0x00007660


	//   ....[3]....
        /*01ec*/ 	.word	0x00007760


	//----- nvinfo : EIATTR_MBARRIER_INSTR_OFFSETS
	.align		4
.L_176:
        /*01f0*/ 	.byte	0x04, 0x39
        /*01f2*/ 	.short	(.L_178 - .L_177)


	//   ....[0]....
.L_177:
        /*01f4*/ 	.word	0x000002d0
        /*01f8*/ 	.word	0x000000ff
        /*01fc*/ 	.word	0x00032400
        /*0200*/ 	.short	0x0100
        /*0202*/ 	.byte	0x06
	.zero		1


	//   ....[1]....
        /*0204*/ 	.word	0x000002e0
        /*0208*/ 	.word	0x000000ff
        /*020c*/ 	.word	0x00032410
        /*0210*/ 	.short	0x0100
        /*0212*/ 	.byte	0x06
	.zero		1


	//   ....[2]....
        /*0214*/ 	.word	0x000002f0
        /*0218*/ 	.word	0x000000ff
        /*021c*/ 	.word	0x00032420
        /*0220*/ 	.short	0x0100
        /*0222*/ 	.byte	0x06
	.zero		1


	//   ....[3]....
        /*0224*/ 	.word	0x000003e0
        /*0228*/ 	.word	0x000000ff
        /*022c*/ 	.word	0x00032430
        /*0230*/ 	.short	0x0100
        /*0232*/ 	.byte	0x08
	.zero		1


	//   ....[4]....
        /*0234*/ 	.word	0x000003f0
        /*0238*/ 	.word	0x000000ff
        /*023c*/ 	.word	0x00032440
        /*0240*/ 	.short	0x0100
        /*0242*/ 	.byte	0x08
	.zero		1


	//   ....[5]....
        /*0244*/ 	.word	0x00000400
        /*0248*/ 	.word	0x000000ff
        /*024c*/ 	.word	0x00032438
        /*0250*/ 	.short	0x0100
        /*0252*/ 	.byte	0x08
	.zero		1


	//   ....[6]....
        /*0254*/ 	.word	0x00000410
        /*0258*/ 	.word	0x000000ff
        /*025c*/ 	.word	0x00032448
        /*0260*/ 	.short	0x0100
        /*0262*/ 	.byte	0x08
	.zero		1


	//   ....[7]....
        /*0264*/ 	.word	0x00000540
        /*0268*/ 	.word	0x000000ff
        /*026c*/ 	.word	0x00032450
        /*0270*/ 	.short	0x0100
        /*0272*/ 	.byte	0x08
	.zero		1


	//   ....[8]....
        /*0274*/ 	.word	0x00000550
        /*0278*/ 	.word	0x000000ff
        /*027c*/ 	.word	0x00032460
        /*0280*/ 	.short	0x0100
        /*0282*/ 	.byte	0x08
	.zero		1


	//   ....[9]....
        /*0284*/ 	.word	0x00000560
        /*0288*/ 	.word	0x000000ff
        /*028c*/ 	.word	0x00032458
        /*0290*/ 	.short	0x0100
        /*0292*/ 	.byte	0x08
	.zero		1


	//   ....[10]....
        /*0294*/ 	.word	0x00000570
        /*0298*/ 	.word	0x000000ff
        /*029c*/ 	.word	0x00032468
        /*02a0*/ 	.short	0x0100
        /*02a2*/ 	.byte	0x08
	.zero		1


	//   ....[11]....
        /*02a4*/ 	.word	0x00000660
        /*02a8*/ 	.word	0x000000ff
        /*02ac*/ 	.word	0x00032470
        /*02b0*/ 	.short	0x0100
        /*02b2*/ 	.byte	0x06
	.zero		1


	//   ....[12]....
        /*02b4*/ 	.word	0x00000670
        /*02b8*/ 	.word	0x000000ff
        /*02bc*/ 	.word	0x00032480
        /*02c0*/ 	.short	0x0100
        /*02c2*/ 	.byte	0x06
	.zero		1


	//   ....[13]....
        /*02c4*/ 	.word	0x00000680
        /*02c8*/ 	.word	0x000000ff
        /*02cc*/ 	.word	0x00032478
        /*02d0*/ 	.short	0x0100
        /*02d2*/ 	.byte	0x06
	.zero		1


	//   ....[14]....
        /*02d4*/ 	.word	0x00000690
        /*02d8*/ 	.word	0x000000ff
        /*02dc*/ 	.word	0x00032488
        /*02e0*/ 	.short	0x0100
        /*02e2*/ 	.byte	0x06
	.zero		1


	//   ....[15]....
        /*02e4*/ 	.word	0x000007c0
        /*02e8*/ 	.word	0x000000ff
        /*02ec*/ 	.word	0x00032490
        /*02f0*/ 	.short	0x0100
        /*02f2*/ 	.byte	0x08
	.zero		1


	//   ....[16]....
        /*02f4*/ 	.word	0x000007d0
        /*02f8*/ 	.word	0x000000ff
        /*02fc*/ 	.word	0x000324a0
        /*0300*/ 	.short	0x0100
        /*0302*/ 	.byte	0x08
	.zero		1


	//   ....[17]....
        /*0304*/ 	.word	0x000007e0
        /*0308*/ 	.word	0x000000ff
        /*030c*/ 	.word	0x00032498
        /*0310*/ 	.short	0x0100
        /*0312*/ 	.byte	0x08
	.zero		1


	//   ....[18]....
        /*0314*/ 	.word	0x000007f0
        /*0318*/ 	.word	0x000000ff
        /*031c*/ 	.word	0x000324a8
        /*0320*/ 	.short	0x0100
        /*0322*/ 	.byte	0x08
	.zero		1


	//   ....[19]....
        /*0324*/ 	.word	0x00000920
        /*0328*/ 	.word	0x000000ff
        /*032c*/ 	.word	0x000324b0
        /*0330*/ 	.short	0x0100
        /*0332*/ 	.byte	0x08
	.zero		1


	//   ....[20]....
        /*0334*/ 	.word	0x00000930
        /*0338*/ 	.word	0x000000ff
        /*033c*/ 	.word	0x000324c0
        /*0340*/ 	.short	0x0100
        /*0342*/ 	.byte	0x08
	.zero		1


	//   ....[21]....
        /*0344*/ 	.word	0x00000940
        /*0348*/ 	.word	0x000000ff
        /*034c*/ 	.word	0x000324b8
        /*0350*/ 	.short	0x0100
        /*0352*/ 	.byte	0x08
	.zero		1


	//   ....[22]....
        /*0354*/ 	.word	0x00000950
        /*0358*/ 	.word	0x000000ff
        /*035c*/ 	.word	0x000324c8
        /*0360*/ 	.short	0x0100
        /*0362*/ 	.byte	0x08
	.zero		1


	//   ....[23]....
        /*0364*/ 	.word	0x00001120
        /*0368*/ 	.word	0x000000ff
        /*036c*/ 	.word	0x00032400
        /*0370*/ 	.short	0x010a
        /*0372*/ 	.byte	0x29
	.zero		1


	//   ....[24]....
        /*0374*/ 	.word	0x000011d0
        /*0378*/ 	.word	0x000000ff
        /*037c*/ 	.word	0x00032430
        /*0380*/ 	.short	0x010a
        /*0382*/ 	.byte	0x1a
	.zero		1


	//   ....[25]....
        /*0384*/ 	.word	0x00001210
        /*0388*/ 	.word	0x000000ff
        /*038c*/ 	.word	0x00032430
        /*0390*/ 	.short	0x010a
        /*0392*/ 	.byte	0x1a
	.zero		1


	//   ....[26]....
        /*0394*/ 	.word	0x00001470
        /*0398*/ 	.word	0x000000ff
        /*039c*/ 	.word	0x00032410
        /*03a0*/ 	.short	0x010a
        /*03a2*/ 	.byte	0x29
	.zero		1


	//   ....[27]....
        /*03a4*/ 	.word	0x000014b0
        /*03a8*/ 	.word	0x000000ff
        /*03ac*/ 	.word	0x00032450
        /*03b0*/ 	.short	0x010a
        /*03b2*/ 	.byte	0x1a
	.zero		1


	//   ....[28]....
        /*03b4*/ 	.word	0x000014f0
        /*03b8*/ 	.word	0x000000ff
        /*03bc*/ 	.word	0x00032450
        /*03c0*/ 	.short	0x010a
        /*03c2*/ 	.byte	0x1a
	.zero		1


	//   ....[29]....
        /*03c4*/ 	.word	0x00002720
        /*03c8*/ 	.word	0x00000018
        /*03cc*/ 	.word	0x00000000
        /*03d0*/ 	.short	0x0101
        /*03d2*/ 	.byte	0x3f
	.zero		1


	//   ....[30]....
        /*03d4*/ 	.word	0x00003240
        /*03d8*/ 	.word	0x000000ae
        /*03dc*/ 	.word	0x00000000
        /*03e0*/ 	.short	0x0101
        /*03e2*/ 	.byte	0x3f
	.zero		1


	//   ....[31]....
        /*03e4*/ 	.word	0x00003370
        /*03e8*/ 	.word	0x000000ff
        /*03ec*/ 	.word	0x00032430
        /*03f0*/ 	.short	0x010a
        /*03f2*/ 	.byte	0x1c
	.zero		1


	//   ....[32]....
        /*03f4*/ 	.word	0x000033b0
        /*03f8*/ 	.word	0x000000ff
        /*03fc*/ 	.word	0x00032430
        /*0400*/ 	.short	0x010a
        /*0402*/ 	.byte	0x1c
	.zero		1


	//   ....[33]....
        /*0404*/ 	.word	0x00003530
        /*0408*/ 	.word	0x000000ff
        /*040c*/ 	.word	0x00032450
        /*0410*/ 	.short	0x010a
        /*0412*/ 	.byte	0x1c
	.zero		1


	//   ....[34]....
        /*0414*/ 	.word	0x00003570
        /*0418*/ 	.word	0x000000ff
        /*041c*/ 	.word	0x00032450
        /*0420*/ 	.short	0x010a
        /*0422*/ 	.byte	0x1c
	.zero		1


	//   ....[35]....
        /*0424*/ 	.word	0x00004230
        /*0428*/ 	.word	0x00000098
        /*042c*/ 	.word	0x00000000
        /*0430*/ 	.short	0x0101
        /*0432*/ 	.byte	0x3f
	.zero		1


	//   ....[36]....
        /*0434*/ 	.word	0x00005620
        /*0438*/ 	.word	0x00000014
        /*043c*/ 	.word	0x00000000
        /*0440*/ 	.short	0x0101
        /*0442*/ 	.byte	0x3f
	.zero		1


	//   ....[37]....
        /*0444*/ 	.word	0x00006fd0
        /*0448*/ 	.word	0x000000ff
        /*044c*/ 	.word	0x00000000
        /*0450*/ 	.short	0x0101
        /*0452*/ 	.byte	0x06
	.zero		1


	//   ....[38]....
        /*0454*/ 	.word	0x00007c60
        /*0458*/ 	.word	0x00000005
        /*045c*/ 	.word	0x00032440
        /*0460*/ 	.short	0x010a
        /*0462*/ 	.byte	0x3f
	.zero		1


	//   ....[39]....
        /*0464*/ 	.word	0x00008240
        /*0468*/ 	.word	0x0000000a
        /*046c*/ 	.word	0x00032420
        /*0470*/ 	.short	0x010a
        /*0472*/ 	.byte	0x3f
	.zero		1


	//   ....[40]....
        /*0474*/ 	.word	0x00008310
        /*0478*/ 	.word	0x00000008
        /*047c*/ 	.word	0x00032460
        /*0480*/ 	.short	0x010a
        /*0482*/ 	.byte	0x3f
	.zero		1


	//   ....[41]....
        /*0484*/ 	.word	0x000088c0
        /*0488*/ 	.word	0x00000002
        /*048c*/ 	.word	0x00032440
        /*0490*/ 	.short	0x010a
        /*0492*/ 	.byte	0x3f
	.zero		1


	//   ....[42]....
        /*0494*/ 	.word	0x00008a80
        /*0498*/ 	.word	0x00000002
        /*049c*/ 	.word	0x00032460
        /*04a0*/ 	.short	0x010a
        /*04a2*/ 	.byte	0x3f
	.zero		1


	//   ....[43]....
        /*04a4*/ 	.word	0x00008fb0
        /*04a8*/ 	.word	0x00000003
        /*04ac*/ 	.word	0x00032440
        /*04b0*/ 	.short	0x010a
        /*04b2*/ 	.byte	0x3f
	.zero		1


	//   ....[44]....
        /*04b4*/ 	.word	0x00009180
        /*04b8*/ 	.word	0x00000003
        /*04bc*/ 	.word	0x00032460
        /*04c0*/ 	.short	0x010a
        /*04c2*/ 	.byte	0x3f
	.zero		1


	//   ....[45]....
        /*04c4*/ 	.word	0x00009650
        /*04c8*/ 	.word	0x00000003
        /*04cc*/ 	.word	0x00032440
        /*04d0*/ 	.short	0x010a
        /*04d2*/ 	.byte	0x3f
	.zero		1


	//   ....[46]....
        /*04d4*/ 	.word	0x00009820
        /*04d8*/ 	.word	0x00000003
        /*04dc*/ 	.word	0x00032460
        /*04e0*/ 	.short	0x010a
        /*04e2*/ 	.byte	0x3f
	.zero		1


	//   ....[47]....
        /*04e4*/ 	.word	0x00009c60
        /*04e8*/ 	.word	0x00000000
        /*04ec*/ 	.word	0x00032420
        /*04f0*/ 	.short	0x010a
        /*04f2*/ 	.byte	0x3f
	.zero		1


	//   ....[48]....
        /*04f4*/ 	.word	0x00009e00
        /*04f8*/ 	.word	0x00000006
        /*04fc*/ 	.word	0x00000000
        /*0500*/ 	.short	0x010a
        /*0502*/ 	.byte	0x3f
	.zero		1


	//   ....[49]....
        /*0504*/ 	.word	0x00009e70
        /*0508*/ 	.word	0x00000003
        /*050c*/ 	.word	0x00000000
        /*0510*/ 	.short	0x010a
        /*0512*/ 	.byte	0x3f
	.zero		1


	//   ....[50]....
        /*0514*/ 	.word	0x00009ed0
        /*0518*/ 	.word	0x00000010
        /*051c*/ 	.word	0x00000000
        /*0520*/ 	.short	0x010a
        /*0522*/ 	.byte	0x3f
	.zero		1


	//   ....[51]....
        /*0524*/ 	.word	0x00009f00
        /*0528*/ 	.word	0x00000003
        /*052c*/ 	.word	0x00000000
        /*0530*/ 	.short	0x010a
        /*0532*/ 	.byte	0x3f
	.zero		1


	//   ....[52]....
        /*0534*/ 	.word	0x00009f70
        /*0538*/ 	.word	0x00000003
        /*053c*/ 	.word	0x00032400
        /*0540*/ 	.short	0x010a
        /*0542*/ 	.byte	0x3f
	.zero		1


	//   ....[53]....
        /*0544*/ 	.word	0x00009fd0
        /*0548*/ 	.word	0x00000004
        /*054c*/ 	.word	0x00032430
        /*0550*/ 	.short	0x010a
        /*0552*/ 	.byte	0x3f
	.zero		1


	//   ....[54]....
        /*0554*/ 	.word	0x0000a030
        /*0558*/ 	.word	0x00000005
        /*055c*/ 	.word	0x00032410
        /*0560*/ 	.short	0x010a
        /*0562*/ 	.byte	0x3f
	.zero		1


	//   ....[55]....
        /*0564*/ 	.word	0x0000a090
        /*0568*/ 	.word	0x00000000
        /*056c*/ 	.word	0x00032450
        /*0570*/ 	.short	0x010a
        /*0572*/ 	.byte	0x3f
	.zero		1


	//   ....[56]....
        /*0574*/ 	.word	0x0000a0f0
        /*0578*/ 	.word	0x00000003
        /*057c*/ 	.word	0x00032430
        /*0580*/ 	.short	0x010a
        /*0582*/ 	.byte	0x3f
	.zero		1


	//   ....[57]....
        /*0584*/ 	.word	0x0000a150
        /*0588*/ 	.word	0x00000003
        /*058c*/ 	.word	0x00032450
        /*0590*/ 	.short	0x010a
        /*0592*/ 	.byte	0x3f
	.zero		1


	//   ....[58]....
        /*0594*/ 	.word	0x0000a2f0
        /*0598*/ 	.word	0x00000005
        /*059c*/ 	.word	0x00032440
        /*05a0*/ 	.short	0x010a
        /*05a2*/ 	.byte	0x3f
	.zero		1


	//   ....[59]....
        /*05a4*/ 	.word	0x0000a370
        /*05a8*/ 	.word	0x00000008
        /*05ac*/ 	.word	0x00032420
        /*05b0*/ 	.short	0x010a
        /*05b2*/ 	.byte	0x3f
	.zero		1


	//   ....[60]....
        /*05b4*/ 	.word	0x0000a3c0
        /*05b8*/ 	.word	0x00000008
        /*05bc*/ 	.word	0x00032460
        /*05c0*/ 	.short	0x010a
        /*05c2*/ 	.byte	0x3f
	.zero		1


	//   ....[61]....
        /*05c4*/ 	.word	0x0000a410
        /*05c8*/ 	.word	0x00000002
        /*05cc*/ 	.word	0x00032440
        /*05d0*/ 	.short	0x010a
        /*05d2*/ 	.byte	0x3f
	.zero		1


	//   ....[62]....
        /*05d4*/ 	.word	0x0000a460
        /*05d8*/ 	.word	0x00000002
        /*05dc*/ 	.word	0x00032460
        /*05e0*/ 	.short	0x010a
        /*05e2*/ 	.byte	0x3f
	.zero		1


	//   ....[63]....
        /*05e4*/ 	.word	0x0000a4b0
        /*05e8*/ 	.word	0x00000003
        /*05ec*/ 	.word	0x00032440
        /*05f0*/ 	.short	0x010a
        /*05f2*/ 	.byte	0x3f
	.zero		1


	//   ....[64]....
        /*05f4*/ 	.word	0x0000a500
        /*05f8*/ 	.word	0x00000003
        /*05fc*/ 	.word	0x00032460
        /*0600*/ 	.short	0x010a
        /*0602*/ 	.byte	0x3f
	.zero		1


	//   ....[65]....
        /*0604*/ 	.word	0x0000a550
        /*0608*/ 	.word	0x00000003
        /*060c*/ 	.word	0x00032440
        /*0610*/ 	.short	0x010a
        /*0612*/ 	.byte	0x3f
	.zero		1


	//   ....[66]....
        /*0614*/ 	.word	0x0000a5a0
        /*0618*/ 	.word	0x00000003
        /*061c*/ 	.word	0x00032460
        /*0620*/ 	.short	0x010a
        /*0622*/ 	.byte	0x3f
	.zero		1


	//   ....[67]....
        /*0624*/ 	.word	0x0000a5f0
        /*0628*/ 	.word	0x00000000
        /*062c*/ 	.word	0x00032420
        /*0630*/ 	.short	0x010a
        /*0632*/ 	.byte	0x3f
	.zero		1


	//   ....[68]....
        /*0634*/ 	.word	0x0000a790
        /*0638*/ 	.word	0x00000006
        /*063c*/ 	.word	0x00000000
        /*0640*/ 	.short	0x010a
        /*0642*/ 	.byte	0x3f
	.zero		1


	//   ....[69]....
        /*0644*/ 	.word	0x0000a7e0
        /*0648*/ 	.word	0x00000003
        /*064c*/ 	.word	0x00000000
        /*0650*/ 	.short	0x010a
        /*0652*/ 	.byte	0x3f
	.zero		1


	//   ....[70]....
        /*0654*/ 	.word	0x0000a830
        /*0658*/ 	.word	0x00000010
        /*065c*/ 	.word	0x00000000
        /*0660*/ 	.short	0x010a
        /*0662*/ 	.byte	0x3f
	.zero		1


	//----- nvinfo : EIATTR_NUM_MBARRIERS
	.align		4
.L_178:
        /*0664*/ 	.byte	0x03, 0x38
        /*0666*/ 	.short	0x0017


	//----- nvinfo : EIATTR_EXIT_INSTR_OFFSETS
	.align		4
        /*0668*/ 	.byte	0x04, 0x1c
        /*066a*/ 	.short	(.L_180 - .L_179)


	//   ....[0]....
.L_179:
        /*066c*/ 	.word	0x00000a80


	//   ....[1]....
        /*0670*/ 	.word	0x00007080


	//   ....[2]....
        /*0674*/ 	.word	0x000070e0


	//   ....[3]....
        /*0678*/ 	.word	0x00009f50


	//----- nvinfo : EIATTR_MAX_THREADS
	.align		4
.L_180:
        /*067c*/ 	.byte	0x04, 0x05
        /*067e*/ 	.short	(.L_182 - .L_181)
.L_181:
        /*0680*/ 	.word	0x00000180
        /*0684*/ 	.word	0x00000001
        /*0688*/ 	.word	0x00000001


	//----- nvinfo : EIATTR_CRS_STACK_SIZE
	.align		4
.L_182:
        /*068c*/ 	.byte	0x04, 0x1e
        /*068e*/ 	.short	(.L_184 - .L_183)
.L_183:
        /*0690*/ 	.word	0x00000000


	//----- nvinfo : EIATTR_CBANK_PARAM_SIZE
	.align		4
.L_184:
        /*0694*/ 	.byte	0x03, 0x19
        /*0696*/ 	.short	0x0cf0


	//----- nvinfo : EIATTR_PARAM_CBANK
	.align		4
        /*0698*/ 	.byte	0x04, 0x0a
        /*069a*/ 	.short	(.L_186 - .L_185)
	.align		4
.L_185:
        /*069c*/ 	.word	index@(.nv.constant0._ZN7cutlass13device_kernelIN5flash11enable_sm90INS1_16FlashAttnFwdSm90INS1_25CollectiveMainloopFwdSm90ILi2EN4cute5tupleIJNS5_1CILi1EEES8_S8_EEENS6_IJNS7_ILi128EEENS7_ILi96EEENS7_ILi64EEEEEELi256ENS_6half_tEfNS_4arch4Sm90ELb0ELb0ELb0ELb0ELb0ELb0ELb1ELb1ELb0ELb0ELb0ELb0EEENS1_21CollectiveEpilogueFwdINS6_IJSA_NS7_ILi256EEESB_EEES9_SE_SG_Li256ELb0ELb0ELb0ELb0EEENS1_29StaticPersistentTileSchedulerILb0EEEEEEEEEvNT_6ParamsE)
        /*06a0*/ 	.short	0x0210
        /*06a2*/ 	.short	0x0cf0


	//----- nvinfo : EIATTR_SW_WAR
	.align		4
.L_186:
        /*06a4*/ 	.byte	0x04, 0x36
        /*06a6*/ 	.short	(.L_188 - .L_187)
.L_187:
        /*06a8*/ 	.word	0x00000008
.L_188:


//--------------------- .nv.info._ZN7cutlass13device_kernelIN5flash11enable_sm90INS1_16FlashAttnFwdSm90INS1_25CollectiveMainloopFwdSm90ILi2EN4cute5tupleIJNS5_1CILi1EEES8_S8_EEENS6_IJNS7_ILi128EEENS7_ILi96EEENS7_ILi64EEEEEELi256ENS_6half_tEfNS_4arch4Sm90ELb0ELb0ELb0ELb1ELb0ELb0ELb0ELb1ELb0ELb0ELb0ELb0EEENS1_21CollectiveEpilogueFwdINS6_IJSA_NS7_ILi256EEESB_EEES9_SE_SG_Li256ELb1ELb0ELb0ELb0EEENS1_36VarlenDynamicPersistentTileSchedulerILi128ELi96ELi256ELi32ELb0ELb0ELb1ELb0ELb1ELb1EEEEEEEEEvNT_6ParamsE --------------------------
	.section	.nv.info._ZN7cutlass13device_kernelIN5flash11enable_sm90INS1_16FlashAttnFwdSm90INS1_25CollectiveMainloopFwdSm90ILi2EN4cute5tupleIJNS5_1CILi1EEES8_S8_EEENS6_IJNS7_ILi128EEENS7_ILi96EEENS7_ILi64EEEEEELi256ENS_6half_tEfNS_4arch4Sm90ELb0ELb0ELb0ELb1ELb0ELb0ELb0ELb1ELb0ELb0ELb0ELb0EEENS1_21CollectiveEpilogueFwdINS6_IJSA_NS7_ILi256EEESB_EEES9_SE_SG_Li256ELb1ELb0ELb0ELb0EEENS1_36VarlenDynamicPersistentTileSchedulerILi128ELi96ELi256ELi32ELb0ELb0ELb1ELb0ELb1ELb1EEEEEEEEEvNT_6ParamsE,"",@"SHT_CUDA_INFO"
	.sectionflags	@""
	.align	4


	//----- nvinfo : EIATTR_CUDA_API_VERSION
	.align		4
        /*0000*/ 	.byte	0x04, 0x37
        /*0002*/ 	.short	(.L_190 - .L_189)
.L_189:
        /*0004*/ 	.word	0x00000082


	//----- nvinfo : EIATTR_KPARAM_INFO
	.align		4
.L_190:
        /*0008*/ 	.byte	0x04, 0x17
        /*000a*/ 	.short	(.L_192 - .L_191)
.L_191:
        /*000c*/ 	.word	0x00000000
        /*0010*/ 	.short	0x0000
        /*0012*/ 	.short	0x0070
        /*0014*/ 	.byte	0x00, 0xf0, 0x01, 0x28


	//----- nvinfo : EIATTR_SPARSE_MMA_MASK
	.align		4
.L_192:
        /*0018*/ 	.byte	0x03, 0x50
        /*001a*/ 	.short	0x0000


	//----- nvinfo : EIATTR_MAXREG_COUNT
	.align		4
        /*001c*/ 	.byte	0x03, 0x1b
        /*001e*/ 	.short	0x00a8


	//----- nvinfo : EIATTR_NUM_BARRIERS
	.align		4
        /*0020*/ 	.byte	0x02, 0x4c
        /*0022*/ 	.byte	0x10
	.zero		1


	//----- nvinfo : EIATTR_EXTERNS
	.align		4
        /*0024*/ 	.byte	0x04, 0x0f
        /*0026*/ 	.short	(.L_194 - .L_193)


	//   ....[0]....
	.align		4
.L_193:
        /*0028*/ 	.word	index@(__assertfail)


	//----- nvinfo : EIATTR_ANNOTATIONS
	.align		4
.L_194:
        /*002c*/ 	.byte	0x04, 0x55
        /*002e*/ 	.short	(.L_196 - .L_195)


	//   ....[0]....
.L_195:
        /* <DEDUP_REMOVED lines=30> */
        /*0204*/ 	.byte	0xf0, 0xc8, 0x00, 0x00, 0x01, 0x00, 0x00, 0x00, 0x00, 0xca, 0x00, 0x00


	//----- nvinfo : EIATTR_MERCURY_ISA_VERSION
	.align		4
.L_196:
        /*0210*/ 	.byte	0x03, 0x5f
        /*0212*/ 	.short	0x0101


	//----- nvinfo : EIATTR_UNUSED_LOAD_BYTE_OFFSET
	.align		4
        /*0214*/ 	.byte	0x04, 0x44
        /*0216*/ 	.short	(.L_198 - .L_197)


	//   ....[0]....
.L_197:
        /*0218*/ 	.word	0x00000a50
        /*021c*/ 	.word	0x0000fff0


	//   ....[1]....
        /*0220*/ 	.word	0x00005990
        /*0224*/ 	.word	0x0000fff0


	//----- nvinfo : EIATTR_INT_WARP_WIDE_INSTR_OFFSETS
	.align		4
.L_198:
        /*0228*/ 	.byte	0x04, 0x31
        /*022a*/ 	.short	(.L_200 - .L_199)


	//   ....[0]....
.L_199:
        /*022c*/ 	.word	0x00000160


	//   ....[1]....
        /*0230*/ 	.word	0x000001a0


	//   ....[2]....
        /*0234*/ 	.word	0x00000210


	//   ....[3]....
        /*0238*/ 	.word	0x000092b0


	//   ....[4]....
        /*023c*/ 	.word	0x00009340


	//   ....[5]....
        /*0240*/ 	.word	0x000097c0


	//   ....[6]....
        /*0244*/ 	.word	0x000097f0


	//   ....[7]....
        /*0248*/ 	.word	0x0000bc20


	//   ....[8]....
        /*024c*/ 	.word	0x0000bcb0


	//----- nvinfo : EIATTR_COOP_GROUP_MASK_REGIDS
	.align		4
.L_200:
        /*0250*/ 	.byte	0x04, 0x29
        /*0252*/ 	.short	(.L_202 - .L_201)


	//   ....[0]....
.L_201:
        /*0254*/ 	.word	0xffffffff


	//   ....[1]....
        /*0258*/ 	.word	0xffffffff


	//   ....[2]....
        /*025c*/ 	.word	0xffffffff


	//   ....[3]....
        /*0260*/ 	.word	0xffffffff


	//   ....[4]....
        /*0264*/ 	.word	0xffffffff


	//   ....[5]....
        /*0268*/ 	.word	0xffffffff


	//   ....[6]....
        /*026c*/ 	.word	0xffffffff


	//   ....[7]....
        /*0270*/ 	.word	0xffffffff


	//   ....[8]....
        /*0274*/ 	.word	0xffffffff


	//   ....[9]....
        /*0278*/ 	.word	0xffffffff


	//   ....[10]....
        /*027c*/ 	.word	0xffffffff


	//   ....[11]....
        /*0280*/ 	.word	0xffffffff


	//   ....[12]....
        /*0284*/ 	.word	0xffffffff


	//   ....[13]....
        /*0288*/ 	.word	0xffffffff


	//   ....[14]....
        /*028c*/ 	.word	0xffffffff


	//   ....[15]....
        /*0290*/ 	.word	0xffffffff


	//   ....[16]....
        /*0294*/ 	.word	0xffffffff


	//   ....[17]....
        /*0298*/ 	.word	0xffffffff


	//   ....[18]....
        /*029c*/ 	.word	0xffffffff


	//   ....[19]....
        /*02a0*/ 	.word	0xffffffff


	//   ....[20]....
        /*02a4*/ 	.word	0xffffffff


	//   ....[21]....
        /*02a8*/ 	.word	0xffffffff


	//   ....[22]....
        /*02ac*/ 	.word	0xffffffff


	//   ....[23]....
        /*02b0*/ 	.word	0xffffffff


	//   ....[24]....
        /*02b4*/ 	.word	0xffffffff


	//   ....[25]....
        /*02b8*/ 	.word	0xffffffff


	//   ....[26]....
        /*02bc*/ 	.word	0xffffffff


	//   ....[27]....
        /*02c0*/ 	.word	0xffffffff


	//   ....[28]....
        /*02c4*/ 	.word	0xffffffff


	//   ....[29]....
        /*02c8*/ 	.word	0xffffffff


	//   ....[30]....
        /*02cc*/ 	.word	0xffffffff


	//   ....[31]....
        /*02d0*/ 	.word	0xffffffff


	//   ....[32]....
        /*02d4*/ 	.word	0xffffffff


	//   ....[33]....
        /*02d8*/ 	.word	0xffffffff


	//   ....[34]....
        /*02dc*/ 	.word	0xffffffff


	//   ....[35]....
        /*02e0*/ 	.word	0xffffffff


	//   ....[36]....
        /*02e4*/ 	.word	0xffffffff


	//   ....[37]....
        /*02e8*/ 	.word	0xffffffff


	//   ....[38]....
        /*02ec*/ 	.word	0xffffffff


	//   ....[39]....
        /*02f0*/ 	.word	0xffffffff


	//   ....[40]....
        /*02f4*/ 	.word	0xffffffff


	//   ....[41]....
        /*02f8*/ 	.word	0xffffffff


	//   ....[42]....
        /*02fc*/ 	.word	0xffffffff


	//   ....[43]....
        /*0300*/ 	.word	0xffffffff


	//   ....[44]....
        /*0304*/ 	.word	0xffffffff


	//   ....[45]....
        /*0308*/ 	.word	0xffffffff


	//   ....[46]....
        /*030c*/ 	.word	0xffffffff


	//   ....[47]....
        /*0310*/ 	.word	0xffffffff


	//   ....[48]....
        /*0314*/ 	.word	0xffffffff


	//   ....[49]....
        /*0318*/ 	.word	0xffffffff


	//   ....[50]....
        /*031c*/ 	.word	0xffffffff


	//   ....[51]....
        /*0320*/ 	.word	0xffffffff


	//   ....[52]....
        /*0324*/ 	.word	0xffffffff


	//   ....[53]....
        /*0328*/ 	.word	0xffffffff


	//   ....[54]....
        /*032c*/ 	.word	0x0500000f


	//   ....[55]....
        /*0330*/ 	.word	0x0500000f


	//   ....[56]....
        /*0334*/ 	.word	0x0500000f


	//   ....[57]....
        /*0338*/ 	.word	0x0500000f


	//   ....[58]....
        /*033c*/ 	.word	0x0500000f


	//   ....[59]....
        /*0340*/ 	.word	0x0500000f


	//   ....[60]....
        /*0344*/ 	.word	0x0500000f


	//   ....[61]....
        /*0348*/ 	.word	0x0500000f


	//   ....[62]....
        /*034c*/ 	.word	0x0500000f


	//   ....[63]....
        /*0350*/ 	.word	0x0500000f


	//   ....[64]....
        /*0354*/ 	.word	0x0500000f


	//   ....[65]....
        /*0358*/ 	.word	0x0500000f


	//   ....[66]....
        /*035c*/ 	.word	0x0500000f


	//   ....[67]....
        /*0360*/ 	.word	0x0500000f


	//   ....[68]....
        /*0364*/ 	.word	0x0500000f


	//   ....[69]....
        /*0368*/ 	.word	0x0500000f


	//   ....[70]....
        /*036c*/ 	.word	0x0500000f


	//   ....[71]....
        /*0370*/ 	.word	0x0500000f


	//   ....[72]....
        /*0374*/ 	.word	0x0500000f


	//----- nvinfo : EIATTR_COOP_GROUP_INSTR_OFFSETS
	.align		4
.L_202:
        /*0378*/ 	.byte	0x04, 0x28
        /*037a*/ 	.short	(.L_204 - .L_203)


	//   ....[0]....
.L_203:
        /*037c*/ 	.word	0x00000070


	//   ....[1]....
        /*0380*/ 	.word	0x00000170


	//   ....[2]....
        /*0384*/ 	.word	0x000001c0


	//   ....[3]....
        /*0388*/ 	.word	0x000003f0


	//   ....[4]....
        /*038c*/ 	.word	0x00000550


	//   ....[5]....
        /*0390*/ 	.word	0x00000670


	//   ....[6]....
        /*0394*/ 	.word	0x000007d0


	//   ....[7]....
        /*0398*/ 	.word	0x00001560


	//   ....[8]....
        /*039c*/ 	.word	0x00002150


	//   ....[9]....
        /*03a0*/ 	.word	0x000021a0


	//   ....[10]....
        /*03a4*/ 	.word	0x000025f0


	//   ....[11]....
        /*03a8*/ 	.word	0x00002670


	//   ....[12]....
        /*03ac*/ 	.word	0x00003690


	//   ....[13]....
        /*03b0*/ 	.word	0x000036c0


	//   ....[14]....
        /*03b4*/ 	.word	0x00003be0


	//   ....[15]....
        /*03b8*/ 	.word	0x00003db0


	//   ....[16]....
        /*03bc*/ 	.word	0x00004f20


	//   ....[17]....
        /*03c0*/ 	.word	0x00004fa0


	//   ....[18]....
        /*03c4*/ 	.word	0x00004ff0


	//   ....[19]....
        /*03c8*/ 	.word	0x00005010


	//   ....[20]....
        /*03cc*/ 	.word	0x00008420


	//   ....[21]....
        /*03d0*/ 	.word	0x000085b0


	//   ....[22]....
        /*03d4*/ 	.word	0x000085e0


	//   ....[23]....
        /*03d8*/ 	.word	0x00008620


	//   ....[24]....
        /*03dc*/ 	.word	0x00008680


	//   ....[25]....
        /*03e0*/ 	.word	0x000086e0


	//   ....[26]....
        /*03e4*/ 	.word	0x00008720


	//   ....[27]....
        /*03e8*/ 	.word	0x000088d0


	//   ....[28]....
        /*03ec*/ 	.word	0x00008930


	//   ....[29]....
        /*03f0*/ 	.word	0x00008970


	//   ....[30]....
        /*03f4*/ 	.word	0x000089b0


	//   ....[31]....
        /*03f8*/ 	.word	0x000089e0


	//   ....[32]....
        /*03fc*/ 	.word	0x00008a10


	//   ....[33]....
        /*0400*/ 	.word	0x00008aa0


	//   ....[34]....
        /*0404*/ 	.word	0x00008ad0


	//   ....[35]....
        /*0408*/ 	.word	0x00008b60


	//   ....[36]....
        /*040c*/ 	.word	0x0000bd40


	//   ....[37]....
        /*0410*/ 	.word	0x0000bd50


	//   ....[38]....
        /*0414*/ 	.word	0x0000be60


	//   ....[39]....
        /*0418*/ 	.word	0x0000bec0


	//   ....[40]....
        /*041c*/ 	.word	0x0000bf00


	//   ....[41]....
        /*0420*/ 	.word	0x0000bf40


	//   ....[42]....
        /*0424*/ 	.word	0x0000bf70


	//   ....[43]....
        /*0428*/ 	.word	0x0000bfa0


	//   ....[44]....
        /*042c*/ 	.word	0x0000c130


	//   ....[45]....
        /*0430*/ 	.word	0x0000c190


	//   ....[46]....
        /*0434*/ 	.word	0x0000c1d0


	//   ....[47]....
        /*0438*/ 	.word	0x0000c210


	//   ....[48]....
        /*043c*/ 	.word	0x0000c240


	//   ....[49]....
        /*0440*/ 	.word	0x0000c270


	//   ....[50]....
        /*0444*/ 	.word	0x0000c330


	//   ....[51]....
        /*0448*/ 	.word	0x0000c350


	//   ....[52]....
        /*044c*/ 	.word	0x0000c3c0


	//   ....[53]....
        /*0450*/ 	.word	0x0000c810


	//   ....[54]....
        /*0454*/ 	.word	0x0000ccf0


	//   ....[55]....
        /*0458*/ 	.word	0x0000d110


	//   ....[56]....
        /*045c*/ 	.word	0x0000d1a0


	//   ....[57]....
        /*0460*/ 	.word	0x0000d240


	//   ....[58]....
        /*0464*/ 	.word	0x0000d2f0


	//   ....[59]....
        /*0468*/ 	.word	0x0000d370


	//   ....[60]....
        /*046c*/ 	.word	0x0000d3f0


	//   ....[61]....
        /*0470*/ 	.word	0x0000d470


	//   ....[62]....
        /*0474*/ 	.word	0x0000d4f0


	//   ....[63]....
        /*0478*/ 	.word	0x0000d580


	//   ....[64]....
        /*047c*/ 	.word	0x0000d630


	//   ....[65]....
        /*0480*/ 	.word	0x0000d6b0


	//   ....[66]....
        /*0484*/ 	.word	0x0000d730


	//   ....[67]....
        /*0488*/ 	.word	0x0000d7b0


	//   ....[68]....
        /*048c*/ 	.word	0x0000d830


	//   ....[69]....
        /*0490*/ 	.word	0x0000d8a0


	//   ....[70]....
        /*0494*/ 	.word	0x0000d940


	//   ....[71]....
        /*0498*/ 	.word	0x0000d9d0


	//   ....[72]....
        /*049c*/ 	.word	0x0000daf0


	//----- nvinfo : EIATTR_REG_RECONFIG
	.align		4
.L_204:
        /*04a0*/ 	.byte	0x01, 0x54
	.zero		2


	//----- nvinfo : EIATTR_SYSCALL_OFFSETS
	.align		4
        /*04a4*/ 	.byte	0x04, 0x46
        /*04a6*/ 	.short	(.L_206 - .L_205)


	//   ....[0]....
.L_205:
        /*04a8*/ 	.word	0x00001740


	//   ....[1]....
        /*04ac*/ 	.word	0x000094d0


	//   ....[2]....
        /*04b0*/ 	.word	0x00009610


	//   ....[3]....
        /*04b4*/ 	.word	0x00009710


	//----- nvinfo : EIATTR_MBARRIER_INSTR_OFFSETS
	.align		4
.L_206:
        /*04b8*/ 	.byte	0x04, 0x39
        /*04ba*/ 	.short	(.L_208 - .L_207)


	//   ....[0]....
.L_207:
        /*04bc*/ 	.word	0x000002a0
        /*04c0*/ 	.word	0x000000ff
        /*04c4*/ 	.word	0x00022800
        /*04c8*/ 	.short	0x0100
        /*04ca*/ 	.byte	0x08
	.zero		1


	//   ....[1]....
        /*04cc*/ 	.word	0x000002b0
        /*04d0*/ 	.word	0x000000ff
        /*04d4*/ 	.word	0x00022820
        /*04d8*/ 	.short	0x0100
        /*04da*/ 	.byte	0x08
	.zero		1


	//   ....[2]....
        /*04dc*/ 	.word	0x000003a0
        /*04e0*/ 	.word	0x000000ff
        /*04e4*/ 	.word	0x00022830
        /*04e8*/ 	.short	0x0100
        /*04ea*/ 	.byte	0x08
	.zero		1


	//   ....[3]....
        /*04ec*/ 	.word	0x000003b0
        /*04f0*/ 	.word	0x000000ff
        /*04f4*/ 	.word	0x00022840
        /*04f8*/ 	.short	0x0100
        /*04fa*/ 	.byte	0x08
	.zero		1


	//   ....[4]....
        /*04fc*/ 	.word	0x000003c0
        /*0500*/ 	.word	0x000000ff
        /*0504*/ 	.word	0x00022838
        /*0508*/ 	.short	0x0100
        /*050a*/ 	.byte	0x08
	.zero		1


	//   ....[5]....
        /*050c*/ 	.word	0x000003d0
        /*0510*/ 	.word	0x000000ff
        /*0514*/ 	.word	0x00022848
        /*0518*/ 	.short	0x0100
        /*051a*/ 	.byte	0x08
	.zero		1


	//   ....[6]....
        /*051c*/ 	.word	0x00000500
        /*0520*/ 	.word	0x000000ff
        /*0524*/ 	.word	0x00022850
        /*0528*/ 	.short	0x0100
        /*052a*/ 	.byte	0x08
	.zero		1


	//   ....[7]....
        /*052c*/ 	.word	0x00000510
        /*0530*/ 	.word	0x000000ff
        /*0534*/ 	.word	0x00022860
        /*0538*/ 	.short	0x0100
        /*053a*/ 	.byte	0x08
	.zero		1


	//   ....[8]....
        /*053c*/ 	.word	0x00000520
        /*0540*/ 	.word	0x000000ff
        /*0544*/ 	.word	0x00022858
        /*0548*/ 	.short	0x0100
        /*054a*/ 	.byte	0x08
	.zero		1


	//   ....[9]....
        /*054c*/ 	.word	0x00000530
        /*0550*/ 	.word	0x000000ff
        /*0554*/ 	.word	0x00022868
        /*0558*/ 	.short	0x0100
        /*055a*/ 	.byte	0x08
	.zero		1


	//   ....[10]....
        /*055c*/ 	.word	0x00000620
        /*0560*/ 	.word	0x000000ff
        /*0564*/ 	.word	0x00022870
        /*0568*/ 	.short	0x0100
        /*056a*/ 	.byte	0x06
	.zero		1


	//   ....[11]....
        /*056c*/ 	.word	0x00000630
        /*0570*/ 	.word	0x000000ff
        /*0574*/ 	.word	0x00022880
        /*0578*/ 	.short	0x0100
        /*057a*/ 	.byte	0x06
	.zero		1


	//   ....[12]....
        /*057c*/ 	.word	0x00000640
        /*0580*/ 	.word	0x000000ff
        /*0584*/ 	.word	0x00022878
        /*0588*/ 	.short	0x0100
        /*058a*/ 	.byte	0x06
	.zero		1


	//   ....[13]....
        /*058c*/ 	.word	0x00000650
        /*0590*/ 	.word	0x000000ff
        /*0594*/ 	.word	0x00022888
        /*0598*/ 	.short	0x0100
        /*059a*/ 	.byte	0x06
	.zero		1


	//   ....[14]....
        /*059c*/ 	.word	0x00000780
        /*05a0*/ 	.word	0x000000ff
        /*05a4*/ 	.word	0x00022890
        /*05a8*/ 	.short	0x0100
        /*05aa*/ 	.byte	0x08
	.zero		1


	//   ....[15]....
        /*05ac*/ 	.word	0x00000790
        /*05b0*/ 	.word	0x000000ff
        /*05b4*/ 	.word	0x000228a0
        /*05b8*/ 	.short	0x0100
        /*05ba*/ 	.byte	0x08
	.zero		1


	//   ....[16]....
        /*05bc*/ 	.word	0x000007a0
        /*05c0*/ 	.word	0x000000ff
        /*05c4*/ 	.word	0x00022898
        /*05c8*/ 	.short	0x0100
        /*05ca*/ 	.byte	0x08
	.zero		1


	//   ....[17]....
        /*05cc*/ 	.word	0x000007b0
        /*05d0*/ 	.word	0x000000ff
        /*05d4*/ 	.word	0x000228a8
        /*05d8*/ 	.short	0x0100
        /*05da*/ 	.byte	0x08
	.zero		1


	//   ....[18]....
        /*05dc*/ 	.word	0x000008e0
        /*05e0*/ 	.word	0x000000ff
        /*05e4*/ 	.word	0x000228b0
        /*05e8*/ 	.short	0x0100
        /*05ea*/ 	.byte	0x08
	.zero		1


	//   ....[19]....
        /*05ec*/ 	.word	0x000008f0
        /*05f0*/ 	.word	0x000000ff
        /*05f4*/ 	.word	0x000228c0
        /*05f8*/ 	.short	0x0100
        /*05fa*/ 	.byte	0x08
	.zero		1


	//   ....[20]....
        /*05fc*/ 	.word	0x00000900
        /*0600*/ 	.word	0x000000ff
        /*0604*/ 	.word	0x000228b8
        /*0608*/ 	.short	0x0100
        /*060a*/ 	.byte	0x08
	.zero		1


	//   ....[21]....
        /*060c*/ 	.word	0x00000910
        /*0610*/ 	.word	0x000000ff
        /*0614*/ 	.word	0x000228c8
        /*0618*/ 	.short	0x0100
        /*061a*/ 	.byte	0x08
	.zero		1


	//   ....[22]....
        /*061c*/ 	.word	0x000017e0
        /*0620*/ 	.word	0x00000006
        /*0624*/ 	.word	0x00022800
        /*0628*/ 	.short	0x010a
        /*062a*/ 	.byte	0x3f
	.zero		1


	//   ....[23]....
        /*062c*/ 	.word	0x000018a0
        /*0630*/ 	.word	0x00000005
        /*0634*/ 	.word	0x00022830
        /*0638*/ 	.short	0x010a
        /*063a*/ 	.byte	0x3f
	.zero		1


	//   ....[24]....
        /*063c*/ 	.word	0x000018e0
        /*0640*/ 	.word	0x00000005
        /*0644*/ 	.word	0x00022830
        /*0648*/ 	.short	0x010a
        /*064a*/ 	.byte	0x3f
	.zero		1


	//   ....[25]....
        /*064c*/ 	.word	0x00002a50
        /*0650*/ 	.word	0x00000003
        /*0654*/ 	.word	0x00000000
        /*0658*/ 	.short	0x0101
        /*065a*/ 	.byte	0x3f
	.zero		1


	//   ....[26]....
        /*065c*/ 	.word	0x00002eb0
        /*0660*/ 	.word	0x00000005
        /*0664*/ 	.word	0x00022850
        /*0668*/ 	.short	0x010a
        /*066a*/ 	.byte	0x3f
	.zero		1


	//   ....[27]....
        /*066c*/ 	.word	0x00002ef0
        /*0670*/ 	.word	0x00000005
        /*0674*/ 	.word	0x00022850
        /*0678*/ 	.short	0x010a
        /*067a*/ 	.byte	0x3f
	.zero		1


	//   ....[28]....
        /*067c*/ 	.word	0x000031f0
        /*0680*/ 	.word	0x00000005
        /*0684*/ 	.word	0x00000000
        /*0688*/ 	.short	0x0101
        /*068a*/ 	.byte	0x3f
	.zero		1


	//   ....[29]....
        /*068c*/ 	.word	0x00003350
        /*0690*/ 	.word	0x000000ff
        /*0694*/ 	.word	0x00022830
        /*0698*/ 	.short	0x010a
        /*069a*/ 	.byte	0x17
	.zero		1


	//   ....[30]....
        /*069c*/ 	.word	0x00003390
        /*06a0*/ 	.word	0x000000ff
        /*06a4*/ 	.word	0x00022830
        /*06a8*/ 	.short	0x010a
        /*06aa*/ 	.byte	0x17
	.zero		1


	//   ....[31]....
        /*06ac*/ 	.word	0x00004150
        /*06b0*/ 	.word	0x0000009a
        /*06b4*/ 	.word	0x00000000
        /*06b8*/ 	.short	0x0101
        /*06ba*/ 	.byte	0x3f
	.zero		1


	//   ....[32]....
        /*06bc*/ 	.word	0x00004c00
        /*06c0*/ 	.word	0x000000ff
        /*06c4*/ 	.word	0x00022850
        /*06c8*/ 	.short	0x010a
        /*06ca*/ 	.byte	0x17
	.zero		1


	//   ....[33]....
        /*06cc*/ 	.word	0x00004c40
        /*06d0*/ 	.word	0x000000ff
        /*06d4*/ 	.word	0x00022850
        /*06d8*/ 	.short	0x010a
        /*06da*/ 	.byte	0x17
	.zero		1


	//   ....[34]....
        /*06dc*/ 	.word	0x00004f00
        /*06e0*/ 	.word	0x000000ba
        /*06e4*/ 	.word	0x00000000
        /*06e8*/ 	.short	0x0101
        /*06ea*/ 	.byte	0x3f
	.zero		1


	//   ....[35]....
        /*06ec*/ 	.word	0x00007080
        /*06f0*/ 	.word	0x00000000
        /*06f4*/ 	.word	0x00000000
        /*06f8*/ 	.short	0x0101
        /*06fa*/ 	.byte	0x3f
	.zero		1


	//   ....[36]....
        /*06fc*/ 	.word	0x00009c70
        /*0700*/ 	.word	0x00000008
        /*0704*/ 	.word	0x00022840
        /*0708*/ 	.short	0x010a
        /*070a*/ 	.byte	0x3f
	.zero		1


	//   ....[37]....
        /*070c*/ 	.word	0x0000a070
        /*0710*/ 	.word	0x0000000a
        /*0714*/ 	.word	0x00022820
        /*0718*/ 	.short	0x010a
        /*071a*/ 	.byte	0x3f
	.zero		1


	//   ....[38]....
        /*071c*/ 	.word	0x0000a130
        /*0720*/ 	.word	0x00000008
        /*0724*/ 	.word	0x00022860
        /*0728*/ 	.short	0x010a
        /*072a*/ 	.byte	0x3f
	.zero		1


	//   ....[39]....
        /*072c*/ 	.word	0x0000a7a0
        /*0730*/ 	.word	0x00000003
        /*0734*/ 	.word	0x00022840
        /*0738*/ 	.short	0x010a
        /*073a*/ 	.byte	0x3f
	.zero		1


	//   ....[40]....
        /*073c*/ 	.word	0x0000a9b0
        /*0740*/ 	.word	0x00000003
        /*0744*/ 	.word	0x00022860
        /*0748*/ 	.short	0x010a
        /*074a*/ 	.byte	0x3f
	.zero		1


	//   ....[41]....
        /*074c*/ 	.word	0x0000af30
        /*0750*/ 	.word	0x00000002
        /*0754*/ 	.word	0x00022840
        /*0758*/ 	.short	0x010a
        /*075a*/ 	.byte	0x3f
	.zero		1


	//   ....[42]....
        /*075c*/ 	.word	0x0000b130
        /*0760*/ 	.word	0x00000002
        /*0764*/ 	.word	0x00022860
        /*0768*/ 	.short	0x010a
        /*076a*/ 	.byte	0x3f
	.zero		1


	//   ....[43]....
        /*076c*/ 	.word	0x0000b630
        /*0770*/ 	.word	0x00000002
        /*0774*/ 	.word	0x00022840
        /*0778*/ 	.short	0x010a
        /*077a*/ 	.byte	0x3f
	.zero		1


	//   ....[44]....
        /*077c*/ 	.word	0x0000b840
        /*0780*/ 	.word	0x00000002
        /*0784*/ 	.word	0x00022860
        /*0788*/ 	.short	0x010a
        /*078a*/ 	.byte	0x3f
	.zero		1


	//   ....[45]....
        /*078c*/ 	.word	0x0000c790
        /*0790*/ 	.word	0x00000000
        /*0794*/ 	.word	0x00022820
        /*0798*/ 	.short	0x010a
        /*079a*/ 	.byte	0x3f
	.zero		1


	//   ....[46]....
        /*079c*/ 	.word	0x0000c950
        /*07a0*/ 	.word	0x00000006
        /*07a4*/ 	.word	0x00000000
        /*07a8*/ 	.short	0x010a
        /*07aa*/ 	.byte	0x3f
	.zero		1


	//   ....[47]....
        /*07ac*/ 	.word	0x0000c9c0
        /*07b0*/ 	.word	0x00000007
        /*07b4*/ 	.word	0x00000000
        /*07b8*/ 	.short	0x010a
        /*07ba*/ 	.byte	0x3f
	.zero		1


	//   ....[48]....
        /*07bc*/ 	.word	0x0000ca30
        /*07c0*/ 	.word	0x00000004
        /*07c4*/ 	.word	0x00000000
        /*07c8*/ 	.short	0x010a
        /*07ca*/ 	.byte	0x3f
	.zero		1


	//   ....[49]....
        /*07cc*/ 	.word	0x0000ca60
        /*07d0*/ 	.word	0x00000003
        /*07d4*/ 	.word	0x00000000
        /*07d8*/ 	.short	0x010a
        /*07da*/ 	.byte	0x3f
	.zero		1


	//   ....[50]....
        /*07dc*/ 	.word	0x0000cac0
        /*07e0*/ 	.word	0x00000006
        /*07e4*/ 	.word	0x00022800
        /*07e8*/ 	.short	0x010a
        /*07ea*/ 	.byte	0x3f
	.zero		1


	//   ....[51]....
        /*07ec*/ 	.word	0x0000cb10
        /*07f0*/ 	.word	0x00000005
        /*07f4*/ 	.word	0x00022830
        /*07f8*/ 	.short	0x010a
        /*07fa*/ 	.byte	0x3f
	.zero		1


	//   ....[52]....
        /*07fc*/ 	.word	0x0000cb60
        /*0800*/ 	.word	0x00000005
        /*0804*/ 	.word	0x00022850
        /*0808*/ 	.short	0x010a
        /*080a*/ 	.byte	0x3f
	.zero		1


	//   ....[53]....
        /*080c*/ 	.word	0x0000cbc0
        /*0810*/ 	.word	0x00000000
        /*0814*/ 	.word	0x00022830
        /*0818*/ 	.short	0x010a
        /*081a*/ 	.byte	0x3f
	.zero		1


	//   ....[54]....
        /*081c*/ 	.word	0x0000cc10
        /*0820*/ 	.word	0x000000ba
        /*0824*/ 	.word	0x00022850
        /*0828*/ 	.short	0x010a
        /*082a*/ 	.byte	0x3f
	.zero		1


	//   ....[55]....
        /*082c*/ 	.word	0x0000cdb0
        /*0830*/ 	.word	0x00000008
        /*0834*/ 	.word	0x00022840
        /*0838*/ 	.short	0x010a
        /*083a*/ 	.byte	0x3f
	.zero		1


	//   ....[56]....
        /*083c*/ 	.word	0x0000ce30
        /*0840*/ 	.word	0x00000008
        /*0844*/ 	.word	0x00022820
        /*0848*/ 	.short	0x010a
        /*084a*/ 	.byte	0x3f
	.zero		1


	//   ....[57]....
        /*084c*/ 	.word	0x0000ce80
        /*0850*/ 	.word	0x00000008
        /*0854*/ 	.word	0x00022860
        /*0858*/ 	.short	0x010a
        /*085a*/ 	.byte	0x3f
	.zero		1


	//   ....[58]....
        /*085c*/ 	.word	0x0000ced0
        /*0860*/ 	.word	0x00000003
        /*0864*/ 	.word	0x00022840
        /*0868*/ 	.short	0x010a
        /*086a*/ 	.byte	0x3f
	.zero		1


	//   ....[59]....
        /*086c*/ 	.word	0x0000cf20
        /*0870*/ 	.word	0x00000003
        /*0874*/ 	.word	0x00022860
        /*0878*/ 	.short	0x010a
        /*087a*/ 	.byte	0x3f
	.zero		1


	//   ....[60]....
        /*087c*/ 	.word	0x0000cf70
        /*0880*/ 	.word	0x00000002
        /*0884*/ 	.word	0x00022840
        /*0888*/ 	.short	0x010a
        /*088a*/ 	.byte	0x3f
	.zero		1


	//   ....[61]....
        /*088c*/ 	.word	0x0000cfc0
        /*0890*/ 	.word	0x00000002
        /*0894*/ 	.word	0x00022860
        /*0898*/ 	.short	0x010a
        /*089a*/ 	.byte	0x3f
	.zero		1


	//   ....[62]....
        /*089c*/ 	.word	0x0000d010
        /*08a0*/ 	.word	0x00000002
        /*08a4*/ 	.word	0x00022840
        /*08a8*/ 	.short	0x010a
        /*08aa*/ 	.byte	0x3f
	.zero		1


	//   ....[63]....
        /*08ac*/ 	.word	0x0000d060
        /*08b0*/ 	.word	0x00000002
        /*08b4*/ 	.word	0x00022860
        /*08b8*/ 	.short	0x010a
        /*08ba*/ 	.byte	0x3f
	.zero		1


	//   ....[64]....
        /*08bc*/ 	.word	0x0000da10
        /*08c0*/ 	.word	0x00000000
        /*08c4*/ 	.word	0x00022820
        /*08c8*/ 	.short	0x010a
        /*08ca*/ 	.byte	0x3f
	.zero		1


	//   ....[65]....
        /*08cc*/ 	.word	0x0000dbb0
        /*08d0*/ 	.word	0x00000006
        /*08d4*/ 	.word	0x00000000
        /*08d8*/ 	.short	0x010a
        /*08da*/ 	.byte	0x3f
	.zero		1


	//   ....[66]....
        /*08dc*/ 	.word	0x0000dc00
        /*08e0*/ 	.word	0x00000007
        /*08e4*/ 	.word	0x00000000
        /*08e8*/ 	.short	0x010a
        /*08ea*/ 	.byte	0x3f
	.zero		1


	//   ....[67]....
        /*08ec*/ 	.word	0x0000dc50
        /*08f0*/ 	.word	0x00000004
        /*08f4*/ 	.word	0x00000000
        /*08f8*/ 	.short	0x010a
        /*08fa*/ 	.byte	0x3f
	.zero		1


	//----- nvinfo : EIATTR_NUM_MBARRIERS
	.align		4
.L_208:
        /*08fc*/ 	.byte	0x03, 0x38
        /*08fe*/ 	.short	0x0016


	//----- nvinfo : EIATTR_EXIT_INSTR_OFFSETS
	.align		4
        /*0900*/ 	.byte	0x04, 0x1c
        /*0902*/ 	.short	(.L_210 - .L_209)


	//   ....[0]....
.L_209:
        /*0904*/ 	.word	0x00000a90


	//   ....[1]....
        /*0908*/ 	.word	0x000083e0


	//   ....[2]....
        /*090c*/ 	.word	0x00008440


	//   ....[3]....
        /*0910*/ 	.word	0x0000cab0


	//----- nvinfo : EIATTR_MAX_THREADS
	.align		4
.L_210:
        /*0914*/ 	.byte	0x04, 0x05
        /*0916*/ 	.short	(.L_212 - .L_211)
.L_211:
        /*0918*/ 	.word	0x00000180
        /*091c*/ 	.word	0x00000001
        /*0920*/ 	.word	0x00000001


	//----- nvinfo : EIATTR_CRS_STACK_SIZE
	.align		4
.L_212:
        /*0924*/ 	.byte	0x04, 0x1e
        /*0926*/ 	.short	(.L_214 - .L_213)
.L_213:
        /*0928*/ 	.word	0x00000000


	//----- nvinfo : EIATTR_CBANK_PARAM_SIZE
	.align		4
.L_214:
        /*092c*/ 	.byte	0x03, 0x19
        /*092e*/ 	.short	0x0a70


	//----- nvinfo : EIATTR_PARAM_CBANK
	.align		4
        /*0930*/ 	.byte	0x04, 0x0a
        /*0932*/ 	.short	(.L_216 - .L_215)
	.align		4
.L_215:
        /*0934*/ 	.word	index@(.nv.constant0._ZN7cutlass13device_kernelIN5flash11enable_sm90INS1_16FlashAttnFwdSm90INS1_25CollectiveMainloopFwdSm90ILi2EN4cute5tupleIJNS5_1CILi1EEES8_S8_EEENS6_IJNS7_ILi128EEENS7_ILi96EEENS7_ILi64EEEEEELi256ENS_6half_tEfNS_4arch4Sm90ELb0ELb0ELb0ELb1ELb0ELb0ELb0ELb1ELb0ELb0ELb0ELb0EEENS1_21CollectiveEpilogueFwdINS6_IJSA_NS7_ILi256EEESB_EEES9_SE_SG_Li256ELb1ELb0ELb0ELb0EEENS1_36VarlenDynamicPersistentTileSchedulerILi128ELi96ELi256ELi32ELb0ELb0ELb1ELb0ELb1ELb1EEEEEEEEEvNT_6ParamsE)
        /*0938*/ 	.short	0x0210
        /*093a*/ 	.short	0x0a70


	//----- nvinfo : EIATTR_SW_WAR
	.align		4
.L_216:
        /*093c*/ 	.byte	0x04, 0x36
        /*093e*/ 	.short	(.L_218 - .L_217)
.L_217:
        /*0940*/ 	.word	0x00000008
.L_218:


//--------------------- .nv.info._ZN7cutlass13device_kernelIN5flash11enable_sm90INS1_16FlashAttnFwdSm90INS1_25CollectiveMainloopFwdSm90ILi2EN4cute5tupleIJNS5_1CILi1EEES8_S8_EEENS6_IJNS7_ILi128EEENS7_ILi96EEENS7_ILi64EEEEEELi256ENS_6half_tEfNS_4arch4Sm90ELb0ELb0ELb0ELb1ELb0ELb1ELb0ELb1ELb0ELb0ELb0ELb0EEENS1_21CollectiveEpilogueFwdINS6_IJSA_NS7_ILi256EEESB_EEES9_SE_SG_Li256ELb1ELb0ELb0ELb0EEENS1_36VarlenDynamicPersistentTileSchedulerILi128ELi96ELi256ELi32ELb0ELb0ELb1ELb0ELb1ELb1EEEEEEEEEvNT_6ParamsE --------------------------
	.section	.nv.info._ZN7cutlass13device_kernelIN5flash11enable_sm90INS1_16FlashAttnFwdSm90INS1_25CollectiveMainloopFwdSm90ILi2EN4cute5tupleIJNS5_1CILi1EEES8_S8_EEENS6_IJNS7_ILi128EEENS7_ILi96EEENS7_ILi64EEEEEELi256ENS_6half_tEfNS_4arch4Sm90ELb0ELb0ELb0ELb1ELb0ELb1ELb0ELb1ELb0ELb0ELb0ELb0EEENS1_21CollectiveEpilogueFwdINS6_IJSA_NS7_ILi256EEESB_EEES9_SE_SG_Li256ELb1ELb0ELb0ELb0EEENS1_36VarlenDynamicPersistentTileSchedulerILi128ELi96ELi256ELi32ELb0ELb0ELb1ELb0ELb1ELb1EEEEEEEEEvNT_6ParamsE,"",@"SHT_CUDA_INFO"
	.sectionflags	@""
	.align	4


	//----- nvinfo : EIATTR_CUDA_API_VERSION
	.align		4
        /*0000*/ 	.byte	0x04, 0x37
        /*0002*/ 	.short	(.L_220 - .L_219)
.L_219:
        /*0004*/ 	.word	0x00000082


	//----- nvinfo : EIATTR_KPARAM_INFO
	.align		4
.L_220:
        /*0008*/ 	.byte	0x04, 0x17
        /*000a*/ 	.short	(.L_222 - .L_221)
.L_221:
        /*000c*/ 	.word	0x00000000
        /*0010*/ 	.short	0x0000
        /*0012*/ 	.short	0x0070
        /*0014*/ 	.byte	0x00, 0xf0, 0x01, 0x28


	//----- nvinfo : EIATTR_SPARSE_MMA_MASK
	.align		4
.L_222:
        /*0018*/ 	.byte	0x03, 0x50
        /*001a*/ 	.short	0x0000


	//----- nvinfo : EIATTR_MAXREG_COUNT
	.align		4
        /*001c*/ 	.byte	0x03, 0x1b
        /*001e*/ 	.short	0x00a8


	//----- nvinfo : EIATTR_NUM_BARRIERS
	.align		4
        /*0020*/ 	.byte	0x02, 0x4c
        /*0022*/ 	.byte	0x10
	.zero		1


	//----- nvinfo : EIATTR_EXTERNS
	.align		4
        /*0024*/ 	.byte	0x04, 0x0f
        /*0026*/ 	.short	(.L_224 - .L_223)


	//   ....[0]....
	.align		4
.L_223:
        /*0028*/ 	.word	index@(__assertfail)


	//----- nvinfo : EIATTR_ANNOTATIONS
	.align		4
.L_224:
        /*002c*/ 	.byte	0x04, 0x55
        /*002e*/ 	.short	(.L_226 - .L_225)


	//   ....[0]....
.L_225:
        /* <DEDUP_REMOVED lines=41> */


	//----- nvinfo : EIATTR_MERCURY_ISA_VERSION
	.align		4
.L_226:
        /*02b0*/ 	.byte	0x03, 0x5f
        /*02b2*/ 	.short	0x0101


	//----- nvinfo : EIATTR_UNUSED_LOAD_BYTE_OFFSET
	.align		4
        /*02b4*/ 	.byte	0x04, 0x44
        /*02b6*/ 	.short	(.L_228 - .L_227)


	//   ....[0]....
.L_227:
        /*02b8*/ 	.word	0x00000b00
        /*02bc*/ 	.word	0x0000fff0


	//   ....[1]....
        /*02c0*/ 	.word	0x0000c3e0
        /*02c4*/ 	.word	0x0000fff0


	//----- nvinfo : EIATTR_INT_WARP_WIDE_INSTR_OFFSETS
	.align		4
.L_228:
        /*02c8*/ 	.byte	0x04, 0x31
        /*02ca*/ 	.short	(.L_230 - .L_229)


	//   ....[0]....
.L_229:
        /*02cc*/ 	.word	0x000001c0


	//   ....[1]....
        /*02d0*/ 	.word	0x00000200


	//   ....[2]....
        /*02d4*/ 	.word	0x00000270


	//   ....[3]....
        /*02d8*/ 	.word	0x00010b00


	//   ....[4]....
        /*02dc*/ 	.word	0x00010b90


	//   ....[5]....
        /*02e0*/ 	.word	0x00011010


	//   ....[6]....
        /*02e4*/ 	.word	0x00011040


	//   ....[7]....
        /*02e8*/ 	.word	0x00013460


	//   ....[8]....
        /*02ec*/ 	.word	0x000134f0


	//----- nvinfo : EIATTR_COOP_GROUP_MASK_REGIDS
	.align		4
.L_230:
        /*02f0*/ 	.byte	0x04, 0x29
        /*02f2*/ 	.short	(.L_232 - .L_231)


	//   ....[0]....
.L_231:
        /*02f4*/ 	.word	0xffffffff


	//   ....[1]....
        /*02f8*/ 	.word	0xffffffff


	//   ....[2]....
        /*02fc*/ 	.word	0xffffffff


	//   ....[3]....
        /*0300*/ 	.word	0xffffffff


	//   ....[4]....
        /*0304*/ 	.word	0xffffffff


	//   ....[5]....
        /*0308*/ 	.word	0xffffffff


	//   ....[6]....
        /*030c*/ 	.word	0xffffffff


	//   ....[7]....
        /*0310*/ 	.word	0xffffffff


	//   ....[8]....
        /*0314*/ 	.word	0xffffffff


	//   ....[9]....
        /*0318*/ 	.word	0xffffffff


	//   ....[10]....
        /*031c*/ 	.word	0xffffffff


	//   ....[11]....
        /*0320*/ 	.word	0xffffffff


	//   ....[12]....
        /*0324*/ 	.word	0xffffffff


	//   ....[13]....
        /*0328*/ 	.word	0xffffffff


	//   ....[14]....
        /*032c*/ 	.word	0xffffffff


	//   ....[15]....
        /*0330*/ 	.word	0xffffffff


	//   ....[16]....
        /*0334*/ 	.word	0xffffffff


	//   ....[17]....
        /*0338*/ 	.word	0xffffffff


	//   ....[18]....
        /*033c*/ 	.word	0xffffffff


	//   ....[19]....
        /*0340*/ 	.word	0xffffffff


	//   ....[20]....
        /*0344*/ 	.word	0xffffffff


	//   ....[21]....
        /*0348*/ 	.word	0xffffffff


	//   ....[22]....
        /*034c*/ 	.word	0xffffffff


	//   ....[23]....
        /*0350*/ 	.word	0xffffffff


	//   ....[24]....
        /*0354*/ 	.word	0xffffffff


	//   ....[25]....
        /*0358*/ 	.word	0xffffffff


	//   ....[26]....
        /*035c*/ 	.word	0xffffffff


	//   ....[27]....
        /*0360*/ 	.word	0xffffffff


	//   ....[28]....
        /*0364*/ 	.word	0xffffffff


	//   ....[29]....
        /*0368*/ 	.word	0xffffffff


	//   ....[30]....
        /*036c*/ 	.word	0xffffffff


	//   ....[31]....
        /*0370*/ 	.word	0xffffffff


	//   ....[32]....
        /*0374*/ 	.word	0xffffffff


	//   ....[33]....
        /*0378*/ 	.word	0xffffffff


	//   ....[34]....
        /*037c*/ 	.word	0xffffffff


	//   ....[35]....
        /*0380*/ 	.word	0xffffffff


	//   ....[36]....
        /*0384*/ 	.word	0xffffffff


	//   ....[37]....
        /*0388*/ 	.word	0xffffffff


	//   ....[38]....
        /*038c*/ 	.word	0xffffffff


	//   ....[39]....
        /*0390*/ 	.word	0xffffffff


	//   ....[40]....
        /*0394*/ 	.word	0xffffffff


	//   ....[41]....
        /*0398*/ 	.word	0xffffffff


	//   ....[42]....
        /*039c*/ 	.word	0xffffffff


	//   ....[43]....
        /*03a0*/ 	.word	0xffffffff


	//   ....[44]....
        /*03a4*/ 	.word	0xffffffff


	//   ....[45]....
        /*03a8*/ 	.word	0xffffffff


	//   ....[46]....
        /*03ac*/ 	.word	0xffffffff


	//   ....[47]....
        /*03b0*/ 	.word	0xffffffff


	//   ....[48]....
        /*03b4*/ 	.word	0xffffffff


	//   ....[49]....
        /*03b8*/ 	.word	0xffffffff


	//   ....[50]....
        /*03bc*/ 	.word	0xffffffff


	//   ....[51]....
        /*03c0*/ 	.word	0xffffffff


	//   ....[52]....
        /*03c4*/ 	.word	0xffffffff


	//   ....[53]....
        /*03c8*/ 	.word	0xffffffff


	//   ....[54]....
        /*03cc*/ 	.word	0x0500000f


	//   ....[55]....
        /*03d0*/ 	.word	0x0500000f


	//   ....[56]....
        /*03d4*/ 	.word	0x0500000f


	//   ....[57]....
        /*03d8*/ 	.word	0x0500000f


	//   ....[58]....
        /*03dc*/ 	.word	0x0500000f


	//   ....[59]....
        /*03e0*/ 	.word	0x0500000f


	//   ....[60]....
        /*03e4*/ 	.word	0x0500000f


	//   ....[61]....
        /*03e8*/ 	.word	0x0500000f


	//   ....[62]....
        /*03ec*/ 	.word	0x0500000f


	//   ....[63]....
        /*03f0*/ 	.word	0x0500000f


	//   ....[64]....
        /*03f4*/ 	.word	0x0500000f


	//   ....[65]....
        /*03f8*/ 	.word	0x0500000f


	//   ....[66]....
        /*03fc*/ 	.word	0x0500000f


	//   ....[67]....
        /*0400*/ 	.word	0x0500000f


	//   ....[68]....
        /*0404*/ 	.word	0x0500000f


	//   ....[69]....
        /*0408*/ 	.word	0x0500000f


	//   ....[70]....
        /*040c*/ 	.word	0x0500000f


	//   ....[71]....
        /*0410*/ 	.word	0x0500000f


	//   ....[72]....
        /*0414*/ 	.word	0x0500000f


	//   ....[73]....
        /*0418*/ 	.word	0x0500000f


	//   ....[74]....
        /*041c*/ 	.word	0x0500000f


	//   ....[75]....
        /*0420*/ 	.word	0x0500000f


	//   ....[76]....
        /*0424*/ 	.word	0x0500000f


	//   ....[77]....
        /*0428*/ 	.word	0x0500000f


	//   ....[78]....
        /*042c*/ 	.word	0x0500000f


	//   ....[79]....
        /*0430*/ 	.word	0x0500000f


	//   ....[80]....
        /*0434*/ 	.word	0x0500000f


	//   ....[81]....
        /*0438*/ 	.word	0x0500000f


	//   ....[82]....
        /*043c*/ 	.word	0x0500000f


	//----- nvinfo : EIATTR_COOP_GROUP_INSTR_OFFSETS
	.align		4
.L_232:
        /*0440*/ 	.byte	0x04, 0x28
        /*0442*/ 	.short	(.L_234 - .L_233)


	//   ....[0]....
.L_233:
        /*0444*/ 	.word	0x00000070


	//   ....[1]....
        /*0448*/ 	.word	0x000001d0


	//   ....[2]....
        /*044c*/ 	.word	0x00000220


	//   ....[3]....
        /*0450*/ 	.word	0x00000450


	//   ....[4]....
        /*0454*/ 	.word	0x000005b0


	//   ....[5]....
        /*0458*/ 	.word	0x000006d0


	//   ....[6]....
        /*045c*/ 	.word	0x00000830


	//   ....[7]....
        /*0460*/ 	.word	0x000059d0


	//   ....[8]....
        /*0464*/ 	.word	0x000088c0


	//   ....[9]....
        /*0468*/ 	.word	0x000088f0


	//   ....[10]....
        /*046c*/ 	.word	0x00008d20


	//   ....[11]....
        /*0470*/ 	.word	0x00008d90


	//   ....[12]....
        /*0474*/ 	.word	0x00009fc0


	//   ....[13]....
        /*0478*/ 	.word	0x00009ff0


	//   ....[14]....
        /*047c*/ 	.word	0x0000a3b0


	//   ....[15]....
        /*0480*/ 	.word	0x0000a580


	//   ....[16]....
        /*0484*/ 	.word	0x0000b960


	//   ....[17]....
        /*0488*/ 	.word	0x0000b9a0


	//   ....[18]....
        /*048c*/ 	.word	0x0000ba20


	//   ....[19]....
        /*0490*/ 	.word	0x0000ba50


	//   ....[20]....
        /*0494*/ 	.word	0x0000ed20


	//   ....[21]....
        /*0498*/ 	.word	0x0000eeb0


	//   ....[22]....
        /*049c*/ 	.word	0x0000eee0


	//   ....[23]....
        /*04a0*/ 	.word	0x0000ef20


	//   ....[24]....
        /*04a4*/ 	.word	0x0000ef80


	//   ....[25]....
        /*04a8*/ 	.word	0x0000efe0


	//   ....[26]....
        /*04ac*/ 	.word	0x0000f020


	//   ....[27]....
        /*04b0*/ 	.word	0x0000f1d0


	//   ....[28]....
        /*04b4*/ 	.word	0x0000f230


	//   ....[29]....
        /*04b8*/ 	.word	0x0000f270


	//   ....[30]....
        /*04bc*/ 	.word	0x0000f2b0


	//   ....[31]....
        /*04c0*/ 	.word	0x0000f2e0


	//   ....[32]....
        /*04c4*/ 	.word	0x0000f310


	//   ....[33]....
        /*04c8*/ 	.word	0x0000f3a0


	//   ....[34]....
        /*04cc*/ 	.word	0x0000f3d0


	//   ....[35]....
        /*04d0*/ 	.word	0x0000f460


	//   ....[36]....
        /*04d4*/ 	.word	0x00013580


	//   ....[37]....
        /*04d8*/ 	.word	0x00013590


	//   ....[38]....
        /*04dc*/ 	.word	0x000136a0


	//   ....[39]....
        /*04e0*/ 	.word	0x00013700


	//   ....[40]....
        /*04e4*/ 	.word	0x00013740


	//   ....[41]....
        /*04e8*/ 	.word	0x00013780


	//   ....[42]....
        /*04ec*/ 	.word	0x000137b0


	//   ....[43]....
        /*04f0*/ 	.word	0x000137e0


	//   ....[44]....
        /*04f4*/ 	.word	0x00013970


	//   ....[45]....
        /*04f8*/ 	.word	0x000139d0


	//   ....[46]....
        /*04fc*/ 	.word	0x00013a10


	//   ....[47]....
        /*0500*/ 	.word	0x00013a50


	//   ....[48]....
        /*0504*/ 	.word	0x00013a80


	//   ....[49]....
        /*0508*/ 	.word	0x00013ab0


	//   ....[50]....
        /*050c*/ 	.word	0x00013b70


	//   ....[51]....
        /*0510*/ 	.word	0x00013b90


	//   ....[52]....
        /*0514*/ 	.word	0x00013c00


	//   ....[53]....
        /*0518*/ 	.word	0x00014050


	//   ....[54]....
        /*051c*/ 	.word	0x00014490


	//   ....[55]....
        /*0520*/ 	.word	0x00014530


	//   ....[56]....
        /*0524*/ 	.word	0x000145d0


	//   ....[57]....
        /*0528*/ 	.word	0x00014670


	//   ....[58]....
        /*052c*/ 	.word	0x00014710


	//   ....[59]....
        /*0530*/ 	.word	0x00014800


	//   ....[60]....
        /*0534*/ 	.word	0x000148a0


	//   ....[61]....
        /*0538*/ 	.word	0x00014940


	//   ....[62]....
        /*053c*/ 	.word	0x000149e0


	//   ....[63]....
        /*0540*/ 	.word	0x00014c40


	//   ....[64]....
        /*0544*/ 	.word	0x00014f20


	//   ....[65]....
        /*0548*/ 	.word	0x00015340


	//   ....[66]....
        /*054c*/ 	.word	0x000153d0


	//   ....[67]....
        /*0550*/ 	.word	0x00015470


	//   ....[68]....
        /*0554*/ 	.word	0x00015520


	//   ....[69]....
        /*0558*/ 	.word	0x000155a0


	//   ....[70]....
        /*055c*/ 	.word	0x00015620


	//   ....[71]....
        /*0560*/ 	.word	0x000156a0


	//   ....[72]....
        /*0564*/ 	.word	0x00015720


	//   ....[73]....
        /*0568*/ 	.word	0x000157b0


	//   ....[74]....
        /*056c*/ 	.word	0x00015860


	//   ....[75]....
        /*0570*/ 	.word	0x000158e0


	//   ....[76]....
        /*0574*/ 	.word	0x00015960


	//   ....[77]....
        /*0578*/ 	.word	0x000159e0


	//   ....[78]....
        /*057c*/ 	.word	0x00015a60


	//   ....[79]....
        /*0580*/ 	.word	0x00015ad0


	//   ....[80]....
        /*0584*/ 	.word	0x00015b70


	//   ....[81]....
        /*0588*/ 	.word	0x00015c00


	//   ....[82]....
        /*058c*/ 	.word	0x00015d20


	//----- nvinfo : EIATTR_REG_RECONFIG
	.align		4
.L_234:
        /*0590*/ 	.byte	0x01, 0x54
	.zero		2


	//----- nvinfo : EIATTR_SYSCALL_OFFSETS
	.align		4
        /*0594*/ 	.byte	0x04, 0x46
        /*0596*/ 	.short	(.L_236 - .L_235)


	//   ....[0]....
.L_235:
        /*0598*/ 	.word	0x000016e0


	//   ....[1]....
        /*059c*/ 	.word	0x00001830


	//   ....[2]....
        /*05a0*/ 	.word	0x00005b70


	//   ....[3]....
        /*05a4*/ 	.word	0x00006000


	//   ....[4]....
        /*05a8*/ 	.word	0x00010d20


	//   ....[5]....
        /*05ac*/ 	.word	0x00010e60


	//   ....[6]....
        /*05b0*/ 	.word	0x00010f60


	//----- nvinfo : EIATTR_MBARRIER_INSTR_OFFSETS
	.align		4
.L_236:
        /*05b4*/ 	.byte	0x04, 0x39
        /*05b6*/ 	.short	(.L_238 - .L_237)


	//   ....[0]....
.L_237:
        /*05b8*/ 	.word	0x00000300
        /*05bc*/ 	.word	0x000000ff
        /*05c0*/ 	.word	0x00022800
        /*05c4*/ 	.short	0x0100
        /*05c6*/ 	.byte	0x08
	.zero		1


	//   ....[1]....
        /*05c8*/ 	.word	0x00000310
        /*05cc*/ 	.word	0x000000ff
        /*05d0*/ 	.word	0x00022820
        /*05d4*/ 	.short	0x0100
        /*05d6*/ 	.byte	0x08
	.zero		1


	//   ....[2]....
        /*05d8*/ 	.word	0x00000400
        /*05dc*/ 	.word	0x000000ff
        /*05e0*/ 	.word	0x00022830
        /*05e4*/ 	.short	0x0100
        /*05e6*/ 	.byte	0x08
	.zero		1


	//   ....[3]....
        /*05e8*/ 	.word	0x00000410
        /*05ec*/ 	.word	0x000000ff
        /*05f0*/ 	.word	0x00022840
        /*05f4*/ 	.short	0x0100
        /*05f6*/ 	.byte	0x08
	.zero		1


	//   ....[4]....
        /*05f8*/ 	.word	0x00000420
        /*05fc*/ 	.word	0x000000ff
        /*0600*/ 	.word	0x00022838
        /*0604*/ 	.short	0x0100
        /*0606*/ 	.byte	0x08
	.zero		1


	//   ....[5]....
        /*0608*/ 	.word	0x00000430
        /*060c*/ 	.word	0x000000ff
        /*0610*/ 	.word	0x00022848
        /*0614*/ 	.short	0x0100
        /*0616*/ 	.byte	0x08
	.zero		1


	//   ....[6]....
        /*0618*/ 	.word	0x00000560
        /*061c*/ 	.word	0x000000ff
        /*0620*/ 	.word	0x00022850
        /*0624*/ 	.short	0x0100
        /*0626*/ 	.byte	0x08
	.zero		1


	//   ....[7]....
        /*0628*/ 	.word	0x00000570
        /*062c*/ 	.word	0x000000ff
        /*0630*/ 	.word	0x00022860
        /*0634*/ 	.short	0x0100
        /*0636*/ 	.byte	0x08
	.zero		1


	//   ....[8]....
        /*0638*/ 	.word	0x00000580
        /*063c*/ 	.word	0x000000ff
        /*0640*/ 	.word	0x00022858
        /*0644*/ 	.short	0x0100
        /*0646*/ 	.byte	0x08
	.zero		1


	//   ....[9]....
        /*0648*/ 	.word	0x00000590
        /*064c*/ 	.word	0x000000ff
        /*0650*/ 	.word	0x00022868
        /*0654*/ 	.short	0x0100
        /*0656*/ 	.byte	0x08
	.zero		1


	//   ....[10]....
        /*0658*/ 	.word	0x00000680
        /*065c*/ 	.word	0x000000ff
        /*0660*/ 	.word	0x00022870
        /*0664*/ 	.short	0x0100
        /*0666*/ 	.byte	0x06
	.zero		1


	//   ....[11]....
        /*0668*/ 	.word	0x00000690
        /*066c*/ 	.word	0x000000ff
        /*0670*/ 	.word	0x00022880
        /*0674*/ 	.short	0x0100
        /*0676*/ 	.byte	0x06
	.zero		1


	//   ....[12]....
        /*0678*/ 	.word	0x000006a0
        /*067c*/ 	.word	0x000000ff
        /*0680*/ 	.word	0x00022878
        /*0684*/ 	.short	0x0100
        /*0686*/ 	.byte	0x06
	.zero		1


	//   ....[13]....
        /*0688*/ 	.word	0x000006b0
        /*068c*/ 	.word	0x000000ff
        /*0690*/ 	.word	0x00022888
        /*0694*/ 	.short	0x0100
        /*0696*/ 	.byte	0x06
	.zero		1


	//   ....[14]....
        /*0698*/ 	.word	0x000007e0
        /*069c*/ 	.word	0x000000ff
        /*06a0*/ 	.word	0x00022890
        /*06a4*/ 	.short	0x0100
        /*06a6*/ 	.byte	0x08
	.zero		1


	//   ....[15]....
        /*06a8*/ 	.word	0x000007f0
        /*06ac*/ 	.word	0x000000ff
        /*06b0*/ 	.word	0x000228a0
        /*06b4*/ 	.short	0x0100
        /*06b6*/ 	.byte	0x08
	.zero		1


	//   ....[16]....
        /*06b8*/ 	.word	0x00000800
        /*06bc*/ 	.word	0x000000ff
        /*06c0*/ 	.word	0x00022898
        /*06c4*/ 	.short	0x0100
        /*06c6*/ 	.byte	0x08
	.zero		1


	//   ....[17]....
        /*06c8*/ 	.word	0x00000810
        /*06cc*/ 	.word	0x000000ff
        /*06d0*/ 	.word	0x000228a8
        /*06d4*/ 	.short	0x0100
        /*06d6*/ 	.byte	0x08
	.zero		1


	//   ....[18]....
        /*06d8*/ 	.word	0x00000940
        /*06dc*/ 	.word	0x000000ff
        /*06e0*/ 	.word	0x000228b0
        /*06e4*/ 	.short	0x0100
        /*06e6*/ 	.byte	0x08
	.zero		1


	//   ....[19]....
        /*06e8*/ 	.word	0x00000950
        /*06ec*/ 	.word	0x000000ff
        /*06f0*/ 	.word	0x000228c0
        /*06f4*/ 	.short	0x0100
        /*06f6*/ 	.byte	0x08
	.zero		1


	//   ....[20]....
        /*06f8*/ 	.word	0x00000960
        /*06fc*/ 	.word	0x000000ff
        /*0700*/ 	.word	0x000228b8
        /*0704*/ 	.short	0x0100
        /*0706*/ 	.byte	0x08
	.zero		1


	//   ....[21]....
        /*0708*/ 	.word	0x00000970
        /*070c*/ 	.word	0x000000ff
        /*0710*/ 	.word	0x000228c8
        /*0714*/ 	.short	0x0100
        /*0716*/ 	.byte	0x08
	.zero		1


	//   ....[22]....
        /*0718*/ 	.word	0x00002ab0
        /*071c*/ 	.word	0x0000005a
        /*0720*/ 	.word	0x00022890
        /*0724*/ 	.short	0x010a
        /*0726*/ 	.byte	0x3f
	.zero		1


	//   ....[23]....
        /*0728*/ 	.word	0x00003c30
        /*072c*/ 	.word	0x0000005a
        /*0730*/ 	.word	0x00022890
        /*0734*/ 	.short	0x010a
        /*0736*/ 	.byte	0x3f
	.zero		1


	//   ....[24]....
        /*0738*/ 	.word	0x00004c00
        /*073c*/ 	.word	0x0000005a
        /*0740*/ 	.word	0x00022890
        /*0744*/ 	.short	0x010a
        /*0746*/ 	.byte	0x3f
	.zero		1


	//   ....[25]....
        /*0748*/ 	.word	0x00004e10
        /*074c*/ 	.word	0x00000004
        /*0750*/ 	.word	0x00000000
        /*0754*/ 	.short	0x0101
        /*0756*/ 	.byte	0x3f
	.zero		1


	//   ....[26]....
        /*0758*/ 	.word	0x00004e50
        /*075c*/ 	.word	0x0000005a
        /*0760*/ 	.word	0x000228b0
        /*0764*/ 	.short	0x010a
        /*0766*/ 	.byte	0x3f
	.zero		1


	//   ....[27]....
        /*0768*/ 	.word	0x000054a0
        /*076c*/ 	.word	0x0000005a
        /*0770*/ 	.word	0x00000000
        /*0774*/ 	.short	0x0101
        /*0776*/ 	.byte	0x3f
	.zero		1


	//   ....[28]....
        /*0778*/ 	.word	0x00005c00
        /*077c*/ 	.word	0x00000012
        /*0780*/ 	.word	0x00022800
        /*0784*/ 	.short	0x010a
        /*0786*/ 	.byte	0x3f
	.zero		1


	//   ....[29]....
        /*0788*/ 	.word	0x00005c50
        /*078c*/ 	.word	0x00000012
        /*0790*/ 	.word	0x00022800
        /*0794*/ 	.short	0x010a
        /*0796*/ 	.byte	0x3f
	.zero		1


	//   ....[30]....
        /*0798*/ 	.word	0x000062d0
        /*079c*/ 	.word	0x00000012
        /*07a0*/ 	.word	0x00022800
        /*07a4*/ 	.short	0x010a
        /*07a6*/ 	.byte	0x3f
	.zero		1


	//   ....[31]....
        /*07a8*/ 	.word	0x00007140
        /*07ac*/ 	.word	0x00000012
        /*07b0*/ 	.word	0x00022800
        /*07b4*/ 	.short	0x010a
        /*07b6*/ 	.byte	0x3f
	.zero		1


	//   ....[32]....
        /*07b8*/ 	.word	0x00007f10
        /*07bc*/ 	.word	0x0000000d
        /*07c0*/ 	.word	0x00022830
        /*07c4*/ 	.short	0x010a
        /*07c6*/ 	.byte	0x3f
	.zero		1


	//   ....[33]....
        /*07c8*/ 	.word	0x00007fb0
        /*07cc*/ 	.word	0x0000000d
        /*07d0*/ 	.word	0x00022830
        /*07d4*/ 	.short	0x010a
        /*07d6*/ 	.byte	0x3f
	.zero		1


	//   ....[34]....
        /*07d8*/ 	.word	0x000091c0
        /*07dc*/ 	.word	0x00000014
        /*07e0*/ 	.word	0x00000000
        /*07e4*/ 	.short	0x0101
        /*07e6*/ 	.byte	0x3f
	.zero		1


	//   ....[35]....
        /*07e8*/ 	.word	0x00009630
        /*07ec*/ 	.word	0x0000000d
        /*07f0*/ 	.word	0x00022850
        /*07f4*/ 	.short	0x010a
        /*07f6*/ 	.byte	0x3f
	.zero		1


	//   ....[36]....
        /*07f8*/ 	.word	0x00009680
        /*07fc*/ 	.word	0x0000000d
        /*0800*/ 	.word	0x00022850
        /*0804*/ 	.short	0x010a
        /*0806*/ 	.byte	0x3f
	.zero		1


	//   ....[37]....
        /*0808*/ 	.word	0x00009a50
        /*080c*/ 	.word	0x0000000d
        /*0810*/ 	.word	0x00000000
        /*0814*/ 	.short	0x0101
        /*0816*/ 	.byte	0x3f
	.zero		1


	//   ....[38]....
        /*0818*/ 	.word	0x00009b60
        /*081c*/ 	.word	0x0000000e
        /*0820*/ 	.word	0x00022830
        /*0824*/ 	.short	0x010a
        /*0826*/ 	.byte	0x3f
	.zero		1


	//   ....[39]....
        /*0828*/ 	.word	0x00009bc0
        /*082c*/ 	.word	0x0000000e
        /*0830*/ 	.word	0x00022830
        /*0834*/ 	.short	0x010a
        /*0836*/ 	.byte	0x3f
	.zero		1


	//   ....[40]....
        /*0838*/ 	.word	0x0000a950
        /*083c*/ 	.word	0x0000009a
        /*0840*/ 	.word	0x00000000
        /*0844*/ 	.short	0x0101
        /*0846*/ 	.byte	0x3f
	.zero		1


	//   ....[41]....
        /*0848*/ 	.word	0x0000b530
        /*084c*/ 	.word	0x0000000e
        /*0850*/ 	.word	0x00022850
        /*0854*/ 	.short	0x010a
        /*0856*/ 	.byte	0x3f
	.zero		1


	//   ....[42]....
        /*0858*/ 	.word	0x0000b580
        /*085c*/ 	.word	0x0000000e
        /*0860*/ 	.word	0x00022850
        /*0864*/ 	.short	0x010a
        /*0866*/ 	.byte	0x3f
	.zero		1


	//   ....[43]....
        /*0868*/ 	.word	0x0000b930
        /*086c*/ 	.word	0x0000000e
        /*0870*/ 	.word	0x00000000
        /*0874*/ 	.short	0x0101
        /*0876*/ 	.byte	0x3f
	.zero		1


	//   ....[44]....
        /*0878*/ 	.word	0x0000da50
        /*087c*/ 	.word	0x00000000
        /*0880*/ 	.word	0x00000000
        /*0884*/ 	.short	0x0101
        /*0886*/ 	.byte	0x3f
	.zero		1


	//   ....[45]....
        /*0888*/ 	.word	0x0000fe90
        /*088c*/ 	.word	0x00000005
        /*0890*/ 	.word	0x00022820
        /*0894*/ 	.short	0x010a
        /*0896*/ 	.byte	0x3f
	.zero		1


	//   ....[46]....
        /*0898*/ 	.word	0x0000ff20
        /*089c*/ 	.word	0x00000006
        /*08a0*/ 	.word	0x000228a0
        /*08a4*/ 	.short	0x010a
        /*08a6*/ 	.byte	0x3f
	.zero		1


	//   ....[47]....
        /*08a8*/ 	.word	0x00010100
        /*08ac*/ 	.word	0x00000006
        /*08b0*/ 	.word	0x000228c0
        /*08b4*/ 	.short	0x010a
        /*08b6*/ 	.byte	0x3f
	.zero		1


	//   ....[48]....
        /*08b8*/ 	.word	0x00010510
        /*08bc*/ 	.word	0x00000007
        /*08c0*/ 	.word	0x000228a0
        /*08c4*/ 	.short	0x010a
        /*08c6*/ 	.byte	0x3f
	.zero		1


	//   ....[49]....
        /*08c8*/ 	.word	0x000106d0
        /*08cc*/ 	.word	0x00000007
        /*08d0*/ 	.word	0x000228c0
        /*08d4*/ 	.short	0x010a
        /*08d6*/ 	.byte	0x3f
	.zero		1


	//   ....[50]....
        /*08d8*/ 	.word	0x000114c0
        /*08dc*/ 	.word	0x00000005
        /*08e0*/ 	.word	0x00022840
        /*08e4*/ 	.short	0x010a
        /*08e6*/ 	.byte	0x3f
	.zero		1


	//   ....[51]....
        /*08e8*/ 	.word	0x000118c0
        /*08ec*/ 	.word	0x00000007
        /*08f0*/ 	.word	0x00022820
        /*08f4*/ 	.short	0x010a
        /*08f6*/ 	.byte	0x3f
	.zero		1


	//   ....[52]....
        /*08f8*/ 	.word	0x00011980
        /*08fc*/ 	.word	0x00000002
        /*0900*/ 	.word	0x00022860
        /*0904*/ 	.short	0x010a
        /*0906*/ 	.byte	0x3f
	.zero		1


	//   ....[53]....
        /*0908*/ 	.word	0x00011ff0
        /*090c*/ 	.word	0x00000002
        /*0910*/ 	.word	0x00022840
        /*0914*/ 	.short	0x010a
        /*0916*/ 	.byte	0x3f
	.zero		1


	//   ....[54]....
        /*0918*/ 	.word	0x00012200
        /*091c*/ 	.word	0x00000002
        /*0920*/ 	.word	0x00022860
        /*0924*/ 	.short	0x010a
        /*0926*/ 	.byte	0x3f
	.zero		1


	//   ....[55]....
        /*0928*/ 	.word	0x00012780
        /*092c*/ 	.word	0x00000003
        /*0930*/ 	.word	0x00022840
        /*0934*/ 	.short	0x010a
        /*0936*/ 	.byte	0x3f
	.zero		1


	//   ....[56]....
        /*0938*/ 	.word	0x00012980
        /*093c*/ 	.word	0x00000003
        /*0940*/ 	.word	0x00022860
        /*0944*/ 	.short	0x010a
        /*0946*/ 	.byte	0x3f
	.zero		1


	//   ....[57]....
        /*0948*/ 	.word	0x00012e80
        /*094c*/ 	.word	0x00000003
        /*0950*/ 	.word	0x00022840
        /*0954*/ 	.short	0x010a
        /*0956*/ 	.byte	0x3f
	.zero		1


	//   ....[58]....
        /*0958*/ 	.word	0x00013090
        /*095c*/ 	.word	0x00000003
        /*0960*/ 	.word	0x00022860
        /*0964*/ 	.short	0x010a
        /*0966*/ 	.byte	0x3f
	.zero		1


	//   ....[59]....
        /*0968*/ 	.word	0x00013fd0
        /*096c*/ 	.word	0x00000000
        /*0970*/ 	.word	0x00022820
        /*0974*/ 	.short	0x010a
        /*0976*/ 	.byte	0x3f
	.zero		1


	//   ....[60]....
        /*0978*/ 	.word	0x00014180
        /*097c*/ 	.word	0x00000006
        /*0980*/ 	.word	0x00000000
        /*0984*/ 	.short	0x010a
        /*0986*/ 	.byte	0x3f
	.zero		1


	//   ....[61]....
        /*0988*/ 	.word	0x000141f0
        /*098c*/ 	.word	0x00000007
        /*0990*/ 	.word	0x00000000
        /*0994*/ 	.short	0x010a
        /*0996*/ 	.byte	0x3f
	.zero		1


	//   ....[62]....
        /*0998*/ 	.word	0x00014260
        /*099c*/ 	.word	0x00000004
        /*09a0*/ 	.word	0x00000000
        /*09a4*/ 	.short	0x010a
        /*09a6*/ 	.byte	0x3f
	.zero		1


	//   ....[63]....
        /*09a8*/ 	.word	0x00014290
        /*09ac*/ 	.word	0x00000003
        /*09b0*/ 	.word	0x00000000
        /*09b4*/ 	.short	0x010a
        /*09b6*/ 	.byte	0x3f
	.zero		1


	//   ....[64]....
        /*09b8*/ 	.word	0x000142f0
        /*09bc*/ 	.word	0x0000005a
        /*09c0*/ 	.word	0x00022890
        /*09c4*/ 	.short	0x010a
        /*09c6*/ 	.byte	0x3f
	.zero		1


	//   ....[65]....
        /*09c8*/ 	.word	0x00014340
        /*09cc*/ 	.word	0x0000005a
        /*09d0*/ 	.word	0x00022890
        /*09d4*/ 	.short	0x010a
        /*09d6*/ 	.byte	0x3f
	.zero		1


	//   ....[66]....
        /*09d8*/ 	.word	0x00014390
        /*09dc*/ 	.word	0x0000005a
        /*09e0*/ 	.word	0x00022890
        /*09e4*/ 	.short	0x010a
        /*09e6*/ 	.byte	0x3f
	.zero		1


	//   ....[67]....
        /*09e8*/ 	.word	0x000143e0
        /*09ec*/ 	.word	0x0000005a
        /*09f0*/ 	.word	0x000228b0
        /*09f4*/ 	.short	0x010a
        /*09f6*/ 	.byte	0x3f
	.zero		1


	//   ....[68]....
        /*09f8*/ 	.word	0x00014750
        /*09fc*/ 	.word	0x00000012
        /*0a00*/ 	.word	0x00022800
        /*0a04*/ 	.short	0x010a
        /*0a06*/ 	.byte	0x3f
	.zero		1


	//   ....[69]....
        /*0a08*/ 	.word	0x00014a20
        /*0a0c*/ 	.word	0x00000012
        /*0a10*/ 	.word	0x00022800
        /*0a14*/ 	.short	0x010a
        /*0a16*/ 	.byte	0x3f
	.zero		1


	//   ....[70]....
        /*0a18*/ 	.word	0x00014a70
        /*0a1c*/ 	.word	0x0000000d
        /*0a20*/ 	.word	0x00022830
        /*0a24*/ 	.short	0x010a
        /*0a26*/ 	.byte	0x3f
	.zero		1


	//   ....[71]....
        /*0a28*/ 	.word	0x00014ac0
        /*0a2c*/ 	.word	0x0000000d
        /*0a30*/ 	.word	0x00022850
        /*0a34*/ 	.short	0x010a
        /*0a36*/ 	.byte	0x3f
	.zero		1


	//   ....[72]....
        /*0a38*/ 	.word	0x00014b10
        /*0a3c*/ 	.word	0x0000000e
        /*0a40*/ 	.word	0x00022830
        /*0a44*/ 	.short	0x010a
        /*0a46*/ 	.byte	0x3f
	.zero		1


	//   ....[73]....
        /*0a48*/ 	.word	0x00014b60
        /*0a4c*/ 	.word	0x0000000e
        /*0a50*/ 	.word	0x00022850
        /*0a54*/ 	.short	0x010a
        /*0a56*/ 	.byte	0x3f
	.zero		1


	//   ....[74]....
        /*0a58*/ 	.word	0x00014d00
        /*0a5c*/ 	.word	0x00000005
        /*0a60*/ 	.word	0x00022820
        /*0a64*/ 	.short	0x010a
        /*0a66*/ 	.byte	0x3f
	.zero		1


	//   ....[75]....
        /*0a68*/ 	.word	0x00014d50
        /*0a6c*/ 	.word	0x00000006
        /*0a70*/ 	.word	0x000228a0
        /*0a74*/ 	.short	0x010a
        /*0a76*/ 	.byte	0x3f
	.zero		1


	//   ....[76]....
        /*0a78*/ 	.word	0x00014da0
        /*0a7c*/ 	.word	0x00000006
        /*0a80*/ 	.word	0x000228c0
        /*0a84*/ 	.short	0x010a
        /*0a86*/ 	.byte	0x3f
	.zero		1


	//   ....[77]....
        /*0a88*/ 	.word	0x00014df0
        /*0a8c*/ 	.word	0x00000007
        /*0a90*/ 	.word	0x000228a0
        /*0a94*/ 	.short	0x010a
        /*0a96*/ 	.byte	0x3f
	.zero		1


	//   ....[78]....
        /*0a98*/ 	.word	0x00014e40
        /*0a9c*/ 	.word	0x00000007
        /*0aa0*/ 	.word	0x000228c0
        /*0aa4*/ 	.short	0x010a
        /*0aa6*/ 	.byte	0x3f
	.zero		1


	//   ....[79]....
        /*0aa8*/ 	.word	0x00014fe0
        /*0aac*/ 	.word	0x00000005
        /*0ab0*/ 	.word	0x00022840
        /*0ab4*/ 	.short	0x010a
        /*0ab6*/ 	.byte	0x3f
	.zero		1


	//   ....[80]....
        /*0ab8*/ 	.word	0x00015060
        /*0abc*/ 	.word	0x00000005
        /*0ac0*/ 	.word	0x00022820
        /*0ac4*/ 	.short	0x010a
        /*0ac6*/ 	.byte	0x3f
	.zero		1


	//   ....[81]....
        /*0ac8*/ 	.word	0x000150b0
        /*0acc*/ 	.word	0x00000002
        /*0ad0*/ 	.word	0x00022860
        /*0ad4*/ 	.short	0x010a
        /*0ad6*/ 	.byte	0x3f
	.zero		1


	//   ....[82]....
        /*0ad8*/ 	.word	0x00015100
        /*0adc*/ 	.word	0x00000002
        /*0ae0*/ 	.word	0x00022840
        /*0ae4*/ 	.short	0x010a
        /*0ae6*/ 	.byte	0x3f
	.zero		1


	//   ....[83]....
        /*0ae8*/ 	.word	0x00015150
        /*0aec*/ 	.word	0x00000002
        /*0af0*/ 	.word	0x00022860
        /*0af4*/ 	.short	0x010a
        /*0af6*/ 	.byte	0x3f
	.zero		1


	//   ....[84]....
        /*0af8*/ 	.word	0x000151a0
        /*0afc*/ 	.word	0x00000003
        /*0b00*/ 	.word	0x00022840
        /*0b04*/ 	.short	0x010a
        /*0b06*/ 	.byte	0x3f
	.zero		1


	//   ....[85]....
        /*0b08*/ 	.word	0x000151f0
        /*0b0c*/ 	.word	0x00000003
        /*0b10*/ 	.word	0x00022860
        /*0b14*/ 	.short	0x010a
        /*0b16*/ 	.byte	0x3f
	.zero		1


	//   ....[86]....
        /*0b18*/ 	.word	0x00015240
        /*0b1c*/ 	.word	0x00000003
        /*0b20*/ 	.word	0x00022840
        /*0b24*/ 	.short	0x010a
        /*0b26*/ 	.byte	0x3f
	.zero		1


	//   ....[87]....
        /*0b28*/ 	.word	0x00015290
        /*0b2c*/ 	.word	0x00000003
        /*0b30*/ 	.word	0x00022860
        /*0b34*/ 	.short	0x010a
        /*0b36*/ 	.byte	0x3f
	.zero		1


	//   ....[88]....
        /*0b38*/ 	.word	0x00015c40
        /*0b3c*/ 	.word	0x00000000
        /*0b40*/ 	.word	0x00022820
        /*0b44*/ 	.short	0x010a
        /*0b46*/ 	.byte	0x3f
	.zero		1


	//   ....[89]....
        /*0b48*/ 	.word	0x00015de0
        /*0b4c*/ 	.word	0x00000006
        /*0b50*/ 	.word	0x00000000
        /*0b54*/ 	.short	0x010a
        /*0b56*/ 	.byte	0x3f
	.zero		1


	//   ....[90]....
        /*0b58*/ 	.word	0x00015e30
        /*0b5c*/ 	.word	0x00000007
        /*0b60*/ 	.word	0x00000000
        /*0b64*/ 	.short	0x010a
        /*0b66*/ 	.byte	0x3f
	.zero		1


	//   ....[91]....
        /*0b68*/ 	.word	0x00015e80
        /*0b6c*/ 	.word	0x00000004
        /*0b70*/ 	.word	0x00000000
        /*0b74*/ 	.short	0x010a
        /*0b76*/ 	.byte	0x3f
	.zero		1


	//----- nvinfo : EIATTR_NUM_MBARRIERS
	.align		4
.L_238:
        /*0b78*/ 	.byte	0x03, 0x38
        /*0b7a*/ 	.short	0x0016


	//----- nvinfo : EIATTR_EXIT_INSTR_OFFSETS
	.align		4
        /*0b7c*/ 	.byte	0x04, 0x1c
        /*0b7e*/ 	.short	(.L_240 - .L_239)


	//   ....[0]....
.L_239:
        /*0b80*/ 	.word	0x000142e0


	//----- nvinfo : EIATTR_MAX_THREADS
	.align		4
.L_240:
        /*0b84*/ 	.byte	0x04, 0x05
        /*0b86*/ 	.short	(.L_242 - .L_241)
.L_241:
        /*0b88*/ 	.word	0x00000180
        /*0b8c*/ 	.word	0x00000001
        /*0b90*/ 	.word	0x00000001


	//----- nvinfo : EIATTR_CRS_STACK_SIZE
	.align		4
.L_242:
        /*0b94*/ 	.byte	0x04, 0x1e
        /*0b96*/ 	.short	(.L_244 - .L_243)
.L_243:
        /*0b98*/ 	.word	0x00000000


	//----- nvinfo : EIATTR_CBANK_PARAM_SIZE
	.align		4
.L_244:
        /*0b9c*/ 	.byte	0x03, 0x19
        /*0b9e*/ 	.short	0x0a70


	//----- nvinfo : EIATTR_PARAM_CBANK
	.align		4
        /*0ba0*/ 	.byte	0x04, 0x0a
        /*0ba2*/ 	.short	(.L_246 - .L_245)
	.align		4
.L_245:
        /*0ba4*/ 	.word	index@(.nv.constant0._ZN7cutlass13device_kernelIN5flash11enable_sm90INS1_16FlashAttnFwdSm90INS1_25CollectiveMainloopFwdSm90ILi2EN4cute5tupleIJNS5_1CILi1EEES8_S8_EEENS6_IJNS7_ILi128EEENS7_ILi96EEENS7_ILi64EEEEEELi256ENS_6half_tEfNS_4arch4Sm90ELb0ELb0ELb0ELb1ELb0ELb1ELb0ELb1ELb0ELb0ELb0ELb0EEENS1_21CollectiveEpilogueFwdINS6_IJSA_NS7_ILi256EEESB_EEES9_SE_SG_Li256ELb1ELb0ELb0ELb0EEENS1_36VarlenDynamicPersistentTileSchedulerILi128ELi96ELi256ELi32ELb0ELb0ELb1ELb0ELb1ELb1EEEEEEEEEvNT_6ParamsE)
        /*0ba8*/ 	.short	0x0210
        /*0baa*/ 	.short	0x0a70


	//----- nvinfo : EIATTR_SW_WAR
	.align		4
.L_246:
        /*0bac*/ 	.byte	0x04, 0x36
        /*0bae*/ 	.short	(.L_248 - .L_247)
.L_247:
        /*0bb0*/ 	.word	0x00000008
.L_248:


//--------------------- .nv.info._ZN7cutlass13device_kernelIN5flash11enable_sm90INS1_16FlashAttnFwdSm90INS1_25CollectiveMainloopFwdSm90ILi2EN4cute5tupleIJNS5_1CILi1EEES8_S8_EEENS6_IJNS7_ILi128EEENS7_ILi96EEENS7_ILi64EEEEEELi256ENS_6half_tEfNS_4arch4Sm90ELb0ELb0ELb0ELb1ELb0ELb0ELb1ELb1ELb0ELb0ELb0ELb0EEENS1_21CollectiveEpilogueFwdINS6_IJSA_NS7_ILi256EEESB_EEES9_SE_SG_Li256ELb1ELb0ELb0ELb0EEENS1_36VarlenDynamicPersistentTileSchedulerILi128ELi96ELi256ELi32ELb0ELb0ELb1ELb0ELb1ELb1EEEEEEEEEvNT_6ParamsE --------------------------
	.section	.nv.info._ZN7cutlass13device_kernelIN5flash11enable_sm90INS1_16FlashAttnFwdSm90INS1_25CollectiveMainloopFwdSm90ILi2EN4cute5tupleIJNS5_1CILi1EEES8_S8_EEENS6_IJNS7_ILi128EEENS7_ILi96EEENS7_ILi64EEEEEELi256ENS_6half_tEfNS_4arch4Sm90ELb0ELb0ELb0ELb1ELb0ELb0ELb1ELb1ELb0ELb0ELb0ELb0EEENS1_21CollectiveEpilogueFwdINS6_IJSA_NS7_ILi256EEESB_EEES9_SE_SG_Li256ELb1ELb0ELb0ELb0EEENS1_36VarlenDynamicPersistentTileSchedulerILi128ELi96ELi256ELi32ELb0ELb0ELb1ELb0ELb1ELb1EEEEEEEEEvNT_6ParamsE,"",@"SHT_CUDA_INFO"
	.sectionflags	@""
	.align	4


	//----- nvinfo : EIATTR_CUDA_API_VERSION
	.align		4
        /*0000*/ 	.byte	0x04, 0x37
        /*0002*/ 	.short	(.L_250 - .L_249)
.L_249:
        /*0004*/ 	.word	0x00000082


	//----- nvinfo : EIATTR_KPARAM_INFO
	.align		4
.L_250:
        /*0008*/ 	.byte	0x04, 0x17
        /*000a*/ 	.short	(.L_252 - .L_251)
.L_251:
        /*000c*/ 	.word	0x00000000
        /*0010*/ 	.short	0x0000
        /*0012*/ 	.short	0x0070
        /*0014*/ 	.byte	0x00, 0xf0, 0x01, 0x2c


	//----- nvinfo : EIATTR_SPARSE_MMA_MASK
	.align		4
.L_252:
        /*0018*/ 	.byte	0x03, 0x50
        /*001a*/ 	.short	0x0000


	//----- nvinfo : EIATTR_MAXREG_COUNT
	.align		4
        /*001c*/ 	.byte	0x03, 0x1b
        /*001e*/ 	.short	0x00a8


	//----- nvinfo : EIATTR_NUM_BARRIERS
	.align		4
        /*0020*/ 	.byte	0x02, 0x4c
        /*0022*/ 	.byte	0x10
	.zero		1


	//----- nvinfo : EIATTR_EXTERNS
	.align		4
        /*0024*/ 	.byte	0x04, 0x0f
        /*0026*/ 	.short	(.L_254 - .L_253)


	//   ....[0]....
	.align		4
.L_253:
        /*0028*/ 	.word	index@(__assertfail)


	//----- nvinfo : EIATTR_ANNOTATIONS
	.align		4
.L_254:
        /*002c*/ 	.byte	0x04, 0x55
        /*002e*/ 	.short	(.L_256 - .L_255)


	//   ....[0]....
.L_255:
        /* <DEDUP_REMOVED lines=30> */


	//----- nvinfo : EIATTR_MERCURY_ISA_VERSION
	.align		4
.L_256:
        /*0200*/ 	.byte	0x03, 0x5f
        /*0202*/ 	.short	0x0101


	//----- nvinfo : EIATTR_UNUSED_LOAD_BYTE_OFFSET
	.align		4
        /*0204*/ 	.byte	0x04, 0x44
        /*0206*/ 	.short	(.L_258 - .L_257)


	//   ....[0]....
.L_257:
        /*0208*/ 	.word	0x00000ae0
        /*020c*/ 	.word	0x0000fff0


	//   ....[1]....
        /*0210*/ 	.word	0x00006a80
        /*0214*/ 	.word	0x0000fff0


	//----- nvinfo : EIATTR_INT_WARP_WIDE_INSTR_OFFSETS
	.align		4
.L_258:
        /*0218*/ 	.byte	0x04, 0x31
        /*021a*/ 	.short	(.L_260 - .L_259)


	//   ....[0]....
.L_259:
        /*021c*/ 	.word	0x00000190


	//   ....[1]....
        /*0220*/ 	.word	0x000001d0


	//   ....[2]....
        /*0224*/ 	.word	0x00000240


	//   ....[3]....
        /*0228*/ 	.word	0x00000250


	//   ....[4]....
        /*022c*/ 	.word	0x0000a460


	//   ....[5]....
        /*0230*/ 	.word	0x0000a4f0


	//   ....[6]....
        /*0234*/ 	.word	0x0000a980


	//   ....[7]....
        /*0238*/ 	.word	0x0000a9b0


	//   ....[8]....
        /*023c*/ 	.word	0x0000cfd0


	//   ....[9]....
        /*0240*/ 	.word	0x0000d060


	//----- nvinfo : EIATTR_COOP_GROUP_MASK_REGIDS
	.align		4
.L_260:
        /*0244*/ 	.byte	0x04, 0x29
        /*0246*/ 	.short	(.L_262 - .L_261)


	//   ....[0]....
.L_261:
        /*0248*/ 	.word	0xffffffff


	//   ....[1]....
        /*024c*/ 	.word	0xffffffff


	//   ....[2]....
        /*0250*/ 	.word	0xffffffff


	//   ....[3]....
        /*0254*/ 	.word	0xffffffff


	//   ....[4]....
        /*0258*/ 	.word	0xffffffff


	//   ....[5]....
        /*025c*/ 	.word	0xffffffff


	//   ....[6]....
        /*0260*/ 	.word	0xffffffff


	//   ....[7]....
        /*0264*/ 	.word	0xffffffff


	//   ....[8]....
        /*0268*/ 	.word	0xffffffff


	//   ....[9]....
        /*026c*/ 	.word	0xffffffff


	//   ....[10]....
        /*0270*/ 	.word	0xffffffff


	//   ....[11]....
        /*0274*/ 	.word	0xffffffff


	//   ....[12]....
        /*0278*/ 	.word	0xffffffff


	//   ....[13]....
        /*027c*/ 	.word	0xffffffff


	//   ....[14]....
        /*0280*/ 	.word	0xffffffff


	//   ....[15]....
        /*0284*/ 	.word	0xffffffff


	//   ....[16]....
        /*0288*/ 	.word	0xffffffff


	//   ....[17]....
        /*028c*/ 	.word	0xffffffff


	//   ....[18]....
        /*0290*/ 	.word	0xffffffff


	//   ....[19]....
        /*0294*/ 	.word	0xffffffff


	//   ....[20]....
        /*0298*/ 	.word	0xffffffff


	//   ....[21]....
        /*029c*/ 	.word	0xffffffff


	//   ....[22]....
        /*02a0*/ 	.word	0xffffffff


	//   ....[23]....
        /*02a4*/ 	.word	0xffffffff


	//   ....[24]....
        /*02a8*/ 	.word	0xffffffff


	//   ....[25]....
        /*02ac*/ 	.word	0xffffffff


	//   ....[26]....
        /*02b0*/ 	.word	0xffffffff


	//   ....[27]....
        /*02b4*/ 	.word	0xffffffff


	//   ....[28]....
        /*02b8*/ 	.word	0xffffffff


	//   ....[29]....
        /*02bc*/ 	.word	0xffffffff


	//   ....[30]....
        /*02c0*/ 	.word	0xffffffff


	//   ....[31]....
        /*02c4*/ 	.word	0xffffffff


	//   ....[32]....
        /*02c8*/ 	.word	0xffffffff


	//   ....[33]....
        /*02cc*/ 	.word	0xffffffff


	//   ....[34]....
        /*02d0*/ 	.word	0xffffffff


	//   ....[35]....
        /*02d4*/ 	.word	0xffffffff


	//   ....[36]....
        /*02d8*/ 	.word	0xffffffff


	//   ....[37]....
        /*02dc*/ 	.word	0xffffffff


	//   ....[38]....
        /*02e0*/ 	.word	0xffffffff


	//   ....[39]....
        /*02e4*/ 	.word	0xffffffff


	//   ....[40]....
        /*02e8*/ 	.word	0xffffffff


	//   ....[41]....
        /*02ec*/ 	.word	0xffffffff


	//   ....[42]....
        /*02f0*/ 	.word	0xffffffff


	//   ....[43]....
        /*02f4*/ 	.word	0xffffffff


	//   ....[44]....
        /*02f8*/ 	.word	0xffffffff


	//   ....[45]....
        /*02fc*/ 	.word	0xffffffff


	//   ....[46]....
        /*0300*/ 	.word	0xffffffff


	//   ....[47]....
        /*0304*/ 	.word	0xffffffff


	//   ....[48]....
        /*0308*/ 	.word	0xffffffff


	//   ....[49]....
        /*030c*/ 	.word	0xffffffff


	//   ....[50]....
        /*0310*/ 	.word	0xffffffff


	//   ....[51]....
        /*0314*/ 	.word	0xffffffff


	//   ....[52]....
        /*0318*/ 	.word	0xffffffff


	//   ....[53]....
        /*031c*/ 	.word	0xffffffff


	//   ....[54]....
        /*0320*/ 	.word	0x0500000f


	//   ....[55]....
        /*0324*/ 	.word	0x0500000f


	//   ....[56]....
        /*0328*/ 	.word	0x0500000f


	//   ....[57]....
        /*032c*/ 	.word	0x0500000f


	//   ....[58]....
        /*0330*/ 	.word	0x0500000f


	//   ....[59]....
        /*0334*/ 	.word	0x0500000f


	//   ....[60]....
        /*0338*/ 	.word	0x0500000f


	//   ....[61]....
        /*033c*/ 	.word	0x0500000f


	//   ....[62]....
        /*0340*/ 	.word	0x0500000f


	//   ....[63]....
        /*0344*/ 	.word	0x0500000f


	//   ....[64]....
        /*0348*/ 	.word	0x0500000f


	//   ....[65]....
        /*034c*/ 	.word	0x0500000f


	//   ....[66]....
        /*0350*/ 	.word	0x0500000f


	//   ....[67]....
        /*0354*/ 	.word	0x0500000f


	//   ....[68]....
        /*0358*/ 	.word	0x0500000f


	//   ....[69]....
        /*035c*/ 	.word	0x0500000f


	//   ....[70]....
        /*0360*/ 	.word	0x0500000f


	//   ....[71]....
        /*0364*/ 	.word	0x0500000f


	//   ....[72]....
        /*0368*/ 	.word	0x0500000f


	//----- nvinfo : EIATTR_COOP_GROUP_INSTR_OFFSETS
	.align		4
.L_262:
        /*036c*/ 	.byte	0x04, 0x28
        /*036e*/ 	.short	(.L_264 - .L_263)


	//   ....[0]....
.L_263:
        /*0370*/ 	.word	0x00000070


	//   ....[1]....
        /*0374*/ 	.word	0x000001a0


	//   ....[2]....
        /*0378*/ 	.word	0x000001f0


	//   ....[3]....
        /*037c*/ 	.word	0x00000440


	//   ....[4]....
        /*0380*/ 	.word	0x000005a0


	//   ....[5]....
        /*0384*/ 	.word	0x000006c0


	//   ....[6]....
        /*0388*/ 	.word	0x00000820


	//   ....[7]....
        /*038c*/ 	.word	0x000016a0


	//   ....[8]....
        /*0390*/ 	.word	0x00002ed0


	//   ....[9]....
        /*0394*/ 	.word	0x00002f00


	//   ....[10]....
        /*0398*/ 	.word	0x00002f20


	//   ....[11]....
        /*039c*/ 	.word	0x00002f40


	//   ....[12]....
        /*03a0*/ 	.word	0x00004950


	//   ....[13]....
        /*03a4*/ 	.word	0x000049b0


	//   ....[14]....
        /*03a8*/ 	.word	0x000049d0


	//   ....[15]....
        /*03ac*/ 	.word	0x000049f0


	//   ....[16]....
        /*03b0*/ 	.word	0x00005fe0


	//   ....[17]....
        /*03b4*/ 	.word	0x00006020


	//   ....[18]....
        /*03b8*/ 	.word	0x000060f0


	//   ....[19]....
        /*03bc*/ 	.word	0x00006140


	//   ....[20]....
        /*03c0*/ 	.word	0x000095d0


	//   ....[21]....
        /*03c4*/ 	.word	0x00009760


	//   ....[22]....
        /*03c8*/ 	.word	0x00009790


	//   ....[23]....
        /*03cc*/ 	.word	0x000097d0


	//   ....[24]....
        /*03d0*/ 	.word	0x00009830


	//   ....[25]....
        /*03d4*/ 	.word	0x00009890


	//   ....[26]....
        /*03d8*/ 	.word	0x000098d0


	//   ....[27]....
        /*03dc*/ 	.word	0x00009a80


	//   ....[28]....
        /*03e0*/ 	.word	0x00009ae0


	//   ....[29]....
        /*03e4*/ 	.word	0x00009b20


	//   ....[30]....
        /*03e8*/ 	.word	0x00009b60


	//   ....[31]....
        /*03ec*/ 	.word	0x00009b90


	//   ....[32]....
        /*03f0*/ 	.word	0x00009bc0


	//   ....[33]....
        /*03f4*/ 	.word	0x00009c50


	//   ....[34]....
        /*03f8*/ 	.word	0x00009c80


	//   ....[35]....
        /*03fc*/ 	.word	0x00009d10


	//   ....[36]....
        /*0400*/ 	.word	0x0000d0f0


	//   ....[37]....
        /*0404*/ 	.word	0x0000d100


	//   ....[38]....
        /*0408*/ 	.word	0x0000d210


	//   ....[39]....
        /*040c*/ 	.word	0x0000d270


	//   ....[40]....
        /*0410*/ 	.word	0x0000d2b0


	//   ....[41]....
        /*0414*/ 	.word	0x0000d2f0


	//   ....[42]....
        /*0418*/ 	.word	0x0000d320


	//   ....[43]....
        /*041c*/ 	.word	0x0000d350


	//   ....[44]....
        /*0420*/ 	.word	0x0000d4e0


	//   ....[45]....
        /*0424*/ 	.word	0x0000d540


	//   ....[46]....
        /*0428*/ 	.word	0x0000d580


	//   ....[47]....
        /*042c*/ 	.word	0x0000d5c0


	//   ....[48]....
        /*0430*/ 	.word	0x0000d5f0


	//   ....[49]....
        /*0434*/ 	.word	0x0000d620


	//   ....[50]....
        /*0438*/ 	.word	0x0000d6e0


	//   ....[51]....
        /*043c*/ 	.word	0x0000d700


	//   ....[52]....
        /*0440*/ 	.word	0x0000d770


	//   ....[53]....
        /*0444*/ 	.word	0x0000dba0


	//   ....[54]....
        /*0448*/ 	.word	0x0000e100


	//   ....[55]....
        /*044c*/ 	.word	0x0000e520


	//   ....[56]....
        /*0450*/ 	.word	0x0000e5b0


	//   ....[57]....
        /*0454*/ 	.word	0x0000e650


	//   ....[58]....
        /*0458*/ 	.word	0x0000e700


	//   ....[59]....
        /*045c*/ 	.word	0x0000e780


	//   ....[60]....
        /*0460*/ 	.word	0x0000e800


	//   ....[61]....
        /*0464*/ 	.word	0x0000e880


	//   ....[62]....
        /*0468*/ 	.word	0x0000e900


	//   ....[63]....
        /*046c*/ 	.word	0x0000e990


	//   ....[64]....
        /*0470*/ 	.word	0x0000ea40


	//   ....[65]....
        /*0474*/ 	.word	0x0000eac0


	//   ....[66]....
        /*0478*/ 	.word	0x0000eb40


	//   ....[67]....
        /*047c*/ 	.word	0x0000ebc0


	//   ....[68]....
        /*0480*/ 	.word	0x0000ec40


	//   ....[69]....
        /*0484*/ 	.word	0x0000ecb0


	//   ....[70]....
        /*0488*/ 	.word	0x0000ed50


	//   ....[71]....
        /*048c*/ 	.word	0x0000ede0


	//   ....[72]....
        /*0490*/ 	.word	0x0000ef00


	//----- nvinfo : EIATTR_REG_RECONFIG
	.align		4
.L_264:
        /*0494*/ 	.byte	0x01, 0x54
	.zero		2


	//----- nvinfo : EIATTR_SYSCALL_OFFSETS
	.align		4
        /*0498*/ 	.byte	0x04, 0x46
        /*049a*/ 	.short	(.L_266 - .L_265)


	//   ....[0]....
.L_265:
        /*049c*/ 	.word	0x00001810


	//   ....[1]....
        /*04a0*/ 	.word	0x0000a680


	//   ....[2]....
        /*04a4*/ 	.word	0x0000a7c0


	//   ....[3]....
        /*04a8*/ 	.word	0x0000a8c0


	//----- nvinfo : EIATTR_MBARRIER_INSTR_OFFSETS
	.align		4
.L_266:
        /*04ac*/ 	.byte	0x04, 0x39
        /*04ae*/ 	.short	(.L_268 - .L_267)


	//   ....[0]....
.L_267:
        /*04b0*/ 	.word	0x000002e0
        /*04b4*/ 	.word	0x000000ff
        /*04b8*/ 	.word	0x00032400
        /*04bc*/ 	.short	0x0100
        /*04be*/ 	.byte	0x08
	.zero		1


	//   ....[1]....
        /*04c0*/ 	.word	0x000002f0
        /*04c4*/ 	.word	0x000000ff
        /*04c8*/ 	.word	0x00032410
        /*04cc*/ 	.short	0x0100
        /*04ce*/ 	.byte	0x08
	.zero		1


	//   ....[2]....
        /*04d0*/ 	.word	0x00000300
        /*04d4*/ 	.word	0x000000ff
        /*04d8*/ 	.word	0x00032420
        /*04dc*/ 	.short	0x0100
        /*04de*/ 	.byte	0x08
	.zero		1


	//   ....[3]....
        /*04e0*/ 	.word	0x000003f0
        /*04e4*/ 	.word	0x000000ff
        /*04e8*/ 	.word	0x00032430
        /*04ec*/ 	.short	0x0100
        /*04ee*/ 	.byte	0x08
	.zero		1


	//   ....[4]....
        /*04f0*/ 	.word	0x00000400
        /*04f4*/ 	.word	0x000000ff
        /*04f8*/ 	.word	0x00032440
        /*04fc*/ 	.short	0x0100
        /*04fe*/ 	.byte	0x08
	.zero		1


	//   ....[5]....
        /*0500*/ 	.word	0x00000410
        /*0504*/ 	.word	0x000000ff
        /*0508*/ 	.word	0x00032438
        /*050c*/ 	.short	0x0100
        /*050e*/ 	.byte	0x08
	.zero		1


	//   ....[6]....
        /*0510*/ 	.word	0x00000420
        /*0514*/ 	.word	0x000000ff
        /*0518*/ 	.word	0x00032448
        /*051c*/ 	.short	0x0100
        /*051e*/ 	.byte	0x08
	.zero		1


	//   ....[7]....
        /*0520*/ 	.word	0x00000550
        /*0524*/ 	.word	0x000000ff
        /*0528*/ 	.word	0x00032450
        /*052c*/ 	.short	0x0100
        /*052e*/ 	.byte	0x08
	.zero		1


	//   ....[8]....
        /*0530*/ 	.word	0x00000560
        /*0534*/ 	.word	0x000000ff
        /*0538*/ 	.word	0x00032460
        /*053c*/ 	.short	0x0100
        /*053e*/ 	.byte	0x08
	.zero		1


	//   ....[9]....
        /*0540*/ 	.word	0x00000570
        /*0544*/ 	.word	0x000000ff
        /*0548*/ 	.word	0x00032458
        /*054c*/ 	.short	0x0100
        /*054e*/ 	.byte	0x08
	.zero		1


	//   ....[10]....
        /*0550*/ 	.word	0x00000580
        /*0554*/ 	.word	0x000000ff
        /*0558*/ 	.word	0x00032468
        /*055c*/ 	.short	0x0100
        /*055e*/ 	.byte	0x08
	.zero		1


	//   ....[11]....
        /*0560*/ 	.word	0x00000670
        /*0564*/ 	.word	0x000000ff
        /*0568*/ 	.word	0x00032470
        /*056c*/ 	.short	0x0100
        /*056e*/ 	.byte	0x06
	.zero		1


	//   ....[12]....
        /*0570*/ 	.word	0x00000680
        /*0574*/ 	.word	0x000000ff
        /*0578*/ 	.word	0x00032480
        /*057c*/ 	.short	0x0100
        /*057e*/ 	.byte	0x06
	.zero		1


	//   ....[13]....
        /*0580*/ 	.word	0x00000690
        /*0584*/ 	.word	0x000000ff
        /*0588*/ 	.word	0x00032478
        /*058c*/ 	.short	0x0100
        /*058e*/ 	.byte	0x06
	.zero		1


	//   ....[14]....
        /*0590*/ 	.word	0x000006a0
        /*0594*/ 	.word	0x000000ff
        /*0598*/ 	.word	0x00032488
        /*059c*/ 	.short	0x0100
        /*059e*/ 	.byte	0x06
	.zero		1


	//   ....[15]....
        /*05a0*/ 	.word	0x000007d0
        /*05a4*/ 	.word	0x000000ff
        /*05a8*/ 	.word	0x00032490
        /*05ac*/ 	.short	0x0100
        /*05ae*/ 	.byte	0x08
	.zero		1


	//   ....[16]....
        /*05b0*/ 	.word	0x000007e0
        /*05b4*/ 	.word	0x000000ff
        /*05b8*/ 	.word	0x000324a0
        /*05bc*/ 	.short	0x0100
        /*05be*/ 	.byte	0x08
	.zero		1


	//   ....[17]....
        /*05c0*/ 	.word	0x000007f0
        /*05c4*/ 	.word	0x000000ff
        /*05c8*/ 	.word	0x00032498
        /*05cc*/ 	.short	0x0100
        /*05ce*/ 	.byte	0x08
	.zero		1


	//   ....[18]....
        /*05d0*/ 	.word	0x00000800
        /*05d4*/ 	.word	0x000000ff
        /*05d8*/ 	.word	0x000324a8
        /*05dc*/ 	.short	0x0100
        /*05de*/ 	.byte	0x08
	.zero		1


	//   ....[19]....
        /*05e0*/ 	.word	0x00000930
        /*05e4*/ 	.word	0x000000ff
        /*05e8*/ 	.word	0x000324b0
        /*05ec*/ 	.short	0x0100
        /*05ee*/ 	.byte	0x08
	.zero		1


	//   ....[20]....
        /*05f0*/ 	.word	0x00000940
        /*05f4*/ 	.word	0x000000ff
        /*05f8*/ 	.word	0x000324c0
        /*05fc*/ 	.short	0x0100
        /*05fe*/ 	.byte	0x08
	.zero		1


	//   ....[21]....
        /*0600*/ 	.word	0x00000950
        /*0604*/ 	.word	0x000000ff
        /*0608*/ 	.word	0x000324b8
        /*060c*/ 	.short	0x0100
        /*060e*/ 	.byte	0x08
	.zero		1


	//   ....[22]....
        /*0610*/ 	.word	0x00000960
        /*0614*/ 	.word	0x000000ff
        /*0618*/ 	.word	0x000324c8
        /*061c*/ 	.short	0x0100
        /*061e*/ 	.byte	0x08
	.zero		1


	//   ....[23]....
        /*0620*/ 	.word	0x000018d0
        /*0624*/ 	.word	0x00000005
        /*0628*/ 	.word	0x00032400
        /*062c*/ 	.short	0x010a
        /*062e*/ 	.byte	0x3f
	.zero		1


	//   ....[24]....
        /*0630*/ 	.word	0x000019b0
        /*0634*/ 	.word	0x00000003
        /*0638*/ 	.word	0x00032430
        /*063c*/ 	.short	0x010a
        /*063e*/ 	.byte	0x3f
	.zero		1


	//   ....[25]....
        /*0640*/ 	.word	0x00001a00
        /*0644*/ 	.word	0x00000003
        /*0648*/ 	.word	0x00032430
        /*064c*/ 	.short	0x010a
        /*064e*/ 	.byte	0x3f
	.zero		1


	//   ....[26]....
        /*0650*/ 	.word	0x00001d70
        /*0654*/ 	.word	0x00000005
        /*0658*/ 	.word	0x00032410
        /*065c*/ 	.short	0x010a
        /*065e*/ 	.byte	0x3f
	.zero		1


	//   ....[27]....
        /*0660*/ 	.word	0x00001db0
        /*0664*/ 	.word	0x00000003
        /*0668*/ 	.word	0x00032450
        /*066c*/ 	.short	0x010a
        /*066e*/ 	.byte	0x3f
	.zero		1


	//   ....[28]....
        /*0670*/ 	.word	0x00001df0
        /*0674*/ 	.word	0x00000003
        /*0678*/ 	.word	0x00032450
        /*067c*/ 	.short	0x010a
        /*067e*/ 	.byte	0x3f
	.zero		1


	//   ....[29]....
        /*0680*/ 	.word	0x00003150
        /*0684*/ 	.word	0x00000018
        /*0688*/ 	.word	0x00000000
        /*068c*/ 	.short	0x0101
        /*068e*/ 	.byte	0x3f
	.zero		1


	//   ....[30]....
        /*0690*/ 	.word	0x00003c80
        /*0694*/ 	.word	0x00000003
        /*0698*/ 	.word	0x00000000
        /*069c*/ 	.short	0x0101
        /*069e*/ 	.byte	0x3f
	.zero		1


	//   ....[31]....
        /*06a0*/ 	.word	0x00003de0
        /*06a4*/ 	.word	0x000000ff
        /*06a8*/ 	.word	0x00032430
        /*06ac*/ 	.short	0x010a
        /*06ae*/ 	.byte	0x05
	.zero		1


	//   ....[32]....
        /*06b0*/ 	.word	0x00003e20
        /*06b4*/ 	.word	0x000000ff
        /*06b8*/ 	.word	0x00032430
        /*06bc*/ 	.short	0x010a
        /*06be*/ 	.byte	0x05
	.zero		1


	//   ....[33]....
        /*06c0*/ 	.word	0x00004030
        /*06c4*/ 	.word	0x000000ff
        /*06c8*/ 	.word	0x00032450
        /*06cc*/ 	.short	0x010a
        /*06ce*/ 	.byte	0x05
	.zero		1


	//   ....[34]....
        /*06d0*/ 	.word	0x00004070
        /*06d4*/ 	.word	0x000000ff
        /*06d8*/ 	.word	0x00032450
        /*06dc*/ 	.short	0x010a
        /*06de*/ 	.byte	0x05
	.zero		1


	//   ....[35]....
        /*06e0*/ 	.word	0x00004c40
        /*06e4*/ 	.word	0x00000098
        /*06e8*/ 	.word	0x00000000
        /*06ec*/ 	.short	0x0101
        /*06ee*/ 	.byte	0x3f
	.zero		1


	//   ....[36]....
        /*06f0*/ 	.word	0x00005fc0
        /*06f4*/ 	.word	0x000000d6
        /*06f8*/ 	.word	0x00000000
        /*06fc*/ 	.short	0x0101
        /*06fe*/ 	.byte	0x3f
	.zero		1


	//   ....[37]....
        /*0700*/ 	.word	0x000081e0
        /*0704*/ 	.word	0x00000000
        /*0708*/ 	.word	0x00000000
        /*070c*/ 	.short	0x0101
        /*070e*/ 	.byte	0x3f
	.zero		1


	//   ....[38]....
        /*0710*/ 	.word	0x0000ae20
        /*0714*/ 	.word	0x00000008
        /*0718*/ 	.word	0x00032440
        /*071c*/ 	.short	0x010a
        /*071e*/ 	.byte	0x3f
	.zero		1


	//   ....[39]....
        /*0720*/ 	.word	0x0000b440
        /*0724*/ 	.word	0x00000008
        /*0728*/ 	.word	0x00032420
        /*072c*/ 	.short	0x010a
        /*072e*/ 	.byte	0x3f
	.zero		1


	//   ....[40]....
        /*0730*/ 	.word	0x0000b510
        /*0734*/ 	.word	0x00000008
        /*0738*/ 	.word	0x00032460
        /*073c*/ 	.short	0x010a
        /*073e*/ 	.byte	0x3f
	.zero		1


	//   ....[41]....
        /*0740*/ 	.word	0x0000bb80
        /*0744*/ 	.word	0x00000003
        /*0748*/ 	.word	0x00032440
        /*074c*/ 	.short	0x010a
        /*074e*/ 	.byte	0x3f
	.zero		1


	//   ....[42]....
        /*0750*/ 	.word	0x0000bd90
        /*0754*/ 	.word	0x00000003
        /*0758*/ 	.word	0x00032460
        /*075c*/ 	.short	0x010a
        /*075e*/ 	.byte	0x3f
	.zero		1


	//   ....[43]....
        /*0760*/ 	.word	0x0000c300
        /*0764*/ 	.word	0x00000002
        /*0768*/ 	.word	0x00032440
        /*076c*/ 	.short	0x010a
        /*076e*/ 	.byte	0x3f
	.zero		1


	//   ....[44]....
        /*0770*/ 	.word	0x0000c500
        /*0774*/ 	.word	0x00000002
        /*0778*/ 	.word	0x00032460
        /*077c*/ 	.short	0x010a
        /*077e*/ 	.byte	0x3f
	.zero		1


	//   ....[45]....
        /*0780*/ 	.word	0x0000c9e0
        /*0784*/ 	.word	0x00000002
        /*0788*/ 	.word	0x00032440
        /*078c*/ 	.short	0x010a
        /*078e*/ 	.byte	0x3f
	.zero		1


	//   ....[46]....
        /*0790*/ 	.word	0x0000cbf0
        /*0794*/ 	.word	0x00000002
        /*0798*/ 	.word	0x00032460
        /*079c*/ 	.short	0x010a
        /*079e*/ 	.byte	0x3f
	.zero		1


	//   ....[47]....
        /*07a0*/ 	.word	0x0000db30
        /*07a4*/ 	.word	0x00000000
        /*07a8*/ 	.word	0x00032420
        /*07ac*/ 	.short	0x010a
        /*07ae*/ 	.byte	0x3f
	.zero		1


	//   ....[48]....
        /*07b0*/ 	.word	0x0000dd00
        /*07b4*/ 	.word	0x00000006
        /*07b8*/ 	.word	0x00000000
        /*07bc*/ 	.short	0x010a
        /*07be*/ 	.byte	0x3f
	.zero		1


	//   ....[49]....
        /*07c0*/ 	.word	0x0000dd70
        /*07c4*/ 	.word	0x00000007
        /*07c8*/ 	.word	0x00000000
        /*07cc*/ 	.short	0x010a
        /*07ce*/ 	.byte	0x3f
	.zero		1


	//   ....[50]....
        /*07d0*/ 	.word	0x0000dde0
        /*07d4*/ 	.word	0x00000004
        /*07d8*/ 	.word	0x00000000
        /*07dc*/ 	.short	0x010a
        /*07de*/ 	.byte	0x3f
	.zero		1


	//   ....[51]....
        /*07e0*/ 	.word	0x0000de10
        /*07e4*/ 	.word	0x00000003
        /*07e8*/ 	.word	0x00000000
        /*07ec*/ 	.short	0x010a
        /*07ee*/ 	.byte	0x3f
	.zero		1


	//   ....[52]....
        /*07f0*/ 	.word	0x0000de70
        /*07f4*/ 	.word	0x00000005
        /*07f8*/ 	.word	0x00032400
        /*07fc*/ 	.short	0x010a
        /*07fe*/ 	.byte	0x3f
	.zero		1


	//   ....[53]....
        /*0800*/ 	.word	0x0000dec0
        /*0804*/ 	.word	0x00000003
        /*0808*/ 	.word	0x00032430
        /*080c*/ 	.short	0x010a
        /*080e*/ 	.byte	0x3f
	.zero		1


	//   ....[54]....
        /*0810*/ 	.word	0x0000df10
        /*0814*/ 	.word	0x00000005
        /*0818*/ 	.word	0x00032410
        /*081c*/ 	.short	0x010a
        /*081e*/ 	.byte	0x3f
	.zero		1


	//   ....[55]....
        /*0820*/ 	.word	0x0000df60
        /*0824*/ 	.word	0x00000003
        /*0828*/ 	.word	0x00032450
        /*082c*/ 	.short	0x010a
        /*082e*/ 	.byte	0x3f
	.zero		1


	//   ....[56]....
        /*0830*/ 	.word	0x0000dfc0
        /*0834*/ 	.word	0x00000099
        /*0838*/ 	.word	0x00032430
        /*083c*/ 	.short	0x010a
        /*083e*/ 	.byte	0x3f
	.zero		1


	//   ....[57]....
        /*0840*/ 	.word	0x0000e020
        /*0844*/ 	.word	0x000000d3
        /*0848*/ 	.word	0x00032450
        /*084c*/ 	.short	0x010a
        /*084e*/ 	.byte	0x3f
	.zero		1


	//   ....[58]....
        /*0850*/ 	.word	0x0000e1c0
        /*0854*/ 	.word	0x00000008
        /*0858*/ 	.word	0x00032440
        /*085c*/ 	.short	0x010a
        /*085e*/ 	.byte	0x3f
	.zero		1


	//   ....[59]....
        /*0860*/ 	.word	0x0000e240
        /*0864*/ 	.word	0x00000008
        /*0868*/ 	.word	0x00032420
        /*086c*/ 	.short	0x010a
        /*086e*/ 	.byte	0x3f
	.zero		1


	//   ....[60]....
        /*0870*/ 	.word	0x0000e290
        /*0874*/ 	.word	0x00000008
        /*0878*/ 	.word	0x00032460
        /*087c*/ 	.short	0x010a
        /*087e*/ 	.byte	0x3f
	.zero		1


	//   ....[61]....
        /*0880*/ 	.word	0x0000e2e0
        /*0884*/ 	.word	0x00000003
        /*0888*/ 	.word	0x00032440
        /*088c*/ 	.short	0x010a
        /*088e*/ 	.byte	0x3f
	.zero		1


	//   ....[62]....
        /*0890*/ 	.word	0x0000e330
        /*0894*/ 	.word	0x00000003
        /*0898*/ 	.word	0x00032460
        /*089c*/ 	.short	0x010a
        /*089e*/ 	.byte	0x3f
	.zero		1


	//   ....[63]....
        /*08a0*/ 	.word	0x0000e380
        /*08a4*/ 	.word	0x00000002
        /*08a8*/ 	.word	0x00032440
        /*08ac*/ 	.short	0x010a
        /*08ae*/ 	.byte	0x3f
	.zero		1


	//   ....[64]....
        /*08b0*/ 	.word	0x0000e3d0
        /*08b4*/ 	.word	0x00000002
        /*08b8*/ 	.word	0x00032460
        /*08bc*/ 	.short	0x010a
        /*08be*/ 	.byte	0x3f
	.zero		1


	//   ....[65]....
        /*08c0*/ 	.word	0x0000e420
        /*08c4*/ 	.word	0x00000002
        /*08c8*/ 	.word	0x00032440
        /*08cc*/ 	.short	0x010a
        /*08ce*/ 	.byte	0x3f
	.zero		1


	//   ....[66]....
        /*08d0*/ 	.word	0x0000e470
        /*08d4*/ 	.word	0x00000002
        /*08d8*/ 	.word	0x00032460
        /*08dc*/ 	.short	0x010a
        /*08de*/ 	.byte	0x3f
	.zero		1


	//   ....[67]....
        /*08e0*/ 	.word	0x0000ee20
        /*08e4*/ 	.word	0x00000000
        /*08e8*/ 	.word	0x00032420
        /*08ec*/ 	.short	0x010a
        /*08ee*/ 	.byte	0x3f
	.zero		1


	//   ....[68]....
        /*08f0*/ 	.word	0x0000efc0
        /*08f4*/ 	.word	0x00000006
        /*08f8*/ 	.word	0x00000000
        /*08fc*/ 	.short	0x010a
        /*08fe*/ 	.byte	0x3f
	.zero		1


	//   ....[69]....
        /*0900*/ 	.word	0x0000f010
        /*0904*/ 	.word	0x00000007
        /*0908*/ 	.word	0x00000000
        /*090c*/ 	.short	0x010a
        /*090e*/ 	.byte	0x3f
	.zero		1


	//   ....[70]....
        /*0910*/ 	.word	0x0000f060
        /*0914*/ 	.word	0x00000004
        /*0918*/ 	.word	0x00000000
        /*091c*/ 	.short	0x010a
        /*091e*/ 	.byte	0x3f
	.zero		1


	//----- nvinfo : EIATTR_NUM_MBARRIERS
	.align		4
.L_268:
        /*0920*/ 	.byte	0x03, 0x38
        /*0922*/ 	.short	0x0017


	//----- nvinfo : EIATTR_EXIT_INSTR_OFFSETS
	.align		4
        /*0924*/ 	.byte	0x04, 0x1c
        /*0926*/ 	.short	(.L_270 - .L_269)


	//   ....[0]....
.L_269:
        /*0928*/ 	.word	0x00000b20


	//   ....[1]....
        /*092c*/ 	.word	0x00009590


	//   ....[2]....
        /*0930*/ 	.word	0x000095f0


	//   ....[3]....
        /*0934*/ 	.word	0x0000de60


	//----- nvinfo : EIATTR_MAX_THREADS
	.align		4
.L_270:
        /*0938*/ 	.byte	0x04, 0x05
        /*093a*/ 	.short	(.L_272 - .L_271)
.L_271:
        /*093c*/ 	.word	0x00000180
        /*0940*/ 	.word	0x00000001
        /*0944*/ 	.word	0x00000001


	//----- nvinfo : EIATTR_CRS_STACK_SIZE
	.align		4
.L_272:
        /*0948*/ 	.byte	0x04, 0x1e
        /*094a*/ 	.short	(.L_274 - .L_273)
.L_273:
        /*094c*/ 	.word	0x00000000


	//----- nvinfo : EIATTR_CBANK_PARAM_SIZE
	.align		4
.L_274:
        /*0950*/ 	.byte	0x03, 0x19
        /*0952*/ 	.short	0x0b70


	//----- nvinfo : EIATTR_PARAM_CBANK
	.align		4
        /*0954*/ 	.byte	0x04, 0x0a
        /*0956*/ 	.short	(.L_276 - .L_275)
	.align		4
.L_275:
        /*0958*/ 	.word	index@(.nv.constant0._ZN7cutlass13device_kernelIN5flash11enable_sm90INS1_16FlashAttnFwdSm90INS1_25CollectiveMainloopFwdSm90ILi2EN4cute5tupleIJNS5_1CILi1EEES8_S8_EEENS6_IJNS7_ILi128EEENS7_ILi96EEENS7_ILi64EEEEEELi256ENS_6half_tEfNS_4arch4Sm90ELb0ELb0ELb0ELb1ELb0ELb0ELb1ELb1ELb0ELb0ELb0ELb0EEENS1_21CollectiveEpilogueFwdINS6_IJSA_NS7_ILi256EEESB_EEES9_SE_SG_Li256ELb1ELb0ELb0ELb0EEENS1_36VarlenDynamicPersistentTileSchedulerILi128ELi96ELi256ELi32ELb0ELb0ELb1ELb0ELb1ELb1EEEEEEEEEvNT_6ParamsE)
        /*095c*/ 	.short	0x0210
        /*095e*/ 	.short	0x0b70


	//----- nvinfo : EIATTR_SW_WAR
	.align		4
.L_276:
        /*0960*/ 	.byte	0x04, 0x36
        /*0962*/ 	.short	(.L_278 - .L_277)
.L_277:
        /*0964*/ 	.word	0x00000008
.L_278:


//--------------------- .nv.info._ZN7cutlass13device_kernelIN5flash11enable_sm90INS1_16FlashAttnFwdSm90INS1_25CollectiveMainloopFwdSm90ILi2EN4cute5tupleIJNS5_1CILi1EEES8_S8_EEENS6_IJNS7_ILi128EEENS7_ILi96EEENS7_ILi64EEEEEELi256ENS_6half_tEfNS_4arch4Sm90ELb0ELb0ELb0ELb1ELb0ELb1ELb1ELb1ELb0ELb0ELb0ELb0EEENS1_21CollectiveEpilogueFwdINS6_IJSA_NS7_ILi256EEESB_EEES9_SE_SG_Li256ELb1ELb0ELb0ELb0EEENS1_36VarlenDynamicPersistentTileSchedulerILi128ELi96ELi256ELi32ELb0ELb0ELb1ELb0ELb1ELb1EEEEEEEEEvNT_6ParamsE --------------------------
	.section	.nv.info._ZN7cutlass13device_kernelIN5flash11enable_sm90INS1_16FlashAttnFwdSm90INS1_25CollectiveMainloopFwdSm90ILi2EN4cute5tupleIJNS5_1CILi1EEES8_S8_EEENS6_IJNS7_ILi128EEENS7_ILi96EEENS7_ILi64EEEEEELi256ENS_6half_tEfNS_4arch4Sm90ELb0ELb0ELb0ELb1ELb0ELb1ELb1ELb1ELb0ELb0ELb0ELb0EEENS1_21CollectiveEpilogueFwdINS6_IJSA_NS7_ILi256EEESB_EEES9_SE_SG_Li256ELb1ELb0ELb0ELb0EEENS1_36VarlenDynamicPersistentTileSchedulerILi128ELi96ELi256ELi32ELb0ELb0ELb1ELb0ELb1ELb1EEEEEEEEEvNT_6ParamsE,"",@"SHT_CUDA_INFO"
	.sectionflags	@""
	.align	4


	//----- nvinfo : EIATTR_CUDA_API_VERSION
	.align		4
        /*0000*/ 	.byte	0x04, 0x37
        /*0002*/ 	.short	(.L_280 - .L_279)
.L_279:
        /*0004*/ 	.word	0x00000082


	//----- nvinfo : EIATTR_KPARAM_INFO
	.align		4
.L_280:
        /*0008*/ 	.byte	0x04, 0x17
        /*000a*/ 	.short	(.L_282 - .L_281)
.L_281:
        /*000c*/ 	.word	0x00000000
        /*0010*/ 	.short	0x0000
        /*0012*/ 	.short	0x0070
        /*0014*/ 	.byte	0x00, 0xf0, 0x01, 0x2c


	//----- nvinfo : EIATTR_SPARSE_MMA_MASK
	.align		4
.L_282:
        /*0018*/ 	.byte	0x03, 0x50
        /*001a*/ 	.short	0x0000


	//----- nvinfo : EIATTR_MAXREG_COUNT
	.align		4
        /*001c*/ 	.byte	0x03, 0x1b
        /*001e*/ 	.short	0x00a8


	//----- nvinfo : EIATTR_NUM_BARRIERS
	.align		4
        /*0020*/ 	.byte	0x02, 0x4c
        /*0022*/ 	.byte	0x10
	.zero		1


	//----- nvinfo : EIATTR_EXTERNS
	.align		4
        /*0024*/ 	.byte	0x04, 0x0f
        /*0026*/ 	.short	(.L_284 - .L_283)


	//   ....[0]....
	.align		4
.L_283:
        /*0028*/ 	.word	index@(__assertfail)


	//----- nvinfo : EIATTR_ANNOTATIONS
	.align		4
.L_284:
        /*002c*/ 	.byte	0x04, 0x55
        /*002e*/ 	.short	(.L_286 - .L_285)


	//   ....[0]....
.L_285:
        /* <DEDUP_REMOVED lines=58> */


	//----- nvinfo : EIATTR_MERCURY_ISA_VERSION
	.align		4
.L_286:
        /*03c0*/ 	.byte	0x03, 0x5f
        /*03c2*/ 	.short	0x0101


	//----- nvinfo : EIATTR_UNUSED_LOAD_BYTE_OFFSET
	.align		4
        /*03c4*/ 	.byte	0x04, 0x44
        /*03c6*/ 	.short	(.L_288 - .L_287)


	//   ....[0]....
.L_287:
        /*03c8*/ 	.word	0x00000b70
        /*03cc*/ 	.word	0x0000fff0


	//   ....[1]....
        /*03d0*/ 	.word	0x0000dc90
        /*03d4*/ 	.word	0x0000fff0


	//----- nvinfo : EIATTR_INT_WARP_WIDE_INSTR_OFFSETS
	.align		4
.L_288:
        /*03d8*/ 	.byte	0x04, 0x31
        /*03da*/ 	.short	(.L_290 - .L_289)


	//   ....[0]....
.L_289:
        /*03dc*/ 	.word	0x000001f0


	//   ....[1]....
        /*03e0*/ 	.word	0x00000230


	//   ....[2]....
        /*03e4*/ 	.word	0x000002a0


	//   ....[3]....
        /*03e8*/ 	.word	0x000002b0


	//   ....[4]....
        /*03ec*/ 	.word	0x00012380


	//   ....[5]....
        /*03f0*/ 	.word	0x00012410


	//   ....[6]....
        /*03f4*/ 	.word	0x00012890


	//   ....[7]....
        /*03f8*/ 	.word	0x000128c0


	//   ....[8]....
        /*03fc*/ 	.word	0x00014ee0


	//   ....[9]....
        /*0400*/ 	.word	0x00014f70


	//----- nvinfo : EIATTR_COOP_GROUP_MASK_REGIDS
	.align		4
.L_290:
        /*0404*/ 	.byte	0x04, 0x29
        /*0406*/ 	.short	(.L_292 - .L_291)


	//   ....[0]....
.L_291:
        /*0408*/ 	.word	0xffffffff


	//   ....[1]....
        /*040c*/ 	.word	0xffffffff


	//   ....[2]....
        /*0410*/ 	.word	0xffffffff


	//   ....[3]....
        /*0414*/ 	.word	0xffffffff


	//   ....[4]....
        /*0418*/ 	.word	0xffffffff


	//   ....[5]....
        /*041c*/ 	.word	0xffffffff


	//   ....[6]....
        /*0420*/ 	.word	0xffffffff


	//   ....[7]....
        /*0424*/ 	.word	0xffffffff


	//   ....[8]....
        /*0428*/ 	.word	0xffffffff


	//   ....[9]....
        /*042c*/ 	.word	0xffffffff


	//   ....[10]....
        /*0430*/ 	.word	0xffffffff


	//   ....[11]....
        /*0434*/ 	.word	0xffffffff


	//   ....[12]....
        /*0438*/ 	.word	0xffffffff


	//   ....[13]....
        /*043c*/ 	.word	0xffffffff


	//   ....[14]....
        /*0440*/ 	.word	0xffffffff


	//   ....[15]....
        /*0444*/ 	.word	0xffffffff


	//   ....[16]....
        /*0448*/ 	.word	0xffffffff


	//   ....[17]....
        /*044c*/ 	.word	0xffffffff


	//   ....[18]....
        /*0450*/ 	.word	0xffffffff


	//   ....[19]....
        /*0454*/ 	.word	0xffffffff


	//   ....[20]....
        /*0458*/ 	.word	0xffffffff


	//   ....[21]....
        /*045c*/ 	.word	0xffffffff


	//   ....[22]....
        /*0460*/ 	.word	0xffffffff


	//   ....[23]....
        /*0464*/ 	.word	0xffffffff


	//   ....[24]....
        /*0468*/ 	.word	0xffffffff


	//   ....[25]....
        /*046c*/ 	.word	0xffffffff


	//   ....[26]....
        /*0470*/ 	.word	0xffffffff


	//   ....[27]....
        /*0474*/ 	.word	0xffffffff


	//   ....[28]....
        /*0478*/ 	.word	0xffffffff


	//   ....[29]....
        /*047c*/ 	.word	0xffffffff


	//   ....[30]....
        /*0480*/ 	.word	0xffffffff


	//   ....[31]....
        /*0484*/ 	.word	0xffffffff


	//   ....[32]....
        /*0488*/ 	.word	0xffffffff


	//   ....[33]....
        /*048c*/ 	.word	0xffffffff


	//   ....[34]....
        /*0490*/ 	.word	0xffffffff


	//   ....[35]....
        /*0494*/ 	.word	0xffffffff


	//   ....[36]....
        /*0498*/ 	.word	0xffffffff


	//   ....[37]....
        /*049c*/ 	.word	0xffffffff


	//   ....[38]....
        /*04a0*/ 	.word	0xffffffff


	//   ....[39]....
        /*04a4*/ 	.word	0xffffffff


	//   ....[40]....
        /*04a8*/ 	.word	0xffffffff


	//   ....[41]....
        /*04ac*/ 	.word	0xffffffff


	//   ....[42]....
        /*04b0*/ 	.word	0xffffffff


	//   ....[43]....
        /*04b4*/ 	.word	0xffffffff


	//   ....[44]....
        /*04b8*/ 	.word	0xffffffff


	//   ....[45]....
        /*04bc*/ 	.word	0xffffffff


	//   ....[46]....
        /*04c0*/ 	.word	0xffffffff


	//   ....[47]....
        /*04c4*/ 	.word	0xffffffff


	//   ....[48]....
        /*04c8*/ 	.word	0xffffffff


	//   ....[49]....
        /*04cc*/ 	.word	0xffffffff


	//   ....[50]....
        /*04d0*/ 	.word	0xffffffff


	//   ....[51]....
        /*04d4*/ 	.word	0xffffffff


	//   ....[52]....
        /*04d8*/ 	.word	0xffffffff


	//   ....[53]....
        /*04dc*/ 	.word	0xffffffff


	//   ....[54]....
        /*04e0*/ 	.word	0x0500000f


	//   ....[55]....
        /*04e4*/ 	.word	0x0500000f


	//   ....[56]....
        /*04e8*/ 	.word	0x0500000f


	//   ....[57]....
        /*04ec*/ 	.word	0x0500000f


	//   ....[58]....
        /*04f0*/ 	.word	0x0500000f


	//   ....[59]....
        /*04f4*/ 	.word	0x0500000f


	//   ....[60]....
        /*04f8*/ 	.word	0x0500000f


	//   ....[61]....
        /*04fc*/ 	.word	0x0500000f


	//   ....[62]....
        /*0500*/ 	.word	0x0500000f


	//   ....[63]....
        /*0504*/ 	.word	0x0500000f


	//   ....[64]....
        /*0508*/ 	.word	0x0500000f


	//   ....[65]....
        /*050c*/ 	.word	0x0500000f


	//   ....[66]....
        /*0510*/ 	.word	0x0500000f


	//   ....[67]....
        /*0514*/ 	.word	0x0500000f


	//   ....[68]....
        /*0518*/ 	.word	0x0500000f


	//   ....[69]....
        /*051c*/ 	.word	0x0500000f


	//   ....[70]....
        /*0520*/ 	.word	0x0500000f


	//   ....[71]....
        /*0524*/ 	.word	0x0500000f


	//   ....[72]....
        /*0528*/ 	.word	0x0500000f


	//   ....[73]....
        /*052c*/ 	.word	0x0500000f


	//   ....[74]....
        /*0530*/ 	.word	0x0500000f


	//   ....[75]....
        /*0534*/ 	.word	0x0500000f


	//   ....[76]....
        /*0538*/ 	.word	0x0500000f


	//   ....[77]....
        /*053c*/ 	.word	0x0500000f


	//   ....[78]....
        /*0540*/ 	.word	0x0500000f


	//   ....[79]....
        /*0544*/ 	.word	0x0500000f


	//   ....[80]....
        /*0548*/ 	.word	0x0500000f


	//   ....[81]....
        /*054c*/ 	.word	0x0500000f


	//   ....[82]....
        /*0550*/ 	.word	0x0500000f


	//----- nvinfo : EIATTR_COOP_GROUP_INSTR_OFFSETS
	.align		4
.L_292:
        /*0554*/ 	.byte	0x04, 0x28
        /*0556*/ 	.short	(.L_294 - .L_293)


	//   ....[0]....
.L_293:
        /*0558*/ 	.word	0x00000070


	//   ....[1]....
        /*055c*/ 	.word	0x00000200


	//   ....[2]....
        /*0560*/ 	.word	0x00000250


	//   ....[3]....
        /*0564*/ 	.word	0x000004a0


	//   ....[4]....
        /*0568*/ 	.word	0x00000600


	//   ....[5]....
        /*056c*/ 	.word	0x00000720


	//   ....[6]....
        /*0570*/ 	.word	0x00000880


	//   ....[7]....
        /*0574*/ 	.word	0x00005bb0


	//   ....[8]....
        /*0578*/ 	.word	0x00009a30


	//   ....[9]....
        /*057c*/ 	.word	0x00009ab0


	//   ....[10]....
        /*0580*/ 	.word	0x00009ad0


	//   ....[11]....
        /*0584*/ 	.word	0x00009b00


	//   ....[12]....
        /*0588*/ 	.word	0x0000ba90


	//   ....[13]....
        /*058c*/ 	.word	0x0000bac0


	//   ....[14]....
        /*0590*/ 	.word	0x0000bb10


	//   ....[15]....
        /*0594*/ 	.word	0x0000bb30


	//   ....[16]....
        /*0598*/ 	.word	0x0000d1f0


	//   ....[17]....
        /*059c*/ 	.word	0x0000d260


	//   ....[18]....
        /*05a0*/ 	.word	0x0000d2b0


	//   ....[19]....
        /*05a4*/ 	.word	0x0000d2d0


	//   ....[20]....
        /*05a8*/ 	.word	0x000105c0


	//   ....[21]....
        /*05ac*/ 	.word	0x00010750


	//   ....[22]....
        /*05b0*/ 	.word	0x00010780


	//   ....[23]....
        /*05b4*/ 	.word	0x000107c0


	//   ....[24]....
        /*05b8*/ 	.word	0x00010820


	//   ....[25]....
        /*05bc*/ 	.word	0x00010880


	//   ....[26]....
        /*05c0*/ 	.word	0x000108c0


	//   ....[27]....
        /*05c4*/ 	.word	0x00010a70


	//   ....[28]....
        /*05c8*/ 	.word	0x00010ad0


	//   ....[29]....
        /*05cc*/ 	.word	0x00010b10


	//   ....[30]....
        /*05d0*/ 	.word	0x00010b50


	//   ....[31]....
        /*05d4*/ 	.word	0x00010b80


	//   ....[32]....
        /*05d8*/ 	.word	0x00010bb0


	//   ....[33]....
        /*05dc*/ 	.word	0x00010c40


	//   ....[34]....
        /*05e0*/ 	.word	0x00010c70


	//   ....[35]....
        /*05e4*/ 	.word	0x00010d00


	//   ....[36]....
        /*05e8*/ 	.word	0x00015000


	//   ....[37]....
        /*05ec*/ 	.word	0x00015010


	//   ....[38]....
        /*05f0*/ 	.word	0x00015120


	//   ....[39]....
        /*05f4*/ 	.word	0x00015180


	//   ....[40]....
        /*05f8*/ 	.word	0x000151c0


	//   ....[41]....
        /*05fc*/ 	.word	0x00015200


	//   ....[42]....
        /*0600*/ 	.word	0x00015230


	//   ....[43]....
        /*0604*/ 	.word	0x00015260


	//   ....[44]....
        /*0608*/ 	.word	0x000153f0


	//   ....[45]....
        /*060c*/ 	.word	0x00015450


	//   ....[46]....
        /*0610*/ 	.word	0x00015490


	//   ....[47]....
        /*0614*/ 	.word	0x000154d0


	//   ....[48]....
        /*0618*/ 	.word	0x00015500


	//   ....[49]....
        /*061c*/ 	.word	0x00015530


	//   ....[50]....
        /*0620*/ 	.word	0x000155f0


	//   ....[51]....
        /*0624*/ 	.word	0x00015610


	//   ....[52]....
        /*0628*/ 	.word	0x00015680


	//   ....[53]....
        /*062c*/ 	.word	0x00015ab0


	//   ....[54]....
        /*0630*/ 	.word	0x00015f10


	//   ....[55]....
        /*0634*/ 	.word	0x00015fb0


	//   ....[56]....
        /*0638*/ 	.word	0x00016050


	//   ....[57]....
        /*063c*/ 	.word	0x000160f0


	//   ....[58]....
        /*0640*/ 	.word	0x00016190


	//   ....[59]....
        /*0644*/ 	.word	0x00016280


	//   ....[60]....
        /*0648*/ 	.word	0x00016320


	//   ....[61]....
        /*064c*/ 	.word	0x000163c0


	//   ....[62]....
        /*0650*/ 	.word	0x00016460


	//   ....[63]....
        /*0654*/ 	.word	0x00016710


	//   ....[64]....
        /*0658*/ 	.word	0x000169f0


	//   ....[65]....
        /*065c*/ 	.word	0x00016e10


	//   ....[66]....
        /*0660*/ 	.word	0x00016ea0


	//   ....[67]....
        /*0664*/ 	.word	0x00016f40


	//   ....[68]....
        /*0668*/ 	.word	0x00016ff0


	//   ....[69]....
        /*066c*/ 	.word	0x00017070


	//   ....[70]....
        /*0670*/ 	.word	0x000170f0


	//   ....[71]....
        /*0674*/ 	.word	0x00017170


	//   ....[72]....
        /*0678*/ 	.word	0x000171f0


	//   ....[73]....
        /*067c*/ 	.word	0x00017280


	//   ....[74]....
        /*0680*/ 	.word	0x00017330


	//   ....[75]....
        /*0684*/ 	.word	0x000173b0


	//   ....[76]....
        /*0688*/ 	.word	0x00017430


	//   ....[77]....
        /*068c*/ 	.word	0x000174b0


	//   ....[78]....
        /*0690*/ 	.word	0x00017530


	//   ....[79]....
        /*0694*/ 	.word	0x000175a0


	//   ....[80]....
        /*0698*/ 	.word	0x00017640


	//   ....[81]....
        /*069c*/ 	.word	0x000176d0


	//   ....[82]....
        /*06a0*/ 	.word	0x000177f0


	//----- nvinfo : EIATTR_REG_RECONFIG
	.align		4
.L_294:
        /*06a4*/ 	.byte	0x01, 0x54
	.zero		2


	//----- nvinfo : EIATTR_SYSCALL_OFFSETS
	.align		4
        /*06a8*/ 	.byte	0x04, 0x46
        /*06aa*/ 	.short	(.L_296 - .L_295)


	//   ....[0]....
.L_295:
        /*06ac*/ 	.word	0x00001790


	//   ....[1]....
        /*06b0*/ 	.word	0x000018e0


	//   ....[2]....
        /*06b4*/ 	.word	0x00005d20


	//   ....[3]....
        /*06b8*/ 	.word	0x000061b0


	//   ....[4]....
        /*06bc*/ 	.word	0x000125a0


	//   ....[5]....
        /*06c0*/ 	.word	0x000126e0


	//   ....[6]....
        /*06c4*/ 	.word	0x000127e0


	//----- nvinfo : EIATTR_MBARRIER_INSTR_OFFSETS
	.align		4
.L_296:
        /*06c8*/ 	.byte	0x04, 0x39
        /*06ca*/ 	.short	(.L_298 - .L_297)


	//   ....[0]....
.L_297:
        /*06cc*/ 	.word	0x00000340
        /*06d0*/ 	.word	0x000000ff
        /*06d4*/ 	.word	0x00032400
        /*06d8*/ 	.short	0x0100
        /*06da*/ 	.byte	0x08
	.zero		1


	//   ....[1]....
        /*06dc*/ 	.word	0x00000350
        /*06e0*/ 	.word	0x000000ff
        /*06e4*/ 	.word	0x00032410
        /*06e8*/ 	.short	0x0100
        /*06ea*/ 	.byte	0x08
	.zero		1


	//   ....[2]....
        /*06ec*/ 	.word	0x00000360
        /*06f0*/ 	.word	0x000000ff
        /*06f4*/ 	.word	0x00032420
        /*06f8*/ 	.short	0x0100
        /*06fa*/ 	.byte	0x08
	.zero		1


	//   ....[3]....
        /*06fc*/ 	.word	0x00000450
        /*0700*/ 	.word	0x000000ff
        /*0704*/ 	.word	0x00032430
        /*0708*/ 	.short	0x0100
        /*070a*/ 	.byte	0x08
	.zero		1


	//   ....[4]....
        /*070c*/ 	.word	0x00000460
        /*0710*/ 	.word	0x000000ff
        /*0714*/ 	.word	0x00032440
        /*0718*/ 	.short	0x0100
        /*071a*/ 	.byte	0x08
	.zero		1


	//   ....[5]....
        /*071c*/ 	.word	0x00000470
        /*0720*/ 	.word	0x000000ff
        /*0724*/ 	.word	0x00032438
        /*0728*/ 	.short	0x0100
        /*072a*/ 	.byte	0x08
	.zero		1


	//   ....[6]....
        /*072c*/ 	.word	0x00000480
        /*0730*/ 	.word	0x000000ff
        /*0734*/ 	.word	0x00032448
        /*0738*/ 	.short	0x0100
        /*073a*/ 	.byte	0x08
	.zero		1


	//   ....[7]....
        /*073c*/ 	.word	0x000005b0
        /*0740*/ 	.word	0x000000ff
        /*0744*/ 	.word	0x00032450
        /*0748*/ 	.short	0x0100
        /*074a*/ 	.byte	0x08
	.zero		1


	//   ....[8]....
        /*074c*/ 	.word	0x000005c0
        /*0750*/ 	.word	0x000000ff
        /*0754*/ 	.word	0x00032460
        /*0758*/ 	.short	0x0100
        /*075a*/ 	.byte	0x08
	.zero		1


	//   ....[9]....
        /*075c*/ 	.word	0x000005d0
        /*0760*/ 	.word	0x000000ff
        /*0764*/ 	.word	0x00032458
        /*0768*/ 	.short	0x0100
        /*076a*/ 	.byte	0x08
	.zero		1


	//   ....[10]....
        /*076c*/ 	.word	0x000005e0
        /*0770*/ 	.word	0x000000ff
        /*0774*/ 	.word	0x00032468
        /*0778*/ 	.short	0x0100
        /*077a*/ 	.byte	0x08
	.zero		1


	//   ....[11]....
        /*077c*/ 	.word	0x000006d0
        /*0780*/ 	.word	0x000000ff
        /*0784*/ 	.word	0x00032470
        /*0788*/ 	.short	0x0100
        /*078a*/ 	.byte	0x06
	.zero		1


	//   ....[12]....
        /*078c*/ 	.word	0x000006e0
        /*0790*/ 	.word	0x000000ff
        /*0794*/ 	.word	0x00032480
        /*0798*/ 	.short	0x0100
        /*079a*/ 	.byte	0x06
	.zero		1


	//   ....[13]....
        /*079c*/ 	.word	0x000006f0
        /*07a0*/ 	.word	0x000000ff
        /*07a4*/ 	.word	0x00032478
        /*07a8*/ 	.short	0x0100
        /*07aa*/ 	.byte	0x06
	.zero		1


	//   ....[14]....
        /*07ac*/ 	.word	0x00000700
        /*07b0*/ 	.word	0x000000ff
        /*07b4*/ 	.word	0x00032488
        /*07b8*/ 	.short	0x0100
        /*07ba*/ 	.byte	0x06
	.zero		1


	//   ....[15]....
        /*07bc*/ 	.word	0x00000830
        /*07c0*/ 	.word	0x000000ff
        /*07c4*/ 	.word	0x00032490
        /*07c8*/ 	.short	0x0100
        /*07ca*/ 	.byte	0x08
	.zero		1


	//   ....[16]....
        /*07cc*/ 	.word	0x00000840
        /*07d0*/ 	.word	0x000000ff
        /*07d4*/ 	.word	0x000324a0
        /*07d8*/ 	.short	0x0100
        /*07da*/ 	.byte	0x08
	.zero		1


	//   ....[17]....
        /*07dc*/ 	.word	0x00000850
        /*07e0*/ 	.word	0x000000ff
        /*07e4*/ 	.word	0x00032498
        /*07e8*/ 	.short	0x0100
        /*07ea*/ 	.byte	0x08
	.zero		1


	//   ....[18]....
        /*07ec*/ 	.word	0x00000860
        /*07f0*/ 	.word	0x000000ff
        /*07f4*/ 	.word	0x000324a8
        /*07f8*/ 	.short	0x0100
        /*07fa*/ 	.byte	0x08
	.zero		1


	//   ....[19]....
        /*07fc*/ 	.word	0x00000990
        /*0800*/ 	.word	0x000000ff
        /*0804*/ 	.word	0x000324b0
        /*0808*/ 	.short	0x0100
        /*080a*/ 	.byte	0x08
	.zero		1


	//   ....[20]....
        /*080c*/ 	.word	0x000009a0
        /*0810*/ 	.word	0x000000ff
        /*0814*/ 	.word	0x000324c0
        /*0818*/ 	.short	0x0100
        /*081a*/ 	.byte	0x08
	.zero		1


	//   ....[21]....
        /*081c*/ 	.word	0x000009b0
        /*0820*/ 	.word	0x000000ff
        /*0824*/ 	.word	0x000324b8
        /*0828*/ 	.short	0x0100
        /*082a*/ 	.byte	0x08
	.zero		1


	//   ....[22]....
        /*082c*/ 	.word	0x000009c0
        /*0830*/ 	.word	0x000000ff
        /*0834*/ 	.word	0x000324c8
        /*0838*/ 	.short	0x0100
        /*083a*/ 	.byte	0x08
	.zero		1


	//   ....[23]....
        /*083c*/ 	.word	0x00002bb0
        /*0840*/ 	.word	0x0000005f
        /*0844*/ 	.word	0x00032490
        /*0848*/ 	.short	0x010a
        /*084a*/ 	.byte	0x3f
	.zero		1


	//   ....[24]....
        /*084c*/ 	.word	0x00003d50
        /*0850*/ 	.word	0x0000005f
        /*0854*/ 	.word	0x00032490
        /*0858*/ 	.short	0x010a
        /*085a*/ 	.byte	0x3f
	.zero		1


	//   ....[25]....
        /*085c*/ 	.word	0x00004da0
        /*0860*/ 	.word	0x0000005f
        /*0864*/ 	.word	0x00032490
        /*0868*/ 	.short	0x010a
        /*086a*/ 	.byte	0x3f
	.zero		1


	//   ....[26]....
        /*086c*/ 	.word	0x00004fb0
        /*0870*/ 	.word	0x00000028
        /*0874*/ 	.word	0x00000000
        /*0878*/ 	.short	0x0101
        /*087a*/ 	.byte	0x3f
	.zero		1


	//   ....[27]....
        /*087c*/ 	.word	0x00004ff0
        /*0880*/ 	.word	0x0000005f
        /*0884*/ 	.word	0x000324b0
        /*0888*/ 	.short	0x010a
        /*088a*/ 	.byte	0x3f
	.zero		1


	//   ....[28]....
        /*088c*/ 	.word	0x00005650
        /*0890*/ 	.word	0x0000005f
        /*0894*/ 	.word	0x00000000
        /*0898*/ 	.short	0x0101
        /*089a*/ 	.byte	0x3f
	.zero		1


	//   ....[29]....
        /*089c*/ 	.word	0x00005db0
        /*08a0*/ 	.word	0x00000012
        /*08a4*/ 	.word	0x00032400
        /*08a8*/ 	.short	0x010a
        /*08aa*/ 	.byte	0x3f
	.zero		1


	//   ....[30]....
        /*08ac*/ 	.word	0x00005e00
        /*08b0*/ 	.word	0x00000012
        /*08b4*/ 	.word	0x00032400
        /*08b8*/ 	.short	0x010a
        /*08ba*/ 	.byte	0x3f
	.zero		1


	//   ....[31]....
        /*08bc*/ 	.word	0x00006480
        /*08c0*/ 	.word	0x00000012
        /*08c4*/ 	.word	0x00032400
        /*08c8*/ 	.short	0x010a
        /*08ca*/ 	.byte	0x3f
	.zero		1


	//   ....[32]....
        /*08cc*/ 	.word	0x000072f0
        /*08d0*/ 	.word	0x00000012
        /*08d4*/ 	.word	0x00032400
        /*08d8*/ 	.short	0x010a
        /*08da*/ 	.byte	0x3f
	.zero		1


	//   ....[33]....
        /*08dc*/ 	.word	0x000080e0
        /*08e0*/ 	.word	0x00000003
        /*08e4*/ 	.word	0x00032430
        /*08e8*/ 	.short	0x010a
        /*08ea*/ 	.byte	0x3f
	.zero		1


	//   ....[34]....
        /*08ec*/ 	.word	0x00008150
        /*08f0*/ 	.word	0x00000003
        /*08f4*/ 	.word	0x00032430
        /*08f8*/ 	.short	0x010a
        /*08fa*/ 	.byte	0x3f
	.zero		1


	//   ....[35]....
        /*08fc*/ 	.word	0x00008540
        /*0900*/ 	.word	0x00000012
        /*0904*/ 	.word	0x00032410
        /*0908*/ 	.short	0x010a
        /*090a*/ 	.byte	0x3f
	.zero		1


	//   ....[36]....
        /*090c*/ 	.word	0x00008590
        /*0910*/ 	.word	0x00000003
        /*0914*/ 	.word	0x00032450
        /*0918*/ 	.short	0x010a
        /*091a*/ 	.byte	0x3f
	.zero		1


	//   ....[37]....
        /*091c*/ 	.word	0x00008610
        /*0920*/ 	.word	0x00000003
        /*0924*/ 	.word	0x00032450
        /*0928*/ 	.short	0x010a
        /*092a*/ 	.byte	0x3f
	.zero		1


	//   ....[38]....
        /*092c*/ 	.word	0x00009d10
        /*0930*/ 	.word	0x00000018
        /*0934*/ 	.word	0x00000000
        /*0938*/ 	.short	0x0101
        /*093a*/ 	.byte	0x3f
	.zero		1


	//   ....[39]....
        /*093c*/ 	.word	0x0000a920
        /*0940*/ 	.word	0x00000003
        /*0944*/ 	.word	0x00000000
        /*0948*/ 	.short	0x0101
        /*094a*/ 	.byte	0x3f
	.zero		1


	//   ....[40]....
        /*094c*/ 	.word	0x0000aa30
        /*0950*/ 	.word	0x00000006
        /*0954*/ 	.word	0x00032430
        /*0958*/ 	.short	0x010a
        /*095a*/ 	.byte	0x3f
	.zero		1


	//   ....[41]....
        /*095c*/ 	.word	0x0000aa90
        /*0960*/ 	.word	0x00000006
        /*0964*/ 	.word	0x00032430
        /*0968*/ 	.short	0x010a
        /*096a*/ 	.byte	0x3f
	.zero		1


	//   ....[42]....
        /*096c*/ 	.word	0x0000ad40
        /*0970*/ 	.word	0x00000006
        /*0974*/ 	.word	0x00032450
        /*0978*/ 	.short	0x010a
        /*097a*/ 	.byte	0x3f
	.zero		1


	//   ....[43]....
        /*097c*/ 	.word	0x0000ad90
        /*0980*/ 	.word	0x00000006
        /*0984*/ 	.word	0x00032450
        /*0988*/ 	.short	0x010a
        /*098a*/ 	.byte	0x3f
	.zero		1


	//   ....[44]....
        /*098c*/ 	.word	0x0000bc30
        /*0990*/ 	.word	0x0000000d
        /*0994*/ 	.word	0x00000000
        /*0998*/ 	.short	0x0101
        /*099a*/ 	.byte	0x3f
	.zero		1


	//   ....[45]....
        /*099c*/ 	.word	0x0000d1c0
        /*09a0*/ 	.word	0x00000006
        /*09a4*/ 	.word	0x00000000
        /*09a8*/ 	.short	0x0101
        /*09aa*/ 	.byte	0x3f
	.zero		1


	//   ....[46]....
        /*09ac*/ 	.word	0x0000f2e0
        /*09b0*/ 	.word	0x00000000
        /*09b4*/ 	.word	0x00000000
        /*09b8*/ 	.short	0x0101
        /*09ba*/ 	.byte	0x3f
	.zero		1


	//   ....[47]....
        /*09bc*/ 	.word	0x00011720
        /*09c0*/ 	.word	0x00000005
        /*09c4*/ 	.word	0x00032420
        /*09c8*/ 	.short	0x010a
        /*09ca*/ 	.byte	0x3f
	.zero		1


	//   ....[48]....
        /*09cc*/ 	.word	0x000117a0
        /*09d0*/ 	.word	0x00000007
        /*09d4*/ 	.word	0x000324a0
        /*09d8*/ 	.short	0x010a
        /*09da*/ 	.byte	0x3f
	.zero		1


	//   ....[49]....
        /*09dc*/ 	.word	0x00011980
        /*09e0*/ 	.word	0x00000007
        /*09e4*/ 	.word	0x000324c0
        /*09e8*/ 	.short	0x010a
        /*09ea*/ 	.byte	0x3f
	.zero		1


	//   ....[50]....
        /*09ec*/ 	.word	0x00011d90
        /*09f0*/ 	.word	0x00000007
        /*09f4*/ 	.word	0x000324a0
        /*09f8*/ 	.short	0x010a
        /*09fa*/ 	.byte	0x3f
	.zero		1


	//   ....[51]....
        /*09fc*/ 	.word	0x00011f50
        /*0a00*/ 	.word	0x00000007
        /*0a04*/ 	.word	0x000324c0
        /*0a08*/ 	.short	0x010a
        /*0a0a*/ 	.byte	0x3f
	.zero		1


	//   ....[52]....
        /*0a0c*/ 	.word	0x00012d40
        /*0a10*/ 	.word	0x00000005
        /*0a14*/ 	.word	0x00032440
        /*0a18*/ 	.short	0x010a
        /*0a1a*/ 	.byte	0x3f
	.zero		1


	//   ....[53]....
        /*0a1c*/ 	.word	0x00013360
        /*0a20*/ 	.word	0x00000005
        /*0a24*/ 	.word	0x00032420
        /*0a28*/ 	.short	0x010a
        /*0a2a*/ 	.byte	0x3f
	.zero		1


	//   ....[54]....
        /*0a2c*/ 	.word	0x00013430
        /*0a30*/ 	.word	0x00000002
        /*0a34*/ 	.word	0x00032460
        /*0a38*/ 	.short	0x010a
        /*0a3a*/ 	.byte	0x3f
	.zero		1


	//   ....[55]....
        /*0a3c*/ 	.word	0x00013aa0
        /*0a40*/ 	.word	0x00000002
        /*0a44*/ 	.word	0x00032440
        /*0a48*/ 	.short	0x010a
        /*0a4a*/ 	.byte	0x3f
	.zero		1


	//   ....[56]....
        /*0a4c*/ 	.word	0x00013cb0
        /*0a50*/ 	.word	0x00000002
        /*0a54*/ 	.word	0x00032460
        /*0a58*/ 	.short	0x010a
        /*0a5a*/ 	.byte	0x3f
	.zero		1


	//   ....[57]....
        /*0a5c*/ 	.word	0x00014210
        /*0a60*/ 	.word	0x00000003
        /*0a64*/ 	.word	0x00032440
        /*0a68*/ 	.short	0x010a
        /*0a6a*/ 	.byte	0x3f
	.zero		1


	//   ....[58]....
        /*0a6c*/ 	.word	0x00014410
        /*0a70*/ 	.word	0x00000003
        /*0a74*/ 	.word	0x00032460
        /*0a78*/ 	.short	0x010a
        /*0a7a*/ 	.byte	0x3f
	.zero		1


	//   ....[59]....
        /*0a7c*/ 	.word	0x000148f0
        /*0a80*/ 	.word	0x00000003
        /*0a84*/ 	.word	0x00032440
        /*0a88*/ 	.short	0x010a
        /*0a8a*/ 	.byte	0x3f
	.zero		1


	//   ....[60]....
        /*0a8c*/ 	.word	0x00014b00
        /*0a90*/ 	.word	0x00000003
        /*0a94*/ 	.word	0x00032460
        /*0a98*/ 	.short	0x010a
        /*0a9a*/ 	.byte	0x3f
	.zero		1


	//   ....[61]....
        /*0a9c*/ 	.word	0x00015a40
        /*0aa0*/ 	.word	0x00000000
        /*0aa4*/ 	.word	0x00032420
        /*0aa8*/ 	.short	0x010a
        /*0aaa*/ 	.byte	0x3f
	.zero		1


	//   ....[62]....
        /*0aac*/ 	.word	0x00015c00
        /*0ab0*/ 	.word	0x00000006
        /*0ab4*/ 	.word	0x00000000
        /*0ab8*/ 	.short	0x010a
        /*0aba*/ 	.byte	0x3f
	.zero		1


	//   ....[63]....
        /*0abc*/ 	.word	0x00015c70
        /*0ac0*/ 	.word	0x00000007
        /*0ac4*/ 	.word	0x00000000
        /*0ac8*/ 	.short	0x010a
        /*0aca*/ 	.byte	0x3f
	.zero		1


	//   ....[64]....
        /*0acc*/ 	.word	0x00015ce0
        /*0ad0*/ 	.word	0x00000004
        /*0ad4*/ 	.word	0x00000000
        /*0ad8*/ 	.short	0x010a
        /*0ada*/ 	.byte	0x3f
	.zero		1


	//   ....[65]....
        /*0adc*/ 	.word	0x00015d10
        /*0ae0*/ 	.word	0x00000003
        /*0ae4*/ 	.word	0x00000000
        /*0ae8*/ 	.short	0x010a
        /*0aea*/ 	.byte	0x3f
	.zero		1


	//   ....[66]....
        /*0aec*/ 	.word	0x00015d70
        /*0af0*/ 	.word	0x0000005f
        /*0af4*/ 	.word	0x00032490
        /*0af8*/ 	.short	0x010a
        /*0afa*/ 	.byte	0x3f
	.zero		1


	//   ....[67]....
        /*0afc*/ 	.word	0x00015dc0
        /*0b00*/ 	.word	0x0000005f
        /*0b04*/ 	.word	0x00032490
        /*0b08*/ 	.short	0x010a
        /*0b0a*/ 	.byte	0x3f
	.zero		1


	//   ....[68]....
        /*0b0c*/ 	.word	0x00015e10
        /*0b10*/ 	.word	0x0000005f
        /*0b14*/ 	.word	0x00032490
        /*0b18*/ 	.short	0x010a
        /*0b1a*/ 	.byte	0x3f
	.zero		1


	//   ....[69]....
        /*0b1c*/ 	.word	0x00015e60
        /*0b20*/ 	.word	0x0000005f
        /*0b24*/ 	.word	0x000324b0
        /*0b28*/ 	.short	0x010a
        /*0b2a*/ 	.byte	0x3f
	.zero		1


	//   ....[70]....
        /*0b2c*/ 	.word	0x000161d0
        /*0b30*/ 	.word	0x00000012
        /*0b34*/ 	.word	0x00032400
        /*0b38*/ 	.short	0x010a
        /*0b3a*/ 	.byte	0x3f
	.zero		1


	//   ....[71]....
        /*0b3c*/ 	.word	0x000164a0
        /*0b40*/ 	.word	0x00000012
        /*0b44*/ 	.word	0x00032400
        /*0b48*/ 	.short	0x010a
        /*0b4a*/ 	.byte	0x3f
	.zero		1


	//   ....[72]....
        /*0b4c*/ 	.word	0x000164f0
        /*0b50*/ 	.word	0x00000003
        /*0b54*/ 	.word	0x00032430
        /*0b58*/ 	.short	0x010a
        /*0b5a*/ 	.byte	0x3f
	.zero		1


	//   ....[73]....
        /*0b5c*/ 	.word	0x00016540
        /*0b60*/ 	.word	0x00000012
        /*0b64*/ 	.word	0x00032410
        /*0b68*/ 	.short	0x010a
        /*0b6a*/ 	.byte	0x3f
	.zero		1


	//   ....[74]....
        /*0b6c*/ 	.word	0x00016590
        /*0b70*/ 	.word	0x00000003
        /*0b74*/ 	.word	0x00032450
        /*0b78*/ 	.short	0x010a
        /*0b7a*/ 	.byte	0x3f
	.zero		1


	//   ....[75]....
        /*0b7c*/ 	.word	0x000165e0
        /*0b80*/ 	.word	0x00000006
        /*0b84*/ 	.word	0x00032430
        /*0b88*/ 	.short	0x010a
        /*0b8a*/ 	.byte	0x3f
	.zero		1


	//   ....[76]....
        /*0b8c*/ 	.word	0x00016630
        /*0b90*/ 	.word	0x00000006
        /*0b94*/ 	.word	0x00032450
        /*0b98*/ 	.short	0x010a
        /*0b9a*/ 	.byte	0x3f
	.zero		1


	//   ....[77]....
        /*0b9c*/ 	.word	0x000167d0
        /*0ba0*/ 	.word	0x00000005
        /*0ba4*/ 	.word	0x00032420
        /*0ba8*/ 	.short	0x010a
        /*0baa*/ 	.byte	0x3f
	.zero		1


	//   ....[78]....
        /*0bac*/ 	.word	0x00016820
        /*0bb0*/ 	.word	0x00000007
        /*0bb4*/ 	.word	0x000324a0
        /*0bb8*/ 	.short	0x010a
        /*0bba*/ 	.byte	0x3f
	.zero		1


	//   ....[79]....
        /*0bbc*/ 	.word	0x00016870
        /*0bc0*/ 	.word	0x00000007
        /*0bc4*/ 	.word	0x000324c0
        /*0bc8*/ 	.short	0x010a
        /*0bca*/ 	.byte	0x3f
	.zero		1


	//   ....[80]....
        /*0bcc*/ 	.word	0x000168c0
        /*0bd0*/ 	.word	0x00000007
        /*0bd4*/ 	.word	0x000324a0
        /*0bd8*/ 	.short	0x010a
        /*0bda*/ 	.byte	0x3f
	.zero		1


	//   ....[81]....
        /*0bdc*/ 	.word	0x00016910
        /*0be0*/ 	.word	0x00000007
        /*0be4*/ 	.word	0x000324c0
        /*0be8*/ 	.short	0x010a
        /*0bea*/ 	.byte	0x3f
	.zero		1


	//   ....[82]....
        /*0bec*/ 	.word	0x00016ab0
        /*0bf0*/ 	.word	0x00000005
        /*0bf4*/ 	.word	0x00032440
        /*0bf8*/ 	.short	0x010a
        /*0bfa*/ 	.byte	0x3f
	.zero		1


	//   ....[83]....
        /*0bfc*/ 	.word	0x00016b30
        /*0c00*/ 	.word	0x00000005
        /*0c04*/ 	.word	0x00032420
        /*0c08*/ 	.short	0x010a
        /*0c0a*/ 	.byte	0x3f
	.zero		1


	//   ....[84]....
        /*0c0c*/ 	.word	0x00016b80
        /*0c10*/ 	.word	0x00000002
        /*0c14*/ 	.word	0x00032460
        /*0c18*/ 	.short	0x010a
        /*0c1a*/ 	.byte	0x3f
	.zero		1


	//   ....[85]....
        /*0c1c*/ 	.word	0x00016bd0
        /*0c20*/ 	.word	0x00000002
        /*0c24*/ 	.word	0x00032440
        /*0c28*/ 	.short	0x010a
        /*0c2a*/ 	.byte	0x3f
	.zero		1


	//   ....[86]....
        /*0c2c*/ 	.word	0x00016c20
        /*0c30*/ 	.word	0x00000002
        /*0c34*/ 	.word	0x00032460
        /*0c38*/ 	.short	0x010a
        /*0c3a*/ 	.byte	0x3f
	.zero		1


	//   ....[87]....
        /*0c3c*/ 	.word	0x00016c70
        /*0c40*/ 	.word	0x00000003
        /*0c44*/ 	.word	0x00032440
        /*0c48*/ 	.short	0x010a
        /*0c4a*/ 	.byte	0x3f
	.zero		1


	//   ....[88]....
        /*0c4c*/ 	.word	0x00016cc0
        /*0c50*/ 	.word	0x00000003
        /*0c54*/ 	.word	0x00032460
        /*0c58*/ 	.short	0x010a
        /*0c5a*/ 	.byte	0x3f
	.zero		1


	//   ....[89]....
        /*0c5c*/ 	.word	0x00016d10
        /*0c60*/ 	.word	0x00000003
        /*0c64*/ 	.word	0x00032440
        /*0c68*/ 	.short	0x010a
        /*0c6a*/ 	.byte	0x3f
	.zero		1


	//   ....[90]....
        /*0c6c*/ 	.word	0x00016d60
        /*0c70*/ 	.word	0x00000003
        /*0c74*/ 	.word	0x00032460
        /*0c78*/ 	.short	0x010a
        /*0c7a*/ 	.byte	0x3f
	.zero		1


	//   ....[91]....
        /*0c7c*/ 	.word	0x00017710
        /*0c80*/ 	.word	0x00000000
        /*0c84*/ 	.word	0x00032420
        /*0c88*/ 	.short	0x010a
        /*0c8a*/ 	.byte	0x3f
	.zero		1


	//   ....[92]....
        /*0c8c*/ 	.word	0x000178b0
        /*0c90*/ 	.word	0x00000006
        /*0c94*/ 	.word	0x00000000
        /*0c98*/ 	.short	0x010a
        /*0c9a*/ 	.byte	0x3f
	.zero		1


	//   ....[93]....
        /*0c9c*/ 	.word	0x00017900
        /*0ca0*/ 	.word	0x00000007
        /*0ca4*/ 	.word	0x00000000
        /*0ca8*/ 	.short	0x010a
        /*0caa*/ 	.byte	0x3f
	.zero		1


	//   ....[94]....
        /*0cac*/ 	.word	0x00017950
        /*0cb0*/ 	.word	0x00000004
        /*0cb4*/ 	.word	0x00000000
        /*0cb8*/ 	.short	0x010a
        /*0cba*/ 	.byte	0x3f
	.zero		1


	//----- nvinfo : EIATTR_NUM_MBARRIERS
	.align		4
.L_298:
        /*0cbc*/ 	.byte	0x03, 0x38
        /*0cbe*/ 	.short	0x0017


	//----- nvinfo : EIATTR_EXIT_INSTR_OFFSETS
	.align		4
        /*0cc0*/ 	.byte	0x04, 0x1c
        /*0cc2*/ 	.short	(.L_300 - .L_299)


	//   ....[0]....
.L_299:
        /*0cc4*/ 	.word	0x00015d60


	//----- nvinfo : EIATTR_MAX_THREADS
	.align		4
.L_300:
        /*0cc8*/ 	.byte	0x04, 0x05
        /*0cca*/ 	.short	(.L_302 - .L_301)
.L_301:
        /*0ccc*/ 	.word	0x00000180
        /*0cd0*/ 	.word	0x00000001
        /*0cd4*/ 	.word	0x00000001


	//----- nvinfo : EIATTR_CRS_STACK_SIZE
	.align		4
.L_302:
        /*0cd8*/ 	.byte	0x04, 0x1e
        /*0cda*/ 	.short	(.L_304 - .L_303)
.L_303:
        /*0cdc*/ 	.word	0x00000000


	//----- nvinfo : EIATTR_CBANK_PARAM_SIZE
	.align		4
.L_304:
        /*0ce0*/ 	.byte	0x03, 0x19
        /*0ce2*/ 	.short	0x0b70


	//----- nvinfo : EIATTR_PARAM_CBANK
	.align		4
        /*0ce4*/ 	.byte	0x04, 0x0a
        /*0ce6*/ 	.short	(.L_306 - .L_305)
	.align		4
.L_305:
        /*0ce8*/ 	.word	index@(.nv.constant0._ZN7cutlass13device_kernelIN5flash11enable_sm90INS1_16FlashAttnFwdSm90INS1_25CollectiveMainloopFwdSm90ILi2EN4cute5tupleIJNS5_1CILi1EEES8_S8_EEENS6_IJNS7_ILi128EEENS7_ILi96EEENS7_ILi64EEEEEELi256ENS_6half_tEfNS_4arch4Sm90ELb0ELb0ELb0ELb1ELb0ELb1ELb1ELb1ELb0ELb0ELb0ELb0EEENS1_21CollectiveEpilogueFwdINS6_IJSA_NS7_ILi256EEESB_EEES9_SE_SG_Li256ELb1ELb0ELb0ELb0EEENS1_36VarlenDynamicPersistentTileSchedulerILi128ELi96ELi256ELi32ELb0ELb0ELb1ELb0ELb1ELb1EEEEEEEEEvNT_6ParamsE)
        /*0cec*/ 	.short	0x0210
        /*0cee*/ 	.short	0x0b70


	//----- nvinfo : EIATTR_SW_WAR
	.align		4
.L_306:
        /*0cf0*/ 	.byte	0x04, 0x36
        /*0cf2*/ 	.short	(.L_308 - .L_307)
.L_307:
        /*0cf4*/ 	.word	0x00000008
.L_308:


//--------------------- .nv.info._ZN7cutlass13device_kernelIN5flash11enable_sm90INS1_16FlashAttnFwdSm90INS1_25CollectiveMainloopFwdSm90ILi2EN4cute5tupleIJNS5_1CILi1EEES8_S8_EEENS6_IJNS7_ILi128EEENS7_ILi96EEENS7_ILi64EEEEEELi256ENS_6half_tEfNS_4arch4Sm90ELb0ELb1ELb0ELb0ELb0ELb0ELb0ELb1ELb0ELb0ELb0ELb0EEENS1_21CollectiveEpilogueFwdINS6_IJSA_NS7_ILi256EEESB_EEES9_SE_SG_Li256ELb0ELb0ELb0ELb0EEENS1_30DynamicPersistentTileSchedulerILi256ELi32ELb0ELb0ELb1EEEEEEEEEvNT_6ParamsE --------------------------
	.section	.nv.info._ZN7cutlass13device_kernelIN5flash11enable_sm90INS1_16FlashAttnFwdSm90INS1_25CollectiveMainloopFwdSm90ILi2EN4cute5tupleIJNS5_1CILi1EEES8_S8_EEENS6_IJNS7_ILi128EEENS7_ILi96EEENS7_ILi64EEEEEELi256ENS_6half_tEfNS_4arch4Sm90ELb0ELb1ELb0ELb0ELb0ELb0ELb0ELb1ELb0ELb0ELb0ELb0EEENS1_21CollectiveEpilogueFwdINS6_IJSA_NS7_ILi256EEESB_EEES9_SE_SG_Li256ELb0ELb0ELb0ELb0EEENS1_30DynamicPersistentTileSchedulerILi256ELi32ELb0ELb0ELb1EEEEEEEEEvNT_6ParamsE,"",@"SHT_CUDA_INFO"
	.sectionflags	@""
	.align	4


	//----- nvinfo : EIATTR_CUDA_API_VERSION
	.align		4
        /*0000*/ 	.byte	0x04, 0x37
        /*0002*/ 	.short	(.L_310 - .L_309)
.L_309:
        /*0004*/ 	.word	0x00000082


	//----- nvinfo : EIATTR_KPARAM_INFO
	.align		4
.L_310:
        /*0008*/ 	.byte	0x04, 0x17
        /*000a*/ 	.short	(.L_312 - .L_311)
.L_311:
        /*000c*/ 	.word	0x00000000
        /*0010*/ 	.short	0x0000
        /*0012*/ 	.short	0x0070
        /*0014*/ 	.byte	0x00, 0xf0, 0x01, 0x2e


	//----- nvinfo : EIATTR_SPARSE_MMA_MASK
	.align		4
.L_312:
        /*0018*/ 	.byte	0x03, 0x50
        /*001a*/ 	.short	0x0000


	//----- nvinfo : EIATTR_MAXREG_COUNT
	.align		4
        /*001c*/ 	.byte	0x03, 0x1b
        /*001e*/ 	.short	0x00a8


	//----- nvinfo : EIATTR_NUM_BARRIERS
	.align		4
        /*0020*/ 	.byte	0x02, 0x4c
        /*0022*/ 	.byte	0x10
	.zero		1


	//----- nvinfo : EIATTR_EXTERNS
	.align		4
        /*0024*/ 	.byte	0x04, 0x0f
        /*0026*/ 	.short	(.L_314 - .L_313)


	//   ....[0]....
	.align		4
.L_313:
        /*0028*/ 	.word	index@(__assertfail)


	//----- nvinfo : EIATTR_MERCURY_ISA_VERSION
	.align		4
.L_314:
        /*002c*/ 	.byte	0x03, 0x5f
        /*002e*/ 	.short	0x0101


	//----- nvinfo : EIATTR_INT_WARP_WIDE_INSTR_OFFSETS
	.align		4
        /*0030*/ 	.byte	0x04, 0x31
        /*0032*/ 	.short	(.L_316 - .L_315)


	//   ....[0]....
.L_315:
        /*0034*/ 	.word	0x00000180


	//   ....[1]....
        /*0038*/ 	.word	0x000001b0


	//   ....[2]....
        /*003c*/ 	.word	0x000001c0


	//   ....[3]....
        /*0040*/ 	.word	0x0000ef50


	//   ....[4]....
        /*0044*/ 	.word	0x0000efe0


	//   ....[5]....
        /*0048*/ 	.word	0x0000f4d0


	//   ....[6]....
        /*004c*/ 	.word	0x000110f0


	//   ....[7]....
        /*0050*/ 	.word	0x00011180


	//----- nvinfo : EIATTR_COOP_GROUP_MASK_REGIDS
	.align		4
.L_316:
        /*0054*/ 	.byte	0x04, 0x29
        /*0056*/ 	.short	(.L_318 - .L_317)


	//   ....[0]....
.L_317:
        /*0058*/ 	.word	0xffffffff


	//   ....[1]....
        /*005c*/ 	.word	0xffffffff


	//   ....[2]....
        /*0060*/ 	.word	0xffffffff


	//   ....[3]....
        /*0064*/ 	.word	0xffffffff


	//   ....[4]....
        /*0068*/ 	.word	0xffffffff


	//   ....[5]....
        /*006c*/ 	.word	0xffffffff


	//   ....[6]....
        /*0070*/ 	.word	0xffffffff


	//   ....[7]....
        /*0074*/ 	.word	0xffffffff


	//   ....[8]....
        /*0078*/ 	.word	0xffffffff


	//   ....[9]....
        /*007c*/ 	.word	0xffffffff


	//   ....[10]....
        /*0080*/ 	.word	0xffffffff


	//   ....[11]....
        /*0084*/ 	.word	0xffffffff


	//   ....[12]....
        /*0088*/ 	.word	0xffffffff


	//   ....[13]....
        /*008c*/ 	.word	0xffffffff


	//   ....[14]....
        /*0090*/ 	.word	0xffffffff


	//   ....[15]....
        /*0094*/ 	.word	0xffffffff


	//   ....[16]....
        /*0098*/ 	.word	0xffffffff


	//   ....[17]....
        /*009c*/ 	.word	0xffffffff


	//   ....[18]....
        /*00a0*/ 	.word	0xffffffff


	//   ....[19]....
        /*00a4*/ 	.word	0xffffffff


	//   ....[20]....
        /*00a8*/ 	.word	0xffffffff


	//   ....[21]....
        /*00ac*/ 	.word	0xffffffff


	//   ....[22]....
        /*00b0*/ 	.word	0xffffffff


	//   ....[23]....
        /*00b4*/ 	.word	0xffffffff


	//   ....[24]....
        /*00b8*/ 	.word	0xffffffff


	//   ....[25]....
        /*00bc*/ 	.word	0xffffffff


	//   ....[26]....
        /*00c0*/ 	.word	0xffffffff


	//   ....[27]....
        /*00c4*/ 	.word	0xffffffff


	//   ....[28]....
        /*00c8*/ 	.word	0xffffffff


	//   ....[29]....
        /*00cc*/ 	.word	0xffffffff


	//   ....[30]....
        /*00d0*/ 	.word	0xffffffff


	//   ....[31]....
        /*00d4*/ 	.word	0xffffffff


	//   ....[32]....
        /*00d8*/ 	.word	0x0500000f


	//   ....[33]....
        /*00dc*/ 	.word	0x0500000f


	//----- nvinfo : EIATTR_COOP_GROUP_INSTR_OFFSETS
	.align		4
.L_318:
        /*00e0*/ 	.byte	0x04, 0x28
        /*00e2*/ 	.short	(.L_320 - .L_319)


	//   ....[0]....
.L_319:
        /*00e4*/ 	.word	0x00000060


	//   ....[1]....
        /*00e8*/ 	.word	0x00000190


	//   ....[2]....
        /*00ec*/ 	.word	0x000001e0


	//   ....[3]....
        /*00f0*/ 	.word	0x000003d0


	//   ....[4]....
        /*00f4*/ 	.word	0x00000530


	//   ....[5]....
        /*00f8*/ 	.word	0x00000650


	//   ....[6]....
        /*00fc*/ 	.word	0x000007b0


	//   ....[7]....
        /*0100*/ 	.word	0x00001930


	//   ....[8]....
        /*0104*/ 	.word	0x00002e90


	//   ....[9]....
        /*0108*/ 	.word	0x00002fa0


	//   ....[10]....
        /*010c*/ 	.word	0x00003570


	//   ....[11]....
        /*0110*/ 	.word	0x000035f0


	//   ....[12]....
        /*0114*/ 	.word	0x00005680


	//   ....[13]....
        /*0118*/ 	.word	0x000057a0


	//   ....[14]....
        /*011c*/ 	.word	0x00005e40


	//   ....[15]....
        /*0120*/ 	.word	0x00005fa0


	//   ....[16]....
        /*0124*/ 	.word	0x00007940


	//   ....[17]....
        /*0128*/ 	.word	0x000079c0


	//   ....[18]....
        /*012c*/ 	.word	0x00007e70


	//   ....[19]....
        /*0130*/ 	.word	0x00008040


	//   ....[20]....
        /*0134*/ 	.word	0x0000a540


	//   ....[21]....
        /*0138*/ 	.word	0x0000a660


	//   ....[22]....
        /*013c*/ 	.word	0x0000aca0


	//   ....[23]....
        /*0140*/ 	.word	0x0000ad50


	//   ....[24]....
        /*0144*/ 	.word	0x0000c180


	//   ....[25]....
        /*0148*/ 	.word	0x0000c1c0


	//   ....[26]....
        /*014c*/ 	.word	0x0000c280


	//   ....[27]....
        /*0150*/ 	.word	0x0000c2a0


	//   ....[28]....
        /*0154*/ 	.word	0x0000d970


	//   ....[29]....
        /*0158*/ 	.word	0x0000e6a0


	//   ....[30]....
        /*015c*/ 	.word	0x00011200


	//   ....[31]....
        /*0160*/ 	.word	0x000113b0


	//   ....[32]....
        /*0164*/ 	.word	0x000119b0


	//   ....[33]....
        /*0168*/ 	.word	0x00011d90


	//----- nvinfo : EIATTR_REG_RECONFIG
	.align		4
.L_320:
        /*016c*/ 	.byte	0x01, 0x54
	.zero		2


	//----- nvinfo : EIATTR_SYSCALL_OFFSETS
	.align		4
        /*0170*/ 	.byte	0x04, 0x46
        /*0172*/ 	.short	(.L_322 - .L_321)


	//   ....[0]....
.L_321:
        /*0174*/ 	.word	0x00001ab0


	//   ....[1]....
        /*0178*/ 	.word	0x0000f170


	//   ....[2]....
        /*017c*/ 	.word	0x0000f2b0


	//   ....[3]....
        /*0180*/ 	.word	0x0000f3b0


	//----- nvinfo : EIATTR_MBARRIER_INSTR_OFFSETS
	.align		4
.L_322:
        /*0184*/ 	.byte	0x04, 0x39
        /*0186*/ 	.short	(.L_324 - .L_323)


	//   ....[0]....
.L_323:
        /*0188*/ 	.word	0x00000280
        /*018c*/ 	.word	0x000000ff
        /*0190*/ 	.word	0x00022800
        /*0194*/ 	.short	0x0100
        /*0196*/ 	.byte	0x06
	.zero		1


	//   ....[1]....
        /*0198*/ 	.word	0x00000290
        /*019c*/ 	.word	0x000000ff
        /*01a0*/ 	.word	0x00022820
        /*01a4*/ 	.short	0x0100
        /*01a6*/ 	.byte	0x06
	.zero		1


	//   ....[2]....
        /*01a8*/ 	.word	0x00000380
        /*01ac*/ 	.word	0x000000ff
        /*01b0*/ 	.word	0x00022830
        /*01b4*/ 	.short	0x0100
        /*01b6*/ 	.byte	0x08
	.zero		1


	//   ....[3]....
        /*01b8*/ 	.word	0x00000390
        /*01bc*/ 	.word	0x000000ff
        /*01c0*/ 	.word	0x00022840
        /*01c4*/ 	.short	0x0100
        /*01c6*/ 	.byte	0x08
	.zero		1


	//   ....[4]....
        /*01c8*/ 	.word	0x000003a0
        /*01cc*/ 	.word	0x000000ff
        /*01d0*/ 	.word	0x00022838
        /*01d4*/ 	.short	0x0100
        /*01d6*/ 	.byte	0x08
	.zero		1


	//   ....[5]....
        /*01d8*/ 	.word	0x000003b0
        /*01dc*/ 	.word	0x000000ff
        /*01e0*/ 	.word	0x00022848
        /*01e4*/ 	.short	0x0100
        /*01e6*/ 	.byte	0x08
	.zero		1


	//   ....[6]....
        /*01e8*/ 	.word	0x000004e0
        /*01ec*/ 	.word	0x000000ff
        /*01f0*/ 	.word	0x00022850
        /*01f4*/ 	.short	0x0100
        /*01f6*/ 	.byte	0x08
	.zero		1


	//   ....[7]....
        /*01f8*/ 	.word	0x000004f0
        /*01fc*/ 	.word	0x000000ff
        /*0200*/ 	.word	0x00022860
        /*0204*/ 	.short	0x0100
        /*0206*/ 	.byte	0x08
	.zero		1


	//   ....[8]....
        /*0208*/ 	.word	0x00000500
        /*020c*/ 	.word	0x000000ff
        /*0210*/ 	.word	0x00022858
        /*0214*/ 	.short	0x0100
        /*0216*/ 	.byte	0x08
	.zero		1


	//   ....[9]....
        /*0218*/ 	.word	0x00000510
        /*021c*/ 	.word	0x000000ff
        /*0220*/ 	.word	0x00022868
        /*0224*/ 	.short	0x0100
        /*0226*/ 	.byte	0x08
	.zero		1


	//   ....[10]....
        /*0228*/ 	.word	0x00000600
        /*022c*/ 	.word	0x000000ff
        /*0230*/ 	.word	0x00022870
        /*0234*/ 	.short	0x0100
        /*0236*/ 	.byte	0x06
	.zero		1


	//   ....[11]....
        /*0238*/ 	.word	0x00000610
        /*023c*/ 	.word	0x000000ff
        /*0240*/ 	.word	0x00022880
        /*0244*/ 	.short	0x0100
        /*0246*/ 	.byte	0x06
	.zero		1


	//   ....[12]....
        /*0248*/ 	.word	0x00000620
        /*024c*/ 	.word	0x000000ff
        /*0250*/ 	.word	0x00022878
        /*0254*/ 	.short	0x0100
        /*0256*/ 	.byte	0x06
	.zero		1


	//   ....[13]....
        /*0258*/ 	.word	0x00000630
        /*025c*/ 	.word	0x000000ff
        /*0260*/ 	.word	0x00022888
        /*0264*/ 	.short	0x0100
        /*0266*/ 	.byte	0x06
	.zero		1


	//   ....[14]....
        /*0268*/ 	.word	0x00000760
        /*026c*/ 	.word	0x000000ff
        /*0270*/ 	.word	0x00022890
        /*0274*/ 	.short	0x0100
        /*0276*/ 	.byte	0x08
	.zero		1


	//   ....[15]....
        /*0278*/ 	.word	0x00000770
        /*027c*/ 	.word	0x000000ff
        /*0280*/ 	.word	0x000228a0
        /*0284*/ 	.short	0x0100
        /*0286*/ 	.byte	0x08
	.zero		1


	//   ....[16]....
        /*0288*/ 	.word	0x00000780
        /*028c*/ 	.word	0x000000ff
        /*0290*/ 	.word	0x00022898
        /*0294*/ 	.short	0x0100
        /*0296*/ 	.byte	0x08
	.zero		1


	//   ....[17]....
        /*0298*/ 	.word	0x00000790
        /*029c*/ 	.word	0x000000ff
        /*02a0*/ 	.word	0x000228a8
        /*02a4*/ 	.short	0x0100
        /*02a6*/ 	.byte	0x08
	.zero		1


	//   ....[18]....
        /*02a8*/ 	.word	0x000008c0
        /*02ac*/ 	.word	0x000000ff
        /*02b0*/ 	.word	0x000228b0
        /*02b4*/ 	.short	0x0100
        /*02b6*/ 	.byte	0x08
	.zero		1


	//   ....[19]....
        /*02b8*/ 	.word	0x000008d0
        /*02bc*/ 	.word	0x000000ff
        /*02c0*/ 	.word	0x000228c0
        /*02c4*/ 	.short	0x0100
        /*02c6*/ 	.byte	0x08
	.zero		1


	//   ....[20]....
        /*02c8*/ 	.word	0x000008e0
        /*02cc*/ 	.word	0x000000ff
        /*02d0*/ 	.word	0x000228b8
        /*02d4*/ 	.short	0x0100
        /*02d6*/ 	.byte	0x08
	.zero		1


	//   ....[21]....
        /*02d8*/ 	.word	0x000008f0
        /*02dc*/ 	.word	0x000000ff
        /*02e0*/ 	.word	0x000228c8
        /*02e4*/ 	.short	0x0100
        /*02e6*/ 	.byte	0x08
	.zero		1


	//   ....[22]....
        /*02e8*/ 	.word	0x00001b20
        /*02ec*/ 	.word	0x000000ff
        /*02f0*/ 	.word	0x00022800
        /*02f4*/ 	.short	0x010a
        /*02f6*/ 	.byte	0x2e
	.zero		1


	//   ....[23]....
        /*02f8*/ 	.word	0x00001bd0
        /*02fc*/ 	.word	0x000000ff
        /*0300*/ 	.word	0x00022830
        /*0304*/ 	.short	0x010a
        /*0306*/ 	.byte	0x15
	.zero		1


	//   ....[24]....
        /*0308*/ 	.word	0x00001c10
        /*030c*/ 	.word	0x000000ff
        /*0310*/ 	.word	0x00022830
        /*0314*/ 	.short	0x010a
        /*0316*/ 	.byte	0x15
	.zero		1


	//   ....[25]....
        /*0318*/ 	.word	0x00001f70
        /*031c*/ 	.word	0x00000000
        /*0320*/ 	.word	0x00000000
        /*0324*/ 	.short	0x0101
        /*0326*/ 	.byte	0x3f
	.zero		1


	//   ....[26]....
        /*0328*/ 	.word	0x00003e40
        /*032c*/ 	.word	0x000000ff
        /*0330*/ 	.word	0x00022850
        /*0334*/ 	.short	0x010a
        /*0336*/ 	.byte	0x15
	.zero		1


	//   ....[27]....
        /*0338*/ 	.word	0x00003e80
        /*033c*/ 	.word	0x000000ff
        /*0340*/ 	.word	0x00022850
        /*0344*/ 	.short	0x010a
        /*0346*/ 	.byte	0x15
	.zero		1


	//   ....[28]....
        /*0348*/ 	.word	0x000041a0
        /*034c*/ 	.word	0x00000008
        /*0350*/ 	.word	0x00000000
        /*0354*/ 	.short	0x0101
        /*0356*/ 	.byte	0x3f
	.zero		1


	//   ....[29]....
        /*0358*/ 	.word	0x00004460
        /*035c*/ 	.word	0x000000ff
        /*0360*/ 	.word	0x00022830
        /*0364*/ 	.short	0x010a
        /*0366*/ 	.byte	0x1b
	.zero		1


	//   ....[30]....
        /*0368*/ 	.word	0x000044a0
        /*036c*/ 	.word	0x000000ff
        /*0370*/ 	.word	0x00022830
        /*0374*/ 	.short	0x010a
        /*0376*/ 	.byte	0x1b
	.zero		1


	//   ....[31]....
        /*0378*/ 	.word	0x000046d0
        /*037c*/ 	.word	0x0000000e
        /*0380*/ 	.word	0x00000000
        /*0384*/ 	.short	0x0101
        /*0386*/ 	.byte	0x3f
	.zero		1


	//   ....[32]....
        /*0388*/ 	.word	0x00006f70
        /*038c*/ 	.word	0x000000ff
        /*0390*/ 	.word	0x00022850
        /*0394*/ 	.short	0x010a
        /*0396*/ 	.byte	0x1b
	.zero		1


	//   ....[33]....
        /*0398*/ 	.word	0x00006fb0
        /*039c*/ 	.word	0x000000ff
        /*03a0*/ 	.word	0x00022850
        /*03a4*/ 	.short	0x010a
        /*03a6*/ 	.byte	0x1b
	.zero		1


	//   ....[34]....
        /*03a8*/ 	.word	0x00007280
        /*03ac*/ 	.word	0x0000000b
        /*03b0*/ 	.word	0x00000000
        /*03b4*/ 	.short	0x0101
        /*03b6*/ 	.byte	0x3f
	.zero		1


	//   ....[35]....
        /*03b8*/ 	.word	0x000075e0
        /*03bc*/ 	.word	0x000000ff
        /*03c0*/ 	.word	0x00022830
        /*03c4*/ 	.short	0x010a
        /*03c6*/ 	.byte	0x18
	.zero		1


	//   ....[36]....
        /*03c8*/ 	.word	0x00007620
        /*03cc*/ 	.word	0x000000ff
        /*03d0*/ 	.word	0x00022830
        /*03d4*/ 	.short	0x010a
        /*03d6*/ 	.byte	0x18
	.zero		1


	//   ....[37]....
        /*03d8*/ 	.word	0x00008640
        /*03dc*/ 	.word	0x0000009a
        /*03e0*/ 	.word	0x00000000
        /*03e4*/ 	.short	0x0101
        /*03e6*/ 	.byte	0x3f
	.zero		1


	//   ....[38]....
        /*03e8*/ 	.word	0x00008eb0
        /*03ec*/ 	.word	0x000000ff
        /*03f0*/ 	.word	0x00022850
        /*03f4*/ 	.short	0x010a
        /*03f6*/ 	.byte	0x18
	.zero		1


	//   ....[39]....
        /*03f8*/ 	.word	0x00008ef0
        /*03fc*/ 	.word	0x000000ff
        /*0400*/ 	.word	0x00022850
        /*0404*/ 	.short	0x010a
        /*0406*/ 	.byte	0x18
	.zero		1


	//   ....[40]....
        /*0408*/ 	.word	0x000091c0
        /*040c*/ 	.word	0x000000b7
        /*0410*/ 	.word	0x00000000
        /*0414*/ 	.short	0x0101
        /*0416*/ 	.byte	0x3f
	.zero		1


	//   ....[41]....
        /*0418*/ 	.word	0x00009320
        /*041c*/ 	.word	0x000000ff
        /*0420*/ 	.word	0x00022830
        /*0424*/ 	.short	0x010a
        /*0426*/ 	.byte	0x1a
	.zero		1


	//   ....[42]....
        /*0428*/ 	.word	0x00009360
        /*042c*/ 	.word	0x000000ff
        /*0430*/ 	.word	0x00022830
        /*0434*/ 	.short	0x010a
        /*0436*/ 	.byte	0x1a
	.zero		1


	//   ....[43]....
        /*0438*/ 	.word	0x00009560
        /*043c*/ 	.word	0x00000003
        /*0440*/ 	.word	0x00000000
        /*0444*/ 	.short	0x0101
        /*0446*/ 	.byte	0x3f
	.zero		1


	//   ....[44]....
        /*0448*/ 	.word	0x0000be30
        /*044c*/ 	.word	0x000000ff
        /*0450*/ 	.word	0x00022850
        /*0454*/ 	.short	0x010a
        /*0456*/ 	.byte	0x1a
	.zero		1


	//   ....[45]....
        /*0458*/ 	.word	0x0000be70
        /*045c*/ 	.word	0x000000ff
        /*0460*/ 	.word	0x00022850
        /*0464*/ 	.short	0x010a
        /*0466*/ 	.byte	0x1a
	.zero		1


	//   ....[46]....
        /*0468*/ 	.word	0x0000c140
        /*046c*/ 	.word	0x0000000c
        /*0470*/ 	.word	0x00000000
        /*0474*/ 	.short	0x0101
        /*0476*/ 	.byte	0x3f
	.zero		1


	//   ....[47]....
        /*0478*/ 	.word	0x0000dbc0
        /*047c*/ 	.word	0x000000ff
        /*0480*/ 	.word	0x00000000
        /*0484*/ 	.short	0x0101
        /*0486*/ 	.byte	0x05
	.zero		1


	//   ....[48]....
        /*0488*/ 	.word	0x0000f770
        /*048c*/ 	.word	0x00000008
        /*0490*/ 	.word	0x00022840
        /*0494*/ 	.short	0x010a
        /*0496*/ 	.byte	0x3f
	.zero		1


	//   ....[49]....
        /*0498*/ 	.word	0x0000fa50
        /*049c*/ 	.word	0x000000ff
        /*04a0*/ 	.word	0x00022820
        /*04a4*/ 	.short	0x010a
        /*04a6*/ 	.byte	0x25
	.zero		1


	//   ....[50]....
        /*04a8*/ 	.word	0x0000faf0
        /*04ac*/ 	.word	0x00000008
        /*04b0*/ 	.word	0x00022860
        /*04b4*/ 	.short	0x010a
        /*04b6*/ 	.byte	0x3f
	.zero		1


	//   ....[51]....
        /*04b8*/ 	.word	0x00010020
        /*04bc*/ 	.word	0x00000002
        /*04c0*/ 	.word	0x00022840
        /*04c4*/ 	.short	0x010a
        /*04c6*/ 	.byte	0x3f
	.zero		1


	//   ....[52]....
        /*04c8*/ 	.word	0x00010190
        /*04cc*/ 	.word	0x00000002
        /*04d0*/ 	.word	0x00022860
        /*04d4*/ 	.short	0x010a
        /*04d6*/ 	.byte	0x3f
	.zero		1


	//   ....[53]....
        /*04d8*/ 	.word	0x00010680
        /*04dc*/ 	.word	0x00000003
        /*04e0*/ 	.word	0x00022840
        /*04e4*/ 	.short	0x010a
        /*04e6*/ 	.byte	0x3f
	.zero		1


	//   ....[54]....
        /*04e8*/ 	.word	0x000107f0
        /*04ec*/ 	.word	0x00000003
        /*04f0*/ 	.word	0x00022860
        /*04f4*/ 	.short	0x010a
        /*04f6*/ 	.byte	0x3f
	.zero		1


	//   ....[55]....
        /*04f8*/ 	.word	0x00010c60
        /*04fc*/ 	.word	0x00000002
        /*0500*/ 	.word	0x00022840
        /*0504*/ 	.short	0x010a
        /*0506*/ 	.byte	0x3f
	.zero		1


	//   ....[56]....
        /*0508*/ 	.word	0x00010dd0
        /*050c*/ 	.word	0x00000002
        /*0510*/ 	.word	0x00022860
        /*0514*/ 	.short	0x010a
        /*0516*/ 	.byte	0x3f
	.zero		1


	//   ....[57]....
        /*0518*/ 	.word	0x00011360
        /*051c*/ 	.word	0x00000007
        /*0520*/ 	.word	0x00022820
        /*0524*/ 	.short	0x010a
        /*0526*/ 	.byte	0x3f
	.zero		1


	//   ....[58]....
        /*0528*/ 	.word	0x000114b0
        /*052c*/ 	.word	0x00000005
        /*0530*/ 	.word	0x00000000
        /*0534*/ 	.short	0x010a
        /*0536*/ 	.byte	0x3f
	.zero		1


	//   ....[59]....
        /*0538*/ 	.word	0x00011520
        /*053c*/ 	.word	0x00000003
        /*0540*/ 	.word	0x00000000
        /*0544*/ 	.short	0x010a
        /*0546*/ 	.byte	0x3f
	.zero		1


	//   ....[60]....
        /*0548*/ 	.word	0x00011580
        /*054c*/ 	.word	0x00000005
        /*0550*/ 	.word	0x00000000
        /*0554*/ 	.short	0x010a
        /*0556*/ 	.byte	0x3f
	.zero		1


	//   ....[61]....
        /*0558*/ 	.word	0x000115b0
        /*055c*/ 	.word	0x00000003
        /*0560*/ 	.word	0x00000000
        /*0564*/ 	.short	0x010a
        /*0566*/ 	.byte	0x3f
	.zero		1


	//   ....[62]....
        /*0568*/ 	.word	0x00011620
        /*056c*/ 	.word	0x00000003
        /*0570*/ 	.word	0x00022800
        /*0574*/ 	.short	0x010a
        /*0576*/ 	.byte	0x3f
	.zero		1


	//   ....[63]....
        /*0578*/ 	.word	0x00011680
        /*057c*/ 	.word	0x00000000
        /*0580*/ 	.word	0x00022830
        /*0584*/ 	.short	0x010a
        /*0586*/ 	.byte	0x3f
	.zero		1


	//   ....[64]....
        /*0588*/ 	.word	0x000116d0
        /*058c*/ 	.word	0x00000008
        /*0590*/ 	.word	0x00022850
        /*0594*/ 	.short	0x010a
        /*0596*/ 	.byte	0x3f
	.zero		1


	//   ....[65]....
        /*0598*/ 	.word	0x00011730
        /*059c*/ 	.word	0x00000005
        /*05a0*/ 	.word	0x00022830
        /*05a4*/ 	.short	0x010a
        /*05a6*/ 	.byte	0x3f
	.zero		1


	//   ....[66]....
        /*05a8*/ 	.word	0x00011780
        /*05ac*/ 	.word	0x0000000b
        /*05b0*/ 	.word	0x00022850
        /*05b4*/ 	.short	0x010a
        /*05b6*/ 	.byte	0x3f
	.zero		1


	//   ....[67]....
        /*05b8*/ 	.word	0x000117e0
        /*05bc*/ 	.word	0x00000003
        /*05c0*/ 	.word	0x00022830
        /*05c4*/ 	.short	0x010a
        /*05c6*/ 	.byte	0x3f
	.zero		1


	//   ....[68]....
        /*05c8*/ 	.word	0x00011830
        /*05cc*/ 	.word	0x000000b7
        /*05d0*/ 	.word	0x00022850
        /*05d4*/ 	.short	0x010a
        /*05d6*/ 	.byte	0x3f
	.zero		1


	//   ....[69]....
        /*05d8*/ 	.word	0x00011890
        /*05dc*/ 	.word	0x0000000a
        /*05e0*/ 	.word	0x00022830
        /*05e4*/ 	.short	0x010a
        /*05e6*/ 	.byte	0x3f
	.zero		1


	//   ....[70]....
        /*05e8*/ 	.word	0x000118e0
        /*05ec*/ 	.word	0x0000000c
        /*05f0*/ 	.word	0x00022850
        /*05f4*/ 	.short	0x010a
        /*05f6*/ 	.byte	0x3f
	.zero		1


	//   ....[71]....
        /*05f8*/ 	.word	0x00011a60
        /*05fc*/ 	.word	0x00000008
        /*0600*/ 	.word	0x00022840
        /*0604*/ 	.short	0x010a
        /*0606*/ 	.byte	0x3f
	.zero		1


	//   ....[72]....
        /*0608*/ 	.word	0x00011ac0
        /*060c*/ 	.word	0x00000008
        /*0610*/ 	.word	0x00022820
        /*0614*/ 	.short	0x010a
        /*0616*/ 	.byte	0x3f
	.zero		1


	//   ....[73]....
        /*0618*/ 	.word	0x00011b10
        /*061c*/ 	.word	0x00000008
        /*0620*/ 	.word	0x00022860
        /*0624*/ 	.short	0x010a
        /*0626*/ 	.byte	0x3f
	.zero		1


	//   ....[74]....
        /*0628*/ 	.word	0x00011b60
        /*062c*/ 	.word	0x00000002
        /*0630*/ 	.word	0x00022840
        /*0634*/ 	.short	0x010a
        /*0636*/ 	.byte	0x3f
	.zero		1


	//   ....[75]....
        /*0638*/ 	.word	0x00011bb0
        /*063c*/ 	.word	0x00000002
        /*0640*/ 	.word	0x00022860
        /*0644*/ 	.short	0x010a
        /*0646*/ 	.byte	0x3f
	.zero		1


	//   ....[76]....
        /*0648*/ 	.word	0x00011c00
        /*064c*/ 	.word	0x00000003
        /*0650*/ 	.word	0x00022840
        /*0654*/ 	.short	0x010a
        /*0656*/ 	.byte	0x3f
	.zero		1


	//   ....[77]....
        /*0658*/ 	.word	0x00011c50
        /*065c*/ 	.word	0x00000003
        /*0660*/ 	.word	0x00022860
        /*0664*/ 	.short	0x010a
        /*0666*/ 	.byte	0x3f
	.zero		1


	//   ....[78]....
        /*0668*/ 	.word	0x00011ca0
        /*066c*/ 	.word	0x00000002
        /*0670*/ 	.word	0x00022840
        /*0674*/ 	.short	0x010a
        /*0676*/ 	.byte	0x3f
	.zero		1


	//   ....[79]....
        /*0678*/ 	.word	0x00011cf0
        /*067c*/ 	.word	0x00000002
        /*0680*/ 	.word	0x00022860
        /*0684*/ 	.short	0x010a
        /*0686*/ 	.byte	0x3f
	.zero		1


	//   ....[80]....
        /*0688*/ 	.word	0x00011dd0
        /*068c*/ 	.word	0x00000007
        /*0690*/ 	.word	0x00022820
        /*0694*/ 	.short	0x010a
        /*0696*/ 	.byte	0x3f
	.zero		1


	//   ....[81]....
        /*0698*/ 	.word	0x00011e20
        /*069c*/ 	.word	0x00000005
        /*06a0*/ 	.word	0x00000000
        /*06a4*/ 	.short	0x010a
        /*06a6*/ 	.byte	0x3f
	.zero		1


	//   ....[82]....
        /*06a8*/ 	.word	0x00011e70
        /*06ac*/ 	.word	0x00000003
        /*06b0*/ 	.word	0x00000000
        /*06b4*/ 	.short	0x010a
        /*06b6*/ 	.byte	0x3f
	.zero		1


	//   ....[83]....
        /*06b8*/ 	.word	0x00011ec0
        /*06bc*/ 	.word	0x00000005
        /*06c0*/ 	.word	0x00000000
        /*06c4*/ 	.short	0x010a
        /*06c6*/ 	.byte	0x3f
	.zero		1


	//----- nvinfo : EIATTR_NUM_MBARRIERS
	.align		4
.L_324:
        /*06c8*/ 	.byte	0x03, 0x38
        /*06ca*/ 	.short	0x0016


	//----- nvinfo : EIATTR_EXIT_INSTR_OFFSETS
	.align		4
        /*06cc*/ 	.byte	0x04, 0x1c
        /*06ce*/ 	.short	(.L_326 - .L_325)


	//   ....[0]....
.L_325:
        /*06d0*/ 	.word	0x00000a30


	//   ....[1]....
        /*06d4*/ 	.word	0x0000e660


	//   ....[2]....
        /*06d8*/ 	.word	0x0000e6c0


	//   ....[3]....
        /*06dc*/ 	.word	0x000113d0


	//   ....[4]....
        /*06e0*/ 	.word	0x00011600


	//----- nvinfo : EIATTR_MAX_THREADS
	.align		4
.L_326:
        /*06e4*/ 	.byte	0x04, 0x05
        /*06e6*/ 	.short	(.L_328 - .L_327)
.L_327:
        /*06e8*/ 	.word	0x00000180
        /*06ec*/ 	.word	0x00000001
        /*06f0*/ 	.word	0x00000001


	//----- nvinfo : EIATTR_CRS_STACK_SIZE
	.align		4
.L_328:
        /*06f4*/ 	.byte	0x04, 0x1e
        /*06f6*/ 	.short	(.L_330 - .L_329)
.L_329:
        /*06f8*/ 	.word	0x00000000


	//----- nvinfo : EIATTR_CBANK_PARAM_SIZE
	.align		4
.L_330:
        /*06fc*/ 	.byte	0x03, 0x19
        /*06fe*/ 	.short	0x0bf0


	//----- nvinfo : EIATTR_PARAM_CBANK
	.align		4
        /*0700*/ 	.byte	0x04, 0x0a
        /*0702*/ 	.short	(.L_332 - .L_331)
	.align		4
.L_331:
        /*0704*/ 	.word	index@(.nv.constant0._ZN7cutlass13device_kernelIN5flash11enable_sm90INS1_16FlashAttnFwdSm90INS1_25CollectiveMainloopFwdSm90ILi2EN4cute5tupleIJNS5_1CILi1EEES8_S8_EEENS6_IJNS7_ILi128EEENS7_ILi96EEENS7_ILi64EEEEEELi256ENS_6half_tEfNS_4arch4Sm90ELb0ELb1ELb0ELb0ELb0ELb0ELb0ELb1ELb0ELb0ELb0ELb0EEENS1_21CollectiveEpilogueFwdINS6_IJSA_NS7_ILi256EEESB_EEES9_SE_SG_Li256ELb0ELb0ELb0ELb0EEENS1_30DynamicPersistentTileSchedulerILi256ELi32ELb0ELb0ELb1EEEEEEEEEvNT_6ParamsE)
        /*0708*/ 	.short	0x0210
        /*070a*/ 	.short	0x0bf0


	//----- nvinfo : EIATTR_SW_WAR
	.align		4
.L_332:
        /*070c*/ 	.byte	0x04, 0x36
        /*070e*/ 	.short	(.L_334 - .L_333)
.L_333:
        /*0710*/ 	.word	0x00000008
.L_334:


//--------------------- .nv.info._ZN7cutlass13device_kernelIN5flash11enable_sm90INS1_16FlashAttnFwdSm90INS1_25CollectiveMainloopFwdSm90ILi2EN4cute5tupleIJNS5_1CILi1EEES8_S8_EEENS6_IJNS7_ILi128EEENS7_ILi96EEENS7_ILi64EEEEEELi256ENS_6half_tEfNS_4arch4Sm90ELb0ELb1ELb0ELb0ELb0ELb0ELb1ELb1ELb0ELb0ELb0ELb0EEENS1_21CollectiveEpilogueFwdINS6_IJSA_NS7_ILi256EEESB_EEES9_SE_SG_Li256ELb0ELb0ELb0ELb0EEENS1_30DynamicPersistentTileSchedulerILi256ELi32ELb0ELb0ELb1EEEEEEEEEvNT_6ParamsE --------------------------
	.section	.nv.info._ZN7cutlass13device_kernelIN5flash11enable_sm90INS1_16FlashAttnFwdSm90INS1_25CollectiveMainloopFwdSm90ILi2EN4cute5tupleIJNS5_1CILi1EEES8_S8_EEENS6_IJNS7_ILi128EEENS7_ILi96EEENS7_ILi64EEEEEELi256ENS_6half_tEfNS_4arch4Sm90ELb0ELb1ELb0ELb0ELb0ELb0ELb1ELb1ELb0ELb0ELb0ELb0EEENS1_21CollectiveEpilogueFwdINS6_IJSA_NS7_ILi256EEESB_EEES9_SE_SG_Li256ELb0ELb0ELb0ELb0EEENS1_30DynamicPersistentTileSchedulerILi256ELi32ELb0ELb0ELb1EEEEEEEEEvNT_6ParamsE,"",@"SHT_CUDA_INFO"
	.sectionflags	@""
	.align	4


	//----- nvinfo : EIATTR_CUDA_API_VERSION
	.align		4
        /*0000*/ 	.byte	0x04, 0x37
        /*0002*/ 	.short	(.L_336 - .L_335)
.L_335:
        /*0004*/ 	.word	0x00000082


	//----- nvinfo : EIATTR_KPARAM_INFO
	.align		4
.L_336:
        /*0008*/ 	.byte	0x04, 0x17
        /*000a*/ 	.short	(.L_338 - .L_337)
.L_337:
        /*000c*/ 	.word	0x00000000
        /*0010*/ 	.short	0x0000
        /*0012*/ 	.short	0x0070
        /*0014*/ 	.byte	0x00, 0xf0, 0x01, 0x32


	//----- nvinfo : EIATTR_SPARSE_MMA_MASK
	.align		4
.L_338:
        /*0018*/ 	.byte	0x03, 0x50
        /*001a*/ 	.short	0x0000


	//----- nvinfo : EIATTR_MAXREG_COUNT
	.align		4
        /*001c*/ 	.byte	0x03, 0x1b
        /*001e*/ 	.short	0x00a8


	//----- nvinfo : EIATTR_NUM_BARRIERS
	.align		4
        /*0020*/ 	.byte	0x02, 0x4c
        /*0022*/ 	.byte	0x10
	.zero		1


	//----- nvinfo : EIATTR_EXTERNS
	.align		4
        /*0024*/ 	.byte	0x04, 0x0f
        /*0026*/ 	.short	(.L_340 - .L_339)


	//   ....[0]....
	.align		4
.L_339:
        /*0028*/ 	.word	index@(__assertfail)


	//----- nvinfo : EIATTR_ANNOTATIONS
	.align		4
.L_340:
        /*002c*/ 	.byte	0x04, 0x55
        /*002e*/ 	.short	(.L_342 - .L_341)


	//   ....[0]....
.L_341:
        /* <DEDUP_REMOVED lines=10> */


	//----- nvinfo : EIATTR_MERCURY_ISA_VERSION
	.align		4
.L_342:
        /*00c0*/ 	.byte	0x03, 0x5f
        /*00c2*/ 	.short	0x0101


	//----- nvinfo : EIATTR_INT_WARP_WIDE_INSTR_OFFSETS
	.align		4
        /*00c4*/ 	.byte	0x04, 0x31
        /*00c6*/ 	.short	(.L_344 - .L_343)


	//   ....[0]....
.L_343:
        /*00c8*/ 	.word	0x00000200


	//   ....[1]....
        /*00cc*/ 	.word	0x00000230


	//   ....[2]....
        /*00d0*/ 	.word	0x00000240


	//   ....[3]....
        /*00d4*/ 	.word	0x000002b0


	//   ....[4]....
        /*00d8*/ 	.word	0x00020c50


	//   ....[5]....
        /*00dc*/ 	.word	0x00020ce0


	//   ....[6]....
        /*00e0*/ 	.word	0x000211d0


	//   ....[7]....
        /*00e4*/ 	.word	0x000230c0


	//   ....[8]....
        /*00e8*/ 	.word	0x00023150


	//----- nvinfo : EIATTR_COOP_GROUP_MASK_REGIDS
	.align		4
.L_344:
        /*00ec*/ 	.byte	0x04, 0x29
        /*00ee*/ 	.short	(.L_346 - .L_345)


	//   ....[0]....
.L_345:
        /*00f0*/ 	.word	0xffffffff


	//   ....[1]....
        /*00f4*/ 	.word	0xffffffff


	//   ....[2]....
        /*00f8*/ 	.word	0xffffffff


	//   ....[3]....
        /*00fc*/ 	.word	0xffffffff


	//   ....[4]....
        /*0100*/ 	.word	0xffffffff


	//   ....[5]....
        /*0104*/ 	.word	0xffffffff


	//   ....[6]....
        /*0108*/ 	.word	0xffffffff


	//   ....[7]....
        /*010c*/ 	.word	0xffffffff


	//   ....[8]....
        /*0110*/ 	.word	0xffffffff


	//   ....[9]....
        /*0114*/ 	.word	0xffffffff


	//   ....[10]....
        /*0118*/ 	.word	0xffffffff


	//   ....[11]....
        /*011c*/ 	.word	0xffffffff


	//   ....[12]....
        /*0120*/ 	.word	0xffffffff


	//   ....[13]....
        /*0124*/ 	.word	0xffffffff


	//   ....[14]....
        /*0128*/ 	.word	0xffffffff


	//   ....[15]....
        /*012c*/ 	.word	0xffffffff


	//   ....[16]....
        /*0130*/ 	.word	0xffffffff


	//   ....[17]....
        /*0134*/ 	.word	0xffffffff


	//   ....[18]....
        /*0138*/ 	.word	0xffffffff


	//   ....[19]....
        /*013c*/ 	.word	0xffffffff


	//   ....[20]....
        /*0140*/ 	.word	0xffffffff


	//   ....[21]....
        /*0144*/ 	.word	0xffffffff


	//   ....[22]....
        /*0148*/ 	.word	0xffffffff


	//   ....[23]....
        /*014c*/ 	.word	0xffffffff


	//   ....[24]....
        /*0150*/ 	.word	0xffffffff


	//   ....[25]....
        /*0154*/ 	.word	0xffffffff


	//   ....[26]....
        /*0158*/ 	.word	0xffffffff


	//   ....[27]....
        /*015c*/ 	.word	0xffffffff


	//   ....[28]....
        /*0160*/ 	.word	0x0500000f


	//   ....[29]....
        /*0164*/ 	.word	0x0500000f


	//   ....[30]....
        /*0168*/ 	.word	0xffffffff


	//   ....[31]....
        /*016c*/ 	.word	0xffffffff


	//   ....[32]....
        /*0170*/ 	.word	0xffffffff


	//   ....[33]....
        /*0174*/ 	.word	0xffffffff


	//----- nvinfo : EIATTR_COOP_GROUP_INSTR_OFFSETS
	.align		4
.L_346:
        /*0178*/ 	.byte	0x04, 0x28
        /*017a*/ 	.short	(.L_348 - .L_347)


	//   ....[0]....
.L_347:
        /*017c*/ 	.word	0x000000b0


	//   ....[1]....
        /*0180*/ 	.word	0x00000210


	//   ....[2]....
        /*0184*/ 	.word	0x00000260


	//   ....[3]....
        /*0188*/ 	.word	0x00000470


	//   ....[4]....
        /*018c*/ 	.word	0x000005d0


	//   ....[5]....
        /*0190*/ 	.word	0x000006f0


	//   ....[6]....
        /*0194*/ 	.word	0x00000850


	//   ....[7]....
        /*0198*/ 	.word	0x00001f90


	//   ....[8]....
        /*019c*/ 	.word	0x00005860


	//   ....[9]....
        /*01a0*/ 	.word	0x00005910


	//   ....[10]....
        /*01a4*/ 	.word	0x00005d40


	//   ....[11]....
        /*01a8*/ 	.word	0x00005d60


	//   ....[12]....
        /*01ac*/ 	.word	0x0000aba0


	//   ....[13]....
        /*01b0*/ 	.word	0x0000ac30


	//   ....[14]....
        /*01b4*/ 	.word	0x0000acf0


	//   ....[15]....
        /*01b8*/ 	.word	0x0000ad40


	//   ....[16]....
        /*01bc*/ 	.word	0x00015580


	//   ....[17]....
        /*01c0*/ 	.word	0x00015650


	//   ....[18]....
        /*01c4*/ 	.word	0x000157d0


	//   ....[19]....
        /*01c8*/ 	.word	0x00015840


	//   ....[20]....
        /*01cc*/ 	.word	0x0001dbc0


	//   ....[21]....
        /*01d0*/ 	.word	0x0001dbe0


	//   ....[22]....
        /*01d4*/ 	.word	0x0001dc40


	//   ....[23]....
        /*01d8*/ 	.word	0x0001dc80


	//   ....[24]....
        /*01dc*/ 	.word	0x0001f690


	//   ....[25]....
        /*01e0*/ 	.word	0x000203b0


	//   ....[26]....
        /*01e4*/ 	.word	0x000231e0


	//   ....[27]....
        /*01e8*/ 	.word	0x000233c0


	//   ....[28]....
        /*01ec*/ 	.word	0x00023940


	//   ....[29]....
        /*01f0*/ 	.word	0x00023d10


	//   ....[30]....
        /*01f4*/ 	.word	0x00027600


	//   ....[31]....
        /*01f8*/ 	.word	0x00027640


	//   ....[32]....
        /*01fc*/ 	.word	0x000276b0


	//   ....[33]....
        /*0200*/ 	.word	0x000276d0


	//----- nvinfo : EIATTR_REG_RECONFIG
	.align		4
.L_348:
        /*0204*/ 	.byte	0x01, 0x54
	.zero		2


	//----- nvinfo : EIATTR_SYSCALL_OFFSETS
	.align		4
        /*0208*/ 	.byte	0x04, 0x46
        /*020a*/ 	.short	(.L_350 - .L_349)


	//   ....[0]....
.L_349:
        /*020c*/ 	.word	0x000024e0


	//   ....[1]....
        /*0210*/ 	.word	0x00020e60


	//   ....[2]....
        /*0214*/ 	.word	0x00020f90


	//   ....[3]....
        /*0218*/ 	.word	0x00021090


	//----- nvinfo : EIATTR_MBARRIER_INSTR_OFFSETS
	.align		4
.L_350:
        /*021c*/ 	.byte	0x04, 0x39
        /*021e*/ 	.short	(.L_352 - .L_351)


	//   ....[0]....
.L_351:
        /*0220*/ 	.word	0x00000310
        /*0224*/ 	.word	0x000000ff
        /*0228*/ 	.word	0x00032400
        /*022c*/ 	.short	0x0100
        /*022e*/ 	.byte	0x06
	.zero		1


	//   ....[1]....
        /*0230*/ 	.word	0x00000320
        /*0234*/ 	.word	0x000000ff
        /*0238*/ 	.word	0x00032410
        /*023c*/ 	.short	0x0100
        /*023e*/ 	.byte	0x06
	.zero		1


	//   ....[2]....
        /*0240*/ 	.word	0x00000330
        /*0244*/ 	.word	0x000000ff
        /*0248*/ 	.word	0x00032420
        /*024c*/ 	.short	0x0100
        /*024e*/ 	.byte	0x06
	.zero		1


	//   ....[3]....
        /*0250*/ 	.word	0x00000420
        /*0254*/ 	.word	0x000000ff
        /*0258*/ 	.word	0x00032430
        /*025c*/ 	.short	0x0100
        /*025e*/ 	.byte	0x08
	.zero		1


	//   ....[4]....
        /*0260*/ 	.word	0x00000430
        /*0264*/ 	.word	0x000000ff
        /*0268*/ 	.word	0x00032440
        /*026c*/ 	.short	0x0100
        /*026e*/ 	.byte	0x08
	.zero		1


	//   ....[5]....
        /*0270*/ 	.word	0x00000440
        /*0274*/ 	.word	0x000000ff
        /*0278*/ 	.word	0x00032438
        /*027c*/ 	.short	0x0100
        /*027e*/ 	.byte	0x08
	.zero		1


	//   ....[6]....
        /*0280*/ 	.word	0x00000450
        /*0284*/ 	.word	0x000000ff
        /*0288*/ 	.word	0x00032448
        /*028c*/ 	.short	0x0100
        /*028e*/ 	.byte	0x08
	.zero		1


	//   ....[7]....
        /*0290*/ 	.word	0x00000580
        /*0294*/ 	.word	0x000000ff
        /*0298*/ 	.word	0x00032450
        /*029c*/ 	.short	0x0100
        /*029e*/ 	.byte	0x08
	.zero		1


	//   ....[8]....
        /*02a0*/ 	.word	0x00000590
        /*02a4*/ 	.word	0x000000ff
        /*02a8*/ 	.word	0x00032460
        /*02ac*/ 	.short	0x0100
        /*02ae*/ 	.byte	0x08
	.zero		1


	//   ....[9]....
        /*02b0*/ 	.word	0x000005a0
        /*02b4*/ 	.word	0x000000ff
        /*02b8*/ 	.word	0x00032458
        /*02bc*/ 	.short	0x0100
        /*02be*/ 	.byte	0x08
	.zero		1


	//   ....[10]....
        /*02c0*/ 	.word	0x000005b0
        /*02c4*/ 	.word	0x000000ff
        /*02c8*/ 	.word	0x00032468
        /*02cc*/ 	.short	0x0100
        /*02ce*/ 	.byte	0x08
	.zero		1


	//   ....[11]....
        /*02d0*/ 	.word	0x000006a0
        /*02d4*/ 	.word	0x000000ff
        /*02d8*/ 	.word	0x00032470
        /*02dc*/ 	.short	0x0100
        /*02de*/ 	.byte	0x06
	.zero		1


	//   ....[12]....
        /*02e0*/ 	.word	0x000006b0
        /*02e4*/ 	.word	0x000000ff
        /*02e8*/ 	.word	0x00032480
        /*02ec*/ 	.short	0x0100
        /*02ee*/ 	.byte	0x06
	.zero		1


	//   ....[13]....
        /*02f0*/ 	.word	0x000006c0
        /*02f4*/ 	.word	0x000000ff
        /*02f8*/ 	.word	0x00032478
        /*02fc*/ 	.short	0x0100
        /*02fe*/ 	.byte	0x06
	.zero		1


	//   ....[14]....
        /*0300*/ 	.word	0x000006d0
        /*0304*/ 	.word	0x000000ff
        /*0308*/ 	.word	0x00032488
        /*030c*/ 	.short	0x0100
        /*030e*/ 	.byte	0x06
	.zero		1


	//   ....[15]....
        /*0310*/ 	.word	0x00000800
        /*0314*/ 	.word	0x000000ff
        /*0318*/ 	.word	0x00032490
        /*031c*/ 	.short	0x0100
        /*031e*/ 	.byte	0x08
	.zero		1


	//   ....[16]....
        /*0320*/ 	.word	0x00000810
        /*0324*/ 	.word	0x000000ff
        /*0328*/ 	.word	0x000324a0
        /*032c*/ 	.short	0x0100
        /*032e*/ 	.byte	0x08
	.zero		1


	//   ....[17]....
        /*0330*/ 	.word	0x00000820
        /*0334*/ 	.word	0x000000ff
        /*0338*/ 	.word	0x00032498
        /*033c*/ 	.short	0x0100
        /*033e*/ 	.byte	0x08
	.zero		1


	//   ....[18]....
        /*0340*/ 	.word	0x00000830
        /*0344*/ 	.word	0x000000ff
        /*0348*/ 	.word	0x000324a8
        /*034c*/ 	.short	0x0100
        /*034e*/ 	.byte	0x08
	.zero		1


	//   ....[19]....
        /*0350*/ 	.word	0x00000960
        /*0354*/ 	.word	0x000000ff
        /*0358*/ 	.word	0x000324b0
        /*035c*/ 	.short	0x0100
        /*035e*/ 	.byte	0x08
	.zero		1


	//   ....[20]....
        /*0360*/ 	.word	0x00000970
        /*0364*/ 	.word	0x000000ff
        /*0368*/ 	.word	0x000324c0
        /*036c*/ 	.short	0x0100
        /*036e*/ 	.byte	0x08
	.zero		1


	//   ....[21]....
        /*0370*/ 	.word	0x00000980
        /*0374*/ 	.word	0x000000ff
        /*0378*/ 	.word	0x000324b8
        /*037c*/ 	.short	0x0100
        /*037e*/ 	.byte	0x08
	.zero		1


	//   ....[22]....
        /*0380*/ 	.word	0x00000990
        /*0384*/ 	.word	0x000000ff
        /*0388*/ 	.word	0x000324c8
        /*038c*/ 	.short	0x0100
        /*038e*/ 	.byte	0x08
	.zero		1


	//   ....[23]....
        /*0390*/ 	.word	0x00002730
        /*0394*/ 	.word	0x000000ff
        /*0398*/ 	.word	0x00032400
        /*039c*/ 	.short	0x010a
        /*039e*/ 	.byte	0x32
	.zero		1


	//   ....[24]....
        /*03a0*/ 	.word	0x00002bc0
        /*03a4*/ 	.word	0x00000018
        /*03a8*/ 	.word	0x00000000
        /*03ac*/ 	.short	0x010a
        /*03ae*/ 	.byte	0x3f
	.zero		1


	//   ....[25]....
        /*03b0*/ 	.word	0x00002c20
        /*03b4*/ 	.word	0x00000018
        /*03b8*/ 	.word	0x00000000
        /*03bc*/ 	.short	0x010a
        /*03be*/ 	.byte	0x3f
	.zero		1


	//   ....[26]....
        /*03c0*/ 	.word	0x00002fd0
        /*03c4*/ 	.word	0x000000ff
        /*03c8*/ 	.word	0x00032410
        /*03cc*/ 	.short	0x010a
        /*03ce*/ 	.byte	0x32
	.zero		1


	//   ....[27]....
        /*03d0*/ 	.word	0x000030d0
        /*03d4*/ 	.word	0x00000008
        /*03d8*/ 	.word	0x00000000
        /*03dc*/ 	.short	0x010a
        /*03de*/ 	.byte	0x3f
	.zero		1


	//   ....[28]....
        /*03e0*/ 	.word	0x00003130
        /*03e4*/ 	.word	0x00000008
        /*03e8*/ 	.word	0x00000000
        /*03ec*/ 	.short	0x010a
        /*03ee*/ 	.byte	0x3f
	.zero		1


	//   ....[29]....
        /*03f0*/ 	.word	0x00003e10
        /*03f4*/ 	.word	0x00000007
        /*03f8*/ 	.word	0x00000000
        /*03fc*/ 	.short	0x0101
        /*03fe*/ 	.byte	0x3f
	.zero		1


	//   ....[30]....
        /*0400*/ 	.word	0x00008fc0
        /*0404*/ 	.word	0x0000000d
        /*0408*/ 	.word	0x00000000
        /*040c*/ 	.short	0x0101
        /*040e*/ 	.byte	0x3f
	.zero		1


	//   ....[31]....
        /*0410*/ 	.word	0x00009660
        /*0414*/ 	.word	0x00000003
        /*0418*/ 	.word	0x00000000
        /*041c*/ 	.short	0x010a
        /*041e*/ 	.byte	0x3f
	.zero		1


	//   ....[32]....
        /*0420*/ 	.word	0x00009760
        /*0424*/ 	.word	0x00000000
        /*0428*/ 	.word	0x00000000
        /*042c*/ 	.short	0x010a
        /*042e*/ 	.byte	0x3f
	.zero		1


	//   ....[33]....
        /*0430*/ 	.word	0x00009b90
        /*0434*/ 	.word	0x00000003
        /*0438*/ 	.word	0x00000000
        /*043c*/ 	.short	0x010a
        /*043e*/ 	.byte	0x3f
	.zero		1


	//   ....[34]....
        /*0440*/ 	.word	0x00009c40
        /*0444*/ 	.word	0x00000004
        /*0448*/ 	.word	0x00000000
        /*044c*/ 	.short	0x010a
        /*044e*/ 	.byte	0x3f
	.zero		1


	//   ....[35]....
        /*0450*/ 	.word	0x0000a930
        /*0454*/ 	.word	0x00000003
        /*0458*/ 	.word	0x00000000
        /*045c*/ 	.short	0x0101
        /*045e*/ 	.byte	0x3f
	.zero		1


	//   ....[36]....
        /*0460*/ 	.word	0x00012c00
        /*0464*/ 	.word	0x00000000
        /*0468*/ 	.word	0x00000000
        /*046c*/ 	.short	0x0101
        /*046e*/ 	.byte	0x3f
	.zero		1


	//   ....[37]....
        /*0470*/ 	.word	0x00012e00
        /*0474*/ 	.word	0x00000005
        /*0478*/ 	.word	0x00000000
        /*047c*/ 	.short	0x010a
        /*047e*/ 	.byte	0x3f
	.zero		1


	//   ....[38]....
        /*0480*/ 	.word	0x00012f00
        /*0484*/ 	.word	0x00000000
        /*0488*/ 	.word	0x00000000
        /*048c*/ 	.short	0x010a
        /*048e*/ 	.byte	0x3f
	.zero		1


	//   ....[39]....
        /*0490*/ 	.word	0x00013330
        /*0494*/ 	.word	0x00000005
        /*0498*/ 	.word	0x00000000
        /*049c*/ 	.short	0x010a
        /*049e*/ 	.byte	0x3f
	.zero		1


	//   ....[40]....
        /*04a0*/ 	.word	0x000133e0
        /*04a4*/ 	.word	0x00000004
        /*04a8*/ 	.word	0x00000000
        /*04ac*/ 	.short	0x010a
        /*04ae*/ 	.byte	0x3f
	.zero		1


	//   ....[41]....
        /*04b0*/ 	.word	0x000140f0
        /*04b4*/ 	.word	0x00000004
        /*04b8*/ 	.word	0x00000000
        /*04bc*/ 	.short	0x0101
        /*04be*/ 	.byte	0x3f
	.zero		1


	//   ....[42]....
        /*04c0*/ 	.word	0x0001d750
        /*04c4*/ 	.word	0x00000000
        /*04c8*/ 	.word	0x00000000
        /*04cc*/ 	.short	0x0101
        /*04ce*/ 	.byte	0x3f
	.zero		1


	//   ....[43]....
        /*04d0*/ 	.word	0x0001f920
        /*04d4*/ 	.word	0x000000ff
        /*04d8*/ 	.word	0x00000000
        /*04dc*/ 	.short	0x0101
        /*04de*/ 	.byte	0x05
	.zero		1


	//   ....[44]....
        /*04e0*/ 	.word	0x00021450
        /*04e4*/ 	.word	0x0000000a
        /*04e8*/ 	.word	0x00032440
        /*04ec*/ 	.short	0x010a
        /*04ee*/ 	.byte	0x3f
	.zero		1


	//   ....[45]....
        /*04f0*/ 	.word	0x00021980
        /*04f4*/ 	.word	0x00000012
        /*04f8*/ 	.word	0x00032420
        /*04fc*/ 	.short	0x010a
        /*04fe*/ 	.byte	0x3f
	.zero		1


	//   ....[46]....
        /*0500*/ 	.word	0x00021a00
        /*0504*/ 	.word	0x0000000a
        /*0508*/ 	.word	0x00032460
        /*050c*/ 	.short	0x010a
        /*050e*/ 	.byte	0x3f
	.zero		1


	//   ....[47]....
        /*0510*/ 	.word	0x00021f40
        /*0514*/ 	.word	0x00000002
        /*0518*/ 	.word	0x00032440
        /*051c*/ 	.short	0x010a
        /*051e*/ 	.byte	0x3f
	.zero		1


	//   ....[48]....
        /*0520*/ 	.word	0x000220d0
        /*0524*/ 	.word	0x00000002
        /*0528*/ 	.word	0x00032460
        /*052c*/ 	.short	0x010a
        /*052e*/ 	.byte	0x3f
	.zero		1


	//   ....[49]....
        /*0530*/ 	.word	0x000225c0
        /*0534*/ 	.word	0x00000003
        /*0538*/ 	.word	0x00032440
        /*053c*/ 	.short	0x010a
        /*053e*/ 	.byte	0x3f
	.zero		1


	//   ....[50]....
        /*0540*/ 	.word	0x00022750
        /*0544*/ 	.word	0x00000003
        /*0548*/ 	.word	0x00032460
        /*054c*/ 	.short	0x010a
        /*054e*/ 	.byte	0x3f
	.zero		1


	//   ....[51]....
        /*0550*/ 	.word	0x00022be0
        /*0554*/ 	.word	0x00000002
        /*0558*/ 	.word	0x00032440
        /*055c*/ 	.short	0x010a
        /*055e*/ 	.byte	0x3f
	.zero		1


	//   ....[52]....
        /*0560*/ 	.word	0x00022d70
        /*0564*/ 	.word	0x00000002
        /*0568*/ 	.word	0x00032460
        /*056c*/ 	.short	0x010a
        /*056e*/ 	.byte	0x3f
	.zero		1


	//   ....[53]....
        /*0570*/ 	.word	0x00023370
        /*0574*/ 	.word	0x00000007
        /*0578*/ 	.word	0x00032420
        /*057c*/ 	.short	0x010a
        /*057e*/ 	.byte	0x3f
	.zero		1


	//   ....[54]....
        /*0580*/ 	.word	0x000234c0
        /*0584*/ 	.word	0x00000005
        /*0588*/ 	.word	0x00000000
        /*058c*/ 	.short	0x010a
        /*058e*/ 	.byte	0x3f
	.zero		1


	//   ....[55]....
        /*0590*/ 	.word	0x00023530
        /*0594*/ 	.word	0x00000003
        /*0598*/ 	.word	0x00000000
        /*059c*/ 	.short	0x010a
        /*059e*/ 	.byte	0x3f
	.zero		1


	//   ....[56]....
        /*05a0*/ 	.word	0x00023590
        /*05a4*/ 	.word	0x00000005
        /*05a8*/ 	.word	0x00000000
        /*05ac*/ 	.short	0x010a
        /*05ae*/ 	.byte	0x3f
	.zero		1


	//   ....[57]....
        /*05b0*/ 	.word	0x000235c0
        /*05b4*/ 	.word	0x00000003
        /*05b8*/ 	.word	0x00000000
        /*05bc*/ 	.short	0x010a
        /*05be*/ 	.byte	0x3f
	.zero		1


	//   ....[58]....
        /*05c0*/ 	.word	0x00023630
        /*05c4*/ 	.word	0x00000007
        /*05c8*/ 	.word	0x00032400
        /*05cc*/ 	.short	0x010a
        /*05ce*/ 	.byte	0x3f
	.zero		1


	//   ....[59]....
        /*05d0*/ 	.word	0x00023680
        /*05d4*/ 	.word	0x00000018
        /*05d8*/ 	.word	0x00000000
        /*05dc*/ 	.short	0x010a
        /*05de*/ 	.byte	0x3f
	.zero		1


	//   ....[60]....
        /*05e0*/ 	.word	0x000236e0
        /*05e4*/ 	.word	0x00000008
        /*05e8*/ 	.word	0x00032410
        /*05ec*/ 	.short	0x010a
        /*05ee*/ 	.byte	0x3f
	.zero		1


	//   ....[61]....
        /*05f0*/ 	.word	0x00023730
        /*05f4*/ 	.word	0x00000008
        /*05f8*/ 	.word	0x00000000
        /*05fc*/ 	.short	0x010a
        /*05fe*/ 	.byte	0x3f
	.zero		1


	//   ....[62]....
        /*0600*/ 	.word	0x00023780
        /*0604*/ 	.word	0x00000000
        /*0608*/ 	.word	0x00000000
        /*060c*/ 	.short	0x010a
        /*060e*/ 	.byte	0x3f
	.zero		1


	//   ....[63]....
        /*0610*/ 	.word	0x000237d0
        /*0614*/ 	.word	0x00000004
        /*0618*/ 	.word	0x00000000
        /*061c*/ 	.short	0x010a
        /*061e*/ 	.byte	0x3f
	.zero		1


	//   ....[64]....
        /*0620*/ 	.word	0x00023820
        /*0624*/ 	.word	0x00000000
        /*0628*/ 	.word	0x00000000
        /*062c*/ 	.short	0x010a
        /*062e*/ 	.byte	0x3f
	.zero		1


	//   ....[65]....
        /*0630*/ 	.word	0x00023870
        /*0634*/ 	.word	0x00000004
        /*0638*/ 	.word	0x00000000
        /*063c*/ 	.short	0x010a
        /*063e*/ 	.byte	0x3f
	.zero		1


	//   ....[66]....
        /*0640*/ 	.word	0x000239f0
        /*0644*/ 	.word	0x0000000a
        /*0648*/ 	.word	0x00032440
        /*064c*/ 	.short	0x010a
        /*064e*/ 	.byte	0x3f
	.zero		1


	//   ....[67]....
        /*0650*/ 	.word	0x00023a40
        /*0654*/ 	.word	0x00000012
        /*0658*/ 	.word	0x00032420
        /*065c*/ 	.short	0x010a
        /*065e*/ 	.byte	0x3f
	.zero		1


	//   ....[68]....
        /*0660*/ 	.word	0x00023a90
        /*0664*/ 	.word	0x0000000a
        /*0668*/ 	.word	0x00032460
        /*066c*/ 	.short	0x010a
        /*066e*/ 	.byte	0x3f
	.zero		1


	//   ....[69]....
        /*0670*/ 	.word	0x00023ae0
        /*0674*/ 	.word	0x00000002
        /*0678*/ 	.word	0x00032440
        /*067c*/ 	.short	0x010a
        /*067e*/ 	.byte	0x3f
	.zero		1


	//   ....[70]....
        /*0680*/ 	.word	0x00023b30
        /*0684*/ 	.word	0x00000002
        /*0688*/ 	.word	0x00032460
        /*068c*/ 	.short	0x010a
        /*068e*/ 	.byte	0x3f
	.zero		1


	//   ....[71]....
        /*0690*/ 	.word	0x00023b80
        /*0694*/ 	.word	0x00000003
        /*0698*/ 	.word	0x00032440
        /*069c*/ 	.short	0x010a
        /*069e*/ 	.byte	0x3f
	.zero		1


	//   ....[72]....
        /*06a0*/ 	.word	0x00023bd0
        /*06a4*/ 	.word	0x00000003
        /*06a8*/ 	.word	0x00032460
        /*06ac*/ 	.short	0x010a
        /*06ae*/ 	.byte	0x3f
	.zero		1


	//   ....[73]....
        /*06b0*/ 	.word	0x00023c20
        /*06b4*/ 	.word	0x00000002
        /*06b8*/ 	.word	0x00032440
        /*06bc*/ 	.short	0x010a
        /*06be*/ 	.byte	0x3f
	.zero		1


	//   ....[74]....
        /*06c0*/ 	.word	0x00023c70
        /*06c4*/ 	.word	0x00000002
        /*06c8*/ 	.word	0x00032460
        /*06cc*/ 	.short	0x010a
        /*06ce*/ 	.byte	0x3f
	.zero		1


	//   ....[75]....
        /*06d0*/ 	.word	0x00023d50
        /*06d4*/ 	.word	0x00000007
        /*06d8*/ 	.word	0x00032420
        /*06dc*/ 	.short	0x010a
        /*06de*/ 	.byte	0x3f
	.zero		1


	//   ....[76]....
        /*06e0*/ 	.word	0x00023da0
        /*06e4*/ 	.word	0x00000005
        /*06e8*/ 	.word	0x00000000
        /*06ec*/ 	.short	0x010a
        /*06ee*/ 	.byte	0x3f
	.zero		1


	//   ....[77]....
        /*06f0*/ 	.word	0x00023df0
        /*06f4*/ 	.word	0x00000003
        /*06f8*/ 	.word	0x00000000
        /*06fc*/ 	.short	0x010a
        /*06fe*/ 	.byte	0x3f
	.zero		1


	//   ....[78]....
        /*0700*/ 	.word	0x00023e40
        /*0704*/ 	.word	0x00000005
        /*0708*/ 	.word	0x00000000
        /*070c*/ 	.short	0x010a
        /*070e*/ 	.byte	0x3f
	.zero		1


	//   ....[79]....
        /*0710*/ 	.word	0x000241e0
        /*0714*/ 	.word	0x0000000c
        /*0718*/ 	.word	0x00000000
        /*071c*/ 	.short	0x010a
        /*071e*/ 	.byte	0x3f
	.zero		1


	//   ....[80]....
        /*0720*/ 	.word	0x00024320
        /*0724*/ 	.word	0x00000002
        /*0728*/ 	.word	0x00000000
        /*072c*/ 	.short	0x010a
        /*072e*/ 	.byte	0x3f
	.zero		1


	//   ....[81]....
        /*0730*/ 	.word	0x00024980
        /*0734*/ 	.word	0x0000000b
        /*0738*/ 	.word	0x00000000
        /*073c*/ 	.short	0x010a
        /*073e*/ 	.byte	0x3f
	.zero		1


	//   ....[82]....
        /*0740*/ 	.word	0x00024ac0
        /*0744*/ 	.word	0x00000008
        /*0748*/ 	.word	0x00000000
        /*074c*/ 	.short	0x010a
        /*074e*/ 	.byte	0x3f
	.zero		1


	//   ....[83]....
        /*0750*/ 	.word	0x00025de0
        /*0754*/ 	.word	0x00000002
        /*0758*/ 	.word	0x00000000
        /*075c*/ 	.short	0x0101
        /*075e*/ 	.byte	0x3f
	.zero		1


	//   ....[84]....
        /*0760*/ 	.word	0x0003f2d0
        /*0764*/ 	.word	0x00000004
        /*0768*/ 	.word	0x00000000
        /*076c*/ 	.short	0x0101
        /*076e*/ 	.byte	0x3f
	.zero		1


	//   ....[85]....
        /*0770*/ 	.word	0x0003f310
        /*0774*/ 	.word	0x00000002
        /*0778*/ 	.word	0x00000000
        /*077c*/ 	.short	0x010a
        /*077e*/ 	.byte	0x3f
	.zero		1


	//   ....[86]....
        /*0780*/ 	.word	0x0003f360
        /*0784*/ 	.word	0x00000008
        /*0788*/ 	.word	0x00000000
        /*078c*/ 	.short	0x010a
        /*078e*/ 	.byte	0x3f
	.zero		1


	//----- nvinfo : EIATTR_NUM_MBARRIERS
	.align		4
.L_352:
        /*0790*/ 	.byte	0x03, 0x38
        /*0792*/ 	.short	0x0017


	//----- nvinfo : EIATTR_EXIT_INSTR_OFFSETS
	.align		4
        /*0794*/ 	.byte	0x04, 0x1c
        /*0796*/ 	.short	(.L_354 - .L_353)


	//   ....[0]....
.L_353:
        /*0798*/ 	.word	0x00000ba0


	//   ....[1]....
        /*079c*/ 	.word	0x00020370


	//   ....[2]....
        /*07a0*/ 	.word	0x000203d0


	//   ....[3]....
        /*07a4*/ 	.word	0x000233e0


	//   ....[4]....
        /*07a8*/ 	.word	0x00023610


	//----- nvinfo : EIATTR_MAX_THREADS
	.align		4
.L_354:
        /*07ac*/ 	.byte	0x04, 0x05
        /*07ae*/ 	.short	(.L_356 - .L_355)
.L_355:
        /*07b0*/ 	.word	0x00000180
        /*07b4*/ 	.word	0x00000001
        /*07b8*/ 	.word	0x00000001


	//----- nvinfo : EIATTR_CRS_STACK_SIZE
	.align		4
.L_356:
        /*07bc*/ 	.byte	0x04, 0x1e
        /*07be*/ 	.short	(.L_358 - .L_357)
.L_357:
        /*07c0*/ 	.word	0x00000000


	//----- nvinfo : EIATTR_CBANK_PARAM_SIZE
	.align		4
.L_358:
        /*07c4*/ 	.byte	0x03, 0x19
        /*07c6*/ 	.short	0x0cf0


	//----- nvinfo : EIATTR_PARAM_CBANK
	.align		4
        /*07c8*/ 	.byte	0x04, 0x0a
        /*07ca*/ 	.short	(.L_360 - .L_359)
	.align		4
.L_359:
        /*07cc*/ 	.word	index@(.nv.constant0._ZN7cutlass13device_kernelIN5flash11enable_sm90INS1_16FlashAttnFwdSm90INS1_25CollectiveMainloopFwdSm90ILi2EN4cute5tupleIJNS5_1CILi1EEES8_S8_EEENS6_IJNS7_ILi128EEENS7_ILi96EEENS7_ILi64EEEEEELi256ENS_6half_tEfNS_4arch4Sm90ELb0ELb1ELb0ELb0ELb0ELb0ELb1ELb1ELb0ELb0ELb0ELb0EEENS1_21CollectiveEpilogueFwdINS6_IJSA_NS7_ILi256EEESB_EEES9_SE_SG_Li256ELb0ELb0ELb0ELb0EEENS1_30DynamicPersistentTileSchedulerILi256ELi32ELb0ELb0ELb1EEEEEEEEEvNT_6ParamsE)
        /*07d0*/ 	.short	0x0210
        /*07d2*/ 	.short	0x0cf0


	//----- nvinfo : EIATTR_SW_WAR
	.align		4
.L_360:
        /*07d4*/ 	.byte	0x04, 0x36
        /*07d6*/ 	.short	(.L_362 - .L_361)
.L_361:
        /*07d8*/ 	.word	0x00000008
.L_362:


//--------------------- .nv.info._ZN7cutlass13device_kernelIN5flash11enable_sm90INS1_16FlashAttnFwdSm90INS1_25CollectiveMainloopFwdSm90ILi2EN4cute5tupleIJNS5_1CILi1EEES8_S8_EEENS6_IJNS7_ILi128EEENS7_ILi96EEENS7_ILi64EEEEEELi256ENS_6half_tEfNS_4arch4Sm90ELb0ELb1ELb0ELb1ELb0ELb0ELb0ELb1ELb0ELb0ELb0ELb0EEENS1_21CollectiveEpilogueFwdINS6_IJSA_NS7_ILi256EEESB_EEES9_SE_SG_Li256ELb1ELb0ELb0ELb0EEENS1_36VarlenDynamicPersistentTileSchedulerILi128ELi96ELi256ELi32ELb0ELb0ELb1ELb1ELb0ELb1EEEEEEEEEvNT_6ParamsE --------------------------
	.section	.nv.info._ZN7cutlass13device_kernelIN5flash11enable_sm90INS1_16FlashAttnFwdSm90INS1_25CollectiveMainloopFwdSm90ILi2EN4cute5tupleIJNS5_1CILi1EEES8_S8_EEENS6_IJNS7_ILi128EEENS7_ILi96EEENS7_ILi64EEEEEELi256ENS_6half_tEfNS_4arch4Sm90ELb0ELb1ELb0ELb1ELb0ELb0ELb0ELb1ELb0ELb0ELb0ELb0EEENS1_21CollectiveEpilogueFwdINS6_IJSA_NS7_ILi256EEESB_EEES9_SE_SG_Li256ELb1ELb0ELb0ELb0EEENS1_36VarlenDynamicPersistentTileSchedulerILi128ELi96ELi256ELi32ELb0ELb0ELb1ELb1ELb0ELb1EEEEEEEEEvNT_6ParamsE,"",@"SHT_CUDA_INFO"
	.sectionflags	@""
	.align	4


	//----- nvinfo : EIATTR_CUDA_API_VERSION
	.align		4
        /*0000*/ 	.byte	0x04, 0x37
        /*0002*/ 	.short	(.L_364 - .L_363)
.L_363:
        /*0004*/ 	.word	0x00000082


	//----- nvinfo : EIATTR_KPARAM_INFO
	.align		4
.L_364:
        /*0008*/ 	.byte	0x04, 0x17
        /*000a*/ 	.short	(.L_366 - .L_365)
.L_365:
        /*000c*/ 	.word	0x00000000
        /*0010*/ 	.short	0x0000
        /*0012*/ 	.short	0x0070
        /*0014*/ 	.byte	0x00, 0xf0, 0x01, 0x28


	//----- nvinfo : EIATTR_SPARSE_MMA_MASK
	.align		4
.L_366:
        /*0018*/ 	.byte	0x03, 0x50
        /*001a*/ 	.short	0x0000


	//----- nvinfo : EIATTR_MAXREG_COUNT
	.align		4
        /*001c*/ 	.byte	0x03, 0x1b
        /*001e*/ 	.short	0x00a8


	//----- nvinfo : EIATTR_NUM_BARRIERS
	.align		4
        /*0020*/ 	.byte	0x02, 0x4c
        /*0022*/ 	.byte	0x10
	.zero		1


	//----- nvinfo : EIATTR_EXTERNS
	.align		4
        /*0024*/ 	.byte	0x04, 0x0f
        /*0026*/ 	.short	(.L_368 - .L_367)


	//   ....[0]....
	.align		4
.L_367:
        /*0028*/ 	.word	index@(__assertfail)


	//----- nvinfo : EIATTR_ANNOTATIONS
	.align		4
.L_368:
        /*002c*/ 	.byte	0x04, 0x55
        /*002e*/ 	.short	(.L_370 - .L_369)


	//   ....[0]....
.L_369:
        /* <DEDUP_REMOVED lines=27> */


	//----- nvinfo : EIATTR_MERCURY_ISA_VERSION
	.align		4
.L_370:
        /*01d0*/ 	.byte	0x03, 0x5f
        /*01d2*/ 	.short	0x0101


	//----- nvinfo : EIATTR_UNUSED_LOAD_BYTE_OFFSET
	.align		4
        /*01d4*/ 	.byte	0x04, 0x44
        /*01d6*/ 	.short	(.L_372 - .L_371)


	//   ....[0]....
.L_371:
        /*01d8*/ 	.word	0x00000a70
        /*01dc*/ 	.word	0x0000fff0


	//   ....[1]....
        /*01e0*/ 	.word	0x0000ced0
        /*01e4*/ 	.word	0x0000fff0


	//----- nvinfo : EIATTR_INT_WARP_WIDE_INSTR_OFFSETS
	.align		4
.L_372:
        /*01e8*/ 	.byte	0x04, 0x31
        /*01ea*/ 	.short	(.L_374 - .L_373)


	//   ....[0]....
.L_373:
        /*01ec*/ 	.word	0x00000160


	//   ....[1]....
        /*01f0*/ 	.word	0x000001a0


	//   ....[2]....
        /*01f4*/ 	.word	0x00000210


	//   ....[3]....
        /*01f8*/ 	.word	0x00010e00


	//   ....[4]....
        /*01fc*/ 	.word	0x00010e90


	//   ....[5]....
        /*0200*/ 	.word	0x00011390


	//   ....[6]....
        /*0204*/ 	.word	0x00011410


	//   ....[7]....
        /*0208*/ 	.word	0x00013730


	//   ....[8]....
        /*020c*/ 	.word	0x000137c0


	//----- nvinfo : EIATTR_COOP_GROUP_MASK_REGIDS
	.align		4
.L_374:
        /*0210*/ 	.byte	0x04, 0x29
        /*0212*/ 	.short	(.L_376 - .L_375)


	//   ....[0]....
.L_375:
        /*0214*/ 	.word	0xffffffff


	//   ....[1]....
        /*0218*/ 	.word	0xffffffff


	//   ....[2]....
        /*021c*/ 	.word	0xffffffff


	//   ....[3]....
        /*0220*/ 	.word	0xffffffff


	//   ....[4]....
        /*0224*/ 	.word	0xffffffff


	//   ....[5]....
        /*0228*/ 	.word	0xffffffff


	//   ....[6]....
        /*022c*/ 	.word	0xffffffff


	//   ....[7]....
        /*0230*/ 	.word	0xffffffff


	//   ....[8]....
        /*0234*/ 	.word	0xffffffff


	//   ....[9]....
        /*0238*/ 	.word	0xffffffff


	//   ....[10]....
        /*023c*/ 	.word	0xffffffff


	//   ....[11]....
        /*0240*/ 	.word	0xffffffff


	//   ....[12]....
        /*0244*/ 	.word	0xffffffff


	//   ....[13]....
        /*0248*/ 	.word	0xffffffff


	//   ....[14]....
        /*024c*/ 	.word	0xffffffff


	//   ....[15]....
        /*0250*/ 	.word	0xffffffff


	//   ....[16]....
        /*0254*/ 	.word	0xffffffff


	//   ....[17]....
        /*0258*/ 	.word	0xffffffff


	//   ....[18]....
        /*025c*/ 	.word	0xffffffff


	//   ....[19]....
        /*0260*/ 	.word	0xffffffff


	//   ....[20]....
        /*0264*/ 	.word	0xffffffff


	//   ....[21]....
        /*0268*/ 	.word	0xffffffff


	//   ....[22]....
        /*026c*/ 	.word	0xffffffff


	//   ....[23]....
        /*0270*/ 	.word	0xffffffff


	//   ....[24]....
        /*0274*/ 	.word	0xffffffff


	//   ....[25]....
        /*0278*/ 	.word	0xffffffff


	//   ....[26]....
        /*027c*/ 	.word	0xffffffff


	//   ....[27]....
        /*0280*/ 	.word	0xffffffff


	//   ....[28]....
        /*0284*/ 	.word	0xffffffff


	//   ....[29]....
        /*0288*/ 	.word	0xffffffff


	//   ....[30]....
        /*028c*/ 	.word	0xffffffff


	//   ....[31]....
        /*0290*/ 	.word	0xffffffff


	//   ....[32]....
        /*0294*/ 	.word	0xffffffff


	//   ....[33]....
        /*0298*/ 	.word	0xffffffff


	//   ....[34]....
        /*029c*/ 	.word	0xffffffff


	//   ....[35]....
        /*02a0*/ 	.word	0xffffffff


	//   ....[36]....
        /*02a4*/ 	.word	0xffffffff


	//   ....[37]....
        /*02a8*/ 	.word	0xffffffff


	//   ....[38]....
        /*02ac*/ 	.word	0xffffffff


	//   ....[39]....
        /*02b0*/ 	.word	0xffffffff


	//   ....[40]....
        /*02b4*/ 	.word	0xffffffff


	//   ....[41]....
        /*02b8*/ 	.word	0xffffffff


	//   ....[42]....
        /*02bc*/ 	.word	0xffffffff


	//   ....[43]....
        /*02c0*/ 	.word	0xffffffff


	//   ....[44]....
        /*02c4*/ 	.word	0xffffffff


	//   ....[45]....
        /*02c8*/ 	.word	0xffffffff


	//   ....[46]....
        /*02cc*/ 	.word	0xffffffff


	//   ....[47]....
        /*02d0*/ 	.word	0xffffffff


	//   ....[48]....
        /*02d4*/ 	.word	0xffffffff


	//   ....[49]....
        /*02d8*/ 	.word	0xffffffff


	//   ....[50]....
        /*02dc*/ 	.word	0xffffffff


	//   ....[51]....
        /*02e0*/ 	.word	0xffffffff


	//   ....[52]....
        /*02e4*/ 	.word	0xffffffff


	//   ....[53]....
        /*02e8*/ 	.word	0xffffffff


	//   ....[54]....
        /*02ec*/ 	.word	0xffffffff


	//   ....[55]....
        /*02f0*/ 	.word	0xffffffff


	//   ....[56]....
        /*02f4*/ 	.word	0xffffffff


	//   ....[57]....
        /*02f8*/ 	.word	0xffffffff


	//   ....[58]....
        /*02fc*/ 	.word	0xffffffff


	//   ....[59]....
        /*0300*/ 	.word	0xffffffff


	//   ....[60]....
        /*0304*/ 	.word	0xffffffff


	//   ....[61]....
        /*0308*/ 	.word	0xffffffff


	//   ....[62]....
        /*030c*/ 	.word	0x0500000f


	//   ....[63]....
        /*0310*/ 	.word	0x0500000f


	//   ....[64]....
        /*0314*/ 	.word	0x0500000f


	//   ....[65]....
        /*0318*/ 	.word	0x0500000f


	//   ....[66]....
        /*031c*/ 	.word	0x0500000f


	//   ....[67]....
        /*0320*/ 	.word	0x0500000f


	//   ....[68]....
        /*0324*/ 	.word	0x0500000f


	//   ....[69]....
        /*0328*/ 	.word	0x0500000f


	//   ....[70]....
        /*032c*/ 	.word	0x0500000f


	//   ....[71]....
        /*0330*/ 	.word	0x0500000f


	//   ....[72]....
        /*0334*/ 	.word	0x0500000f


	//   ....[73]....
        /*0338*/ 	.word	0x0500000f


	//   ....[74]....
        /*033c*/ 	.word	0x0500000f


	//   ....[75]....
        /*0340*/ 	.word	0x0500000f


	//   ....[76]....
        /*0344*/ 	.word	0x0500000f


	//   ....[77]....
        /*0348*/ 	.word	0x0500000f


	//   ....[78]....
        /*034c*/ 	.word	0x0500000f


	//   ....[79]....
        /*0350*/ 	.word	0x0500000f


	//   ....[80]....
        /*0354*/ 	.word	0x0500000f


	//----- nvinfo : EIATTR_COOP_GROUP_INSTR_OFFSETS
	.align		4
.L_376:
        /*0358*/ 	.byte	0x04, 0x28
        /*035a*/ 	.short	(.L_378 - .L_377)


	//   ....[0]....
.L_377:
        /*035c*/ 	.word	0x00000070


	//   ....[1]....
        /*0360*/ 	.word	0x00000170


	//   ....[2]....
        /*0364*/ 	.word	0x000001c0


	//   ....[3]....
        /*0368*/ 	.word	0x000003f0


	//   ....[4]....
        /*036c*/ 	.word	0x00000550


	//   ....[5]....
        /*0370*/ 	.word	0x00000670


	//   ....[6]....
        /*0374*/ 	.word	0x000007d0


	//   ....[7]....
        /*0378*/ 	.word	0x000019d0


	//   ....[8]....
        /*037c*/ 	.word	0x00003000


	//   ....[9]....
        /*0380*/ 	.word	0x00003110


	//   ....[10]....
        /*0384*/ 	.word	0x000036e0


	//   ....[11]....
        /*0388*/ 	.word	0x00003760


	//   ....[12]....
        /*038c*/ 	.word	0x00005840


	//   ....[13]....
        /*0390*/ 	.word	0x00005960


	//   ....[14]....
        /*0394*/ 	.word	0x00005f80


	//   ....[15]....
        /*0398*/ 	.word	0x00006050


	//   ....[16]....
        /*039c*/ 	.word	0x00007b80


	//   ....[17]....
        /*03a0*/ 	.word	0x00007ba0


	//   ....[18]....
        /*03a4*/ 	.word	0x000080c0


	//   ....[19]....
        /*03a8*/ 	.word	0x00008290


	//   ....[20]....
        /*03ac*/ 	.word	0x0000a7f0


	//   ....[21]....
        /*03b0*/ 	.word	0x0000a910


	//   ....[22]....
        /*03b4*/ 	.word	0x0000af90


	//   ....[23]....
        /*03b8*/ 	.word	0x0000b000


	//   ....[24]....
        /*03bc*/ 	.word	0x0000c450


	//   ....[25]....
        /*03c0*/ 	.word	0x0000c490


	//   ....[26]....
        /*03c4*/ 	.word	0x0000c550


	//   ....[27]....
        /*03c8*/ 	.word	0x0000c560


	//   ....[28]....
        /*03cc*/ 	.word	0x0000f990


	//   ....[29]....
        /*03d0*/ 	.word	0x0000fb10


	//   ....[30]....
        /*03d4*/ 	.word	0x0000fb40


	//   ....[31]....
        /*03d8*/ 	.word	0x0000fb80


	//   ....[32]....
        /*03dc*/ 	.word	0x0000fbf0


	//   ....[33]....
        /*03e0*/ 	.word	0x0000fc50


	//   ....[34]....
        /*03e4*/ 	.word	0x0000fc90


	//   ....[35]....
        /*03e8*/ 	.word	0x0000fe30


	//   ....[36]....
        /*03ec*/ 	.word	0x0000fe90


	//   ....[37]....
        /*03f0*/ 	.word	0x0000fed0


	//   ....[38]....
        /*03f4*/ 	.word	0x0000ff10


	//   ....[39]....
        /*03f8*/ 	.word	0x0000ff40


	//   ....[40]....
        /*03fc*/ 	.word	0x0000ff70


	//   ....[41]....
        /*0400*/ 	.word	0x00010010


	//   ....[42]....
        /*0404*/ 	.word	0x00010070


	//   ....[43]....
        /*0408*/ 	.word	0x00010100


	//   ....[44]....
        /*040c*/ 	.word	0x00013850


	//   ....[45]....
        /*0410*/ 	.word	0x00013860


	//   ....[46]....
        /*0414*/ 	.word	0x00013970


	//   ....[47]....
        /*0418*/ 	.word	0x000139d0


	//   ....[48]....
        /*041c*/ 	.word	0x00013a10


	//   ....[49]....
        /*0420*/ 	.word	0x00013a50


	//   ....[50]....
        /*0424*/ 	.word	0x00013a80


	//   ....[51]....
        /*0428*/ 	.word	0x00013ab0


	//   ....[52]....
        /*042c*/ 	.word	0x00013c40


	//   ....[53]....
        /*0430*/ 	.word	0x00013ca0


	//   ....[54]....
        /*0434*/ 	.word	0x00013ce0


	//   ....[55]....
        /*0438*/ 	.word	0x00013d20


	//   ....[56]....
        /*043c*/ 	.word	0x00013d50


	//   ....[57]....
        /*0440*/ 	.word	0x00013d80


	//   ....[58]....
        /*0444*/ 	.word	0x00013e40


	//   ....[59]....
        /*0448*/ 	.word	0x00013e60


	//   ....[60]....
        /*044c*/ 	.word	0x00013ed0


	//   ....[61]....
        /*0450*/ 	.word	0x00014560


	//   ....[62]....
        /*0454*/ 	.word	0x00014ba0


	//   ....[63]....
        /*0458*/ 	.word	0x00014fc0


	//   ....[64]....
        /*045c*/ 	.word	0x00015050


	//   ....[65]....
        /*0460*/ 	.word	0x000150f0


	//   ....[66]....
        /*0464*/ 	.word	0x000151a0


	//   ....[67]....
        /*0468*/ 	.word	0x00015220


	//   ....[68]....
        /*046c*/ 	.word	0x000152a0


	//   ....[69]....
        /*0470*/ 	.word	0x00015320


	//   ....[70]....
        /*0474*/ 	.word	0x000153a0


	//   ....[71]....
        /*0478*/ 	.word	0x00015430


	//   ....[72]....
        /*047c*/ 	.word	0x000154e0


	//   ....[73]....
        /*0480*/ 	.word	0x00015560


	//   ....[74]....
        /*0484*/ 	.word	0x000155e0


	//   ....[75]....
        /*0488*/ 	.word	0x00015660


	//   ....[76]....
        /*048c*/ 	.word	0x000156e0


	//   ....[77]....
        /*0490*/ 	.word	0x00015750


	//   ....[78]....
        /*0494*/ 	.word	0x000157f0


	//   ....[79]....
        /*0498*/ 	.word	0x00015880


	//   ....[80]....
        /*049c*/ 	.word	0x000159b0


	//----- nvinfo : EIATTR_REG_RECONFIG
	.align		4
.L_378:
        /*04a0*/ 	.byte	0x01, 0x54
	.zero		2


	//----- nvinfo : EIATTR_SYSCALL_OFFSETS
	.align		4
        /*04a4*/ 	.byte	0x04, 0x46
        /*04a6*/ 	.short	(.L_380 - .L_379)


	//   ....[0]....
.L_379:
        /*04a8*/ 	.word	0x00001bb0


	//   ....[1]....
        /*04ac*/ 	.word	0x00011020


	//   ....[2]....
        /*04b0*/ 	.word	0x00011160


	//   ....[3]....
        /*04b4*/ 	.word	0x00011260


	//----- nvinfo : EIATTR_MBARRIER_INSTR_OFFSETS
	.align		4
.L_380:
        /*04b8*/ 	.byte	0x04, 0x39
        /*04ba*/ 	.short	(.L_382 - .L_381)


	//   ....[0]....
.L_381:
        /*04bc*/ 	.word	0x000002a0
        /*04c0*/ 	.word	0x000000ff
        /*04c4*/ 	.word	0x00022800
        /*04c8*/ 	.short	0x0100
        /*04ca*/ 	.byte	0x08
	.zero		1


	//   ....[1]....
        /*04cc*/ 	.word	0x000002b0
        /*04d0*/ 	.word	0x000000ff
        /*04d4*/ 	.word	0x00022820
        /*04d8*/ 	.short	0x0100
        /*04da*/ 	.byte	0x08
	.zero		1


	//   ....[2]....
        /*04dc*/ 	.word	0x000003a0
        /*04e0*/ 	.word	0x000000ff
        /*04e4*/ 	.word	0x00022830
        /*04e8*/ 	.short	0x0100
        /*04ea*/ 	.byte	0x08
	.zero		1


	//   ....[3]....
        /*04ec*/ 	.word	0x000003b0
        /*04f0*/ 	.word	0x000000ff
        /*04f4*/ 	.word	0x00022840
        /*04f8*/ 	.short	0x0100
        /*04fa*/ 	.byte	0x08
	.zero		1


	//   ....[4]....
        /*04fc*/ 	.word	0x000003c0
        /*0500*/ 	.word	0x000000ff
        /*0504*/ 	.word	0x00022838
        /*0508*/ 	.short	0x0100
        /*050a*/ 	.byte	0x08
	.zero		1


	//   ....[5]....
        /*050c*/ 	.word	0x000003d0
        /*0510*/ 	.word	0x000000ff
        /*0514*/ 	.word	0x00022848
        /*0518*/ 	.short	0x0100
        /*051a*/ 	.byte	0x08
	.zero		1


	//   ....[6]....
        /*051c*/ 	.word	0x00000500
        /*0520*/ 	.word	0x000000ff
        /*0524*/ 	.word	0x00022850
        /*0528*/ 	.short	0x0100
        /*052a*/ 	.byte	0x08
	.zero		1


	//   ....[7]....
        /*052c*/ 	.word	0x00000510
        /*0530*/ 	.word	0x000000ff
        /*0534*/ 	.word	0x00022860
        /*0538*/ 	.short	0x0100
        /*053a*/ 	.byte	0x08
	.zero		1


	//   ....[8]....
        /*053c*/ 	.word	0x00000520
        /*0540*/ 	.word	0x000000ff
        /*0544*/ 	.word	0x00022858
        /*0548*/ 	.short	0x0100
        /*054a*/ 	.byte	0x08
	.zero		1


	//   ....[9]....
        /*054c*/ 	.word	0x00000530
        /*0550*/ 	.word	0x000000ff
        /*0554*/ 	.word	0x00022868
        /*0558*/ 	.short	0x0100
        /*055a*/ 	.byte	0x08
	.zero		1


	//   ....[10]....
        /*055c*/ 	.word	0x00000620
        /*0560*/ 	.word	0x000000ff
        /*0564*/ 	.word	0x00022870
        /*0568*/ 	.short	0x0100
        /*056a*/ 	.byte	0x06
	.zero		1


	//   ....[11]....
        /*056c*/ 	.word	0x00000630
        /*0570*/ 	.word	0x000000ff
        /*0574*/ 	.word	0x00022880
        /*0578*/ 	.short	0x0100
        /*057a*/ 	.byte	0x06
	.zero		1


	//   ....[12]....
        /*057c*/ 	.word	0x00000640
        /*0580*/ 	.word	0x000000ff
        /*0584*/ 	.word	0x00022878
        /*0588*/ 	.short	0x0100
        /*058a*/ 	.byte	0x06
	.zero		1


	//   ....[13]....
        /*058c*/ 	.word	0x00000650
        /*0590*/ 	.word	0x000000ff
        /*0594*/ 	.word	0x00022888
        /*0598*/ 	.short	0x0100
        /*059a*/ 	.byte	0x06
	.zero		1


	//   ....[14]....
        /*059c*/ 	.word	0x00000780
        /*05a0*/ 	.word	0x000000ff
        /*05a4*/ 	.word	0x00022890
        /*05a8*/ 	.short	0x0100
        /*05aa*/ 	.byte	0x08
	.zero		1


	//   ....[15]....
        /*05ac*/ 	.word	0x00000790
        /*05b0*/ 	.word	0x000000ff
        /*05b4*/ 	.word	0x000228a0
        /*05b8*/ 	.short	0x0100
        /*05ba*/ 	.byte	0x08
	.zero		1


	//   ....[16]....
        /*05bc*/ 	.word	0x000007a0
        /*05c0*/ 	.word	0x000000ff
        /*05c4*/ 	.word	0x00022898
        /*05c8*/ 	.short	0x0100
        /*05ca*/ 	.byte	0x08
	.zero		1


	//   ....[17]....
        /*05cc*/ 	.word	0x000007b0
        /*05d0*/ 	.word	0x000000ff
        /*05d4*/ 	.word	0x000228a8
        /*05d8*/ 	.short	0x0100
        /*05da*/ 	.byte	0x08
	.zero		1


	//   ....[18]....
        /*05dc*/ 	.word	0x000008e0
        /*05e0*/ 	.word	0x000000ff
        /*05e4*/ 	.word	0x000228b0
        /*05e8*/ 	.short	0x0100
        /*05ea*/ 	.byte	0x08
	.zero		1


	//   ....[19]....
        /*05ec*/ 	.word	0x000008f0
        /*05f0*/ 	.word	0x000000ff
        /*05f4*/ 	.word	0x000228c0
        /*05f8*/ 	.short	0x0100
        /*05fa*/ 	.byte	0x08
	.zero		1


	//   ....[20]....
        /*05fc*/ 	.word	0x00000900
        /*0600*/ 	.word	0x000000ff
        /*0604*/ 	.word	0x000228b8
        /*0608*/ 	.short	0x0100
        /*060a*/ 	.byte	0x08
	.zero		1


	//   ....[21]....
        /*060c*/ 	.word	0x00000910
        /*0610*/ 	.word	0x000000ff
        /*0614*/ 	.word	0x000228c8
        /*0618*/ 	.short	0x0100
        /*061a*/ 	.byte	0x08
	.zero		1


	//   ....[22]....
        /*061c*/ 	.word	0x00001c60
        /*0620*/ 	.word	0x00000009
        /*0624*/ 	.word	0x00022800
        /*0628*/ 	.short	0x010a
        /*062a*/ 	.byte	0x3f
	.zero		1


	//   ....[23]....
        /*062c*/ 	.word	0x00001d30
        /*0630*/ 	.word	0x00000007
        /*0634*/ 	.word	0x00022830
        /*0638*/ 	.short	0x010a
        /*063a*/ 	.byte	0x3f
	.zero		1


	//   ....[24]....
        /*063c*/ 	.word	0x00001d70
        /*0640*/ 	.word	0x00000007
        /*0644*/ 	.word	0x00022830
        /*0648*/ 	.short	0x010a
        /*064a*/ 	.byte	0x3f
	.zero		1


	//   ....[25]....
        /*064c*/ 	.word	0x000020d0
        /*0650*/ 	.word	0x00000000
        /*0654*/ 	.word	0x00000000
        /*0658*/ 	.short	0x0101
        /*065a*/ 	.byte	0x3f
	.zero		1


	//   ....[26]....
        /*065c*/ 	.word	0x00003fb0
        /*0660*/ 	.word	0x00000007
        /*0664*/ 	.word	0x00022850
        /*0668*/ 	.short	0x010a
        /*066a*/ 	.byte	0x3f
	.zero		1


	//   ....[27]....
        /*066c*/ 	.word	0x00003ff0
        /*0670*/ 	.word	0x00000007
        /*0674*/ 	.word	0x00022850
        /*0678*/ 	.short	0x010a
        /*067a*/ 	.byte	0x3f
	.zero		1


	//   ....[28]....
        /*067c*/ 	.word	0x00004320
        /*0680*/ 	.word	0x00000007
        /*0684*/ 	.word	0x00000000
        /*0688*/ 	.short	0x0101
        /*068a*/ 	.byte	0x3f
	.zero		1


	//   ....[29]....
        /*068c*/ 	.word	0x00004630
        /*0690*/ 	.word	0x000000ff
        /*0694*/ 	.word	0x00022830
        /*0698*/ 	.short	0x010a
        /*069a*/ 	.byte	0x1b
	.zero		1


	//   ....[30]....
        /*069c*/ 	.word	0x00004670
        /*06a0*/ 	.word	0x000000ff
        /*06a4*/ 	.word	0x00022830
        /*06a8*/ 	.short	0x010a
        /*06aa*/ 	.byte	0x1b
	.zero		1


	//   ....[31]....
        /*06ac*/ 	.word	0x000048b0
        /*06b0*/ 	.word	0x0000000e
        /*06b4*/ 	.word	0x00000000
        /*06b8*/ 	.short	0x0101
        /*06ba*/ 	.byte	0x3f
	.zero		1


	//   ....[32]....
        /*06bc*/ 	.word	0x00007130
        /*06c0*/ 	.word	0x000000ff
        /*06c4*/ 	.word	0x00022850
        /*06c8*/ 	.short	0x010a
        /*06ca*/ 	.byte	0x1b
	.zero		1


	//   ....[33]....
        /*06cc*/ 	.word	0x00007170
        /*06d0*/ 	.word	0x000000ff
        /*06d4*/ 	.word	0x00022850
        /*06d8*/ 	.short	0x010a
        /*06da*/ 	.byte	0x1b
	.zero		1


	//   ....[34]....
        /*06dc*/ 	.word	0x00007470
        /*06e0*/ 	.word	0x00000009
        /*06e4*/ 	.word	0x00000000
        /*06e8*/ 	.short	0x0101
        /*06ea*/ 	.byte	0x3f
	.zero		1


	//   ....[35]....
        /*06ec*/ 	.word	0x00007820
        /*06f0*/ 	.word	0x000000ff
        /*06f4*/ 	.word	0x00022830
        /*06f8*/ 	.short	0x010a
        /*06fa*/ 	.byte	0x18
	.zero		1


	//   ....[36]....
        /*06fc*/ 	.word	0x00007860
        /*0700*/ 	.word	0x000000ff
        /*0704*/ 	.word	0x00022830
        /*0708*/ 	.short	0x010a
        /*070a*/ 	.byte	0x18
	.zero		1


	//   ....[37]....
        /*070c*/ 	.word	0x000085e0
        /*0710*/ 	.word	0x0000009a
        /*0714*/ 	.word	0x00000000
        /*0718*/ 	.short	0x0101
        /*071a*/ 	.byte	0x3f
	.zero		1


	//   ....[38]....
        /*071c*/ 	.word	0x000090f0
        /*0720*/ 	.word	0x000000ff
        /*0724*/ 	.word	0x00022850
        /*0728*/ 	.short	0x010a
        /*072a*/ 	.byte	0x18
	.zero		1


	//   ....[39]....
        /*072c*/ 	.word	0x00009130
        /*0730*/ 	.word	0x000000ff
        /*0734*/ 	.word	0x00022850
        /*0738*/ 	.short	0x010a
        /*073a*/ 	.byte	0x18
	.zero		1


	//   ....[40]....
        /*073c*/ 	.word	0x00009420
        /*0740*/ 	.word	0x000000b6
        /*0744*/ 	.word	0x00000000
        /*0748*/ 	.short	0x0101
        /*074a*/ 	.byte	0x3f
	.zero		1


	//   ....[41]....
        /*074c*/ 	.word	0x000095e0
        /*0750*/ 	.word	0x000000ff
        /*0754*/ 	.word	0x00022830
        /*0758*/ 	.short	0x010a
        /*075a*/ 	.byte	0x07
	.zero		1


	//   ....[42]....
        /*075c*/ 	.word	0x00009620
        /*0760*/ 	.word	0x000000ff
        /*0764*/ 	.word	0x00022830
        /*0768*/ 	.short	0x010a
        /*076a*/ 	.byte	0x07
	.zero		1


	//   ....[43]....
        /*076c*/ 	.word	0x00009860
        /*0770*/ 	.word	0x00000000
        /*0774*/ 	.word	0x00000000
        /*0778*/ 	.short	0x0101
        /*077a*/ 	.byte	0x3f
	.zero		1


	//   ....[44]....
        /*077c*/ 	.word	0x0000c0e0
        /*0780*/ 	.word	0x000000ff
        /*0784*/ 	.word	0x00022850
        /*0788*/ 	.short	0x010a
        /*078a*/ 	.byte	0x07
	.zero		1


	//   ....[45]....
        /*078c*/ 	.word	0x0000c120
        /*0790*/ 	.word	0x000000ff
        /*0794*/ 	.word	0x00022850
        /*0798*/ 	.short	0x010a
        /*079a*/ 	.byte	0x07
	.zero		1


	//   ....[46]....
        /*079c*/ 	.word	0x0000c410
        /*07a0*/ 	.word	0x00000009
        /*07a4*/ 	.word	0x00000000
        /*07a8*/ 	.short	0x0101
        /*07aa*/ 	.byte	0x3f
	.zero		1


	//   ....[47]....
        /*07ac*/ 	.word	0x0000e610
        /*07b0*/ 	.word	0x00000000
        /*07b4*/ 	.word	0x00000000
        /*07b8*/ 	.short	0x0101
        /*07ba*/ 	.byte	0x3f
	.zero		1


	//   ....[48]....
        /*07bc*/ 	.word	0x00011770
        /*07c0*/ 	.word	0x00000009
        /*07c4*/ 	.word	0x00022840
        /*07c8*/ 	.short	0x010a
        /*07ca*/ 	.byte	0x3f
	.zero		1


	//   ....[49]....
        /*07cc*/ 	.word	0x00011b60
        /*07d0*/ 	.word	0x0000000a
        /*07d4*/ 	.word	0x00022820
        /*07d8*/ 	.short	0x010a
        /*07da*/ 	.byte	0x3f
	.zero		1


	//   ....[50]....
        /*07dc*/ 	.word	0x00011c20
        /*07e0*/ 	.word	0x00000006
        /*07e4*/ 	.word	0x00022860
        /*07e8*/ 	.short	0x010a
        /*07ea*/ 	.byte	0x3f
	.zero		1


	//   ....[51]....
        /*07ec*/ 	.word	0x00012280
        /*07f0*/ 	.word	0x00000002
        /*07f4*/ 	.word	0x00022840
        /*07f8*/ 	.short	0x010a
        /*07fa*/ 	.byte	0x3f
	.zero		1


	//   ....[52]....
        /*07fc*/ 	.word	0x00012490
        /*0800*/ 	.word	0x00000002
        /*0804*/ 	.word	0x00022860
        /*0808*/ 	.short	0x010a
        /*080a*/ 	.byte	0x3f
	.zero		1


	//   ....[53]....
        /*080c*/ 	.word	0x00012a30
        /*0810*/ 	.word	0x00000002
        /*0814*/ 	.word	0x00022840
        /*0818*/ 	.short	0x010a
        /*081a*/ 	.byte	0x3f
	.zero		1


	//   ....[54]....
        /*081c*/ 	.word	0x00012c30
        /*0820*/ 	.word	0x00000002
        /*0824*/ 	.word	0x00022860
        /*0828*/ 	.short	0x010a
        /*082a*/ 	.byte	0x3f
	.zero		1


	//   ....[55]....
        /*082c*/ 	.word	0x00013140
        /*0830*/ 	.word	0x00000002
        /*0834*/ 	.word	0x00022840
        /*0838*/ 	.short	0x010a
        /*083a*/ 	.byte	0x3f
	.zero		1


	//   ....[56]....
        /*083c*/ 	.word	0x00013350
        /*0840*/ 	.word	0x00000002
        /*0844*/ 	.word	0x00022860
        /*0848*/ 	.short	0x010a
        /*084a*/ 	.byte	0x3f
	.zero		1


	//   ....[57]....
        /*084c*/ 	.word	0x000144e0
        /*0850*/ 	.word	0x00000000
        /*0854*/ 	.word	0x00022820
        /*0858*/ 	.short	0x010a
        /*085a*/ 	.byte	0x3f
	.zero		1


	//   ....[58]....
        /*085c*/ 	.word	0x000146a0
        /*0860*/ 	.word	0x00000006
        /*0864*/ 	.word	0x00000000
        /*0868*/ 	.short	0x010a
        /*086a*/ 	.byte	0x3f
	.zero		1


	//   ....[59]....
        /*086c*/ 	.word	0x00014710
        /*0870*/ 	.word	0x00000007
        /*0874*/ 	.word	0x00000000
        /*0878*/ 	.short	0x010a
        /*087a*/ 	.byte	0x3f
	.zero		1


	//   ....[60]....
        /*087c*/ 	.word	0x00014780
        /*0880*/ 	.word	0x00000004
        /*0884*/ 	.word	0x00000000
        /*0888*/ 	.short	0x010a
        /*088a*/ 	.byte	0x3f
	.zero		1


	//   ....[61]....
        /*088c*/ 	.word	0x000147b0
        /*0890*/ 	.word	0x00000003
        /*0894*/ 	.word	0x00000000
        /*0898*/ 	.short	0x010a
        /*089a*/ 	.byte	0x3f
	.zero		1


	//   ....[62]....
        /*089c*/ 	.word	0x00014810
        /*08a0*/ 	.word	0x00000009
        /*08a4*/ 	.word	0x00022800
        /*08a8*/ 	.short	0x010a
        /*08aa*/ 	.byte	0x3f
	.zero		1


	//   ....[63]....
        /*08ac*/ 	.word	0x00014860
        /*08b0*/ 	.word	0x00000007
        /*08b4*/ 	.word	0x00022830
        /*08b8*/ 	.short	0x010a
        /*08ba*/ 	.byte	0x3f
	.zero		1


	//   ....[64]....
        /*08bc*/ 	.word	0x000148b0
        /*08c0*/ 	.word	0x00000007
        /*08c4*/ 	.word	0x00022850
        /*08c8*/ 	.short	0x010a
        /*08ca*/ 	.byte	0x3f
	.zero		1


	//   ....[65]....
        /*08cc*/ 	.word	0x00014910
        /*08d0*/ 	.word	0x00000009
        /*08d4*/ 	.word	0x00022830
        /*08d8*/ 	.short	0x010a
        /*08da*/ 	.byte	0x3f
	.zero		1


	//   ....[66]....
        /*08dc*/ 	.word	0x00014960
        /*08e0*/ 	.word	0x00000009
        /*08e4*/ 	.word	0x00022850
        /*08e8*/ 	.short	0x010a
        /*08ea*/ 	.byte	0x3f
	.zero		1


	//   ....[67]....
        /*08ec*/ 	.word	0x000149c0
        /*08f0*/ 	.word	0x00000000
        /*08f4*/ 	.word	0x00022830
        /*08f8*/ 	.short	0x010a
        /*08fa*/ 	.byte	0x3f
	.zero		1


	//   ....[68]....
        /*08fc*/ 	.word	0x00014a10
        /*0900*/ 	.word	0x000000b6
        /*0904*/ 	.word	0x00022850
        /*0908*/ 	.short	0x010a
        /*090a*/ 	.byte	0x3f
	.zero		1


	//   ....[69]....
        /*090c*/ 	.word	0x00014a70
        /*0910*/ 	.word	0x00000009
        /*0914*/ 	.word	0x00022830
        /*0918*/ 	.short	0x010a
        /*091a*/ 	.byte	0x3f
	.zero		1


	//   ....[70]....
        /*091c*/ 	.word	0x00014ac0
        /*0920*/ 	.word	0x00000009
        /*0924*/ 	.word	0x00022850
        /*0928*/ 	.short	0x010a
        /*092a*/ 	.byte	0x3f
	.zero		1


	//   ....[71]....
        /*092c*/ 	.word	0x00014c60
        /*0930*/ 	.word	0x00000009
        /*0934*/ 	.word	0x00022840
        /*0938*/ 	.short	0x010a
        /*093a*/ 	.byte	0x3f
	.zero		1


	//   ....[72]....
        /*093c*/ 	.word	0x00014ce0
        /*0940*/ 	.word	0x00000009
        /*0944*/ 	.word	0x00022820
        /*0948*/ 	.short	0x010a
        /*094a*/ 	.byte	0x3f
	.zero		1


	//   ....[73]....
        /*094c*/ 	.word	0x00014d30
        /*0950*/ 	.word	0x00000006
        /*0954*/ 	.word	0x00022860
        /*0958*/ 	.short	0x010a
        /*095a*/ 	.byte	0x3f
	.zero		1


	//   ....[74]....
        /*095c*/ 	.word	0x00014d80
        /*0960*/ 	.word	0x00000002
        /*0964*/ 	.word	0x00022840
        /*0968*/ 	.short	0x010a
        /*096a*/ 	.byte	0x3f
	.zero		1


	//   ....[75]....
        /*096c*/ 	.word	0x00014dd0
        /*0970*/ 	.word	0x00000002
        /*0974*/ 	.word	0x00022860
        /*0978*/ 	.short	0x010a
        /*097a*/ 	.byte	0x3f
	.zero		1


	//   ....[76]....
        /*097c*/ 	.word	0x00014e20
        /*0980*/ 	.word	0x00000002
        /*0984*/ 	.word	0x00022840
        /*0988*/ 	.short	0x010a
        /*098a*/ 	.byte	0x3f
	.zero		1


	//   ....[77]....
        /*098c*/ 	.word	0x00014e70
        /*0990*/ 	.word	0x00000002
        /*0994*/ 	.word	0x00022860
        /*0998*/ 	.short	0x010a
        /*099a*/ 	.byte	0x3f
	.zero		1


	//   ....[78]....
        /*099c*/ 	.word	0x00014ec0
        /*09a0*/ 	.word	0x00000002
        /*09a4*/ 	.word	0x00022840
        /*09a8*/ 	.short	0x010a
        /*09aa*/ 	.byte	0x3f
	.zero		1


	//   ....[79]....
        /*09ac*/ 	.word	0x00014f10
        /*09b0*/ 	.word	0x00000002
        /*09b4*/ 	.word	0x00022860
        /*09b8*/ 	.short	0x010a
        /*09ba*/ 	.byte	0x3f
	.zero		1


	//   ....[80]....
        /*09bc*/ 	.word	0x000158d0
        /*09c0*/ 	.word	0x00000000
        /*09c4*/ 	.word	0x00022820
        /*09c8*/ 	.short	0x010a
        /*09ca*/ 	.byte	0x3f
	.zero		1


	//   ....[81]....
        /*09cc*/ 	.word	0x00015a70
        /*09d0*/ 	.word	0x00000006
        /*09d4*/ 	.word	0x00000000
        /*09d8*/ 	.short	0x010a
        /*09da*/ 	.byte	0x3f
	.zero		1


	//   ....[82]....
        /*09dc*/ 	.word	0x00015ac0
        /*09e0*/ 	.word	0x00000007
        /*09e4*/ 	.word	0x00000000
        /*09e8*/ 	.short	0x010a
        /*09ea*/ 	.byte	0x3f
	.zero		1


	//   ....[83]....
        /*09ec*/ 	.word	0x00015b10
        /*09f0*/ 	.word	0x00000004
        /*09f4*/ 	.word	0x00000000
        /*09f8*/ 	.short	0x010a
        /*09fa*/ 	.byte	0x3f
	.zero		1


	//----- nvinfo : EIATTR_NUM_MBARRIERS
	.align		4
.L_382:
        /*09fc*/ 	.byte	0x03, 0x38
        /*09fe*/ 	.short	0x0016


	//----- nvinfo : EIATTR_EXIT_INSTR_OFFSETS
	.align		4
        /*0a00*/ 	.byte	0x04, 0x1c
        /*0a02*/ 	.short	(.L_384 - .L_383)


	//   ....[0]....
.L_383:
        /*0a04*/ 	.word	0x00000ab0


	//   ....[1]....
        /*0a08*/ 	.word	0x0000f950


	//   ....[2]....
        /*0a0c*/ 	.word	0x0000f9b0


	//   ....[3]....
        /*0a10*/ 	.word	0x00014800


	//----- nvinfo : EIATTR_MAX_THREADS
	.align		4
.L_384:
        /*0a14*/ 	.byte	0x04, 0x05
        /*0a16*/ 	.short	(.L_386 - .L_385)
.L_385:
        /*0a18*/ 	.word	0x00000180
        /*0a1c*/ 	.word	0x00000001
        /*0a20*/ 	.word	0x00000001


	//----- nvinfo : EIATTR_CRS_STACK_SIZE
	.align		4
.L_386:
        /*0a24*/ 	.byte	0x04, 0x1e
        /*0a26*/ 	.short	(.L_388 - .L_387)
.L_387:
        /*0a28*/ 	.word	0x00000000


	//----- nvinfo : EIATTR_CBANK_PARAM_SIZE
	.align		4
.L_388:
        /*0a2c*/ 	.byte	0x03, 0x19
        /*0a2e*/ 	.short	0x0a70


	//----- nvinfo : EIATTR_PARAM_CBANK
	.align		4
        /*0a30*/ 	.byte	0x04, 0x0a
        /*0a32*/ 	.short	(.L_390 - .L_389)
	.align		4
.L_389:
        /*0a34*/ 	.word	index@(.nv.constant0._ZN7cutlass13device_kernelIN5flash11enable_sm90INS1_16FlashAttnFwdSm90INS1_25CollectiveMainloopFwdSm90ILi2EN4cute5tupleIJNS5_1CILi1EEES8_S8_EEENS6_IJNS7_ILi128EEENS7_ILi96EEENS7_ILi64EEEEEELi256ENS_6half_tEfNS_4arch4Sm90ELb0ELb1ELb0ELb1ELb0ELb0ELb0ELb1ELb0ELb0ELb0ELb0EEENS1_21CollectiveEpilogueFwdINS6_IJSA_NS7_ILi256EEESB_EEES9_SE_SG_Li256ELb1ELb0ELb0ELb0EEENS1_36VarlenDynamicPersistentTileSchedulerILi128ELi96ELi256ELi32ELb0ELb0ELb1ELb1ELb0ELb1EEEEEEEEEvNT_6ParamsE)
        /*0a38*/ 	.short	0x0210
        /*0a3a*/ 	.short	0x0a70


	//----- nvinfo : EIATTR_SW_WAR
	.align		4
.L_390:
        /*0a3c*/ 	.byte	0x04, 0x36
        /*0a3e*/ 	.short	(.L_392 - .L_391)
.L_391:
        /*0a40*/ 	.word	0x00000008
.L_392:


//--------------------- .nv.info._ZN7cutlass13device_kernelIN5flash11enable_sm90INS1_16FlashAttnFwdSm90INS1_25CollectiveMainloopFwdSm90ILi2EN4cute5tupleIJNS5_1CILi1EEES8_S8_EEENS6_IJNS7_ILi128EEENS7_ILi96EEENS7_ILi64EEEEEELi256ENS_6half_tEfNS_4arch4Sm90ELb0ELb1ELb0ELb1ELb0ELb1ELb0ELb1ELb0ELb0ELb0ELb0EEENS1_21CollectiveEpilogueFwdINS6_IJSA_NS7_ILi256EEESB_EEES9_SE_SG_Li256ELb1ELb0ELb0ELb0EEENS1_36VarlenDynamicPersistentTileSchedulerILi128ELi96ELi256ELi32ELb0ELb0ELb1ELb1ELb0ELb1EEEEEEEEEvNT_6ParamsE --------------------------
	.section	.nv.info._ZN7cutlass13device_kernelIN5flash11enable_sm90INS1_16FlashAttnFwdSm90INS1_25CollectiveMainloopFwdSm90ILi2EN4cute5tupleIJNS5_1CILi1EEES8_S8_EEENS6_IJNS7_ILi128EEENS7_ILi96EEENS7_ILi64EEEEEELi256ENS_6half_tEfNS_4arch4Sm90ELb0ELb1ELb0ELb1ELb0ELb1ELb0ELb1ELb0ELb0ELb0ELb0EEENS1_21CollectiveEpilogueFwdINS6_IJSA_NS7_ILi256EEESB_EEES9_SE_SG_Li256ELb1ELb0ELb0ELb0EEENS1_36VarlenDynamicPersistentTileSchedulerILi128ELi96ELi256ELi32ELb0ELb0ELb1ELb1ELb0ELb1EEEEEEEEEvNT_6ParamsE,"",@"SHT_CUDA_INFO"
	.sectionflags	@""
	.align	4


	//----- nvinfo : EIATTR_CUDA_API_VERSION
	.align		4
        /*0000*/ 	.byte	0x04, 0x37
        /*0002*/ 	.short	(.L_394 - .L_393)
.L_393:
        /*0004*/ 	.word	0x00000082


	//----- nvinfo : EIATTR_KPARAM_INFO
	.align		4
.L_394:
        /*0008*/ 	.byte	0x04, 0x17
        /*000a*/ 	.short	(.L_396 - .L_395)
.L_395:
        /*000c*/ 	.word	0x00000000
        /*0010*/ 	.short	0x0000
        /*0012*/ 	.short	0x0070
        /*0014*/ 	.byte	0x00, 0xf0, 0x01, 0x28


	//----- nvinfo : EIATTR_SPARSE_MMA_MASK
	.align		4
.L_396:
        /*0018*/ 	.byte	0x03, 0x50
        /*001a*/ 	.short	0x0000


	//----- nvinfo : EIATTR_MAXREG_COUNT
	.align		4
        /*001c*/ 	.byte	0x03, 0x1b
        /*001e*/ 	.short	0x00a8


	//----- nvinfo : EIATTR_NUM_BARRIERS
	.align		4
        /*0020*/ 	.byte	0x02, 0x4c
        /*0022*/ 	.byte	0x10
	.zero		1


	//----- nvinfo : EIATTR_EXTERNS
	.align		4
        /*0024*/ 	.byte	0x04, 0x0f
        /*0026*/ 	.short	(.L_398 - .L_397)


	//   ....[0]....
	.align		4
.L_397:
        /*0028*/ 	.word	index@(__assertfail)


	//----- nvinfo : EIATTR_ANNOTATIONS
	.align		4
.L_398:
        /*002c*/ 	.byte	0x04, 0x55
        /*002e*/ 	.short	(.L_400 - .L_399)


	//   ....[0]....
.L_399:
        /* <DEDUP_REMOVED lines=44> */


	//----- nvinfo : EIATTR_MERCURY_ISA_VERSION
	.align		4
.L_400:
        /*02d8*/ 	.byte	0x03, 0x5f
        /*02da*/ 	.short	0x0101


	//----- nvinfo : EIATTR_UNUSED_LOAD_BYTE_OFFSET
	.align		4
        /*02dc*/ 	.byte	0x04, 0x44
        /*02de*/ 	.short	(.L_402 - .L_401)


	//   ....[0]....
.L_401:
        /*02e0*/ 	.word	0x00000b00
        /*02e4*/ 	.word	0x0000fff0


	//   ....[1]....
        /*02e8*/ 	.word	0x00014b00
        /*02ec*/ 	.word	0x0000fff0


	//----- nvinfo : EIATTR_INT_WARP_WIDE_INSTR_OFFSETS
	.align		4
.L_402:
        /*02f0*/ 	.byte	0x04, 0x31
        /*02f2*/ 	.short	(.L_404 - .L_403)


	//   ....[0]....
.L_403:
        /*02f4*/ 	.word	0x000001b0


	//   ....[1]....
        /*02f8*/ 	.word	0x00000250


	//   ....[2]....
        /*02fc*/ 	.word	0x000002c0


	//   ....[3]....
        /*0300*/ 	.word	0x00019bd0


	//   ....[4]....
        /*0304*/ 	.word	0x00019c60


	//   ....[5]....
        /*0308*/ 	.word	0x0001a150


	//   ....[6]....
        /*030c*/ 	.word	0x0001a190


	//   ....[7]....
        /*0310*/ 	.word	0x0001c4f0


	//   ....[8]....
        /*0314*/ 	.word	0x0001c580


	//----- nvinfo : EIATTR_COOP_GROUP_MASK_REGIDS
	.align		4
.L_404:
        /*0318*/ 	.byte	0x04, 0x29
        /*031a*/ 	.short	(.L_406 - .L_405)


	//   ....[0]....
.L_405:
        /*031c*/ 	.word	0xffffffff


	//   ....[1]....
        /*0320*/ 	.word	0xffffffff


	//   ....[2]....
        /*0324*/ 	.word	0xffffffff


	//   ....[3]....
        /*0328*/ 	.word	0xffffffff


	//   ....[4]....
        /*032c*/ 	.word	0xffffffff


	//   ....[5]....
        /*0330*/ 	.word	0xffffffff


	//   ....[6]....
        /*0334*/ 	.word	0xffffffff


	//   ....[7]....
        /*0338*/ 	.word	0xffffffff


	//   ....[8]....
        /*033c*/ 	.word	0xffffffff


	//   ....[9]....
        /*0340*/ 	.word	0xffffffff


	//   ....[10]....
        /*0344*/ 	.word	0xffffffff


	//   ....[11]....
        /*0348*/ 	.word	0xffffffff


	//   ....[12]....
        /*034c*/ 	.word	0xffffffff


	//   ....[13]....
        /*0350*/ 	.word	0xffffffff


	//   ....[14]....
        /*0354*/ 	.word	0xffffffff


	//   ....[15]....
        /*0358*/ 	.word	0xffffffff


	//   ....[16]....
        /*035c*/ 	.word	0xffffffff


	//   ....[17]....
        /*0360*/ 	.word	0xffffffff


	//   ....[18]....
        /*0364*/ 	.word	0xffffffff


	//   ....[19]....
        /*0368*/ 	.word	0xffffffff


	//   ....[20]....
        /*036c*/ 	.word	0xffffffff


	//   ....[21]....
        /*0370*/ 	.word	0xffffffff


	//   ....[22]....
        /*0374*/ 	.word	0xffffffff


	//   ....[23]....
        /*0378*/ 	.word	0xffffffff


	//   ....[24]....
        /*037c*/ 	.word	0xffffffff


	//   ....[25]....
        /*0380*/ 	.word	0xffffffff


	//   ....[26]....
        /*0384*/ 	.word	0xffffffff


	//   ....[27]....
        /*0388*/ 	.word	0xffffffff


	//   ....[28]....
        /*038c*/ 	.word	0xffffffff


	//   ....[29]....
        /*0390*/ 	.word	0xffffffff


	//   ....[30]....
        /*0394*/ 	.word	0xffffffff


	//   ....[31]....
        /*0398*/ 	.word	0xffffffff


	//   ....[32]....
        /*039c*/ 	.word	0xffffffff


	//   ....[33]....
        /*03a0*/ 	.word	0xffffffff


	//   ....[34]....
        /*03a4*/ 	.word	0xffffffff


	//   ....[35]....
        /*03a8*/ 	.word	0xffffffff


	//   ....[36]....
        /*03ac*/ 	.word	0xffffffff


	//   ....[37]....
        /*03b0*/ 	.word	0xffffffff


	//   ....[38]....
        /*03b4*/ 	.word	0xffffffff


	//   ....[39]....
        /*03b8*/ 	.word	0xffffffff


	//   ....[40]....
        /*03bc*/ 	.word	0xffffffff


	//   ....[41]....
        /*03c0*/ 	.word	0xffffffff


	//   ....[42]....
        /*03c4*/ 	.word	0xffffffff


	//   ....[43]....
        /*03c8*/ 	.word	0xffffffff


	//   ....[44]....
        /*03cc*/ 	.word	0xffffffff


	//   ....[45]....
        /*03d0*/ 	.word	0xffffffff


	//   ....[46]....
        /*03d4*/ 	.word	0xffffffff


	//   ....[47]....
        /*03d8*/ 	.word	0xffffffff


	//   ....[48]....
        /*03dc*/ 	.word	0xffffffff


	//   ....[49]....
        /*03e0*/ 	.word	0xffffffff


	//   ....[50]....
        /*03e4*/ 	.word	0xffffffff


	//   ....[51]....
        /*03e8*/ 	.word	0xffffffff


	//   ....[52]....
        /*03ec*/ 	.word	0xffffffff


	//   ....[53]....
        /*03f0*/ 	.word	0xffffffff


	//   ....[54]....
        /*03f4*/ 	.word	0xffffffff


	//   ....[55]....
        /*03f8*/ 	.word	0xffffffff


	//   ....[56]....
        /*03fc*/ 	.word	0xffffffff


	//   ....[57]....
        /*0400*/ 	.word	0xffffffff


	//   ....[58]....
        /*0404*/ 	.word	0xffffffff


	//   ....[59]....
        /*0408*/ 	.word	0xffffffff


	//   ....[60]....
        /*040c*/ 	.word	0xffffffff


	//   ....[61]....
        /*0410*/ 	.word	0xffffffff


	//   ....[62]....
        /*0414*/ 	.word	0x0500000f


	//   ....[63]....
        /*0418*/ 	.word	0x0500000f


	//   ....[64]....
        /*041c*/ 	.word	0x0500000f


	//   ....[65]....
        /*0420*/ 	.word	0x0500000f


	//   ....[66]....
        /*0424*/ 	.word	0x0500000f


	//   ....[67]....
        /*0428*/ 	.word	0x0500000f


	//   ....[68]....
        /*042c*/ 	.word	0x0500000f


	//   ....[69]....
        /*0430*/ 	.word	0x0500000f


	//   ....[70]....
        /*0434*/ 	.word	0x0500000f


	//   ....[71]....
        /*0438*/ 	.word	0x0500000f


	//   ....[72]....
        /*043c*/ 	.word	0x0500000f


	//   ....[73]....
        /*0440*/ 	.word	0x0500000f


	//   ....[74]....
        /*0444*/ 	.word	0x0500000f


	//   ....[75]....
        /*0448*/ 	.word	0x0500000f


	//   ....[76]....
        /*044c*/ 	.word	0x0500000f


	//   ....[77]....
        /*0450*/ 	.word	0x0500000f


	//   ....[78]....
        /*0454*/ 	.word	0x0500000f


	//   ....[79]....
        /*0458*/ 	.word	0x0500000f


	//   ....[80]....
        /*045c*/ 	.word	0x0500000f


	//   ....[81]....
        /*0460*/ 	.word	0x0500000f


	//   ....[82]....
        /*0464*/ 	.word	0x0500000f


	//   ....[83]....
        /*0468*/ 	.word	0x0500000f


	//   ....[84]....
        /*046c*/ 	.word	0x0500000f


	//   ....[85]....
        /*0470*/ 	.word	0x0500000f


	//   ....[86]....
        /*0474*/ 	.word	0x0500000f


	//   ....[87]....
        /*0478*/ 	.word	0x0500000f


	//   ....[88]....
        /*047c*/ 	.word	0x0500000f


	//   ....[89]....
        /*0480*/ 	.word	0x0500000f


	//   ....[90]....
        /*0484*/ 	.word	0x0500000f


	//   ....[91]....
        /*0488*/ 	.word	0x0500000f


	//   ....[92]....
        /*048c*/ 	.word	0x0500000f


	//   ....[93]....
        /*0490*/ 	.word	0x0500000f


	//   ....[94]....
        /*0494*/ 	.word	0x0500000f


	//   ....[95]....
        /*0498*/ 	.word	0x0500000f


	//   ....[96]....
        /*049c*/ 	.word	0x0500000f


	//   ....[97]....
        /*04a0*/ 	.word	0x0500000f


	//   ....[98]....
        /*04a4*/ 	.word	0x0500000f


	//----- nvinfo : EIATTR_COOP_GROUP_INSTR_OFFSETS
	.align		4
.L_406:
        /*04a8*/ 	.byte	0x04, 0x28
        /*04aa*/ 	.short	(.L_408 - .L_407)


	//   ....[0]....
.L_407:
        /*04ac*/ 	.word	0x00000060


	//   ....[1]....
        /*04b0*/ 	.word	0x000001c0


	//   ....[2]....
        /*04b4*/ 	.word	0x00000270


	//   ....[3]....
        /*04b8*/ 	.word	0x00000430


	//   ....[4]....
        /*04bc*/ 	.word	0x00000590


	//   ....[5]....
        /*04c0*/ 	.word	0x000006b0


	//   ....[6]....
        /*04c4*/ 	.word	0x00000810


	//   ....[7]....
        /*04c8*/ 	.word	0x00006130


	//   ....[8]....
        /*04cc*/ 	.word	0x0000a5f0


	//   ....[9]....
        /*04d0*/ 	.word	0x0000a700


	//   ....[10]....
        /*04d4*/ 	.word	0x0000ac80


	//   ....[11]....
        /*04d8*/ 	.word	0x0000ad70


	//   ....[12]....
        /*04dc*/ 	.word	0x0000d0a0


	//   ....[13]....
        /*04e0*/ 	.word	0x0000d210


	//   ....[14]....
        /*04e4*/ 	.word	0x0000dd50


	//   ....[15]....
        /*04e8*/ 	.word	0x0000ddf0


	//   ....[16]....
        /*04ec*/ 	.word	0x0000f560


	//   ....[17]....
        /*04f0*/ 	.word	0x0000f590


	//   ....[18]....
        /*04f4*/ 	.word	0x0000fb50


	//   ....[19]....
        /*04f8*/ 	.word	0x0000fd20


	//   ....[20]....
        /*04fc*/ 	.word	0x00012330


	//   ....[21]....
        /*0500*/ 	.word	0x000126c0


	//   ....[22]....
        /*0504*/ 	.word	0x00012a70


	//   ....[23]....
        /*0508*/ 	.word	0x00012ac0


	//   ....[24]....
        /*050c*/ 	.word	0x00014080


	//   ....[25]....
        /*0510*/ 	.word	0x000140e0


	//   ....[26]....
        /*0514*/ 	.word	0x00014130


	//   ....[27]....
        /*0518*/ 	.word	0x00014180


	//   ....[28]....
        /*051c*/ 	.word	0x000174f0


	//   ....[29]....
        /*0520*/ 	.word	0x00017660


	//   ....[30]....
        /*0524*/ 	.word	0x00017690


	//   ....[31]....
        /*0528*/ 	.word	0x000176d0


	//   ....[32]....
        /*052c*/ 	.word	0x00017740


	//   ....[33]....
        /*0530*/ 	.word	0x000177a0


	//   ....[34]....
        /*0534*/ 	.word	0x000177e0


	//   ....[35]....
        /*0538*/ 	.word	0x00017980


	//   ....[36]....
        /*053c*/ 	.word	0x000179e0


	//   ....[37]....
        /*0540*/ 	.word	0x00017a20


	//   ....[38]....
        /*0544*/ 	.word	0x00017a60


	//   ....[39]....
        /*0548*/ 	.word	0x00017a90


	//   ....[40]....
        /*054c*/ 	.word	0x00017ac0


	//   ....[41]....
        /*0550*/ 	.word	0x00017b60


	//   ....[42]....
        /*0554*/ 	.word	0x00017bc0


	//   ....[43]....
        /*0558*/ 	.word	0x00017c50


	//   ....[44]....
        /*055c*/ 	.word	0x0001c610


	//   ....[45]....
        /*0560*/ 	.word	0x0001c620


	//   ....[46]....
        /*0564*/ 	.word	0x0001c730


	//   ....[47]....
        /*0568*/ 	.word	0x0001c790


	//   ....[48]....
        /*056c*/ 	.word	0x0001c7d0


	//   ....[49]....
        /*0570*/ 	.word	0x0001c810


	//   ....[50]....
        /*0574*/ 	.word	0x0001c840


	//   ....[51]....
        /*0578*/ 	.word	0x0001c870


	//   ....[52]....
        /*057c*/ 	.word	0x0001ca00


	//   ....[53]....
        /*0580*/ 	.word	0x0001ca60


	//   ....[54]....
        /*0584*/ 	.word	0x0001caa0


	//   ....[55]....
        /*0588*/ 	.word	0x0001cae0


	//   ....[56]....
        /*058c*/ 	.word	0x0001cb10


	//   ....[57]....
        /*0590*/ 	.word	0x0001cb40


	//   ....[58]....
        /*0594*/ 	.word	0x0001cc00


	//   ....[59]....
        /*0598*/ 	.word	0x0001cc20


	//   ....[60]....
        /*059c*/ 	.word	0x0001cc90


	//   ....[61]....
        /*05a0*/ 	.word	0x0001d320


	//   ....[62]....
        /*05a4*/ 	.word	0x0001d7b0


	//   ....[63]....
        /*05a8*/ 	.word	0x0001d850


	//   ....[64]....
        /*05ac*/ 	.word	0x0001d8f0


	//   ....[65]....
        /*05b0*/ 	.word	0x0001d990


	//   ....[66]....
        /*05b4*/ 	.word	0x0001da30


	//   ....[67]....
        /*05b8*/ 	.word	0x0001dad0


	//   ....[68]....
        /*05bc*/ 	.word	0x0001db70


	//   ....[69]....
        /*05c0*/ 	.word	0x0001dc10


	//   ....[70]....
        /*05c4*/ 	.word	0x0001dcb0


	//   ....[71]....
        /*05c8*/ 	.word	0x0001dda0


	//   ....[72]....
        /*05cc*/ 	.word	0x0001de40


	//   ....[73]....
        /*05d0*/ 	.word	0x0001dee0


	//   ....[74]....
        /*05d4*/ 	.word	0x0001df80


	//   ....[75]....
        /*05d8*/ 	.word	0x0001e020


	//   ....[76]....
        /*05dc*/ 	.word	0x0001e0c0


	//   ....[77]....
        /*05e0*/ 	.word	0x0001e160


	//   ....[78]....
        /*05e4*/ 	.word	0x0001e200


	//   ....[79]....
        /*05e8*/ 	.word	0x0001e5a0


	//   ....[80]....
        /*05ec*/ 	.word	0x0001e880


	//   ....[81]....
        /*05f0*/ 	.word	0x0001eca0


	//   ....[82]....
        /*05f4*/ 	.word	0x0001ed30


	//   ....[83]....
        /*05f8*/ 	.word	0x0001edd0


	//   ....[84]....
        /*05fc*/ 	.word	0x0001ee80


	//   ....[85]....
        /*0600*/ 	.word	0x0001ef00


	//   ....[86]....
        /*0604*/ 	.word	0x0001ef80


	//   ....[87]....
        /*0608*/ 	.word	0x0001f000


	//   ....[88]....
        /*060c*/ 	.word	0x0001f080


	//   ....[89]....
        /*0610*/ 	.word	0x0001f110


	//   ....[90]....
        /*0614*/ 	.word	0x0001f1c0


	//   ....[91]....
        /*0618*/ 	.word	0x0001f240


	//   ....[92]....
        /*061c*/ 	.word	0x0001f2c0


	//   ....[93]....
        /*0620*/ 	.word	0x0001f340


	//   ....[94]....
        /*0624*/ 	.word	0x0001f3c0


	//   ....[95]....
        /*0628*/ 	.word	0x0001f430


	//   ....[96]....
        /*062c*/ 	.word	0x0001f4d0


	//   ....[97]....
        /*0630*/ 	.word	0x0001f560


	//   ....[98]....
        /*0634*/ 	.word	0x0001f690


	//----- nvinfo : EIATTR_REG_RECONFIG
	.align		4
.L_408:
        /*0638*/ 	.byte	0x01, 0x54
	.zero		2


	//----- nvinfo : EIATTR_SYSCALL_OFFSETS
	.align		4
        /*063c*/ 	.byte	0x04, 0x46
        /*063e*/ 	.short	(.L_410 - .L_409)


	//   ....[0]....
.L_409:
        /*0640*/ 	.word	0x00001a50


	//   ....[1]....
        /*0644*/ 	.word	0x00001ba0


	//   ....[2]....
        /*0648*/ 	.word	0x000062d0


	//   ....[3]....
        /*064c*/ 	.word	0x000067c0


	//   ....[4]....
        /*0650*/ 	.word	0x00019df0


	//   ....[5]....
        /*0654*/ 	.word	0x00019f30


	//   ....[6]....
        /*0658*/ 	.word	0x0001a030


	//----- nvinfo : EIATTR_MBARRIER_INSTR_OFFSETS
	.align		4
.L_410:
        /*065c*/ 	.byte	0x04, 0x39
        /*065e*/ 	.short	(.L_412 - .L_411)


	//   ....[0]....
.L_411:
        /*0660*/ 	.word	0x000002e0
        /*0664*/ 	.word	0x000000ff
        /*0668*/ 	.word	0x00022800
        /*066c*/ 	.short	0x0100
        /*066e*/ 	.byte	0x08
	.zero		1


	//   ....[1]....
        /*0670*/ 	.word	0x000002f0
        /*0674*/ 	.word	0x000000ff
        /*0678*/ 	.word	0x00022820
        /*067c*/ 	.short	0x0100
        /*067e*/ 	.byte	0x08
	.zero		1


	//   ....[2]....
        /*0680*/ 	.word	0x000003e0
        /*0684*/ 	.word	0x000000ff
        /*0688*/ 	.word	0x00022830
        /*068c*/ 	.short	0x0100
        /*068e*/ 	.byte	0x08
	.zero		1


	//   ....[3]....
        /*0690*/ 	.word	0x000003f0
        /*0694*/ 	.word	0x000000ff
        /*0698*/ 	.word	0x00022840
        /*069c*/ 	.short	0x0100
        /*069e*/ 	.byte	0x08
	.zero		1


	//   ....[4]....
        /*06a0*/ 	.word	0x00000400
        /*06a4*/ 	.word	0x000000ff
        /*06a8*/ 	.word	0x00022838
        /*06ac*/ 	.short	0x0100
        /*06ae*/ 	.byte	0x08
	.zero		1


	//   ....[5]....
        /*06b0*/ 	.word	0x00000410
        /*06b4*/ 	.word	0x000000ff
        /*06b8*/ 	.word	0x00022848
        /*06bc*/ 	.short	0x0100
        /*06be*/ 	.byte	0x08
	.zero		1


	//   ....[6]....
        /*06c0*/ 	.word	0x00000540
        /*06c4*/ 	.word	0x000000ff
        /*06c8*/ 	.word	0x00022850
        /*06cc*/ 	.short	0x0100
        /*06ce*/ 	.byte	0x08
	.zero		1


	//   ....[7]....
        /*06d0*/ 	.word	0x00000550
        /*06d4*/ 	.word	0x000000ff
        /*06d8*/ 	.word	0x00022860
        /*06dc*/ 	.short	0x0100
        /*06de*/ 	.byte	0x08
	.zero		1


	//   ....[8]....
        /*06e0*/ 	.word	0x00000560
        /*06e4*/ 	.word	0x000000ff
        /*06e8*/ 	.word	0x00022858
        /*06ec*/ 	.short	0x0100
        /*06ee*/ 	.byte	0x08
	.zero		1


	//   ....[9]....
        /*06f0*/ 	.word	0x00000570
        /*06f4*/ 	.word	0x000000ff
        /*06f8*/ 	.word	0x00022868
        /*06fc*/ 	.short	0x0100
        /*06fe*/ 	.byte	0x08
	.zero		1


	//   ....[10]....
        /*0700*/ 	.word	0x00000660
        /*0704*/ 	.word	0x000000ff
        /*0708*/ 	.word	0x00022870
        /*070c*/ 	.short	0x0100
        /*070e*/ 	.byte	0x06
	.zero		1


	//   ....[11]....
        /*0710*/ 	.word	0x00000670
        /*0714*/ 	.word	0x000000ff
        /*0718*/ 	.word	0x00022880
        /*071c*/ 	.short	0x0100
        /*071e*/ 	.byte	0x06
	.zero		1


	//   ....[12]....
        /*0720*/ 	.word	0x00000680
        /*0724*/ 	.word	0x000000ff
        /*0728*/ 	.word	0x00022878
        /*072c*/ 	.short	0x0100
        /*072e*/ 	.byte	0x06
	.zero		1


	//   ....[13]....
        /*0730*/ 	.word	0x00000690
        /*0734*/ 	.word	0x000000ff
        /*0738*/ 	.word	0x00022888
        /*073c*/ 	.short	0x0100
        /*073e*/ 	.byte	0x06
	.zero		1


	//   ....[14]....
        /*0740*/ 	.word	0x000007c0
        /*0744*/ 	.word	0x000000ff
        /*0748*/ 	.word	0x00022890
        /*074c*/ 	.short	0x0100
        /*074e*/ 	.byte	0x08
	.zero		1


	//   ....[15]....
        /*0750*/ 	.word	0x000007d0
        /*0754*/ 	.word	0x000000ff
        /*0758*/ 	.word	0x000228a0
        /*075c*/ 	.short	0x0100
        /*075e*/ 	.byte	0x08
	.zero		1


	//   ....[16]....
        /*0760*/ 	.word	0x000007e0
        /*0764*/ 	.word	0x000000ff
        /*0768*/ 	.word	0x00022898
        /*076c*/ 	.short	0x0100
        /*076e*/ 	.byte	0x08
	.zero		1


	//   ....[17]....
        /*0770*/ 	.word	0x000007f0
        /*0774*/ 	.word	0x000000ff
        /*0778*/ 	.word	0x000228a8
        /*077c*/ 	.short	0x0100
        /*077e*/ 	.byte	0x08
	.zero		1


	//   ....[18]....
        /*0780*/ 	.word	0x00000920
        /*0784*/ 	.word	0x000000ff
        /*0788*/ 	.word	0x000228b0
        /*078c*/ 	.short	0x0100
        /*078e*/ 	.byte	0x08
	.zero		1


	//   ....[19]....
        /*0790*/ 	.word	0x00000930
        /*0794*/ 	.word	0x000000ff
        /*0798*/ 	.word	0x000228c0
        /*079c*/ 	.short	0x0100
        /*079e*/ 	.byte	0x08
	.zero		1


	//   ....[20]....
        /*07a0*/ 	.word	0x00000940
        /*07a4*/ 	.word	0x000000ff
        /*07a8*/ 	.word	0x000228b8
        /*07ac*/ 	.short	0x0100
        /*07ae*/ 	.byte	0x08
	.zero		1


	//   ....[21]....
        /*07b0*/ 	.word	0x00000950
        /*07b4*/ 	.word	0x000000ff
        /*07b8*/ 	.word	0x000228c8
        /*07bc*/ 	.short	0x0100
        /*07be*/ 	.byte	0x08
	.zero		1


	//   ....[22]....
        /*07c0*/ 	.word	0x00002ea0
        /*07c4*/ 	.word	0x0000005a
        /*07c8*/ 	.word	0x00022890
        /*07cc*/ 	.short	0x010a
        /*07ce*/ 	.byte	0x3f
	.zero		1


	//   ....[23]....
        /*07d0*/ 	.word	0x00004010
        /*07d4*/ 	.word	0x0000005a
        /*07d8*/ 	.word	0x00022890
        /*07dc*/ 	.short	0x010a
        /*07de*/ 	.byte	0x3f
	.zero		1


	//   ....[24]....
        /*07e0*/ 	.word	0x00004fe0
        /*07e4*/ 	.word	0x0000005a
        /*07e8*/ 	.word	0x00022890
        /*07ec*/ 	.short	0x010a
        /*07ee*/ 	.byte	0x3f
	.zero		1


	//   ....[25]....
        /*07f0*/ 	.word	0x000051f0
        /*07f4*/ 	.word	0x00000004
        /*07f8*/ 	.word	0x00000000
        /*07fc*/ 	.short	0x0101
        /*07fe*/ 	.byte	0x3f
	.zero		1


	//   ....[26]....
        /*0800*/ 	.word	0x00005230
        /*0804*/ 	.word	0x0000005a
        /*0808*/ 	.word	0x000228b0
        /*080c*/ 	.short	0x010a
        /*080e*/ 	.byte	0x3f
	.zero		1


	//   ....[27]....
        /*0810*/ 	.word	0x00005880
        /*0814*/ 	.word	0x0000005a
        /*0818*/ 	.word	0x00000000
        /*081c*/ 	.short	0x0101
        /*081e*/ 	.byte	0x3f
	.zero		1


	//   ....[28]....
        /*0820*/ 	.word	0x00006360
        /*0824*/ 	.word	0x00000011
        /*0828*/ 	.word	0x00022800
        /*082c*/ 	.short	0x010a
        /*082e*/ 	.byte	0x3f
	.zero		1


	//   ....[29]....
        /*0830*/ 	.word	0x000063b0
        /*0834*/ 	.word	0x00000011
        /*0838*/ 	.word	0x00022800
        /*083c*/ 	.short	0x010a
        /*083e*/ 	.byte	0x3f
	.zero		1


	//   ....[30]....
        /*0840*/ 	.word	0x00007040
        /*0844*/ 	.word	0x00000011
        /*0848*/ 	.word	0x00022800
        /*084c*/ 	.short	0x010a
        /*084e*/ 	.byte	0x3f
	.zero		1


	//   ....[31]....
        /*0850*/ 	.word	0x000083d0
        /*0854*/ 	.word	0x00000011
        /*0858*/ 	.word	0x00022800
        /*085c*/ 	.short	0x010a
        /*085e*/ 	.byte	0x3f
	.zero		1


	//   ....[32]....
        /*0860*/ 	.word	0x000092d0
        /*0864*/ 	.word	0x00000006
        /*0868*/ 	.word	0x00022830
        /*086c*/ 	.short	0x010a
        /*086e*/ 	.byte	0x3f
	.zero		1


	//   ....[33]....
        /*0870*/ 	.word	0x00009370
        /*0874*/ 	.word	0x00000006
        /*0878*/ 	.word	0x00022830
        /*087c*/ 	.short	0x010a
        /*087e*/ 	.byte	0x3f
	.zero		1


	//   ....[34]....
        /*0880*/ 	.word	0x000097a0
        /*0884*/ 	.word	0x00000000
        /*0888*/ 	.word	0x00000000
        /*088c*/ 	.short	0x0101
        /*088e*/ 	.byte	0x3f
	.zero		1


	//   ....[35]....
        /*0890*/ 	.word	0x0000b650
        /*0894*/ 	.word	0x00000006
        /*0898*/ 	.word	0x00022850
        /*089c*/ 	.short	0x010a
        /*089e*/ 	.byte	0x3f
	.zero		1


	//   ....[36]....
        /*08a0*/ 	.word	0x0000b6a0
        /*08a4*/ 	.word	0x00000006
        /*08a8*/ 	.word	0x00022850
        /*08ac*/ 	.short	0x010a
        /*08ae*/ 	.byte	0x3f
	.zero		1


	//   ....[37]....
        /*08b0*/ 	.word	0x0000ba70
        /*08b4*/ 	.word	0x00000006
        /*08b8*/ 	.word	0x00000000
        /*08bc*/ 	.short	0x0101
        /*08be*/ 	.byte	0x3f
	.zero		1


	//   ....[38]....
        /*08c0*/ 	.word	0x0000bd70
        /*08c4*/ 	.word	0x000000d2
        /*08c8*/ 	.word	0x00022830
        /*08cc*/ 	.short	0x010a
        /*08ce*/ 	.byte	0x3f
	.zero		1


	//   ....[39]....
        /*08d0*/ 	.word	0x0000bdd0
        /*08d4*/ 	.word	0x000000d2
        /*08d8*/ 	.word	0x00022830
        /*08dc*/ 	.short	0x010a
        /*08de*/ 	.byte	0x3f
	.zero		1


	//   ....[40]....
        /*08e0*/ 	.word	0x0000c110
        /*08e4*/ 	.word	0x0000000a
        /*08e8*/ 	.word	0x00000000
        /*08ec*/ 	.short	0x0101
        /*08ee*/ 	.byte	0x3f
	.zero		1


	//   ....[41]....
        /*08f0*/ 	.word	0x0000e9b0
        /*08f4*/ 	.word	0x000000d2
        /*08f8*/ 	.word	0x00022850
        /*08fc*/ 	.short	0x010a
        /*08fe*/ 	.byte	0x3f
	.zero		1


	//   ....[42]....
        /*0900*/ 	.word	0x0000ea00
        /*0904*/ 	.word	0x000000d2
        /*0908*/ 	.word	0x00022850
        /*090c*/ 	.short	0x010a
        /*090e*/ 	.byte	0x3f
	.zero		1


	//   ....[43]....
        /*0910*/ 	.word	0x0000edc0
        /*0914*/ 	.word	0x000000d2
        /*0918*/ 	.word	0x00000000
        /*091c*/ 	.short	0x0101
        /*091e*/ 	.byte	0x3f
	.zero		1


	//   ....[44]....
        /*0920*/ 	.word	0x0000f110
        /*0924*/ 	.word	0x00000006
        /*0928*/ 	.word	0x00022830
        /*092c*/ 	.short	0x010a
        /*092e*/ 	.byte	0x3f
	.zero		1


	//   ....[45]....
        /*0930*/ 	.word	0x0000f170
        /*0934*/ 	.word	0x00000006
        /*0938*/ 	.word	0x00022830
        /*093c*/ 	.short	0x010a
        /*093e*/ 	.byte	0x3f
	.zero		1


	//   ....[46]....
        /*0940*/ 	.word	0x000103f0
        /*0944*/ 	.word	0x000000aa
        /*0948*/ 	.word	0x00000000
        /*094c*/ 	.short	0x0101
        /*094e*/ 	.byte	0x3f
	.zero		1


	//   ....[47]....
        /*0950*/ 	.word	0x00010ae0
        /*0954*/ 	.word	0x00000006
        /*0958*/ 	.word	0x00022850
        /*095c*/ 	.short	0x010a
        /*095e*/ 	.byte	0x3f
	.zero		1


	//   ....[48]....
        /*0960*/ 	.word	0x00010b30
        /*0964*/ 	.word	0x00000006
        /*0968*/ 	.word	0x00022850
        /*096c*/ 	.short	0x010a
        /*096e*/ 	.byte	0x3f
	.zero		1


	//   ....[49]....
        /*0970*/ 	.word	0x00010ed0
        /*0974*/ 	.word	0x00000006
        /*0978*/ 	.word	0x00000000
        /*097c*/ 	.short	0x0101
        /*097e*/ 	.byte	0x3f
	.zero		1


	//   ....[50]....
        /*0980*/ 	.word	0x00011000
        /*0984*/ 	.word	0x000000d0
        /*0988*/ 	.word	0x00022830
        /*098c*/ 	.short	0x010a
        /*098e*/ 	.byte	0x3f
	.zero		1


	//   ....[51]....
        /*0990*/ 	.word	0x00011060
        /*0994*/ 	.word	0x000000d0
        /*0998*/ 	.word	0x00022830
        /*099c*/ 	.short	0x010a
        /*099e*/ 	.byte	0x3f
	.zero		1


	//   ....[52]....
        /*09a0*/ 	.word	0x00011390
        /*09a4*/ 	.word	0x00000003
        /*09a8*/ 	.word	0x00000000
        /*09ac*/ 	.short	0x0101
        /*09ae*/ 	.byte	0x3f
	.zero		1


	//   ....[53]....
        /*09b0*/ 	.word	0x00013c40
        /*09b4*/ 	.word	0x000000d0
        /*09b8*/ 	.word	0x00022850
        /*09bc*/ 	.short	0x010a
        /*09be*/ 	.byte	0x3f
	.zero		1


	//   ....[54]....
        /*09c0*/ 	.word	0x00013c90
        /*09c4*/ 	.word	0x000000d0
        /*09c8*/ 	.word	0x00022850
        /*09cc*/ 	.short	0x010a
        /*09ce*/ 	.byte	0x3f
	.zero		1


	//   ....[55]....
        /*09d0*/ 	.word	0x00014050
        /*09d4*/ 	.word	0x000000d0
        /*09d8*/ 	.word	0x00000000
        /*09dc*/ 	.short	0x0101
        /*09de*/ 	.byte	0x3f
	.zero		1


	//   ....[56]....
        /*09e0*/ 	.word	0x00016200
        /*09e4*/ 	.word	0x00000000
        /*09e8*/ 	.word	0x00000000
        /*09ec*/ 	.short	0x0101
        /*09ee*/ 	.byte	0x3f
	.zero		1


	//   ....[57]....
        /*09f0*/ 	.word	0x00018c20
        /*09f4*/ 	.word	0x00000007
        /*09f8*/ 	.word	0x00022820
        /*09fc*/ 	.short	0x010a
        /*09fe*/ 	.byte	0x3f
	.zero		1


	//   ....[58]....
        /*0a00*/ 	.word	0x00018cb0
        /*0a04*/ 	.word	0x00000008
        /*0a08*/ 	.word	0x000228a0
        /*0a0c*/ 	.short	0x010a
        /*0a0e*/ 	.byte	0x3f
	.zero		1


	//   ....[59]....
        /*0a10*/ 	.word	0x00018e90
        /*0a14*/ 	.word	0x00000008
        /*0a18*/ 	.word	0x000228c0
        /*0a1c*/ 	.short	0x010a
        /*0a1e*/ 	.byte	0x3f
	.zero		1


	//   ....[60]....
        /*0a20*/ 	.word	0x000192a0
        /*0a24*/ 	.word	0x00000009
        /*0a28*/ 	.word	0x000228a0
        /*0a2c*/ 	.short	0x010a
        /*0a2e*/ 	.byte	0x3f
	.zero		1


	//   ....[61]....
        /*0a30*/ 	.word	0x00019460
        /*0a34*/ 	.word	0x00000009
        /*0a38*/ 	.word	0x000228c0
        /*0a3c*/ 	.short	0x010a
        /*0a3e*/ 	.byte	0x3f
	.zero		1


	//   ....[62]....
        /*0a40*/ 	.word	0x0001a540
        /*0a44*/ 	.word	0x00000005
        /*0a48*/ 	.word	0x00022840
        /*0a4c*/ 	.short	0x010a
        /*0a4e*/ 	.byte	0x3f
	.zero		1


	//   ....[63]....
        /*0a50*/ 	.word	0x0001a930
        /*0a54*/ 	.word	0x00000007
        /*0a58*/ 	.word	0x00022820
        /*0a5c*/ 	.short	0x010a
        /*0a5e*/ 	.byte	0x3f
	.zero		1


	//   ....[64]....
        /*0a60*/ 	.word	0x0001a9f0
        /*0a64*/ 	.word	0x00000002
        /*0a68*/ 	.word	0x00022860
        /*0a6c*/ 	.short	0x010a
        /*0a6e*/ 	.byte	0x3f
	.zero		1


	//   ....[65]....
        /*0a70*/ 	.word	0x0001b040
        /*0a74*/ 	.word	0x00000002
        /*0a78*/ 	.word	0x00022840
        /*0a7c*/ 	.short	0x010a
        /*0a7e*/ 	.byte	0x3f
	.zero		1


	//   ....[66]....
        /*0a80*/ 	.word	0x0001b250
        /*0a84*/ 	.word	0x00000002
        /*0a88*/ 	.word	0x00022860
        /*0a8c*/ 	.short	0x010a
        /*0a8e*/ 	.byte	0x3f
	.zero		1


	//   ....[67]....
        /*0a90*/ 	.word	0x0001b7f0
        /*0a94*/ 	.word	0x00000002
        /*0a98*/ 	.word	0x00022840
        /*0a9c*/ 	.short	0x010a
        /*0a9e*/ 	.byte	0x3f
	.zero		1


	//   ....[68]....
        /*0aa0*/ 	.word	0x0001b9f0
        /*0aa4*/ 	.word	0x00000002
        /*0aa8*/ 	.word	0x00022860
        /*0aac*/ 	.short	0x010a
        /*0aae*/ 	.byte	0x3f
	.zero		1


	//   ....[69]....
        /*0ab0*/ 	.word	0x0001bf00
        /*0ab4*/ 	.word	0x00000002
        /*0ab8*/ 	.word	0x00022840
        /*0abc*/ 	.short	0x010a
        /*0abe*/ 	.byte	0x3f
	.zero		1


	//   ....[70]....
        /*0ac0*/ 	.word	0x0001c110
        /*0ac4*/ 	.word	0x00000002
        /*0ac8*/ 	.word	0x00022860
        /*0acc*/ 	.short	0x010a
        /*0ace*/ 	.byte	0x3f
	.zero		1


	//   ....[71]....
        /*0ad0*/ 	.word	0x0001d2a0
        /*0ad4*/ 	.word	0x00000000
        /*0ad8*/ 	.word	0x00022820
        /*0adc*/ 	.short	0x010a
        /*0ade*/ 	.byte	0x3f
	.zero		1


	//   ....[72]....
        /*0ae0*/ 	.word	0x0001d450
        /*0ae4*/ 	.word	0x00000006
        /*0ae8*/ 	.word	0x00000000
        /*0aec*/ 	.short	0x010a
        /*0aee*/ 	.byte	0x3f
	.zero		1


	//   ....[73]....
        /*0af0*/ 	.word	0x0001d4c0
        /*0af4*/ 	.word	0x00000007
        /*0af8*/ 	.word	0x00000000
        /*0afc*/ 	.short	0x010a
        /*0afe*/ 	.byte	0x3f
	.zero		1


	//   ....[74]....
        /*0b00*/ 	.word	0x0001d530
        /*0b04*/ 	.word	0x00000004
        /*0b08*/ 	.word	0x00000000
        /*0b0c*/ 	.short	0x010a
        /*0b0e*/ 	.byte	0x3f
	.zero		1


	//   ....[75]....
        /*0b10*/ 	.word	0x0001d560
        /*0b14*/ 	.word	0x00000003
        /*0b18*/ 	.word	0x00000000
        /*0b1c*/ 	.short	0x010a
        /*0b1e*/ 	.byte	0x3f
	.zero		1


	//   ....[76]....
        /*0b20*/ 	.word	0x0001d5c0
        /*0b24*/ 	.word	0x0000005a
        /*0b28*/ 	.word	0x00022890
        /*0b2c*/ 	.short	0x010a
        /*0b2e*/ 	.byte	0x3f
	.zero		1


	//   ....[77]....
        /*0b30*/ 	.word	0x0001d610
        /*0b34*/ 	.word	0x0000005a
        /*0b38*/ 	.word	0x00022890
        /*0b3c*/ 	.short	0x010a
        /*0b3e*/ 	.byte	0x3f
	.zero		1


	//   ....[78]....
        /*0b40*/ 	.word	0x0001d660
        /*0b44*/ 	.word	0x0000005a
        /*0b48*/ 	.word	0x00022890
        /*0b4c*/ 	.short	0x010a
        /*0b4e*/ 	.byte	0x3f
	.zero		1


	//   ....[79]....
        /*0b50*/ 	.word	0x0001d6b0
        /*0b54*/ 	.word	0x0000005a
        /*0b58*/ 	.word	0x000228b0
        /*0b5c*/ 	.short	0x010a
        /*0b5e*/ 	.byte	0x3f
	.zero		1


	//   ....[80]....
        /*0b60*/ 	.word	0x0001dcf0
        /*0b64*/ 	.word	0x00000011
        /*0b68*/ 	.word	0x00022800
        /*0b6c*/ 	.short	0x010a
        /*0b6e*/ 	.byte	0x3f
	.zero		1


	//   ....[81]....
        /*0b70*/ 	.word	0x0001e240
        /*0b74*/ 	.word	0x00000011
        /*0b78*/ 	.word	0x00022800
        /*0b7c*/ 	.short	0x010a
        /*0b7e*/ 	.byte	0x3f
	.zero		1


	//   ....[82]....
        /*0b80*/ 	.word	0x0001e290
        /*0b84*/ 	.word	0x00000006
        /*0b88*/ 	.word	0x00022830
        /*0b8c*/ 	.short	0x010a
        /*0b8e*/ 	.byte	0x3f
	.zero		1


	//   ....[83]....
        /*0b90*/ 	.word	0x0001e2e0
        /*0b94*/ 	.word	0x00000006
        /*0b98*/ 	.word	0x00022850
        /*0b9c*/ 	.short	0x010a
        /*0b9e*/ 	.byte	0x3f
	.zero		1


	//   ....[84]....
        /*0ba0*/ 	.word	0x0001e330
        /*0ba4*/ 	.word	0x000000d2
        /*0ba8*/ 	.word	0x00022830
        /*0bac*/ 	.short	0x010a
        /*0bae*/ 	.byte	0x3f
	.zero		1


	//   ....[85]....
        /*0bb0*/ 	.word	0x0001e380
        /*0bb4*/ 	.word	0x000000d2
        /*0bb8*/ 	.word	0x00022850
        /*0bbc*/ 	.short	0x010a
        /*0bbe*/ 	.byte	0x3f
	.zero		1


	//   ....[86]....
        /*0bc0*/ 	.word	0x0001e3d0
        /*0bc4*/ 	.word	0x00000006
        /*0bc8*/ 	.word	0x00022830
        /*0bcc*/ 	.short	0x010a
        /*0bce*/ 	.byte	0x3f
	.zero		1


	//   ....[87]....
        /*0bd0*/ 	.word	0x0001e420
        /*0bd4*/ 	.word	0x00000006
        /*0bd8*/ 	.word	0x00022850
        /*0bdc*/ 	.short	0x010a
        /*0bde*/ 	.byte	0x3f
	.zero		1


	//   ....[88]....
        /*0be0*/ 	.word	0x0001e470
        /*0be4*/ 	.word	0x000000d0
        /*0be8*/ 	.word	0x00022830
        /*0bec*/ 	.short	0x010a
        /*0bee*/ 	.byte	0x3f
	.zero		1


	//   ....[89]....
        /*0bf0*/ 	.word	0x0001e4c0
        /*0bf4*/ 	.word	0x000000d0
        /*0bf8*/ 	.word	0x00022850
        /*0bfc*/ 	.short	0x010a
        /*0bfe*/ 	.byte	0x3f
	.zero		1


	//   ....[90]....
        /*0c00*/ 	.word	0x0001e660
        /*0c04*/ 	.word	0x00000007
        /*0c08*/ 	.word	0x00022820
        /*0c0c*/ 	.short	0x010a
        /*0c0e*/ 	.byte	0x3f
	.zero		1


	//   ....[91]....
        /*0c10*/ 	.word	0x0001e6b0
        /*0c14*/ 	.word	0x00000008
        /*0c18*/ 	.word	0x000228a0
        /*0c1c*/ 	.short	0x010a
        /*0c1e*/ 	.byte	0x3f
	.zero		1


	//   ....[92]....
        /*0c20*/ 	.word	0x0001e700
        /*0c24*/ 	.word	0x00000008
        /*0c28*/ 	.word	0x000228c0
        /*0c2c*/ 	.short	0x010a
        /*0c2e*/ 	.byte	0x3f
	.zero		1


	//   ....[93]....
        /*0c30*/ 	.word	0x0001e750
        /*0c34*/ 	.word	0x00000009
        /*0c38*/ 	.word	0x000228a0
        /*0c3c*/ 	.short	0x010a
        /*0c3e*/ 	.byte	0x3f
	.zero		1


	//   ....[94]....
        /*0c40*/ 	.word	0x0001e7a0
        /*0c44*/ 	.word	0x00000009
        /*0c48*/ 	.word	0x000228c0
        /*0c4c*/ 	.short	0x010a
        /*0c4e*/ 	.byte	0x3f
	.zero		1


	//   ....[95]....
        /*0c50*/ 	.word	0x0001e940
        /*0c54*/ 	.word	0x00000005
        /*0c58*/ 	.word	0x00022840
        /*0c5c*/ 	.short	0x010a
        /*0c5e*/ 	.byte	0x3f
	.zero		1


	//   ....[96]....
        /*0c60*/ 	.word	0x0001e9c0
        /*0c64*/ 	.word	0x00000005
        /*0c68*/ 	.word	0x00022820
        /*0c6c*/ 	.short	0x010a
        /*0c6e*/ 	.byte	0x3f
	.zero		1


	//   ....[97]....
        /*0c70*/ 	.word	0x0001ea10
        /*0c74*/ 	.word	0x00000002
        /*0c78*/ 	.word	0x00022860
        /*0c7c*/ 	.short	0x010a
        /*0c7e*/ 	.byte	0x3f
	.zero		1


	//   ....[98]....
        /*0c80*/ 	.word	0x0001ea60
        /*0c84*/ 	.word	0x00000002
        /*0c88*/ 	.word	0x00022840
        /*0c8c*/ 	.short	0x010a
        /*0c8e*/ 	.byte	0x3f
	.zero		1


	//   ....[99]....
        /*0c90*/ 	.word	0x0001eab0
        /*0c94*/ 	.word	0x00000002
        /*0c98*/ 	.word	0x00022860
        /*0c9c*/ 	.short	0x010a
        /*0c9e*/ 	.byte	0x3f
	.zero		1


	//   ....[100]....
        /*0ca0*/ 	.word	0x0001eb00
        /*0ca4*/ 	.word	0x00000002
        /*0ca8*/ 	.word	0x00022840
        /*0cac*/ 	.short	0x010a
        /*0cae*/ 	.byte	0x3f
	.zero		1


	//   ....[101]....
        /*0cb0*/ 	.word	0x0001eb50
        /*0cb4*/ 	.word	0x00000002
        /*0cb8*/ 	.word	0x00022860
        /*0cbc*/ 	.short	0x010a
        /*0cbe*/ 	.byte	0x3f
	.zero		1


	//   ....[102]....
        /*0cc0*/ 	.word	0x0001eba0
        /*0cc4*/ 	.word	0x00000002
        /*0cc8*/ 	.word	0x00022840
        /*0ccc*/ 	.short	0x010a
        /*0cce*/ 	.byte	0x3f
	.zero		1


	//   ....[103]....
        /*0cd0*/ 	.word	0x0001ebf0
        /*0cd4*/ 	.word	0x00000002
        /*0cd8*/ 	.word	0x00022860
        /*0cdc*/ 	.short	0x010a
        /*0cde*/ 	.byte	0x3f
	.zero		1


	//   ....[104]....
        /*0ce0*/ 	.word	0x0001f5b0
        /*0ce4*/ 	.word	0x00000000
        /*0ce8*/ 	.word	0x00022820
        /*0cec*/ 	.short	0x010a
        /*0cee*/ 	.byte	0x3f
	.zero		1


	//   ....[105]....
        /*0cf0*/ 	.word	0x0001f750
        /*0cf4*/ 	.word	0x00000006
        /*0cf8*/ 	.word	0x00000000
        /*0cfc*/ 	.short	0x010a
        /*0cfe*/ 	.byte	0x3f
	.zero		1


	//   ....[106]....
        /*0d00*/ 	.word	0x0001f7a0
        /*0d04*/ 	.word	0x00000007
        /*0d08*/ 	.word	0x00000000
        /*0d0c*/ 	.short	0x010a
        /*0d0e*/ 	.byte	0x3f
	.zero		1


	//   ....[107]....
        /*0d10*/ 	.word	0x0001f7f0
        /*0d14*/ 	.word	0x00000004
        /*0d18*/ 	.word	0x00000000
        /*0d1c*/ 	.short	0x010a
        /*0d1e*/ 	.byte	0x3f
	.zero		1


	//----- nvinfo : EIATTR_NUM_MBARRIERS
	.align		4
.L_412:
        /*0d20*/ 	.byte	0x03, 0x38
        /*0d22*/ 	.short	0x0016


	//----- nvinfo : EIATTR_EXIT_INSTR_OFFSETS
	.align		4
        /*0d24*/ 	.byte	0x04, 0x1c
        /*0d26*/ 	.short	(.L_414 - .L_413)


	//   ....[0]....
.L_413:
        /*0d28*/ 	.word	0x0001d5b0


	//----- nvinfo : EIATTR_MAX_THREADS
	.align		4
.L_414:
        /*0d2c*/ 	.byte	0x04, 0x05
        /*0d2e*/ 	.short	(.L_416 - .L_415)
.L_415:
        /*0d30*/ 	.word	0x00000180
        /*0d34*/ 	.word	0x00000001
        /*0d38*/ 	.word	0x00000001


	//----- nvinfo : EIATTR_CRS_STACK_SIZE
	.align		4
.L_416:
        /*0d3c*/ 	.byte	0x04, 0x1e
        /*0d3e*/ 	.short	(.L_418 - .L_417)
.L_417:
        /*0d40*/ 	.word	0x00000000


	//----- nvinfo : EIATTR_CBANK_PARAM_SIZE
	.align		4
.L_418:
        /*0d44*/ 	.byte	0x03, 0x19
        /*0d46*/ 	.short	0x0a70


	//----- nvinfo : EIATTR_PARAM_CBANK
	.align		4
        /*0d48*/ 	.byte	0x04, 0x0a
        /*0d4a*/ 	.short	(.L_420 - .L_419)
	.align		4
.L_419:
        /*0d4c*/ 	.word	index@(.nv.constant0._ZN7cutlass13device_kernelIN5flash11enable_sm90INS1_16FlashAttnFwdSm90INS1_25CollectiveMainloopFwdSm90ILi2EN4cute5tupleIJNS5_1CILi1EEES8_S8_EEENS6_IJNS7_ILi128EEENS7_ILi96EEENS7_ILi64EEEEEELi256ENS_6half_tEfNS_4arch4Sm90ELb0ELb1ELb0ELb1ELb0ELb1ELb0ELb1ELb0ELb0ELb0ELb0EEENS1_21CollectiveEpilogueFwdINS6_IJSA_NS7_ILi256EEESB_EEES9_SE_SG_Li256ELb1ELb0ELb0ELb0EEENS1_36VarlenDynamicPersistentTileSchedulerILi128ELi96ELi256ELi32ELb0ELb0ELb1ELb1ELb0ELb1EEEEEEEEEvNT_6ParamsE)
        /*0d50*/ 	.short	0x0210
        /*0d52*/ 	.short	0x0a70


	//----- nvinfo : EIATTR_SW_WAR
	.align		4
.L_420:
        /*0d54*/ 	.byte	0x04, 0x36
        /*0d56*/ 	.short	(.L_422 - .L_421)
.L_421:
        /*0d58*/ 	.word	0x00000008
.L_422:


//--------------------- .nv.info._ZN7cutlass13device_kernelIN5flash11enable_sm90INS1_16FlashAttnFwdSm90INS1_25CollectiveMainloopFwdSm90ILi2EN4cute5tupleIJNS5_1CILi1EEES8_S8_EEENS6_IJNS7_ILi128EEENS7_ILi96EEENS7_ILi64EEEEEELi256ENS_6half_tEfNS_4arch4Sm90ELb0ELb1ELb0ELb1ELb0ELb0ELb1ELb1ELb0ELb0ELb0ELb0EEENS1_21CollectiveEpilogueFwdINS6_IJSA_NS7_ILi256EEESB_EEES9_SE_SG_Li256ELb1ELb0ELb0ELb0EEENS1_36VarlenDynamicPersistentTileSchedulerILi128ELi96ELi256ELi32ELb0ELb0ELb1ELb1ELb0ELb1EEEEEEEEEvNT_6ParamsE --------------------------
	.section	.nv.info._ZN7cutlass13device_kernelIN5flash11enable_sm90INS1_16FlashAttnFwdSm90INS1_25CollectiveMainloopFwdSm90ILi2EN4cute5tupleIJNS5_1CILi1EEES8_S8_EEENS6_IJNS7_ILi128EEENS7_ILi96EEENS7_ILi64EEEEEELi256ENS_6half_tEfNS_4arch4Sm90ELb0ELb1ELb0ELb1ELb0ELb0ELb1ELb1ELb0ELb0ELb0ELb0EEENS1_21CollectiveEpilogueFwdINS6_IJSA_NS7_ILi256EEESB_EEES9_SE_SG_Li256ELb1ELb0ELb0ELb0EEENS1_36VarlenDynamicPersistentTileSchedulerILi128ELi96ELi256ELi32ELb0ELb0ELb1ELb1ELb0ELb1EEEEEEEEEvNT_6ParamsE,"",@"SHT_CUDA_INFO"
	.sectionflags	@""
	.align	4


	//----- nvinfo : EIATTR_CUDA_API_VERSION
	.align		4
        /*0000*/ 	.byte	0x04, 0x37
        /*0002*/ 	.short	(.L_424 - .L_423)
.L_423:
        /*0004*/ 	.word	0x00000082


	//----- nvinfo : EIATTR_KPARAM_INFO
	.align		4
.L_424:
        /*0008*/ 	.byte	0x04, 0x17
        /*000a*/ 	.short	(.L_426 - .L_425)
.L_425:
        /*000c*/ 	.word	0x00000000
        /*0010*/ 	.short	0x0000
        /*0012*/ 	.short	0x0070
        /*0014*/ 	.byte	0x00, 0xf0, 0x01, 0x2c


	//----- nvinfo : EIATTR_SPARSE_MMA_MASK
	.align		4
.L_426:
        /*0018*/ 	.byte	0x03, 0x50
        /*001a*/ 	.short	0x0000


	//----- nvinfo : EIATTR_MAXREG_COUNT
	.align		4
        /*001c*/ 	.byte	0x03, 0x1b
        /*001e*/ 	.short	0x00a8


	//----- nvinfo : EIATTR_NUM_BARRIERS
	.align		4
        /*0020*/ 	.byte	0x02, 0x4c
        /*0022*/ 	.byte	0x10
	.zero		1


	//----- nvinfo : EIATTR_EXTERNS
	.align		4
        /*0024*/ 	.byte	0x04, 0x0f
        /*0026*/ 	.short	(.L_428 - .L_427)


	//   ....[0]....
	.align		4
.L_427:
        /*0028*/ 	.word	index@(__assertfail)


	//----- nvinfo : EIATTR_ANNOTATIONS
	.align		4
.L_428:
        /*002c*/ 	.byte	0x04, 0x55
        /*002e*/ 	.short	(.L_430 - .L_429)


	//   ....[0]....
.L_429:
        /* <DEDUP_REMOVED lines=33> */


	//----- nvinfo : EIATTR_MERCURY_ISA_VERSION
	.align		4
.L_430:
        /*0228*/ 	.byte	0x03, 0x5f
        /*022a*/ 	.short	0x0101


	//----- nvinfo : EIATTR_UNUSED_LOAD_BYTE_OFFSET
	.align		4
        /*022c*/ 	.byte	0x04, 0x44
        /*022e*/ 	.short	(.L_432 - .L_431)


	//   ....[0]....
.L_431:
        /*0230*/ 	.word	0x00000bc0
        /*0234*/ 	.word	0x0000fff0


	//   ....[1]....
        /*0238*/ 	.word	0x0001eeb0
        /*023c*/ 	.word	0x0000fff0


	//----- nvinfo : EIATTR_INT_WARP_WIDE_INSTR_OFFSETS
	.align		4
.L_432:
        /*0240*/ 	.byte	0x04, 0x31
        /*0242*/ 	.short	(.L_434 - .L_433)


	//   ....[0]....
.L_433:
        /*0244*/ 	.word	0x000001d0


	//   ....[1]....
        /*0248*/ 	.word	0x00000210


	//   ....[2]....
        /*024c*/ 	.word	0x00000280


	//   ....[3]....
        /*0250*/ 	.word	0x00000290


	//   ....[4]....
        /*0254*/ 	.word	0x00022af0


	//   ....[5]....
        /*0258*/ 	.word	0x00022b80


	//   ....[6]....
        /*025c*/ 	.word	0x00023080


	//   ....[7]....
        /*0260*/ 	.word	0x00023100


	//   ....[8]....
        /*0264*/ 	.word	0x00025620


	//   ....[9]....
        /*0268*/ 	.word	0x000256b0


	//----- nvinfo : EIATTR_COOP_GROUP_MASK_REGIDS
	.align		4
.L_434:
        /*026c*/ 	.byte	0x04, 0x29
        /*026e*/ 	.short	(.L_436 - .L_435)


	//   ....[0]....
.L_435:
        /*0270*/ 	.word	0xffffffff


	//   ....[1]....
        /*0274*/ 	.word	0xffffffff


	//   ....[2]....
        /*0278*/ 	.word	0xffffffff


	//   ....[3]....
        /*027c*/ 	.word	0xffffffff


	//   ....[4]....
        /*0280*/ 	.word	0xffffffff


	//   ....[5]....
        /*0284*/ 	.word	0xffffffff


	//   ....[6]....
        /*0288*/ 	.word	0xffffffff


	//   ....[7]....
        /*028c*/ 	.word	0xffffffff


	//   ....[8]....
        /*0290*/ 	.word	0xffffffff


	//   ....[9]....
        /*0294*/ 	.word	0xffffffff


	//   ....[10]....
        /*0298*/ 	.word	0xffffffff


	//   ....[11]....
        /*029c*/ 	.word	0xffffffff


	//   ....[12]....
        /*02a0*/ 	.word	0xffffffff


	//   ....[13]....
        /*02a4*/ 	.word	0xffffffff


	//   ....[14]....
        /*02a8*/ 	.word	0xffffffff


	//   ....[15]....
        /*02ac*/ 	.word	0xffffffff


	//   ....[16]....
        /*02b0*/ 	.word	0xffffffff


	//   ....[17]....
        /*02b4*/ 	.word	0xffffffff


	//   ....[18]....
        /*02b8*/ 	.word	0xffffffff


	//   ....[19]....
        /*02bc*/ 	.word	0xffffffff


	//   ....[20]....
        /*02c0*/ 	.word	0xffffffff


	//   ....[21]....
        /*02c4*/ 	.word	0xffffffff


	//   ....[22]....
        /*02c8*/ 	.word	0xffffffff


	//   ....[23]....
        /*02cc*/ 	.word	0xffffffff


	//   ....[24]....
        /*02d0*/ 	.word	0xffffffff


	//   ....[25]....
        /*02d4*/ 	.word	0xffffffff


	//   ....[26]....
        /*02d8*/ 	.word	0xffffffff


	//   ....[27]....
        /*02dc*/ 	.word	0xffffffff


	//   ....[28]....
        /*02e0*/ 	.word	0xffffffff


	//   ....[29]....
        /*02e4*/ 	.word	0xffffffff


	//   ....[30]....
        /*02e8*/ 	.word	0xffffffff


	//   ....[31]....
        /*02ec*/ 	.word	0xffffffff


	//   ....[32]....
        /*02f0*/ 	.word	0xffffffff


	//   ....[33]....
        /*02f4*/ 	.word	0xffffffff


	//   ....[34]....
        /*02f8*/ 	.word	0xffffffff


	//   ....[35]....
        /*02fc*/ 	.word	0xffffffff


	//   ....[36]....
        /*0300*/ 	.word	0xffffffff


	//   ....[37]....
        /*0304*/ 	.word	0xffffffff


	//   ....[38]....
        /*0308*/ 	.word	0xffffffff


	//   ....[39]....
        /*030c*/ 	.word	0xffffffff


	//   ....[40]....
        /*0310*/ 	.word	0xffffffff


	//   ....[41]....
        /*0314*/ 	.word	0xffffffff


	//   ....[42]....
        /*0318*/ 	.word	0xffffffff


	//   ....[43]....
        /*031c*/ 	.word	0xffffffff


	//   ....[44]....
        /*0320*/ 	.word	0xffffffff


	//   ....[45]....
        /*0324*/ 	.word	0xffffffff


	//   ....[46]....
        /*0328*/ 	.word	0xffffffff


	//   ....[47]....
        /*032c*/ 	.word	0xffffffff


	//   ....[48]....
        /*0330*/ 	.word	0xffffffff


	//   ....[49]....
        /*0334*/ 	.word	0xffffffff


	//   ....[50]....
        /*0338*/ 	.word	0xffffffff


	//   ....[51]....
        /*033c*/ 	.word	0xffffffff


	//   ....[52]....
        /*0340*/ 	.word	0xffffffff


	//   ....[53]....
        /*0344*/ 	.word	0xffffffff


	//   ....[54]....
        /*0348*/ 	.word	0xffffffff


	//   ....[55]....
        /*034c*/ 	.word	0xffffffff


	//   ....[56]....
        /*0350*/ 	.word	0xffffffff


	//   ....[57]....
        /*0354*/ 	.word	0xffffffff


	//   ....[58]....
        /*0358*/ 	.word	0x0500000f


	//   ....[59]....
        /*035c*/ 	.word	0x0500000f


	//   ....[60]....
        /*0360*/ 	.word	0x0500000f


	//   ....[61]....
        /*0364*/ 	.word	0x0500000f


	//   ....[62]....
        /*0368*/ 	.word	0x0500000f


	//   ....[63]....
        /*036c*/ 	.word	0x0500000f


	//   ....[64]....
        /*0370*/ 	.word	0x0500000f


	//   ....[65]....
        /*0374*/ 	.word	0x0500000f


	//   ....[66]....
        /*0378*/ 	.word	0x0500000f


	//   ....[67]....
        /*037c*/ 	.word	0x0500000f


	//   ....[68]....
        /*0380*/ 	.word	0x0500000f


	//   ....[69]....
        /*0384*/ 	.word	0x0500000f


	//   ....[70]....
        /*0388*/ 	.word	0x0500000f


	//   ....[71]....
        /*038c*/ 	.word	0x0500000f


	//   ....[72]....
        /*0390*/ 	.word	0x0500000f


	//   ....[73]....
        /*0394*/ 	.word	0x0500000f


	//   ....[74]....
        /*0398*/ 	.word	0x0500000f


	//   ....[75]....
        /*039c*/ 	.word	0x0500000f


	//   ....[76]....
        /*03a0*/ 	.word	0x0500000f


	//   ....[77]....
        /*03a4*/ 	.word	0xffffffff


	//   ....[78]....
        /*03a8*/ 	.word	0xffffffff


	//   ....[79]....
        /*03ac*/ 	.word	0xffffffff


	//   ....[80]....
        /*03b0*/ 	.word	0xffffffff


	//----- nvinfo : EIATTR_COOP_GROUP_INSTR_OFFSETS
	.align		4
.L_436:
        /*03b4*/ 	.byte	0x04, 0x28
        /*03b6*/ 	.short	(.L_438 - .L_437)


	//   ....[0]....
.L_437:
        /*03b8*/ 	.word	0x000000b0


	//   ....[1]....
        /*03bc*/ 	.word	0x000001e0


	//   ....[2]....
        /*03c0*/ 	.word	0x00000230


	//   ....[3]....
        /*03c4*/ 	.word	0x00000480


	//   ....[4]....
        /*03c8*/ 	.word	0x000005e0


	//   ....[5]....
        /*03cc*/ 	.word	0x00000700


	//   ....[6]....
        /*03d0*/ 	.word	0x00000860


	//   ....[7]....
        /*03d4*/ 	.word	0x00002300


	//   ....[8]....
        /*03d8*/ 	.word	0x00005c30


	//   ....[9]....
        /*03dc*/ 	.word	0x00005cb0


	//   ....[10]....
        /*03e0*/ 	.word	0x000060c0


	//   ....[11]....
        /*03e4*/ 	.word	0x000060e0


	//   ....[12]....
        /*03e8*/ 	.word	0x0000af00


	//   ....[13]....
        /*03ec*/ 	.word	0x0000af90


	//   ....[14]....
        /*03f0*/ 	.word	0x0000b050


	//   ....[15]....
        /*03f4*/ 	.word	0x0000b0a0


	//   ....[16]....
        /*03f8*/ 	.word	0x000158f0


	//   ....[17]....
        /*03fc*/ 	.word	0x000159c0


	//   ....[18]....
        /*0400*/ 	.word	0x00015b40


	//   ....[19]....
        /*0404*/ 	.word	0x00015bb0


	//   ....[20]....
        /*0408*/ 	.word	0x0001df30


	//   ....[21]....
        /*040c*/ 	.word	0x0001df50


	//   ....[22]....
        /*0410*/ 	.word	0x0001dfb0


	//   ....[23]....
        /*0414*/ 	.word	0x0001dff0


	//   ....[24]....
        /*0418*/ 	.word	0x00021670


	//   ....[25]....
        /*041c*/ 	.word	0x00021800


	//   ....[26]....
        /*0420*/ 	.word	0x00021830


	//   ....[27]....
        /*0424*/ 	.word	0x00021860


	//   ....[28]....
        /*0428*/ 	.word	0x000218a0


	//   ....[29]....
        /*042c*/ 	.word	0x000218f0


	//   ....[30]....
        /*0430*/ 	.word	0x00021950


	//   ....[31]....
        /*0434*/ 	.word	0x00021b30


	//   ....[32]....
        /*0438*/ 	.word	0x00021b90


	//   ....[33]....
        /*043c*/ 	.word	0x00021bd0


	//   ....[34]....
        /*0440*/ 	.word	0x00021c10


	//   ....[35]....
        /*0444*/ 	.word	0x00021c40


	//   ....[36]....
        /*0448*/ 	.word	0x00021c70


	//   ....[37]....
        /*044c*/ 	.word	0x00021d00


	//   ....[38]....
        /*0450*/ 	.word	0x00021d60


	//   ....[39]....
        /*0454*/ 	.word	0x00021df0


	//   ....[40]....
        /*0458*/ 	.word	0x00025740


	//   ....[41]....
        /*045c*/ 	.word	0x00025750


	//   ....[42]....
        /*0460*/ 	.word	0x00025860


	//   ....[43]....
        /*0464*/ 	.word	0x000258c0


	//   ....[44]....
        /*0468*/ 	.word	0x00025900


	//   ....[45]....
        /*046c*/ 	.word	0x00025940


	//   ....[46]....
        /*0470*/ 	.word	0x00025970


	//   ....[47]....
        /*0474*/ 	.word	0x000259a0


	//   ....[48]....
        /*0478*/ 	.word	0x00025b30


	//   ....[49]....
        /*047c*/ 	.word	0x00025b90


	//   ....[50]....
        /*0480*/ 	.word	0x00025bd0


	//   ....[51]....
        /*0484*/ 	.word	0x00025c10


	//   ....[52]....
        /*0488*/ 	.word	0x00025c40


	//   ....[53]....
        /*048c*/ 	.word	0x00025c70


	//   ....[54]....
        /*0490*/ 	.word	0x00025d30


	//   ....[55]....
        /*0494*/ 	.word	0x00025d50


	//   ....[56]....
        /*0498*/ 	.word	0x00025dc0


	//   ....[57]....
        /*049c*/ 	.word	0x00026430


	//   ....[58]....
        /*04a0*/ 	.word	0x00026a10


	//   ....[59]....
        /*04a4*/ 	.word	0x00026e30


	//   ....[60]....
        /*04a8*/ 	.word	0x00026ec0


	//   ....[61]....
        /*04ac*/ 	.word	0x00026f60


	//   ....[62]....
        /*04b0*/ 	.word	0x00027010


	//   ....[63]....
        /*04b4*/ 	.word	0x00027090


	//   ....[64]....
        /*04b8*/ 	.word	0x00027110


	//   ....[65]....
        /*04bc*/ 	.word	0x00027190


	//   ....[66]....
        /*04c0*/ 	.word	0x00027210


	//   ....[67]....
        /*04c4*/ 	.word	0x000272a0


	//   ....[68]....
        /*04c8*/ 	.word	0x00027350


	//   ....[69]....
        /*04cc*/ 	.word	0x000273d0


	//   ....[70]....
        /*04d0*/ 	.word	0x00027450


	//   ....[71]....
        /*04d4*/ 	.word	0x000274d0


	//   ....[72]....
        /*04d8*/ 	.word	0x00027550


	//   ....[73]....
        /*04dc*/ 	.word	0x000275c0


	//   ....[74]....
        /*04e0*/ 	.word	0x00027660


	//   ....[75]....
        /*04e4*/ 	.word	0x000276f0


	//   ....[76]....
        /*04e8*/ 	.word	0x00027810


	//   ....[77]....
        /*04ec*/ 	.word	0x0002b150


	//   ....[78]....
        /*04f0*/ 	.word	0x0002b190


	//   ....[79]....
        /*04f4*/ 	.word	0x0002b200


	//   ....[80]....
        /*04f8*/ 	.word	0x0002b220


	//----- nvinfo : EIATTR_REG_RECONFIG
	.align		4
.L_438:
        /*04fc*/ 	.byte	0x01, 0x54
	.zero		2


	//----- nvinfo : EIATTR_SYSCALL_OFFSETS
	.align		4
        /*0500*/ 	.byte	0x04, 0x46
        /*0502*/ 	.short	(.L_440 - .L_439)


	//   ....[0]....
.L_439:
        /*0504*/ 	.word	0x00002850


	//   ....[1]....
        /*0508*/ 	.word	0x00022d10


	//   ....[2]....
        /*050c*/ 	.word	0x00022e50


	//   ....[3]....
        /*0510*/ 	.word	0x00022f50


	//----- nvinfo : EIATTR_MBARRIER_INSTR_OFFSETS
	.align		4
.L_440:
        /*0514*/ 	.byte	0x04, 0x39
        /*0516*/ 	.short	(.L_442 - .L_441)


	//   ....[0]....
.L_441:
        /*0518*/ 	.word	0x00000320
        /*051c*/ 	.word	0x000000ff
        /*0520*/ 	.word	0x00032400
        /*0524*/ 	.short	0x0100
        /*0526*/ 	.byte	0x08
	.zero		1


	//   ....[1]....
        /*0528*/ 	.word	0x00000330
        /*052c*/ 	.word	0x000000ff
        /*0530*/ 	.word	0x00032410
        /*0534*/ 	.short	0x0100
        /*0536*/ 	.byte	0x08
	.zero		1


	//   ....[2]....
        /*0538*/ 	.word	0x00000340
        /*053c*/ 	.word	0x000000ff
        /*0540*/ 	.word	0x00032420
        /*0544*/ 	.short	0x0100
        /*0546*/ 	.byte	0x08
	.zero		1


	//   ....[3]....
        /*0548*/ 	.word	0x00000430
        /*054c*/ 	.word	0x000000ff
        /*0550*/ 	.word	0x00032430
        /*0554*/ 	.short	0x0100
        /*0556*/ 	.byte	0x08
	.zero		1


	//   ....[4]....
        /*0558*/ 	.word	0x00000440
        /*055c*/ 	.word	0x000000ff
        /*0560*/ 	.word	0x00032440
        /*0564*/ 	.short	0x0100
        /*0566*/ 	.byte	0x08
	.zero		1


	//   ....[5]....
        /*0568*/ 	.word	0x00000450
        /*056c*/ 	.word	0x000000ff
        /*0570*/ 	.word	0x00032438
        /*0574*/ 	.short	0x0100
        /*0576*/ 	.byte	0x08
	.zero		1


	//   ....[6]....
        /*0578*/ 	.word	0x00000460
        /*057c*/ 	.word	0x000000ff
        /*0580*/ 	.word	0x00032448
        /*0584*/ 	.short	0x0100
        /*0586*/ 	.byte	0x08
	.zero		1


	//   ....[7]....
        /*0588*/ 	.word	0x00000590
        /*058c*/ 	.word	0x000000ff
        /*0590*/ 	.word	0x00032450
        /*0594*/ 	.short	0x0100
        /*0596*/ 	.byte	0x08
	.zero		1


	//   ....[8]....
        /*0598*/ 	.word	0x000005a0
        /*059c*/ 	.word	0x000000ff
        /*05a0*/ 	.word	0x00032460
        /*05a4*/ 	.short	0x0100
        /*05a6*/ 	.byte	0x08
	.zero		1


	//   ....[9]....
        /*05a8*/ 	.word	0x000005b0
        /*05ac*/ 	.word	0x000000ff
        /*05b0*/ 	.word	0x00032458
        /*05b4*/ 	.short	0x0100
        /*05b6*/ 	.byte	0x08
	.zero		1


	//   ....[10]....
        /*05b8*/ 	.word	0x000005c0
        /*05bc*/ 	.word	0x000000ff
        /*05c0*/ 	.word	0x00032468
        /*05c4*/ 	.short	0x0100
        /*05c6*/ 	.byte	0x08
	.zero		1


	//   ....[11]....
        /*05c8*/ 	.word	0x000006b0
        /*05cc*/ 	.word	0x000000ff
        /*05d0*/ 	.word	0x00032470
        /*05d4*/ 	.short	0x0100
        /*05d6*/ 	.byte	0x06
	.zero		1


	//   ....[12]....
        /*05d8*/ 	.word	0x000006c0
        /*05dc*/ 	.word	0x000000ff
        /*05e0*/ 	.word	0x00032480
        /*05e4*/ 	.short	0x0100
        /*05e6*/ 	.byte	0x06
	.zero		1


	//   ....[13]....
        /*05e8*/ 	.word	0x000006d0
        /*05ec*/ 	.word	0x000000ff
        /*05f0*/ 	.word	0x00032478
        /*05f4*/ 	.short	0x0100
        /*05f6*/ 	.byte	0x06
	.zero		1


	//   ....[14]....
        /*05f8*/ 	.word	0x000006e0
        /*05fc*/ 	.word	0x000000ff
        /*0600*/ 	.word	0x00032488
        /*0604*/ 	.short	0x0100
        /*0606*/ 	.byte	0x06
	.zero		1


	//   ....[15]....
        /*0608*/ 	.word	0x00000810
        /*060c*/ 	.word	0x000000ff
        /*0610*/ 	.word	0x00032490
        /*0614*/ 	.short	0x0100
        /*0616*/ 	.byte	0x08
	.zero		1


	//   ....[16]....
        /*0618*/ 	.word	0x00000820
        /*061c*/ 	.word	0x000000ff
        /*0620*/ 	.word	0x000324a0
        /*0624*/ 	.short	0x0100
        /*0626*/ 	.byte	0x08
	.zero		1


	//   ....[17]....
        /*0628*/ 	.word	0x00000830
        /*062c*/ 	.word	0x000000ff
        /*0630*/ 	.word	0x00032498
        /*0634*/ 	.short	0x0100
        /*0636*/ 	.byte	0x08
	.zero		1


	//   ....[18]....
        /*0638*/ 	.word	0x00000840
        /*063c*/ 	.word	0x000000ff
        /*0640*/ 	.word	0x000324a8
        /*0644*/ 	.short	0x0100
        /*0646*/ 	.byte	0x08
	.zero		1


	//   ....[19]....
        /*0648*/ 	.word	0x00000970
        /*064c*/ 	.word	0x000000ff
        /*0650*/ 	.word	0x000324b0
        /*0654*/ 	.short	0x0100
        /*0656*/ 	.byte	0x08
	.zero		1


	//   ....[20]....
        /*0658*/ 	.word	0x00000980
        /*065c*/ 	.word	0x000000ff
        /*0660*/ 	.word	0x000324c0
        /*0664*/ 	.short	0x0100
        /*0666*/ 	.byte	0x08
	.zero		1


	//   ....[21]....
        /*0668*/ 	.word	0x00000990
        /*066c*/ 	.word	0x000000ff
        /*0670*/ 	.word	0x000324b8
        /*0674*/ 	.short	0x0100
        /*0676*/ 	.byte	0x08
	.zero		1


	//   ....[22]....
        /*0678*/ 	.word	0x000009a0
        /*067c*/ 	.word	0x000000ff
        /*0680*/ 	.word	0x000324c8
        /*0684*/ 	.short	0x0100
        /*0686*/ 	.byte	0x08
	.zero		1


	//   ....[23]....
        /*0688*/ 	.word	0x00002aa0
        /*068c*/ 	.word	0x000000ff
        /*0690*/ 	.word	0x00032400
        /*0694*/ 	.short	0x010a
        /*0696*/ 	.byte	0x2c
	.zero		1


	//   ....[24]....
        /*0698*/ 	.word	0x00002f20
        /*069c*/ 	.word	0x00000018
        /*06a0*/ 	.word	0x00000000
        /*06a4*/ 	.short	0x010a
        /*06a6*/ 	.byte	0x3f
	.zero		1


	//   ....[25]....
        /*06a8*/ 	.word	0x00002f80
        /*06ac*/ 	.word	0x00000018
        /*06b0*/ 	.word	0x00000000
        /*06b4*/ 	.short	0x010a
        /*06b6*/ 	.byte	0x3f
	.zero		1


	//   ....[26]....
        /*06b8*/ 	.word	0x00003330
        /*06bc*/ 	.word	0x000000ff
        /*06c0*/ 	.word	0x00032410
        /*06c4*/ 	.short	0x010a
        /*06c6*/ 	.byte	0x2c
	.zero		1


	//   ....[27]....
        /*06c8*/ 	.word	0x00003430
        /*06cc*/ 	.word	0x00000008
        /*06d0*/ 	.word	0x00000000
        /*06d4*/ 	.short	0x010a
        /*06d6*/ 	.byte	0x3f
	.zero		1


	//   ....[28]....
        /*06d8*/ 	.word	0x00003490
        /*06dc*/ 	.word	0x00000008
        /*06e0*/ 	.word	0x00000000
        /*06e4*/ 	.short	0x010a
        /*06e6*/ 	.byte	0x3f
	.zero		1


	//   ....[29]....
        /*06e8*/ 	.word	0x000041b0
        /*06ec*/ 	.word	0x00000007
        /*06f0*/ 	.word	0x00000000
        /*06f4*/ 	.short	0x0101
        /*06f6*/ 	.byte	0x3f
	.zero		1


	//   ....[30]....
        /*06f8*/ 	.word	0x00009330
        /*06fc*/ 	.word	0x0000000b
        /*0700*/ 	.word	0x00000000
        /*0704*/ 	.short	0x0101
        /*0706*/ 	.byte	0x3f
	.zero		1


	//   ....[31]....
        /*0708*/ 	.word	0x000099d0
        /*070c*/ 	.word	0x00000003
        /*0710*/ 	.word	0x00000000
        /*0714*/ 	.short	0x010a
        /*0716*/ 	.byte	0x3f
	.zero		1


	//   ....[32]....
        /*0718*/ 	.word	0x00009ad0
        /*071c*/ 	.word	0x00000000
        /*0720*/ 	.word	0x00000000
        /*0724*/ 	.short	0x010a
        /*0726*/ 	.byte	0x3f
	.zero		1


	//   ....[33]....
        /*0728*/ 	.word	0x00009f00
        /*072c*/ 	.word	0x00000003
        /*0730*/ 	.word	0x00000000
        /*0734*/ 	.short	0x010a
        /*0736*/ 	.byte	0x3f
	.zero		1


	//   ....[34]....
        /*0738*/ 	.word	0x00009fb0
        /*073c*/ 	.word	0x00000004
        /*0740*/ 	.word	0x00000000
        /*0744*/ 	.short	0x010a
        /*0746*/ 	.byte	0x3f
	.zero		1


	//   ....[35]....
        /*0748*/ 	.word	0x0000ac90
        /*074c*/ 	.word	0x00000003
        /*0750*/ 	.word	0x00000000
        /*0754*/ 	.short	0x0101
        /*0756*/ 	.byte	0x3f
	.zero		1


	//   ....[36]....
        /*0758*/ 	.word	0x00012f70
        /*075c*/ 	.word	0x00000000
        /*0760*/ 	.word	0x00000000
        /*0764*/ 	.short	0x0101
        /*0766*/ 	.byte	0x3f
	.zero		1


	//   ....[37]....
        /*0768*/ 	.word	0x00013170
        /*076c*/ 	.word	0x00000005
        /*0770*/ 	.word	0x00000000
        /*0774*/ 	.short	0x010a
        /*0776*/ 	.byte	0x3f
	.zero		1


	//   ....[38]....
        /*0778*/ 	.word	0x00013270
        /*077c*/ 	.word	0x00000000
        /*0780*/ 	.word	0x00000000
        /*0784*/ 	.short	0x010a
        /*0786*/ 	.byte	0x3f
	.zero		1


	//   ....[39]....
        /*0788*/ 	.word	0x000136a0
        /*078c*/ 	.word	0x00000005
        /*0790*/ 	.word	0x00000000
        /*0794*/ 	.short	0x010a
        /*0796*/ 	.byte	0x3f
	.zero		1


	//   ....[40]....
        /*0798*/ 	.word	0x00013750
        /*079c*/ 	.word	0x00000004
        /*07a0*/ 	.word	0x00000000
        /*07a4*/ 	.short	0x010a
        /*07a6*/ 	.byte	0x3f
	.zero		1


	//   ....[41]....
        /*07a8*/ 	.word	0x00014460
        /*07ac*/ 	.word	0x00000004
        /*07b0*/ 	.word	0x00000000
        /*07b4*/ 	.short	0x0101
        /*07b6*/ 	.byte	0x3f
	.zero		1


	//   ....[42]....
        /*07b8*/ 	.word	0x0001dac0
        /*07bc*/ 	.word	0x00000000
        /*07c0*/ 	.word	0x00000000
        /*07c4*/ 	.short	0x0101
        /*07c6*/ 	.byte	0x3f
	.zero		1


	//   ....[43]....
        /*07c8*/ 	.word	0x00020300
        /*07cc*/ 	.word	0x000000ff
        /*07d0*/ 	.word	0x00000000
        /*07d4*/ 	.short	0x0101
        /*07d6*/ 	.byte	0x04
	.zero		1


	//   ....[44]....
        /*07d8*/ 	.word	0x00023460
        /*07dc*/ 	.word	0x00000009
        /*07e0*/ 	.word	0x00032440
        /*07e4*/ 	.short	0x010a
        /*07e6*/ 	.byte	0x3f
	.zero		1


	//   ....[45]....
        /*07e8*/ 	.word	0x00023a70
        /*07ec*/ 	.word	0x00000009
        /*07f0*/ 	.word	0x00032420
        /*07f4*/ 	.short	0x010a
        /*07f6*/ 	.byte	0x3f
	.zero		1


	//   ....[46]....
        /*07f8*/ 	.word	0x00023b40
        /*07fc*/ 	.word	0x00000009
        /*0800*/ 	.word	0x00032460
        /*0804*/ 	.short	0x010a
        /*0806*/ 	.byte	0x3f
	.zero		1


	//   ....[47]....
        /*0808*/ 	.word	0x000241a0
        /*080c*/ 	.word	0x00000002
        /*0810*/ 	.word	0x00032440
        /*0814*/ 	.short	0x010a
        /*0816*/ 	.byte	0x3f
	.zero		1


	//   ....[48]....
        /*0818*/ 	.word	0x000243b0
        /*081c*/ 	.word	0x00000002
        /*0820*/ 	.word	0x00032460
        /*0824*/ 	.short	0x010a
        /*0826*/ 	.byte	0x3f
	.zero		1


	//   ....[49]....
        /*0828*/ 	.word	0x00024940
        /*082c*/ 	.word	0x00000002
        /*0830*/ 	.word	0x00032440
        /*0834*/ 	.short	0x010a
        /*0836*/ 	.byte	0x3f
	.zero		1


	//   ....[50]....
        /*0838*/ 	.word	0x00024b40
        /*083c*/ 	.word	0x00000002
        /*0840*/ 	.word	0x00032460
        /*0844*/ 	.short	0x010a
        /*0846*/ 	.byte	0x3f
	.zero		1


	//   ....[51]....
        /*0848*/ 	.word	0x00025030
        /*084c*/ 	.word	0x00000002
        /*0850*/ 	.word	0x00032440
        /*0854*/ 	.short	0x010a
        /*0856*/ 	.byte	0x3f
	.zero		1


	//   ....[52]....
        /*0858*/ 	.word	0x00025240
        /*085c*/ 	.word	0x00000002
        /*0860*/ 	.word	0x00032460
        /*0864*/ 	.short	0x010a
        /*0866*/ 	.byte	0x3f
	.zero		1


	//   ....[53]....
        /*0868*/ 	.word	0x000263c0
        /*086c*/ 	.word	0x00000000
        /*0870*/ 	.word	0x00032420
        /*0874*/ 	.short	0x010a
        /*0876*/ 	.byte	0x3f
	.zero		1


	//   ....[54]....
        /*0878*/ 	.word	0x00026570
        /*087c*/ 	.word	0x00000006
        /*0880*/ 	.word	0x00000000
        /*0884*/ 	.short	0x010a
        /*0886*/ 	.byte	0x3f
	.zero		1


	//   ....[55]....
        /*0888*/ 	.word	0x000265e0
        /*088c*/ 	.word	0x00000007
        /*0890*/ 	.word	0x00000000
        /*0894*/ 	.short	0x010a
        /*0896*/ 	.byte	0x3f
	.zero		1


	//   ....[56]....
        /*0898*/ 	.word	0x00026650
        /*089c*/ 	.word	0x00000004
        /*08a0*/ 	.word	0x00000000
        /*08a4*/ 	.short	0x010a
        /*08a6*/ 	.byte	0x3f
	.zero		1


	//   ....[57]....
        /*08a8*/ 	.word	0x00026680
        /*08ac*/ 	.word	0x00000003
        /*08b0*/ 	.word	0x00000000
        /*08b4*/ 	.short	0x010a
        /*08b6*/ 	.byte	0x3f
	.zero		1


	//   ....[58]....
        /*08b8*/ 	.word	0x000266f0
        /*08bc*/ 	.word	0x00000007
        /*08c0*/ 	.word	0x00032400
        /*08c4*/ 	.short	0x010a
        /*08c6*/ 	.byte	0x3f
	.zero		1


	//   ....[59]....
        /*08c8*/ 	.word	0x00026740
        /*08cc*/ 	.word	0x00000018
        /*08d0*/ 	.word	0x00000000
        /*08d4*/ 	.short	0x010a
        /*08d6*/ 	.byte	0x3f
	.zero		1


	//   ....[60]....
        /*08d8*/ 	.word	0x000267a0
        /*08dc*/ 	.word	0x00000008
        /*08e0*/ 	.word	0x00032410
        /*08e4*/ 	.short	0x010a
        /*08e6*/ 	.byte	0x3f
	.zero		1


	//   ....[61]....
        /*08e8*/ 	.word	0x000267f0
        /*08ec*/ 	.word	0x00000008
        /*08f0*/ 	.word	0x00000000
        /*08f4*/ 	.short	0x010a
        /*08f6*/ 	.byte	0x3f
	.zero		1


	//   ....[62]....
        /*08f8*/ 	.word	0x00026840
        /*08fc*/ 	.word	0x00000000
        /*0900*/ 	.word	0x00000000
        /*0904*/ 	.short	0x010a
        /*0906*/ 	.byte	0x3f
	.zero		1


	//   ....[63]....
        /*0908*/ 	.word	0x00026890
        /*090c*/ 	.word	0x00000004
        /*0910*/ 	.word	0x00000000
        /*0914*/ 	.short	0x010a
        /*0916*/ 	.byte	0x3f
	.zero		1


	//   ....[64]....
        /*0918*/ 	.word	0x000268e0
        /*091c*/ 	.word	0x00000000
        /*0920*/ 	.word	0x00000000
        /*0924*/ 	.short	0x010a
        /*0926*/ 	.byte	0x3f
	.zero		1


	//   ....[65]....
        /*0928*/ 	.word	0x00026930
        /*092c*/ 	.word	0x00000004
        /*0930*/ 	.word	0x00000000
        /*0934*/ 	.short	0x010a
        /*0936*/ 	.byte	0x3f
	.zero		1


	//   ....[66]....
        /*0938*/ 	.word	0x00026ad0
        /*093c*/ 	.word	0x00000009
        /*0940*/ 	.word	0x00032440
        /*0944*/ 	.short	0x010a
        /*0946*/ 	.byte	0x3f
	.zero		1


	//   ....[67]....
        /*0948*/ 	.word	0x00026b50
        /*094c*/ 	.word	0x00000009
        /*0950*/ 	.word	0x00032420
        /*0954*/ 	.short	0x010a
        /*0956*/ 	.byte	0x3f
	.zero		1


	//   ....[68]....
        /*0958*/ 	.word	0x00026ba0
        /*095c*/ 	.word	0x00000009
        /*0960*/ 	.word	0x00032460
        /*0964*/ 	.short	0x010a
        /*0966*/ 	.byte	0x3f
	.zero		1


	//   ....[69]....
        /*0968*/ 	.word	0x00026bf0
        /*096c*/ 	.word	0x00000002
        /*0970*/ 	.word	0x00032440
        /*0974*/ 	.short	0x010a
        /*0976*/ 	.byte	0x3f
	.zero		1


	//   ....[70]....
        /*0978*/ 	.word	0x00026c40
        /*097c*/ 	.word	0x00000002
        /*0980*/ 	.word	0x00032460
        /*0984*/ 	.short	0x010a
        /*0986*/ 	.byte	0x3f
	.zero		1


	//   ....[71]....
        /*0988*/ 	.word	0x00026c90
        /*098c*/ 	.word	0x00000002
        /*0990*/ 	.word	0x00032440
        /*0994*/ 	.short	0x010a
        /*0996*/ 	.byte	0x3f
	.zero		1


	//   ....[72]....
        /*0998*/ 	.word	0x00026ce0
        /*099c*/ 	.word	0x00000002
        /*09a0*/ 	.word	0x00032460
        /*09a4*/ 	.short	0x010a
        /*09a6*/ 	.byte	0x3f
	.zero		1


	//   ....[73]....
        /*09a8*/ 	.word	0x00026d30
        /*09ac*/ 	.word	0x00000002
        /*09b0*/ 	.word	0x00032440
        /*09b4*/ 	.short	0x010a
        /*09b6*/ 	.byte	0x3f
	.zero		1


	//   ....[74]....
        /*09b8*/ 	.word	0x00026d80
        /*09bc*/ 	.word	0x00000002
        /*09c0*/ 	.word	0x00032460
        /*09c4*/ 	.short	0x010a
        /*09c6*/ 	.byte	0x3f
	.zero		1


	//   ....[75]....
        /*09c8*/ 	.word	0x00027730
        /*09cc*/ 	.word	0x00000000
        /*09d0*/ 	.word	0x00032420
        /*09d4*/ 	.short	0x010a
        /*09d6*/ 	.byte	0x3f
	.zero		1


	//   ....[76]....
        /*09d8*/ 	.word	0x000278d0
        /*09dc*/ 	.word	0x00000006
        /*09e0*/ 	.word	0x00000000
        /*09e4*/ 	.short	0x010a
        /*09e6*/ 	.byte	0x3f
	.zero		1


	//   ....[77]....
        /*09e8*/ 	.word	0x00027920
        /*09ec*/ 	.word	0x00000007
        /*09f0*/ 	.word	0x00000000
        /*09f4*/ 	.short	0x010a
        /*09f6*/ 	.byte	0x3f
	.zero		1


	//   ....[78]....
        /*09f8*/ 	.word	0x00027970
        /*09fc*/ 	.word	0x00000004
        /*0a00*/ 	.word	0x00000000
        /*0a04*/ 	.short	0x010a
        /*0a06*/ 	.byte	0x3f
	.zero		1


	//   ....[79]....
        /*0a08*/ 	.word	0x00027d10
        /*0a0c*/ 	.word	0x0000000c
        /*0a10*/ 	.word	0x00000000
        /*0a14*/ 	.short	0x010a
        /*0a16*/ 	.byte	0x3f
	.zero		1


	//   ....[80]....
        /*0a18*/ 	.word	0x00027e50
        /*0a1c*/ 	.word	0x00000002
        /*0a20*/ 	.word	0x00000000
        /*0a24*/ 	.short	0x010a
        /*0a26*/ 	.byte	0x3f
	.zero		1


	//   ....[81]....
        /*0a28*/ 	.word	0x000284b0
        /*0a2c*/ 	.word	0x0000000b
        /*0a30*/ 	.word	0x00000000
        /*0a34*/ 	.short	0x010a
        /*0a36*/ 	.byte	0x3f
	.zero		1


	//   ....[82]....
        /*0a38*/ 	.word	0x000285f0
        /*0a3c*/ 	.word	0x00000008
        /*0a40*/ 	.word	0x00000000
        /*0a44*/ 	.short	0x010a
        /*0a46*/ 	.byte	0x3f
	.zero		1


	//   ....[83]....
        /*0a48*/ 	.word	0x00029920
        /*0a4c*/ 	.word	0x00000002
        /*0a50*/ 	.word	0x00000000
        /*0a54*/ 	.short	0x0101
        /*0a56*/ 	.byte	0x3f
	.zero		1


	//   ....[84]....
        /*0a58*/ 	.word	0x00042e40
        /*0a5c*/ 	.word	0x00000004
        /*0a60*/ 	.word	0x00000000
        /*0a64*/ 	.short	0x0101
        /*0a66*/ 	.byte	0x3f
	.zero		1


	//   ....[85]....
        /*0a68*/ 	.word	0x00042e70
        /*0a6c*/ 	.word	0x00000002
        /*0a70*/ 	.word	0x00000000
        /*0a74*/ 	.short	0x010a
        /*0a76*/ 	.byte	0x3f
	.zero		1


	//   ....[86]....
        /*0a78*/ 	.word	0x00042ec0
        /*0a7c*/ 	.word	0x00000008
        /*0a80*/ 	.word	0x00000000
        /*0a84*/ 	.short	0x010a
        /*0a86*/ 	.byte	0x3f
	.zero		1


	//----- nvinfo : EIATTR_NUM_MBARRIERS
	.align		4
.L_442:
        /*0a88*/ 	.byte	0x03, 0x38
        /*0a8a*/ 	.short	0x0017


	//----- nvinfo : EIATTR_EXIT_INSTR_OFFSETS
	.align		4
        /*0a8c*/ 	.byte	0x04, 0x1c
        /*0a8e*/ 	.short	(.L_444 - .L_443)


	//   ....[0]....
.L_443:
        /*0a90*/ 	.word	0x00000bf0


	//   ....[1]....
        /*0a94*/ 	.word	0x00021630


	//   ....[2]....
        /*0a98*/ 	.word	0x00021690


	//   ....[3]....
        /*0a9c*/ 	.word	0x000266d0


	//----- nvinfo : EIATTR_MAX_THREADS
	.align		4
.L_444:
        /*0aa0*/ 	.byte	0x04, 0x05
        /*0aa2*/ 	.short	(.L_446 - .L_445)
.L_445:
        /*0aa4*/ 	.word	0x00000180
        /*0aa8*/ 	.word	0x00000001
        /*0aac*/ 	.word	0x00000001


	//----- nvinfo : EIATTR_CRS_STACK_SIZE
	.align		4
.L_446:
        /*0ab0*/ 	.byte	0x04, 0x1e
        /*0ab2*/ 	.short	(.L_448 - .L_447)
.L_447:
        /*0ab4*/ 	.word	0x00000000


	//----- nvinfo : EIATTR_CBANK_PARAM_SIZE
	.align		4
.L_448:
        /*0ab8*/ 	.byte	0x03, 0x19
        /*0aba*/ 	.short	0x0b70


	//----- nvinfo : EIATTR_PARAM_CBANK
	.align		4
        /*0abc*/ 	.byte	0x04, 0x0a
        /*0abe*/ 	.short	(.L_450 - .L_449)
	.align		4
.L_449:
        /*0ac0*/ 	.word	index@(.nv.constant0._ZN7cutlass13device_kernelIN5flash11enable_sm90INS1_16FlashAttnFwdSm90INS1_25CollectiveMainloopFwdSm90ILi2EN4cute5tupleIJNS5_1CILi1EEES8_S8_EEENS6_IJNS7_ILi128EEENS7_ILi96EEENS7_ILi64EEEEEELi256ENS_6half_tEfNS_4arch4Sm90ELb0ELb1ELb0ELb1ELb0ELb0ELb1ELb1ELb0ELb0ELb0ELb0EEENS1_21CollectiveEpilogueFwdINS6_IJSA_NS7_ILi256EEESB_EEES9_SE_SG_Li256ELb1ELb0ELb0ELb0EEENS1_36VarlenDynamicPersistentTileSchedulerILi128ELi96ELi256ELi32ELb0ELb0ELb1ELb1ELb0ELb1EEEEEEEEEvNT_6ParamsE)
        /*0ac4*/ 	.short	0x0210
        /*0ac6*/ 	.short	0x0b70


	//----- nvinfo : EIATTR_SW_WAR
	.align		4
.L_450:
        /*0ac8*/ 	.byte	0x04, 0x36
        /*0aca*/ 	.short	(.L_452 - .L_451)
.L_451:
        /*0acc*/ 	.word	0x00000008
.L_452:


//--------------------- .nv.info._ZN7cutlass13device_kernelIN5flash11enable_sm90INS1_16FlashAttnFwdSm90INS1_25CollectiveMainloopFwdSm90ILi2EN4cute5tupleIJNS5_1CILi1EEES8_S8_EEENS6_IJNS7_ILi128EEENS7_ILi96EEENS7_ILi64EEEEEELi256ENS_6half_tEfNS_4arch4Sm90ELb0ELb1ELb0ELb1ELb0ELb1ELb1ELb1ELb0ELb0ELb0ELb0EEENS1_21CollectiveEpilogueFwdINS6_IJSA_NS7_ILi256EEESB_EEES9_SE_SG_Li256ELb1ELb0ELb0ELb0EEENS1_36VarlenDynamicPersistentTileSchedulerILi128ELi96ELi256ELi32ELb0ELb0ELb1ELb1ELb0ELb1EEEEEEEEEvNT_6ParamsE --------------------------
	.section	.nv.info._ZN7cutlass13device_kernelIN5flash11enable_sm90INS1_16FlashAttnFwdSm90INS1_25CollectiveMainloopFwdSm90ILi2EN4cute5tupleIJNS5_1CILi1EEES8_S8_EEENS6_IJNS7_ILi128EEENS7_ILi96EEENS7_ILi64EEEEEELi256ENS_6half_tEfNS_4arch4Sm90ELb0ELb1ELb0ELb1ELb0ELb1ELb1ELb1ELb0ELb0ELb0ELb0EEENS1_21CollectiveEpilogueFwdINS6_IJSA_NS7_ILi256EEESB_EEES9_SE_SG_Li256ELb1ELb0ELb0ELb0EEENS1_36VarlenDynamicPersistentTileSchedulerILi128ELi96ELi256ELi32ELb0ELb0ELb1ELb1ELb0ELb1EEEEEEEEEvNT_6ParamsE,"",@"SHT_CUDA_INFO"
	.sectionflags	@""
	.align	4


	//----- nvinfo : EIATTR_CUDA_API_VERSION
	.align		4
        /*0000*/ 	.byte	0x04, 0x37
        /*0002*/ 	.short	(.L_454 - .L_453)
.L_453:
        /*0004*/ 	.word	0x00000082


	//----- nvinfo : EIATTR_KPARAM_INFO
	.align		4
.L_454:
        /*0008*/ 	.byte	0x04, 0x17
        /*000a*/ 	.short	(.L_456 - .L_455)
.L_455:
        /*000c*/ 	.word	0x00000000
        /*0010*/ 	.short	0x0000
        /*0012*/ 	.short	0x0070
        /*0014*/ 	.byte	0x00, 0xf0, 0x01, 0x2c


	//----- nvinfo : EIATTR_SPARSE_MMA_MASK
	.align		4
.L_456:
        /*0018*/ 	.byte	0x03, 0x50
        /*001a*/ 	.short	0x0000


	//----- nvinfo : EIATTR_MAXREG_COUNT
	.align		4
        /*001c*/ 	.byte	0x03, 0x1b
        /*001e*/ 	.short	0x00a8


	//----- nvinfo : EIATTR_NUM_BARRIERS
	.align		4
        /*0020*/ 	.byte	0x02, 0x4c
        /*0022*/ 	.byte	0x10
	.zero		1


	//----- nvinfo : EIATTR_EXTERNS
	.align		4
        /*0024*/ 	.byte	0x04, 0x0f
        /*0026*/ 	.short	(.L_458 - .L_457)


	//   ....[0]....
	.align		4
.L_457:
        /*0028*/ 	.word	index@(__assertfail)


	//----- nvinfo : EIATTR_ANNOTATIONS
	.align		4
.L_458:
        /*002c*/ 	.byte	0x04, 0x55
        /*002e*/ 	.short	(.L_460 - .L_459)


	//   ....[0]....
.L_459:
        /* <DEDUP_REMOVED lines=37> */


	//----- nvinfo : EIATTR_MERCURY_ISA_VERSION
	.align		4
.L_460:
        /*0268*/ 	.byte	0x03, 0x5f
        /*026a*/ 	.short	0x0101


	//----- nvinfo : EIATTR_UNUSED_LOAD_BYTE_OFFSET
	.align		4
        /*026c*/ 	.byte	0x04, 0x44
        /*026e*/ 	.short	(.L_462 - .L_461)


	//   ....[0]....
.L_461:
        /*0270*/ 	.word	0x00000c40
        /*0274*/ 	.word	0x0000fff0


	//   ....[1]....
        /*0278*/ 	.word	0x0002a430
        /*027c*/ 	.word	0x0000fff0


	//----- nvinfo : EIATTR_INT_WARP_WIDE_INSTR_OFFSETS
	.align		4
.L_462:
        /*0280*/ 	.byte	0x04, 0x31
        /*0282*/ 	.short	(.L_464 - .L_463)


	//   ....[0]....
.L_463:
        /*0284*/ 	.word	0x00000240


	//   ....[1]....
        /*0288*/ 	.word	0x00000280


	//   ....[2]....
        /*028c*/ 	.word	0x000002f0


	//   ....[3]....
        /*0290*/ 	.word	0x00000300


	//   ....[4]....
        /*0294*/ 	.word	0x0002f680


	//   ....[5]....
        /*0298*/ 	.word	0x0002f710


	//   ....[6]....
        /*029c*/ 	.word	0x0002fc10


	//   ....[7]....
        /*02a0*/ 	.word	0x0002fc80


	//   ....[8]....
        /*02a4*/ 	.word	0x00032190


	//   ....[9]....
        /*02a8*/ 	.word	0x00032220


	//----- nvinfo : EIATTR_COOP_GROUP_MASK_REGIDS
	.align		4
.L_464:
        /*02ac*/ 	.byte	0x04, 0x29
        /*02ae*/ 	.short	(.L_466 - .L_465)


	//   ....[0]....
.L_465:
        /*02b0*/ 	.word	0xffffffff


	//   ....[1]....
        /*02b4*/ 	.word	0xffffffff


	//   ....[2]....
        /*02b8*/ 	.word	0xffffffff


	//   ....[3]....
        /*02bc*/ 	.word	0xffffffff


	//   ....[4]....
        /*02c0*/ 	.word	0xffffffff


	//   ....[5]....
        /*02c4*/ 	.word	0xffffffff


	//   ....[6]....
        /*02c8*/ 	.word	0xffffffff


	//   ....[7]....
        /*02cc*/ 	.word	0xffffffff


	//   ....[8]....
        /*02d0*/ 	.word	0xffffffff


	//   ....[9]....
        /*02d4*/ 	.word	0xffffffff


	//   ....[10]....
        /*02d8*/ 	.word	0xffffffff


	//   ....[11]....
        /*02dc*/ 	.word	0xffffffff


	//   ....[12]....
        /*02e0*/ 	.word	0xffffffff


	//   ....[13]....
        /*02e4*/ 	.word	0xffffffff


	//   ....[14]....
        /*02e8*/ 	.word	0xffffffff


	//   ....[15]....
        /*02ec*/ 	.word	0xffffffff


	//   ....[16]....
        /*02f0*/ 	.word	0xffffffff


	//   ....[17]....
        /*02f4*/ 	.word	0xffffffff


	//   ....[18]....
        /*02f8*/ 	.word	0xffffffff


	//   ....[19]....
        /*02fc*/ 	.word	0xffffffff


	//   ....[20]....
        /*0300*/ 	.word	0xffffffff


	//   ....[21]....
        /*0304*/ 	.word	0xffffffff


	//   ....[22]....
        /*0308*/ 	.word	0xffffffff


	//   ....[23]....
        /*030c*/ 	.word	0xffffffff


	//   ....[24]....
        /*0310*/ 	.word	0xffffffff


	//   ....[25]....
        /*0314*/ 	.word	0xffffffff


	//   ....[26]....
        /*0318*/ 	.word	0xffffffff


	//   ....[27]....
        /*031c*/ 	.word	0xffffffff


	//   ....[28]....
        /*0320*/ 	.word	0xffffffff


	//   ....[29]....
        /*0324*/ 	.word	0xffffffff


	//   ....[30]....
        /*0328*/ 	.word	0xffffffff


	//   ....[31]....
        /*032c*/ 	.word	0xffffffff


	//   ....[32]....
        /*0330*/ 	.word	0xffffffff


	//   ....[33]....
        /*0334*/ 	.word	0xffffffff


	//   ....[34]....
        /*0338*/ 	.word	0xffffffff


	//   ....[35]....
        /*033c*/ 	.word	0xffffffff


	//   ....[36]....
        /*0340*/ 	.word	0xffffffff


	//   ....[37]....
        /*0344*/ 	.word	0xffffffff


	//   ....[38]....
        /*0348*/ 	.word	0xffffffff


	//   ....[39]....
        /*034c*/ 	.word	0xffffffff


	//   ....[40]....
        /*0350*/ 	.word	0xffffffff


	//   ....[41]....
        /*0354*/ 	.word	0xffffffff


	//   ....[42]....
        /*0358*/ 	.word	0xffffffff


	//   ....[43]....
        /*035c*/ 	.word	0xffffffff


	//   ....[44]....
        /*0360*/ 	.word	0xffffffff


	//   ....[45]....
        /*0364*/ 	.word	0xffffffff


	//   ....[46]....
        /*0368*/ 	.word	0xffffffff


	//   ....[47]....
        /*036c*/ 	.word	0xffffffff


	//   ....[48]....
        /*0370*/ 	.word	0xffffffff


	//   ....[49]....
        /*0374*/ 	.word	0xffffffff


	//   ....[50]....
        /*0378*/ 	.word	0xffffffff


	//   ....[51]....
        /*037c*/ 	.word	0xffffffff


	//   ....[52]....
        /*0380*/ 	.word	0xffffffff


	//   ....[53]....
        /*0384*/ 	.word	0xffffffff


	//   ....[54]....
        /*0388*/ 	.word	0xffffffff


	//   ....[55]....
        /*038c*/ 	.word	0xffffffff


	//   ....[56]....
        /*0390*/ 	.word	0xffffffff


	//   ....[57]....
        /*0394*/ 	.word	0xffffffff


	//   ....[58]....
        /*0398*/ 	.word	0x0500000f


	//   ....[59]....
        /*039c*/ 	.word	0x0500000f


	//   ....[60]....
        /*03a0*/ 	.word	0x0500000f


	//   ....[61]....
        /*03a4*/ 	.word	0x0500000f


	//   ....[62]....
        /*03a8*/ 	.word	0x0500000f


	//   ....[63]....
        /*03ac*/ 	.word	0x0500000f


	//   ....[64]....
        /*03b0*/ 	.word	0x0500000f


	//   ....[65]....
        /*03b4*/ 	.word	0x0500000f


	//   ....[66]....
        /*03b8*/ 	.word	0x0500000f


	//   ....[67]....
        /*03bc*/ 	.word	0x0500000f


	//   ....[68]....
        /*03c0*/ 	.word	0x0500000f


	//   ....[69]....
        /*03c4*/ 	.word	0x0500000f


	//   ....[70]....
        /*03c8*/ 	.word	0x0500000f


	//   ....[71]....
        /*03cc*/ 	.word	0x0500000f


	//   ....[72]....
        /*03d0*/ 	.word	0x0500000f


	//   ....[73]....
        /*03d4*/ 	.word	0x0500000f


	//   ....[74]....
        /*03d8*/ 	.word	0x0500000f


	//   ....[75]....
        /*03dc*/ 	.word	0x0500000f


	//   ....[76]....
        /*03e0*/ 	.word	0x0500000f


	//   ....[77]....
        /*03e4*/ 	.word	0x0500000f


	//   ....[78]....
        /*03e8*/ 	.word	0x0500000f


	//   ....[79]....
        /*03ec*/ 	.word	0x0500000f


	//   ....[80]....
        /*03f0*/ 	.word	0x0500000f


	//   ....[81]....
        /*03f4*/ 	.word	0x0500000f


	//   ....[82]....
        /*03f8*/ 	.word	0x0500000f


	//   ....[83]....
        /*03fc*/ 	.word	0x0500000f


	//   ....[84]....
        /*0400*/ 	.word	0x0500000f


	//   ....[85]....
        /*0404*/ 	.word	0x0500000f


	//   ....[86]....
        /*0408*/ 	.word	0x0500000f


	//   ....[87]....
        /*040c*/ 	.word	0x0500000f


	//   ....[88]....
        /*0410*/ 	.word	0x0500000f


	//   ....[89]....
        /*0414*/ 	.word	0x0500000f


	//   ....[90]....
        /*0418*/ 	.word	0x0500000f


	//   ....[91]....
        /*041c*/ 	.word	0x0500000f


	//   ....[92]....
        /*0420*/ 	.word	0x0500000f


	//   ....[93]....
        /*0424*/ 	.word	0x0500000f


	//   ....[94]....
        /*0428*/ 	.word	0x0500000f


	//   ....[95]....
        /*042c*/ 	.word	0xffffffff


	//   ....[96]....
        /*0430*/ 	.word	0xffffffff


	//   ....[97]....
        /*0434*/ 	.word	0xffffffff


	//   ....[98]....
        /*0438*/ 	.word	0xffffffff


	//----- nvinfo : EIATTR_COOP_GROUP_INSTR_OFFSETS
	.align		4
.L_466:
        /*043c*/ 	.byte	0x04, 0x28
        /*043e*/ 	.short	(.L_468 - .L_467)


	//   ....[0]....
.L_467:
        /*0440*/ 	.word	0x000000c0


	//   ....[1]....
        /*0444*/ 	.word	0x00000250


	//   ....[2]....
        /*0448*/ 	.word	0x000002a0


	//   ....[3]....
        /*044c*/ 	.word	0x000004f0


	//   ....[4]....
        /*0450*/ 	.word	0x00000650


	//   ....[5]....
        /*0454*/ 	.word	0x00000770


	//   ....[6]....
        /*0458*/ 	.word	0x000008d0


	//   ....[7]....
        /*045c*/ 	.word	0x00006440


	//   ....[8]....
        /*0460*/ 	.word	0x0000c790


	//   ....[9]....
        /*0464*/ 	.word	0x0000c820


	//   ....[10]....
        /*0468*/ 	.word	0x0000c9f0


	//   ....[11]....
        /*046c*/ 	.word	0x0000ca10


	//   ....[12]....
        /*0470*/ 	.word	0x00016370


	//   ....[13]....
        /*0474*/ 	.word	0x00016400


	//   ....[14]....
        /*0478*/ 	.word	0x000164c0


	//   ....[15]....
        /*047c*/ 	.word	0x00016510


	//   ....[16]....
        /*0480*/ 	.word	0x00020c50


	//   ....[17]....
        /*0484*/ 	.word	0x00020d00


	//   ....[18]....
        /*0488*/ 	.word	0x00020e80


	//   ....[19]....
        /*048c*/ 	.word	0x00020ef0


	//   ....[20]....
        /*0490*/ 	.word	0x00029490


	//   ....[21]....
        /*0494*/ 	.word	0x000294b0


	//   ....[22]....
        /*0498*/ 	.word	0x00029510


	//   ....[23]....
        /*049c*/ 	.word	0x00029550


	//   ....[24]....
        /*04a0*/ 	.word	0x0002cfa0


	//   ....[25]....
        /*04a4*/ 	.word	0x0002d130


	//   ....[26]....
        /*04a8*/ 	.word	0x0002d160


	//   ....[27]....
        /*04ac*/ 	.word	0x0002d190


	//   ....[28]....
        /*04b0*/ 	.word	0x0002d1d0


	//   ....[29]....
        /*04b4*/ 	.word	0x0002d220


	//   ....[30]....
        /*04b8*/ 	.word	0x0002d280


	//   ....[31]....
        /*04bc*/ 	.word	0x0002d460


	//   ....[32]....
        /*04c0*/ 	.word	0x0002d4c0


	//   ....[33]....
        /*04c4*/ 	.word	0x0002d500


	//   ....[34]....
        /*04c8*/ 	.word	0x0002d540


	//   ....[35]....
        /*04cc*/ 	.word	0x0002d570


	//   ....[36]....
        /*04d0*/ 	.word	0x0002d5a0


	//   ....[37]....
        /*04d4*/ 	.word	0x0002d630


	//   ....[38]....
        /*04d8*/ 	.word	0x0002d690


	//   ....[39]....
        /*04dc*/ 	.word	0x0002d720


	//   ....[40]....
        /*04e0*/ 	.word	0x000322b0


	//   ....[41]....
        /*04e4*/ 	.word	0x000322c0


	//   ....[42]....
        /*04e8*/ 	.word	0x000323d0


	//   ....[43]....
        /*04ec*/ 	.word	0x00032430


	//   ....[44]....
        /*04f0*/ 	.word	0x00032470


	//   ....[45]....
        /*04f4*/ 	.word	0x000324b0


	//   ....[46]....
        /*04f8*/ 	.word	0x000324e0


	//   ....[47]....
        /*04fc*/ 	.word	0x00032510


	//   ....[48]....
        /*0500*/ 	.word	0x000326a0


	//   ....[49]....
        /*0504*/ 	.word	0x00032700


	//   ....[50]....
        /*0508*/ 	.word	0x00032740


	//   ....[51]....
        /*050c*/ 	.word	0x00032780


	//   ....[52]....
        /*0510*/ 	.word	0x000327b0


	//   ....[53]....
        /*0514*/ 	.word	0x000327e0


	//   ....[54]....
        /*0518*/ 	.word	0x000328a0


	//   ....[55]....
        /*051c*/ 	.word	0x000328c0


	//   ....[56]....
        /*0520*/ 	.word	0x00032930


	//   ....[57]....
        /*0524*/ 	.word	0x00032fa0


	//   ....[58]....
        /*0528*/ 	.word	0x000333e0


	//   ....[59]....
        /*052c*/ 	.word	0x00033480


	//   ....[60]....
        /*0530*/ 	.word	0x00033520


	//   ....[61]....
        /*0534*/ 	.word	0x000335c0


	//   ....[62]....
        /*0538*/ 	.word	0x00033660


	//   ....[63]....
        /*053c*/ 	.word	0x00033700


	//   ....[64]....
        /*0540*/ 	.word	0x000337a0


	//   ....[65]....
        /*0544*/ 	.word	0x00033840


	//   ....[66]....
        /*0548*/ 	.word	0x000338e0


	//   ....[67]....
        /*054c*/ 	.word	0x000339d0


	//   ....[68]....
        /*0550*/ 	.word	0x00033a70


	//   ....[69]....
        /*0554*/ 	.word	0x00033b10


	//   ....[70]....
        /*0558*/ 	.word	0x00033bb0


	//   ....[71]....
        /*055c*/ 	.word	0x00033c50


	//   ....[72]....
        /*0560*/ 	.word	0x00033cf0


	//   ....[73]....
        /*0564*/ 	.word	0x00033d90


	//   ....[74]....
        /*0568*/ 	.word	0x00033e30


	//   ....[75]....
        /*056c*/ 	.word	0x00034130


	//   ....[76]....
        /*0570*/ 	.word	0x00034410


	//   ....[77]....
        /*0574*/ 	.word	0x00034830


	//   ....[78]....
        /*0578*/ 	.word	0x000348c0


	//   ....[79]....
        /*057c*/ 	.word	0x00034960


	//   ....[80]....
        /*0580*/ 	.word	0x00034a10


	//   ....[81]....
        /*0584*/ 	.word	0x00034a90


	//   ....[82]....
        /*0588*/ 	.word	0x00034b10


	//   ....[83]....
        /*058c*/ 	.word	0x00034b90


	//   ....[84]....
        /*0590*/ 	.word	0x00034c10


	//   ....[85]....
        /*0594*/ 	.word	0x00034ca0


	//   ....[86]....
        /*0598*/ 	.word	0x00034d50


	//   ....[87]....
        /*059c*/ 	.word	0x00034dd0


	//   ....[88]....
        /*05a0*/ 	.word	0x00034e50


	//   ....[89]....
        /*05a4*/ 	.word	0x00034ed0


	//   ....[90]....
        /*05a8*/ 	.word	0x00034f50


	//   ....[91]....
        /*05ac*/ 	.word	0x00034fc0


	//   ....[92]....
        /*05b0*/ 	.word	0x00035060


	//   ....[93]....
        /*05b4*/ 	.word	0x000350f0


	//   ....[94]....
        /*05b8*/ 	.word	0x00035220


	//   ....[95]....
        /*05bc*/ 	.word	0x00038070


	//   ....[96]....
        /*05c0*/ 	.word	0x000380a0


	//   ....[97]....
        /*05c4*/ 	.word	0x000380c0


	//   ....[98]....
        /*05c8*/ 	.word	0x000380d0


	//----- nvinfo : EIATTR_REG_RECONFIG
	.align		4
.L_468:
        /*05cc*/ 	.byte	0x01, 0x54
	.zero		2


	//----- nvinfo : EIATTR_SYSCALL_OFFSETS
	.align		4
        /*05d0*/ 	.byte	0x04, 0x46
        /*05d2*/ 	.short	(.L_470 - .L_469)


	//   ....[0]....
.L_469:
        /*05d4*/ 	.word	0x00001b90


	//   ....[1]....
        /*05d8*/ 	.word	0x00001ce0


	//   ....[2]....
        /*05dc*/ 	.word	0x00006860


	//   ....[3]....
        /*05e0*/ 	.word	0x00006f60


	//   ....[4]....
        /*05e4*/ 	.word	0x0002f8a0


	//   ....[5]....
        /*05e8*/ 	.word	0x0002f9e0


	//   ....[6]....
        /*05ec*/ 	.word	0x0002fae0


	//----- nvinfo : EIATTR_MBARRIER_INSTR_OFFSETS
	.align		4
.L_470:
        /*05f0*/ 	.byte	0x04, 0x39
        /*05f2*/ 	.short	(.L_472 - .L_471)


	//   ....[0]....
.L_471:
        /*05f4*/ 	.word	0x00000390
        /*05f8*/ 	.word	0x000000ff
        /*05fc*/ 	.word	0x00032400
        /*0600*/ 	.short	0x0100
        /*0602*/ 	.byte	0x08
	.zero		1


	//   ....[1]....
        /*0604*/ 	.word	0x000003a0
        /*0608*/ 	.word	0x000000ff
        /*060c*/ 	.word	0x00032410
        /*0610*/ 	.short	0x0100
        /*0612*/ 	.byte	0x08
	.zero		1


	//   ....[2]....
        /*0614*/ 	.word	0x000003b0
        /*0618*/ 	.word	0x000000ff
        /*061c*/ 	.word	0x00032420
        /*0620*/ 	.short	0x0100
        /*0622*/ 	.byte	0x08
	.zero		1


	//   ....[3]....
        /*0624*/ 	.word	0x000004a0
        /*0628*/ 	.word	0x000000ff
        /*062c*/ 	.word	0x00032430
        /*0630*/ 	.short	0x0100
        /*0632*/ 	.byte	0x08
	.zero		1


	//   ....[4]....
        /*0634*/ 	.word	0x000004b0
        /*0638*/ 	.word	0x000000ff
        /*063c*/ 	.word	0x00032440
        /*0640*/ 	.short	0x0100
        /*0642*/ 	.byte	0x08
	.zero		1


	//   ....[5]....
        /*0644*/ 	.word	0x000004c0
        /*0648*/ 	.word	0x000000ff
        /*064c*/ 	.word	0x00032438
        /*0650*/ 	.short	0x0100
        /*0652*/ 	.byte	0x08
	.zero		1


	//   ....[6]....
        /*0654*/ 	.word	0x000004d0
        /*0658*/ 	.word	0x000000ff
        /*065c*/ 	.word	0x00032448
        /*0660*/ 	.short	0x0100
        /*0662*/ 	.byte	0x08
	.zero		1


	//   ....[7]....
        /*0664*/ 	.word	0x00000600
        /*0668*/ 	.word	0x000000ff
        /*066c*/ 	.word	0x00032450
        /*0670*/ 	.short	0x0100
        /*0672*/ 	.byte	0x08
	.zero		1


	//   ....[8]....
        /*0674*/ 	.word	0x00000610
        /*0678*/ 	.word	0x000000ff
        /*067c*/ 	.word	0x00032460
        /*0680*/ 	.short	0x0100
        /*0682*/ 	.byte	0x08
	.zero		1


	//   ....[9]....
        /*0684*/ 	.word	0x00000620
        /*0688*/ 	.word	0x000000ff
        /*068c*/ 	.word	0x00032458
        /*0690*/ 	.short	0x0100
        /*0692*/ 	.byte	0x08
	.zero		1


	//   ....[10]....
        /*0694*/ 	.word	0x00000630
        /*0698*/ 	.word	0x000000ff
        /*069c*/ 	.word	0x00032468
        /*06a0*/ 	.short	0x0100
        /*06a2*/ 	.byte	0x08
	.zero		1


	//   ....[11]....
        /*06a4*/ 	.word	0x00000720
        /*06a8*/ 	.word	0x000000ff
        /*06ac*/ 	.word	0x00032470
        /*06b0*/ 	.short	0x0100
        /*06b2*/ 	.byte	0x06
	.zero		1


	//   ....[12]....
        /*06b4*/ 	.word	0x00000730
        /*06b8*/ 	.word	0x000000ff
        /*06bc*/ 	.word	0x00032480
        /*06c0*/ 	.short	0x0100
        /*06c2*/ 	.byte	0x06
	.zero		1


	//   ....[13]....
        /*06c4*/ 	.word	0x00000740
        /*06c8*/ 	.word	0x000000ff
        /*06cc*/ 	.word	0x00032478
        /*06d0*/ 	.short	0x0100
        /*06d2*/ 	.byte	0x06
	.zero		1


	//   ....[14]....
        /*06d4*/ 	.word	0x00000750
        /*06d8*/ 	.word	0x000000ff
        /*06dc*/ 	.word	0x00032488
        /*06e0*/ 	.short	0x0100
        /*06e2*/ 	.byte	0x06
	.zero		1


	//   ....[15]....
        /*06e4*/ 	.word	0x00000880
        /*06e8*/ 	.word	0x000000ff
        /*06ec*/ 	.word	0x00032490
        /*06f0*/ 	.short	0x0100
        /*06f2*/ 	.byte	0x08
	.zero		1


	//   ....[16]....
        /*06f4*/ 	.word	0x00000890
        /*06f8*/ 	.word	0x000000ff
        /*06fc*/ 	.word	0x000324a0
        /*0700*/ 	.short	0x0100
        /*0702*/ 	.byte	0x08
	.zero		1


	//   ....[17]....
        /*0704*/ 	.word	0x000008a0
        /*0708*/ 	.word	0x000000ff
        /*070c*/ 	.word	0x00032498
        /*0710*/ 	.short	0x0100
        /*0712*/ 	.byte	0x08
	.zero		1


	//   ....[18]....
        /*0714*/ 	.word	0x000008b0
        /*0718*/ 	.word	0x000000ff
        /*071c*/ 	.word	0x000324a8
        /*0720*/ 	.short	0x0100
        /*0722*/ 	.byte	0x08
	.zero		1


	//   ....[19]....
        /*0724*/ 	.word	0x000009e0
        /*0728*/ 	.word	0x000000ff
        /*072c*/ 	.word	0x000324b0
        /*0730*/ 	.short	0x0100
        /*0732*/ 	.byte	0x08
	.zero		1


	//   ....[20]....
        /*0734*/ 	.word	0x000009f0
        /*0738*/ 	.word	0x000000ff
        /*073c*/ 	.word	0x000324c0
        /*0740*/ 	.short	0x0100
        /*0742*/ 	.byte	0x08
	.zero		1


	//   ....[21]....
        /*0744*/ 	.word	0x00000a00
        /*0748*/ 	.word	0x000000ff
        /*074c*/ 	.word	0x000324b8
        /*0750*/ 	.short	0x0100
        /*0752*/ 	.byte	0x08
	.zero		1


	//   ....[22]....
        /*0754*/ 	.word	0x00000a10
        /*0758*/ 	.word	0x000000ff
        /*075c*/ 	.word	0x000324c8
        /*0760*/ 	.short	0x0100
        /*0762*/ 	.byte	0x08
	.zero		1


	//   ....[23]....
        /*0764*/ 	.word	0x00002f20
        /*0768*/ 	.word	0x00000054
        /*076c*/ 	.word	0x00032490
        /*0770*/ 	.short	0x010a
        /*0772*/ 	.byte	0x3f
	.zero		1


	//   ....[24]....
        /*0774*/ 	.word	0x00004070
        /*0778*/ 	.word	0x00000054
        /*077c*/ 	.word	0x00032490
        /*0780*/ 	.short	0x010a
        /*0782*/ 	.byte	0x3f
	.zero		1


	//   ....[25]....
        /*0784*/ 	.word	0x00005030
        /*0788*/ 	.word	0x00000054
        /*078c*/ 	.word	0x00032490
        /*0790*/ 	.short	0x010a
        /*0792*/ 	.byte	0x3f
	.zero		1


	//   ....[26]....
        /*0794*/ 	.word	0x00005240
        /*0798*/ 	.word	0x00000004
        /*079c*/ 	.word	0x00000000
        /*07a0*/ 	.short	0x0101
        /*07a2*/ 	.byte	0x3f
	.zero		1


	//   ....[27]....
        /*07a4*/ 	.word	0x00005280
        /*07a8*/ 	.word	0x00000054
        /*07ac*/ 	.word	0x000324b0
        /*07b0*/ 	.short	0x010a
        /*07b2*/ 	.byte	0x3f
	.zero		1


	//   ....[28]....
        /*07b4*/ 	.word	0x000058d0
        /*07b8*/ 	.word	0x00000054
        /*07bc*/ 	.word	0x00000000
        /*07c0*/ 	.short	0x0101
        /*07c2*/ 	.byte	0x3f
	.zero		1


	//   ....[29]....
        /*07c4*/ 	.word	0x00006b60
        /*07c8*/ 	.word	0x00000091
        /*07cc*/ 	.word	0x00032400
        /*07d0*/ 	.short	0x010a
        /*07d2*/ 	.byte	0x3f
	.zero		1


	//   ....[30]....
        /*07d4*/ 	.word	0x00006bb0
        /*07d8*/ 	.word	0x00000091
        /*07dc*/ 	.word	0x00032400
        /*07e0*/ 	.short	0x010a
        /*07e2*/ 	.byte	0x3f
	.zero		1


	//   ....[31]....
        /*07e4*/ 	.word	0x00007780
        /*07e8*/ 	.word	0x00000091
        /*07ec*/ 	.word	0x00032400
        /*07f0*/ 	.short	0x010a
        /*07f2*/ 	.byte	0x3f
	.zero		1


	//   ....[32]....
        /*07f4*/ 	.word	0x00008b50
        /*07f8*/ 	.word	0x00000091
        /*07fc*/ 	.word	0x00032400
        /*0800*/ 	.short	0x010a
        /*0802*/ 	.byte	0x3f
	.zero		1


	//   ....[33]....
        /*0804*/ 	.word	0x0000a0f0
        /*0808*/ 	.word	0x00000005
        /*080c*/ 	.word	0x00000000
        /*0810*/ 	.short	0x010a
        /*0812*/ 	.byte	0x3f
	.zero		1


	//   ....[34]....
        /*0814*/ 	.word	0x0000a1f0
        /*0818*/ 	.word	0x00000002
        /*081c*/ 	.word	0x00000000
        /*0820*/ 	.short	0x010a
        /*0822*/ 	.byte	0x3f
	.zero		1


	//   ....[35]....
        /*0824*/ 	.word	0x0000a620
        /*0828*/ 	.word	0x00000005
        /*082c*/ 	.word	0x00000000
        /*0830*/ 	.short	0x010a
        /*0832*/ 	.byte	0x3f
	.zero		1


	//   ....[36]....
        /*0834*/ 	.word	0x0000a6d0
        /*0838*/ 	.word	0x00000004
        /*083c*/ 	.word	0x00000000
        /*0840*/ 	.short	0x010a
        /*0842*/ 	.byte	0x3f
	.zero		1


	//   ....[37]....
        /*0844*/ 	.word	0x0000b3e0
        /*0848*/ 	.word	0x00000004
        /*084c*/ 	.word	0x00000000
        /*0850*/ 	.short	0x0101
        /*0852*/ 	.byte	0x3f
	.zero		1


	//   ....[38]....
        /*0854*/ 	.word	0x000149c0
        /*0858*/ 	.word	0x00000002
        /*085c*/ 	.word	0x00000000
        /*0860*/ 	.short	0x0101
        /*0862*/ 	.byte	0x3f
	.zero		1


	//   ....[39]....
        /*0864*/ 	.word	0x00014e10
        /*0868*/ 	.word	0x00000007
        /*086c*/ 	.word	0x00000000
        /*0870*/ 	.short	0x010a
        /*0872*/ 	.byte	0x3f
	.zero		1


	//   ....[40]....
        /*0874*/ 	.word	0x00014f10
        /*0878*/ 	.word	0x00000000
        /*087c*/ 	.word	0x00000000
        /*0880*/ 	.short	0x010a
        /*0882*/ 	.byte	0x3f
	.zero		1


	//   ....[41]....
        /*0884*/ 	.word	0x00015340
        /*0888*/ 	.word	0x00000007
        /*088c*/ 	.word	0x00000000
        /*0890*/ 	.short	0x010a
        /*0892*/ 	.byte	0x3f
	.zero		1


	//   ....[42]....
        /*0894*/ 	.word	0x000153f0
        /*0898*/ 	.word	0x00000006
        /*089c*/ 	.word	0x00000000
        /*08a0*/ 	.short	0x010a
        /*08a2*/ 	.byte	0x3f
	.zero		1


	//   ....[43]....
        /*08a4*/ 	.word	0x00016100
        /*08a8*/ 	.word	0x00000006
        /*08ac*/ 	.word	0x00000000
        /*08b0*/ 	.short	0x0101
        /*08b2*/ 	.byte	0x3f
	.zero		1


	//   ....[44]....
        /*08b4*/ 	.word	0x0001e3d0
        /*08b8*/ 	.word	0x00000000
        /*08bc*/ 	.word	0x00000000
        /*08c0*/ 	.short	0x0101
        /*08c2*/ 	.byte	0x3f
	.zero		1


	//   ....[45]....
        /*08c4*/ 	.word	0x0001e5e0
        /*08c8*/ 	.word	0x00000005
        /*08cc*/ 	.word	0x00000000
        /*08d0*/ 	.short	0x010a
        /*08d2*/ 	.byte	0x3f
	.zero		1


	//   ....[46]....
        /*08d4*/ 	.word	0x0001e6e0
        /*08d8*/ 	.word	0x00000006
        /*08dc*/ 	.word	0x00000000
        /*08e0*/ 	.short	0x010a
        /*08e2*/ 	.byte	0x3f
	.zero		1


	//   ....[47]....
        /*08e4*/ 	.word	0x0001eb10
        /*08e8*/ 	.word	0x00000005
        /*08ec*/ 	.word	0x00000000
        /*08f0*/ 	.short	0x010a
        /*08f2*/ 	.byte	0x3f
	.zero		1


	//   ....[48]....
        /*08f4*/ 	.word	0x0001ebc0
        /*08f8*/ 	.word	0x00000006
        /*08fc*/ 	.word	0x00000000
        /*0900*/ 	.short	0x010a
        /*0902*/ 	.byte	0x3f
	.zero		1


	//   ....[49]....
        /*0904*/ 	.word	0x0001f8c0
        /*0908*/ 	.word	0x00000005
        /*090c*/ 	.word	0x00000000
        /*0910*/ 	.short	0x0101
        /*0912*/ 	.byte	0x3f
	.zero		1


	//   ....[50]....
        /*0914*/ 	.word	0x00029020
        /*0918*/ 	.word	0x00000004
        /*091c*/ 	.word	0x00000000
        /*0920*/ 	.short	0x0101
        /*0922*/ 	.byte	0x3f
	.zero		1


	//   ....[51]....
        /*0924*/ 	.word	0x0002bcc0
        /*0928*/ 	.word	0x00000000
        /*092c*/ 	.word	0x00000000
        /*0930*/ 	.short	0x0101
        /*0932*/ 	.byte	0x3f
	.zero		1


	//   ....[52]....
        /*0934*/ 	.word	0x0002e6e0
        /*0938*/ 	.word	0x00000007
        /*093c*/ 	.word	0x00032420
        /*0940*/ 	.short	0x010a
        /*0942*/ 	.byte	0x3f
	.zero		1


	//   ....[53]....
        /*0944*/ 	.word	0x0002e760
        /*0948*/ 	.word	0x00000008
        /*094c*/ 	.word	0x000324a0
        /*0950*/ 	.short	0x010a
        /*0952*/ 	.byte	0x3f
	.zero		1


	//   ....[54]....
        /*0954*/ 	.word	0x0002e940
        /*0958*/ 	.word	0x00000008
        /*095c*/ 	.word	0x000324c0
        /*0960*/ 	.short	0x010a
        /*0962*/ 	.byte	0x3f
	.zero		1


	//   ....[55]....
        /*0964*/ 	.word	0x0002ed50
        /*0968*/ 	.word	0x00000009
        /*096c*/ 	.word	0x000324a0
        /*0970*/ 	.short	0x010a
        /*0972*/ 	.byte	0x3f
	.zero		1


	//   ....[56]....
        /*0974*/ 	.word	0x0002ef10
        /*0978*/ 	.word	0x00000009
        /*097c*/ 	.word	0x000324c0
        /*0980*/ 	.short	0x010a
        /*0982*/ 	.byte	0x3f
	.zero		1


	//   ....[57]....
        /*0984*/ 	.word	0x0002fff0
        /*0988*/ 	.word	0x00000005
        /*098c*/ 	.word	0x00032440
        /*0990*/ 	.short	0x010a
        /*0992*/ 	.byte	0x3f
	.zero		1


	//   ....[58]....
        /*0994*/ 	.word	0x00030600
        /*0998*/ 	.word	0x00000005
        /*099c*/ 	.word	0x00032420
        /*09a0*/ 	.short	0x010a
        /*09a2*/ 	.byte	0x3f
	.zero		1


	//   ....[59]....
        /*09a4*/ 	.word	0x000306d0
        /*09a8*/ 	.word	0x00000002
        /*09ac*/ 	.word	0x00032460
        /*09b0*/ 	.short	0x010a
        /*09b2*/ 	.byte	0x3f
	.zero		1


	//   ....[60]....
        /*09b4*/ 	.word	0x00030d20
        /*09b8*/ 	.word	0x00000002
        /*09bc*/ 	.word	0x00032440
        /*09c0*/ 	.short	0x010a
        /*09c2*/ 	.byte	0x3f
	.zero		1


	//   ....[61]....
        /*09c4*/ 	.word	0x00030f30
        /*09c8*/ 	.word	0x00000002
        /*09cc*/ 	.word	0x00032460
        /*09d0*/ 	.short	0x010a
        /*09d2*/ 	.byte	0x3f
	.zero		1


	//   ....[62]....
        /*09d4*/ 	.word	0x000314b0
        /*09d8*/ 	.word	0x00000002
        /*09dc*/ 	.word	0x00032440
        /*09e0*/ 	.short	0x010a
        /*09e2*/ 	.byte	0x3f
	.zero		1


	//   ....[63]....
        /*09e4*/ 	.word	0x000316b0
        /*09e8*/ 	.word	0x00000002
        /*09ec*/ 	.word	0x00032460
        /*09f0*/ 	.short	0x010a
        /*09f2*/ 	.byte	0x3f
	.zero		1


	//   ....[64]....
        /*09f4*/ 	.word	0x00031ba0
        /*09f8*/ 	.word	0x00000002
        /*09fc*/ 	.word	0x00032440
        /*0a00*/ 	.short	0x010a
        /*0a02*/ 	.byte	0x3f
	.zero		1


	//   ....[65]....
        /*0a04*/ 	.word	0x00031db0
        /*0a08*/ 	.word	0x00000002
        /*0a0c*/ 	.word	0x00032460
        /*0a10*/ 	.short	0x010a
        /*0a12*/ 	.byte	0x3f
	.zero		1


	//   ....[66]....
        /*0a14*/ 	.word	0x00032f30
        /*0a18*/ 	.word	0x00000000
        /*0a1c*/ 	.word	0x00032420
        /*0a20*/ 	.short	0x010a
        /*0a22*/ 	.byte	0x3f
	.zero		1


	//   ....[67]....
        /*0a24*/ 	.word	0x000330d0
        /*0a28*/ 	.word	0x00000006
        /*0a2c*/ 	.word	0x00000000
        /*0a30*/ 	.short	0x010a
        /*0a32*/ 	.byte	0x3f
	.zero		1


	//   ....[68]....
        /*0a34*/ 	.word	0x00033140
        /*0a38*/ 	.word	0x00000007
        /*0a3c*/ 	.word	0x00000000
        /*0a40*/ 	.short	0x010a
        /*0a42*/ 	.byte	0x3f
	.zero		1


	//   ....[69]....
        /*0a44*/ 	.word	0x000331b0
        /*0a48*/ 	.word	0x00000004
        /*0a4c*/ 	.word	0x00000000
        /*0a50*/ 	.short	0x010a
        /*0a52*/ 	.byte	0x3f
	.zero		1


	//   ....[70]....
        /*0a54*/ 	.word	0x000331e0
        /*0a58*/ 	.word	0x00000003
        /*0a5c*/ 	.word	0x00000000
        /*0a60*/ 	.short	0x010a
        /*0a62*/ 	.byte	0x3f
	.zero		1


	//   ....[71]....
        /*0a64*/ 	.word	0x00033240
        /*0a68*/ 	.word	0x00000054
        /*0a6c*/ 	.word	0x00032490
        /*0a70*/ 	.short	0x010a
        /*0a72*/ 	.byte	0x3f
	.zero		1


	//   ....[72]....
        /*0a74*/ 	.word	0x00033290
        /*0a78*/ 	.word	0x00000054
        /*0a7c*/ 	.word	0x00032490
        /*0a80*/ 	.short	0x010a
        /*0a82*/ 	.byte	0x3f
	.zero		1


	//   ....[73]....
        /*0a84*/ 	.word	0x000332e0
        /*0a88*/ 	.word	0x00000054
        /*0a8c*/ 	.word	0x00032490
        /*0a90*/ 	.short	0x010a
        /*0a92*/ 	.byte	0x3f
	.zero		1


	//   ....[74]....
        /*0a94*/ 	.word	0x00033330
        /*0a98*/ 	.word	0x00000054
        /*0a9c*/ 	.word	0x000324b0
        /*0aa0*/ 	.short	0x010a
        /*0aa2*/ 	.byte	0x3f
	.zero		1


	//   ....[75]....
        /*0aa4*/ 	.word	0x00033920
        /*0aa8*/ 	.word	0x00000091
        /*0aac*/ 	.word	0x00032400
        /*0ab0*/ 	.short	0x010a
        /*0ab2*/ 	.byte	0x3f
	.zero		1


	//   ....[76]....
        /*0ab4*/ 	.word	0x00033e70
        /*0ab8*/ 	.word	0x00000091
        /*0abc*/ 	.word	0x00032400
        /*0ac0*/ 	.short	0x010a
        /*0ac2*/ 	.byte	0x3f
	.zero		1


	//   ....[77]....
        /*0ac4*/ 	.word	0x00033ec0
        /*0ac8*/ 	.word	0x00000002
        /*0acc*/ 	.word	0x00000000
        /*0ad0*/ 	.short	0x010a
        /*0ad2*/ 	.byte	0x3f
	.zero		1


	//   ....[78]....
        /*0ad4*/ 	.word	0x00033f10
        /*0ad8*/ 	.word	0x00000004
        /*0adc*/ 	.word	0x00000000
        /*0ae0*/ 	.short	0x010a
        /*0ae2*/ 	.byte	0x3f
	.zero		1


	//   ....[79]....
        /*0ae4*/ 	.word	0x00033f60
        /*0ae8*/ 	.word	0x00000000
        /*0aec*/ 	.word	0x00000000
        /*0af0*/ 	.short	0x010a
        /*0af2*/ 	.byte	0x3f
	.zero		1


	//   ....[80]....
        /*0af4*/ 	.word	0x00033fb0
        /*0af8*/ 	.word	0x00000006
        /*0afc*/ 	.word	0x00000000
        /*0b00*/ 	.short	0x010a
        /*0b02*/ 	.byte	0x3f
	.zero		1


	//   ....[81]....
        /*0b04*/ 	.word	0x00034000
        /*0b08*/ 	.word	0x00000006
        /*0b0c*/ 	.word	0x00000000
        /*0b10*/ 	.short	0x010a
        /*0b12*/ 	.byte	0x3f
	.zero		1


	//   ....[82]....
        /*0b14*/ 	.word	0x00034050
        /*0b18*/ 	.word	0x00000006
        /*0b1c*/ 	.word	0x00000000
        /*0b20*/ 	.short	0x010a
        /*0b22*/ 	.byte	0x3f
	.zero		1


	//   ....[83]....
        /*0b24*/ 	.word	0x000341f0
        /*0b28*/ 	.word	0x00000007
        /*0b2c*/ 	.word	0x00032420
        /*0b30*/ 	.short	0x010a
        /*0b32*/ 	.byte	0x3f
	.zero		1


	//   ....[84]....
        /*0b34*/ 	.word	0x00034240
        /*0b38*/ 	.word	0x00000008
        /*0b3c*/ 	.word	0x000324a0
        /*0b40*/ 	.short	0x010a
        /*0b42*/ 	.byte	0x3f
	.zero		1


	//   ....[85]....
        /*0b44*/ 	.word	0x00034290
        /*0b48*/ 	.word	0x00000008
        /*0b4c*/ 	.word	0x000324c0
        /*0b50*/ 	.short	0x010a
        /*0b52*/ 	.byte	0x3f
	.zero		1


	//   ....[86]....
        /*0b54*/ 	.word	0x000342e0
        /*0b58*/ 	.word	0x00000009
        /*0b5c*/ 	.word	0x000324a0
        /*0b60*/ 	.short	0x010a
        /*0b62*/ 	.byte	0x3f
	.zero		1


	//   ....[87]....
        /*0b64*/ 	.word	0x00034330
        /*0b68*/ 	.word	0x00000009
        /*0b6c*/ 	.word	0x000324c0
        /*0b70*/ 	.short	0x010a
        /*0b72*/ 	.byte	0x3f
	.zero		1


	//   ....[88]....
        /*0b74*/ 	.word	0x000344d0
        /*0b78*/ 	.word	0x00000005
        /*0b7c*/ 	.word	0x00032440
        /*0b80*/ 	.short	0x010a
        /*0b82*/ 	.byte	0x3f
	.zero		1


	//   ....[89]....
        /*0b84*/ 	.word	0x00034550
        /*0b88*/ 	.word	0x00000005
        /*0b8c*/ 	.word	0x00032420
        /*0b90*/ 	.short	0x010a
        /*0b92*/ 	.byte	0x3f
	.zero		1


	//   ....[90]....
        /*0b94*/ 	.word	0x000345a0
        /*0b98*/ 	.word	0x00000002
        /*0b9c*/ 	.word	0x00032460
        /*0ba0*/ 	.short	0x010a
        /*0ba2*/ 	.byte	0x3f
	.zero		1


	//   ....[91]....
        /*0ba4*/ 	.word	0x000345f0
        /*0ba8*/ 	.word	0x00000002
        /*0bac*/ 	.word	0x00032440
        /*0bb0*/ 	.short	0x010a
        /*0bb2*/ 	.byte	0x3f
	.zero		1


	//   ....[92]....
        /*0bb4*/ 	.word	0x00034640
        /*0bb8*/ 	.word	0x00000002
        /*0bbc*/ 	.word	0x00032460
        /*0bc0*/ 	.short	0x010a
        /*0bc2*/ 	.byte	0x3f
	.zero		1


	//   ....[93]....
        /*0bc4*/ 	.word	0x00034690
        /*0bc8*/ 	.word	0x00000002
        /*0bcc*/ 	.word	0x00032440
        /*0bd0*/ 	.short	0x010a
        /*0bd2*/ 	.byte	0x3f
	.zero		1


	//   ....[94]....
        /*0bd4*/ 	.word	0x000346e0
        /*0bd8*/ 	.word	0x00000002
        /*0bdc*/ 	.word	0x00032460
        /*0be0*/ 	.short	0x010a
        /*0be2*/ 	.byte	0x3f
	.zero		1


	//   ....[95]....
        /*0be4*/ 	.word	0x00034730
        /*0be8*/ 	.word	0x00000002
        /*0bec*/ 	.word	0x00032440
        /*0bf0*/ 	.short	0x010a
        /*0bf2*/ 	.byte	0x3f
	.zero		1


	//   ....[96]....
        /*0bf4*/ 	.word	0x00034780
        /*0bf8*/ 	.word	0x00000002
        /*0bfc*/ 	.word	0x00032460
        /*0c00*/ 	.short	0x010a
        /*0c02*/ 	.byte	0x3f
	.zero		1


	//   ....[97]....
        /*0c04*/ 	.word	0x00035140
        /*0c08*/ 	.word	0x00000000
        /*0c0c*/ 	.word	0x00032420
        /*0c10*/ 	.short	0x010a
        /*0c12*/ 	.byte	0x3f
	.zero		1


	//   ....[98]....
        /*0c14*/ 	.word	0x000352e0
        /*0c18*/ 	.word	0x00000006
        /*0c1c*/ 	.word	0x00000000
        /*0c20*/ 	.short	0x010a
        /*0c22*/ 	.byte	0x3f
	.zero		1


	//   ....[99]....
        /*0c24*/ 	.word	0x00035330
        /*0c28*/ 	.word	0x00000007
        /*0c2c*/ 	.word	0x00000000
        /*0c30*/ 	.short	0x010a
        /*0c32*/ 	.byte	0x3f
	.zero		1


	//   ....[100]....
        /*0c34*/ 	.word	0x00035380
        /*0c38*/ 	.word	0x00000004
        /*0c3c*/ 	.word	0x00000000
        /*0c40*/ 	.short	0x010a
        /*0c42*/ 	.byte	0x3f
	.zero		1


	//   ....[101]....
        /*0c44*/ 	.word	0x00035500
        /*0c48*/ 	.word	0x00000003
        /*0c4c*/ 	.word	0x00000000
        /*0c50*/ 	.short	0x010a
        /*0c52*/ 	.byte	0x3f
	.zero		1


	//   ....[102]....
        /*0c54*/ 	.word	0x00035600
        /*0c58*/ 	.word	0x00000008
        /*0c5c*/ 	.word	0x00000000
        /*0c60*/ 	.short	0x010a
        /*0c62*/ 	.byte	0x3f
	.zero		1


	//   ....[103]....
        /*0c64*/ 	.word	0x00035a20
        /*0c68*/ 	.word	0x00000004
        /*0c6c*/ 	.word	0x00032410
        /*0c70*/ 	.short	0x010a
        /*0c72*/ 	.byte	0x3f
	.zero		1


	//   ....[104]....
        /*0c74*/ 	.word	0x00035b40
        /*0c78*/ 	.word	0x00000003
        /*0c7c*/ 	.word	0x00000000
        /*0c80*/ 	.short	0x010a
        /*0c82*/ 	.byte	0x3f
	.zero		1


	//   ....[105]....
        /*0c84*/ 	.word	0x00035c40
        /*0c88*/ 	.word	0x00000008
        /*0c8c*/ 	.word	0x00000000
        /*0c90*/ 	.short	0x010a
        /*0c92*/ 	.byte	0x3f
	.zero		1


	//   ....[106]....
        /*0c94*/ 	.word	0x000369f0
        /*0c98*/ 	.word	0x0000000a
        /*0c9c*/ 	.word	0x00000000
        /*0ca0*/ 	.short	0x0101
        /*0ca2*/ 	.byte	0x3f
	.zero		1


	//   ....[107]....
        /*0ca4*/ 	.word	0x00040840
        /*0ca8*/ 	.word	0x00000000
        /*0cac*/ 	.word	0x00000000
        /*0cb0*/ 	.short	0x0101
        /*0cb2*/ 	.byte	0x3f
	.zero		1


	//   ....[108]....
        /*0cb4*/ 	.word	0x00040880
        /*0cb8*/ 	.word	0x00000008
        /*0cbc*/ 	.word	0x00000000
        /*0cc0*/ 	.short	0x010a
        /*0cc2*/ 	.byte	0x3f
	.zero		1


	//   ....[109]....
        /*0cc4*/ 	.word	0x000408d0
        /*0cc8*/ 	.word	0x00000004
        /*0ccc*/ 	.word	0x00032410
        /*0cd0*/ 	.short	0x010a
        /*0cd2*/ 	.byte	0x3f
	.zero		1


	//   ....[110]....
        /*0cd4*/ 	.word	0x00040920
        /*0cd8*/ 	.word	0x00000008
        /*0cdc*/ 	.word	0x00000000
        /*0ce0*/ 	.short	0x010a
        /*0ce2*/ 	.byte	0x3f
	.zero		1


	//----- nvinfo : EIATTR_NUM_MBARRIERS
	.align		4
.L_472:
        /*0ce4*/ 	.byte	0x03, 0x38
        /*0ce6*/ 	.short	0x0017


	//----- nvinfo : EIATTR_EXIT_INSTR_OFFSETS
	.align		4
        /*0ce8*/ 	.byte	0x04, 0x1c
        /*0cea*/ 	.short	(.L_474 - .L_473)


	//   ....[0]....
.L_473:
        /*0cec*/ 	.word	0x00033230


	//----- nvinfo : EIATTR_MAX_THREADS
	.align		4
.L_474:
        /*0cf0*/ 	.byte	0x04, 0x05
        /*0cf2*/ 	.short	(.L_476 - .L_475)
.L_475:
        /*0cf4*/ 	.word	0x00000180
        /*0cf8*/ 	.word	0x00000001
        /*0cfc*/ 	.word	0x00000001


	//----- nvinfo : EIATTR_CRS_STACK_SIZE
	.align		4
.L_476:
        /*0d00*/ 	.byte	0x04, 0x1e
        /*0d02*/ 	.short	(.L_478 - .L_477)
.L_477:
        /*0d04*/ 	.word	0x00000000


	//----- nvinfo : EIATTR_CBANK_PARAM_SIZE
	.align		4
.L_478:
        /*0d08*/ 	.byte	0x03, 0x19
        /*0d0a*/ 	.short	0x0b70


	//----- nvinfo : EIATTR_PARAM_CBANK
	.align		4
        /*0d0c*/ 	.byte	0x04, 0x0a
        /*0d0e*/ 	.short	(.L_480 - .L_479)
	.align		4
.L_479:
        /*0d10*/ 	.word	index@(.nv.constant0._ZN7cutlass13device_kernelIN5flash11enable_sm90INS1_16FlashAttnFwdSm90INS1_25CollectiveMainloopFwdSm90ILi2EN4cute5tupleIJNS5_1CILi1EEES8_S8_EEENS6_IJNS7_ILi128EEENS7_ILi96EEENS7_ILi64EEEEEELi256ENS_6half_tEfNS_4arch4Sm90ELb0ELb1ELb0ELb1ELb0ELb1ELb1ELb1ELb0ELb0ELb0ELb0EEENS1_21CollectiveEpilogueFwdINS6_IJSA_NS7_ILi256EEESB_EEES9_SE_SG_Li256ELb1ELb0ELb0ELb0EEENS1_36VarlenDynamicPersistentTileSchedulerILi128ELi96ELi256ELi32ELb0ELb0ELb1ELb1ELb0ELb1EEEEEEEEEvNT_6ParamsE)
        /*0d14*/ 	.short	0x0210
        /*0d16*/ 	.short	0x0b70


	//----- nvinfo : EIATTR_SW_WAR
	.align		4
.L_480:
        /*0d18*/ 	.byte	0x04, 0x36
        /*0d1a*/ 	.short	(.L_482 - .L_481)
.L_481:
        /*0d1c*/ 	.word	0x00000008
.L_482:


//--------------------- .nv.info._ZN7cutlass13device_kernelIN5flash11enable_sm90INS1_16FlashAttnFwdSm90INS1_25CollectiveMainloopFwdSm90ILi2EN4cute5tupleIJNS5_1CILi1EEES8_S8_EEENS6_IJNS7_ILi128EEENS7_ILi96EEENS7_ILi64EEEEEELi256ENS_6half_tEfNS_4arch4Sm90ELb1ELb0ELb0ELb0ELb0ELb0ELb0ELb1ELb0ELb0ELb0ELb0EEENS1_21CollectiveEpilogueFwdINS6_IJSA_NS7_ILi256EEESB_EEES9_SE_SG_Li256ELb0ELb0ELb0ELb0EEENS1_30DynamicPersistentTileSchedulerILi256ELi32ELb0ELb0ELb1EEEEEEEEEvNT_6ParamsE --------------------------
	.section	.nv.info._ZN7cutlass13device_kernelIN5flash11enable_sm90INS1_16FlashAttnFwdSm90INS1_25CollectiveMainloopFwdSm90ILi2EN4cute5tupleIJNS5_1CILi1EEES8_S8_EEENS6_IJNS7_ILi128EEENS7_ILi96EEENS7_ILi64EEEEEELi256ENS_6half_tEfNS_4arch4Sm90ELb1ELb0ELb0ELb0ELb0ELb0ELb0ELb1ELb0ELb0ELb0ELb0EEENS1_21CollectiveEpilogueFwdINS6_IJSA_NS7_ILi256EEESB_EEES9_SE_SG_Li256ELb0ELb0ELb0ELb0EEENS1_30DynamicPersistentTileSchedulerILi256ELi32ELb0ELb0ELb1EEEEEEEEEvNT_6ParamsE,"",@"SHT_CUDA_INFO"
	.sectionflags	@""
	.align	4


	//----- nvinfo : EIATTR_CUDA_API_VERSION
	.align		4
        /*0000*/ 	.byte	0x04, 0x37
        /*0002*/ 	.short	(.L_484 - .L_483)
.L_483:
        /*0004*/ 	.word	0x00000082


	//----- nvinfo : EIATTR_KPARAM_INFO
	.align		4
.L_484:
        /*0008*/ 	.byte	0x04, 0x17
        /*000a*/ 	.short	(.L_486 - .L_485)
.L_485:
        /*000c*/ 	.word	0x00000000
        /*0010*/ 	.short	0x0000
        /*0012*/ 	.short	0x0070
        /*0014*/ 	.byte	0x00, 0xf0, 0x01, 0x2e


	//----- nvinfo : EIATTR_SPARSE_MMA_MASK
	.align		4
.L_486:
        /*0018*/ 	.byte	0x03, 0x50
        /*001a*/ 	.short	0x0000


	//----- nvinfo : EIATTR_MAXREG_COUNT
	.align		4
        /*001c*/ 	.byte	0x03, 0x1b
        /*001e*/ 	.short	0x00a8


	//----- nvinfo : EIATTR_NUM_BARRIERS
	.align		4
        /*0020*/ 	.byte	0x02, 0x4c
        /*0022*/ 	.byte	0x10
	.zero		1


	//----- nvinfo : EIATTR_EXTERNS
	.align		4
        /*0024*/ 	.byte	0x04, 0x0f
        /*0026*/ 	.short	(.L_488 - .L_487)


	//   ....[0]....
	.align		4
.L_487:
        /*0028*/ 	.word	index@(__assertfail)


	//----- nvinfo : EIATTR_MERCURY_ISA_VERSION
	.align		4
.L_488:
        /*002c*/ 	.byte	0x03, 0x5f
        /*002e*/ 	.short	0x0101


	//----- nvinfo : EIATTR_INT_WARP_WIDE_INSTR_OFFSETS
	.align		4
        /*0030*/ 	.byte	0x04, 0x31
        /*0032*/ 	.short	(.L_490 - .L_489)


	//   ....[0]....
.L_489:
        /*0034*/ 	.word	0x00000180


	//   ....[1]....
        /*0038*/ 	.word	0x000001b0


	//   ....[2]....
        /*003c*/ 	.word	0x000001c0


	//   ....[3]....
        /*0040*/ 	.word	0x00009f40


	//   ....[4]....
        /*0044*/ 	.word	0x00009fd0


	//   ....[5]....
        /*0048*/ 	.word	0x0000a4c0


	//   ....[6]....
        /*004c*/ 	.word	0x0000c0b0


	//   ....[7]....
        /*0050*/ 	.word	0x0000c140


	//----- nvinfo : EIATTR_COOP_GROUP_MASK_REGIDS
	.align		4
.L_490:
        /*0054*/ 	.byte	0x04, 0x29
        /*0056*/ 	.short	(.L_492 - .L_491)


	//   ....[0]....
.L_491:
        /*0058*/ 	.word	0xffffffff


	//   ....[1]....
        /*005c*/ 	.word	0xffffffff


	//   ....[2]....
        /*0060*/ 	.word	0xffffffff


	//   ....[3]....
        /*0064*/ 	.word	0xffffffff


	//   ....[4]....
        /*0068*/ 	.word	0xffffffff


	//   ....[5]....
        /*006c*/ 	.word	0xffffffff


	//   ....[6]....
        /*0070*/ 	.word	0xffffffff


	//   ....[7]....
        /*0074*/ 	.word	0xffffffff


	//   ....[8]....
        /*0078*/ 	.word	0xffffffff


	//   ....[9]....
        /*007c*/ 	.word	0xffffffff


	//   ....[10]....
        /*0080*/ 	.word	0xffffffff


	//   ....[11]....
        /*0084*/ 	.word	0xffffffff


	//   ....[12]....
        /*0088*/ 	.word	0xffffffff


	//   ....[13]....
        /*008c*/ 	.word	0xffffffff


	//   ....[14]....
        /*0090*/ 	.word	0xffffffff


	//   ....[15]....
        /*0094*/ 	.word	0xffffffff


	//   ....[16]....
        /*0098*/ 	.word	0xffffffff


	//   ....[17]....
        /*009c*/ 	.word	0xffffffff


	//   ....[18]....
        /*00a0*/ 	.word	0xffffffff


	//   ....[19]....
        /*00a4*/ 	.word	0xffffffff


	//   ....[20]....
        /*00a8*/ 	.word	0xffffffff


	//   ....[21]....
        /*00ac*/ 	.word	0xffffffff


	//   ....[22]....
        /*00b0*/ 	.word	0xffffffff


	//   ....[23]....
        /*00b4*/ 	.word	0xffffffff


	//   ....[24]....
        /*00b8*/ 	.word	0xffffffff


	//   ....[25]....
        /*00bc*/ 	.word	0xffffffff


	//   ....[26]....
        /*00c0*/ 	.word	0xffffffff


	//   ....[27]....
        /*00c4*/ 	.word	0xffffffff


	//   ....[28]....
        /*00c8*/ 	.word	0x0500000f


	//   ....[29]....
        /*00cc*/ 	.word	0x0500000f


	//----- nvinfo : EIATTR_COOP_GROUP_INSTR_OFFSETS
	.align		4
.L_492:
        /*00d0*/ 	.byte	0x04, 0x28
        /*00d2*/ 	.short	(.L_494 - .L_493)


	//   ....[0]....
.L_493:
        /*00d4*/ 	.word	0x00000060


	//   ....[1]....
        /*00d8*/ 	.word	0x00000190


	//   ....[2]....
        /*00dc*/ 	.word	0x000001e0


	//   ....[3]....
        /*00e0*/ 	.word	0x000003d0


	//   ....[4]....
        /*00e4*/ 	.word	0x00000530


	//   ....[5]....
        /*00e8*/ 	.word	0x00000650


	//   ....[6]....
        /*00ec*/ 	.word	0x000007b0


	//   ....[7]....
        /*00f0*/ 	.word	0x00001610


	//   ....[8]....
        /*00f4*/ 	.word	0x000020d0


	//   ....[9]....
        /*00f8*/ 	.word	0x000021b0


	//   ....[10]....
        /*00fc*/ 	.word	0x000027e0


	//   ....[11]....
        /*0100*/ 	.word	0x00002880


	//   ....[12]....
        /*0104*/ 	.word	0x00003c80


	//   ....[13]....
        /*0108*/ 	.word	0x00003d40


	//   ....[14]....
        /*010c*/ 	.word	0x00004390


	//   ....[15]....
        /*0110*/ 	.word	0x00004400


	//   ....[16]....
        /*0114*/ 	.word	0x00005cb0


	//   ....[17]....
        /*0118*/ 	.word	0x00005ce0


	//   ....[18]....
        /*011c*/ 	.word	0x000060a0


	//   ....[19]....
        /*0120*/ 	.word	0x00006270


	//   ....[20]....
        /*0124*/ 	.word	0x00007560


	//   ....[21]....
        /*0128*/ 	.word	0x000075a0


	//   ....[22]....
        /*012c*/ 	.word	0x00007670


	//   ....[23]....
        /*0130*/ 	.word	0x00007690


	//   ....[24]....
        /*0134*/ 	.word	0x00008680


	//   ....[25]....
        /*0138*/ 	.word	0x000099c0


	//   ....[26]....
        /*013c*/ 	.word	0x0000c1c0


	//   ....[27]....
        /*0140*/ 	.word	0x0000c370


	//   ....[28]....
        /*0144*/ 	.word	0x0000c8c0


	//   ....[29]....
        /*0148*/ 	.word	0x0000cca0


	//----- nvinfo : EIATTR_REG_RECONFIG
	.align		4
.L_494:
        /*014c*/ 	.byte	0x01, 0x54
	.zero		2


	//----- nvinfo : EIATTR_SYSCALL_OFFSETS
	.align		4
        /*0150*/ 	.byte	0x04, 0x46
        /*0152*/ 	.short	(.L_496 - .L_495)


	//   ....[0]....
.L_495:
        /*0154*/ 	.word	0x000017c0


	//   ....[1]....
        /*0158*/ 	.word	0x0000a160


	//   ....[2]....
        /*015c*/ 	.word	0x0000a2a0


	//   ....[3]....
        /*0160*/ 	.word	0x0000a3a0


	//----- nvinfo : EIATTR_MBARRIER_INSTR_OFFSETS
	.align		4
.L_496:
        /*0164*/ 	.byte	0x04, 0x39
        /*0166*/ 	.short	(.L_498 - .L_497)


	//   ....[0]....
.L_497:
        /*0168*/ 	.word	0x00000280
        /*016c*/ 	.word	0x000000ff
        /*0170*/ 	.word	0x00022800
        /*0174*/ 	.short	0x0100
        /*0176*/ 	.byte	0x06
	.zero		1


	//   ....[1]....
        /*0178*/ 	.word	0x00000290
        /*017c*/ 	.word	0x000000ff
        /*0180*/ 	.word	0x00022820
        /*0184*/ 	.short	0x0100
        /*0186*/ 	.byte	0x06
	.zero		1


	//   ....[2]....
        /*0188*/ 	.word	0x00000380
        /*018c*/ 	.word	0x000000ff
        /*0190*/ 	.word	0x00022830
        /*0194*/ 	.short	0x0100
        /*0196*/ 	.byte	0x08
	.zero		1


	//   ....[3]....
        /*0198*/ 	.word	0x00000390
        /*019c*/ 	.word	0x000000ff
        /*01a0*/ 	.word	0x00022840
        /*01a4*/ 	.short	0x0100
        /*01a6*/ 	.byte	0x08
	.zero		1


	//   ....[4]....
        /*01a8*/ 	.word	0x000003a0
        /*01ac*/ 	.word	0x000000ff
        /*01b0*/ 	.word	0x00022838
        /*01b4*/ 	.short	0x0100
        /*01b6*/ 	.byte	0x08
	.zero		1


	//   ....[5]....
        /*01b8*/ 	.word	0x000003b0
        /*01bc*/ 	.word	0x000000ff
        /*01c0*/ 	.word	0x00022848
        /*01c4*/ 	.short	0x0100
        /*01c6*/ 	.byte	0x08
	.zero		1


	//   ....[6]....
        /*01c8*/ 	.word	0x000004e0
        /*01cc*/ 	.word	0x000000ff
        /*01d0*/ 	.word	0x00022850
        /*01d4*/ 	.short	0x0100
        /*01d6*/ 	.byte	0x08
	.zero		1


	//   ....[7]....
        /*01d8*/ 	.word	0x000004f0
        /*01dc*/ 	.word	0x000000ff
        /*01e0*/ 	.word	0x00022860
        /*01e4*/ 	.short	0x0100
        /*01e6*/ 	.byte	0x08
	.zero		1


	//   ....[8]....
        /*01e8*/ 	.word	0x00000500
        /*01ec*/ 	.word	0x000000ff
        /*01f0*/ 	.word	0x00022858
        /*01f4*/ 	.short	0x0100
        /*01f6*/ 	.byte	0x08
	.zero		1


	//   ....[9]....
        /*01f8*/ 	.word	0x00000510
        /*01fc*/ 	.word	0x000000ff
        /*0200*/ 	.word	0x00022868
        /*0204*/ 	.short	0x0100
        /*0206*/ 	.byte	0x08
	.zero		1


	//   ....[10]....
        /*0208*/ 	.word	0x00000600
        /*020c*/ 	.word	0x000000ff
        /*0210*/ 	.word	0x00022870
        /*0214*/ 	.short	0x0100
        /*0216*/ 	.byte	0x06
	.zero		1


	//   ....[11]....
        /*0218*/ 	.word	0x00000610
        /*021c*/ 	.word	0x000000ff
        /*0220*/ 	.word	0x00022880
        /*0224*/ 	.short	0x0100
        /*0226*/ 	.byte	0x06
	.zero		1


	//   ....[12]....
        /*0228*/ 	.word	0x00000620
        /*022c*/ 	.word	0x000000ff
        /*0230*/ 	.word	0x00022878
        /*0234*/ 	.short	0x0100
        /*0236*/ 	.byte	0x06
	.zero		1


	//   ....[13]....
        /*0238*/ 	.word	0x00000630
        /*023c*/ 	.word	0x000000ff
        /*0240*/ 	.word	0x00022888
        /*0244*/ 	.short	0x0100
        /*0246*/ 	.byte	0x06
	.zero		1


	//   ....[14]....
        /*0248*/ 	.word	0x00000760
        /*024c*/ 	.word	0x000000ff
        /*0250*/ 	.word	0x00022890
        /*0254*/ 	.short	0x0100
        /*0256*/ 	.byte	0x08
	.zero		1


	//   ....[15]....
        /*0258*/ 	.word	0x00000770
        /*025c*/ 	.word	0x000000ff
        /*0260*/ 	.word	0x000228a0
        /*0264*/ 	.short	0x0100
        /*0266*/ 	.byte	0x08
	.zero		1


	//   ....[16]....
        /*0268*/ 	.word	0x00000780
        /*026c*/ 	.word	0x000000ff
        /*0270*/ 	.word	0x00022898
        /*0274*/ 	.short	0x0100
        /*0276*/ 	.byte	0x08
	.zero		1


	//   ....[17]....
        /*0278*/ 	.word	0x00000790
        /*027c*/ 	.word	0x000000ff
        /*0280*/ 	.word	0x000228a8
        /*0284*/ 	.short	0x0100
        /*0286*/ 	.byte	0x08
	.zero		1


	//   ....[18]....
        /*0288*/ 	.word	0x000008c0
        /*028c*/ 	.word	0x000000ff
        /*0290*/ 	.word	0x000228b0
        /*0294*/ 	.short	0x0100
        /*0296*/ 	.byte	0x08
	.zero		1


	//   ....[19]....
        /*0298*/ 	.word	0x000008d0
        /*029c*/ 	.word	0x000000ff
        /*02a0*/ 	.word	0x000228c0
        /*02a4*/ 	.short	0x0100
        /*02a6*/ 	.byte	0x08
	.zero		1


	//   ....[20]....
        /*02a8*/ 	.word	0x000008e0
        /*02ac*/ 	.word	0x000000ff
        /*02b0*/ 	.word	0x000228b8
        /*02b4*/ 	.short	0x0100
        /*02b6*/ 	.byte	0x08
	.zero		1


	//   ....[21]....
        /*02b8*/ 	.word	0x000008f0
        /*02bc*/ 	.word	0x000000ff
        /*02c0*/ 	.word	0x000228c8
        /*02c4*/ 	.short	0x0100
        /*02c6*/ 	.byte	0x08
	.zero		1


	//   ....[22]....
        /*02c8*/ 	.word	0x00001830
        /*02cc*/ 	.word	0x000000ff
        /*02d0*/ 	.word	0x00022800
        /*02d4*/ 	.short	0x010a
        /*02d6*/ 	.byte	0x31
	.zero		1


	//   ....[23]....
        /*02d8*/ 	.word	0x000018e0
        /*02dc*/ 	.word	0x000000ff
        /*02e0*/ 	.word	0x00022830
        /*02e4*/ 	.short	0x010a
        /*02e6*/ 	.byte	0x15
	.zero		1


	//   ....[24]....
        /*02e8*/ 	.word	0x00001920
        /*02ec*/ 	.word	0x000000ff
        /*02f0*/ 	.word	0x00022830
        /*02f4*/ 	.short	0x010a
        /*02f6*/ 	.byte	0x15
	.zero		1


	//   ....[25]....
        /*02f8*/ 	.word	0x00002cb0
        /*02fc*/ 	.word	0x00000000
        /*0300*/ 	.word	0x00000000
        /*0304*/ 	.short	0x0101
        /*0306*/ 	.byte	0x3f
	.zero		1


	//   ....[26]....
        /*0308*/ 	.word	0x000030d0
        /*030c*/ 	.word	0x000000ff
        /*0310*/ 	.word	0x00022850
        /*0314*/ 	.short	0x010a
        /*0316*/ 	.byte	0x15
	.zero		1


	//   ....[27]....
        /*0318*/ 	.word	0x00003110
        /*031c*/ 	.word	0x000000ff
        /*0320*/ 	.word	0x00022850
        /*0324*/ 	.short	0x010a
        /*0326*/ 	.byte	0x15
	.zero		1


	//   ....[28]....
        /*0328*/ 	.word	0x00003470
        /*032c*/ 	.word	0x00000008
        /*0330*/ 	.word	0x00000000
        /*0334*/ 	.short	0x0101
        /*0336*/ 	.byte	0x3f
	.zero		1


	//   ....[29]....
        /*0338*/ 	.word	0x00003590
        /*033c*/ 	.word	0x000000ff
        /*0340*/ 	.word	0x00022830
        /*0344*/ 	.short	0x010a
        /*0346*/ 	.byte	0x1d
	.zero		1


	//   ....[30]....
        /*0348*/ 	.word	0x000035d0
        /*034c*/ 	.word	0x000000ff
        /*0350*/ 	.word	0x00022830
        /*0354*/ 	.short	0x010a
        /*0356*/ 	.byte	0x1d
	.zero		1


	//   ....[31]....
        /*0358*/ 	.word	0x00004aa0
        /*035c*/ 	.word	0x00000003
        /*0360*/ 	.word	0x00000000
        /*0364*/ 	.short	0x0101
        /*0366*/ 	.byte	0x3f
	.zero		1


	//   ....[32]....
        /*0368*/ 	.word	0x00005540
        /*036c*/ 	.word	0x000000ff
        /*0370*/ 	.word	0x00022850
        /*0374*/ 	.short	0x010a
        /*0376*/ 	.byte	0x1d
	.zero		1


	//   ....[33]....
        /*0378*/ 	.word	0x00005580
        /*037c*/ 	.word	0x000000ff
        /*0380*/ 	.word	0x00022850
        /*0384*/ 	.short	0x010a
        /*0386*/ 	.byte	0x1d
	.zero		1


	//   ....[34]....
        /*0388*/ 	.word	0x00005870
        /*038c*/ 	.word	0x000000bb
        /*0390*/ 	.word	0x00000000
        /*0394*/ 	.short	0x0101
        /*0396*/ 	.byte	0x3f
	.zero		1


	//   ....[35]....
        /*0398*/ 	.word	0x00005980
        /*039c*/ 	.word	0x000000ff
        /*03a0*/ 	.word	0x00022830
        /*03a4*/ 	.short	0x010a
        /*03a6*/ 	.byte	0x16
	.zero		1


	//   ....[36]....
        /*03a8*/ 	.word	0x000059c0
        /*03ac*/ 	.word	0x000000ff
        /*03b0*/ 	.word	0x00022830
        /*03b4*/ 	.short	0x010a
        /*03b6*/ 	.byte	0x16
	.zero		1


	//   ....[37]....
        /*03b8*/ 	.word	0x00006620
        /*03bc*/ 	.word	0x0000009a
        /*03c0*/ 	.word	0x00000000
        /*03c4*/ 	.short	0x0101
        /*03c6*/ 	.byte	0x3f
	.zero		1


	//   ....[38]....
        /*03c8*/ 	.word	0x00007220
        /*03cc*/ 	.word	0x000000ff
        /*03d0*/ 	.word	0x00022850
        /*03d4*/ 	.short	0x010a
        /*03d6*/ 	.byte	0x16
	.zero		1


	//   ....[39]....
        /*03d8*/ 	.word	0x00007260
        /*03dc*/ 	.word	0x000000ff
        /*03e0*/ 	.word	0x00022850
        /*03e4*/ 	.short	0x010a
        /*03e6*/ 	.byte	0x16
	.zero		1


	//   ....[40]....
        /*03e8*/ 	.word	0x00007540
        /*03ec*/ 	.word	0x000000b7
        /*03f0*/ 	.word	0x00000000
        /*03f4*/ 	.short	0x0101
        /*03f6*/ 	.byte	0x3f
	.zero		1


	//   ....[41]....
        /*03f8*/ 	.word	0x00008f30
        /*03fc*/ 	.word	0x000000ff
        /*0400*/ 	.word	0x00000000
        /*0404*/ 	.short	0x0101
        /*0406*/ 	.byte	0x05
	.zero		1


	//   ....[42]....
        /*0408*/ 	.word	0x0000a760
        /*040c*/ 	.word	0x00000008
        /*0410*/ 	.word	0x00022840
        /*0414*/ 	.short	0x010a
        /*0416*/ 	.byte	0x3f
	.zero		1


	//   ....[43]....
        /*0418*/ 	.word	0x0000aa40
        /*041c*/ 	.word	0x000000ff
        /*0420*/ 	.word	0x00022820
        /*0424*/ 	.short	0x010a
        /*0426*/ 	.byte	0x25
	.zero		1


	//   ....[44]....
        /*0428*/ 	.word	0x0000aae0
        /*042c*/ 	.word	0x00000008
        /*0430*/ 	.word	0x00022860
        /*0434*/ 	.short	0x010a
        /*0436*/ 	.byte	0x3f
	.zero		1


	//   ....[45]....
        /*0438*/ 	.word	0x0000b000
        /*043c*/ 	.word	0x00000002
        /*0440*/ 	.word	0x00022840
        /*0444*/ 	.short	0x010a
        /*0446*/ 	.byte	0x3f
	.zero		1


	//   ....[46]....
        /*0448*/ 	.word	0x0000b170
        /*044c*/ 	.word	0x00000002
        /*0450*/ 	.word	0x00022860
        /*0454*/ 	.short	0x010a
        /*0456*/ 	.byte	0x3f
	.zero		1


	//   ....[47]....
        /*0458*/ 	.word	0x0000b640
        /*045c*/ 	.word	0x00000003
        /*0460*/ 	.word	0x00022840
        /*0464*/ 	.short	0x010a
        /*0466*/ 	.byte	0x3f
	.zero		1


	//   ....[48]....
        /*0468*/ 	.word	0x0000b7b0
        /*046c*/ 	.word	0x00000003
        /*0470*/ 	.word	0x00022860
        /*0474*/ 	.short	0x010a
        /*0476*/ 	.byte	0x3f
	.zero		1


	//   ....[49]....
        /*0478*/ 	.word	0x0000bc20
        /*047c*/ 	.word	0x00000002
        /*0480*/ 	.word	0x00022840
        /*0484*/ 	.short	0x010a
        /*0486*/ 	.byte	0x3f
	.zero		1


	//   ....[50]....
        /*0488*/ 	.word	0x0000bd90
        /*048c*/ 	.word	0x00000002
        /*0490*/ 	.word	0x00022860
        /*0494*/ 	.short	0x010a
        /*0496*/ 	.byte	0x3f
	.zero		1


	//   ....[51]....
        /*0498*/ 	.word	0x0000c320
        /*049c*/ 	.word	0x00000007
        /*04a0*/ 	.word	0x00022820
        /*04a4*/ 	.short	0x010a
        /*04a6*/ 	.byte	0x3f
	.zero		1


	//   ....[52]....
        /*04a8*/ 	.word	0x0000c470
        /*04ac*/ 	.word	0x00000005
        /*04b0*/ 	.word	0x00000000
        /*04b4*/ 	.short	0x010a
        /*04b6*/ 	.byte	0x3f
	.zero		1


	//   ....[53]....
        /*04b8*/ 	.word	0x0000c4e0
        /*04bc*/ 	.word	0x00000003
        /*04c0*/ 	.word	0x00000000
        /*04c4*/ 	.short	0x010a
        /*04c6*/ 	.byte	0x3f
	.zero		1


	//   ....[54]....
        /*04c8*/ 	.word	0x0000c540
        /*04cc*/ 	.word	0x00000005
        /*04d0*/ 	.word	0x00000000
        /*04d4*/ 	.short	0x010a
        /*04d6*/ 	.byte	0x3f
	.zero		1


	//   ....[55]....
        /*04d8*/ 	.word	0x0000c570
        /*04dc*/ 	.word	0x00000003
        /*04e0*/ 	.word	0x00000000
        /*04e4*/ 	.short	0x010a
        /*04e6*/ 	.byte	0x3f
	.zero		1


	//   ....[56]....
        /*04e8*/ 	.word	0x0000c5e0
        /*04ec*/ 	.word	0x00000003
        /*04f0*/ 	.word	0x00022800
        /*04f4*/ 	.short	0x010a
        /*04f6*/ 	.byte	0x3f
	.zero		1


	//   ....[57]....
        /*04f8*/ 	.word	0x0000c640
        /*04fc*/ 	.word	0x00000000
        /*0500*/ 	.word	0x00022830
        /*0504*/ 	.short	0x010a
        /*0506*/ 	.byte	0x3f
	.zero		1


	//   ....[58]....
        /*0508*/ 	.word	0x0000c690
        /*050c*/ 	.word	0x00000008
        /*0510*/ 	.word	0x00022850
        /*0514*/ 	.short	0x010a
        /*0516*/ 	.byte	0x3f
	.zero		1


	//   ....[59]....
        /*0518*/ 	.word	0x0000c6f0
        /*051c*/ 	.word	0x00000005
        /*0520*/ 	.word	0x00022830
        /*0524*/ 	.short	0x010a
        /*0526*/ 	.byte	0x3f
	.zero		1


	//   ....[60]....
        /*0528*/ 	.word	0x0000c740
        /*052c*/ 	.word	0x000000bb
        /*0530*/ 	.word	0x00022850
        /*0534*/ 	.short	0x010a
        /*0536*/ 	.byte	0x3f
	.zero		1


	//   ....[61]....
        /*0538*/ 	.word	0x0000c7a0
        /*053c*/ 	.word	0x00000005
        /*0540*/ 	.word	0x00022830
        /*0544*/ 	.short	0x010a
        /*0546*/ 	.byte	0x3f
	.zero		1


	//   ....[62]....
        /*0548*/ 	.word	0x0000c7f0
        /*054c*/ 	.word	0x000000b7
        /*0550*/ 	.word	0x00022850
        /*0554*/ 	.short	0x010a
        /*0556*/ 	.byte	0x3f
	.zero		1


	//   ....[63]....
        /*0558*/ 	.word	0x0000c970
        /*055c*/ 	.word	0x00000008
        /*0560*/ 	.word	0x00022840
        /*0564*/ 	.short	0x010a
        /*0566*/ 	.byte	0x3f
	.zero		1


	//   ....[64]....
        /*0568*/ 	.word	0x0000c9d0
        /*056c*/ 	.word	0x00000008
        /*0570*/ 	.word	0x00022820
        /*0574*/ 	.short	0x010a
        /*0576*/ 	.byte	0x3f
	.zero		1


	//   ....[65]....
        /*0578*/ 	.word	0x0000ca20
        /*057c*/ 	.word	0x00000008
        /*0580*/ 	.word	0x00022860
        /*0584*/ 	.short	0x010a
        /*0586*/ 	.byte	0x3f
	.zero		1


	//   ....[66]....
        /*0588*/ 	.word	0x0000ca70
        /*058c*/ 	.word	0x00000002
        /*0590*/ 	.word	0x00022840
        /*0594*/ 	.short	0x010a
        /*0596*/ 	.byte	0x3f
	.zero		1


	//   ....[67]....
        /*0598*/ 	.word	0x0000cac0
        /*059c*/ 	.word	0x00000002
        /*05a0*/ 	.word	0x00022860
        /*05a4*/ 	.short	0x010a
        /*05a6*/ 	.byte	0x3f
	.zero		1


	//   ....[68]....
        /*05a8*/ 	.word	0x0000cb10
        /*05ac*/ 	.word	0x00000003
        /*05b0*/ 	.word	0x00022840
        /*05b4*/ 	.short	0x010a
        /*05b6*/ 	.byte	0x3f
	.zero		1


	//   ....[69]....
        /*05b8*/ 	.word	0x0000cb60
        /*05bc*/ 	.word	0x00000003
        /*05c0*/ 	.word	0x00022860
        /*05c4*/ 	.short	0x010a
        /*05c6*/ 	.byte	0x3f
	.zero		1


	//   ....[70]....
        /*05c8*/ 	.word	0x0000cbb0
        /*05cc*/ 	.word	0x00000002
        /*05d0*/ 	.word	0x00022840
        /*05d4*/ 	.short	0x010a
        /*05d6*/ 	.byte	0x3f
	.zero		1


	//   ....[71]....
        /*05d8*/ 	.word	0x0000cc00
        /*05dc*/ 	.word	0x00000002
        /*05e0*/ 	.word	0x00022860
        /*05e4*/ 	.short	0x010a
        /*05e6*/ 	.byte	0x3f
	.zero		1


	//   ....[72]....
        /*05e8*/ 	.word	0x0000cce0
        /*05ec*/ 	.word	0x00000007
        /*05f0*/ 	.word	0x00022820
        /*05f4*/ 	.short	0x010a
        /*05f6*/ 	.byte	0x3f
	.zero		1


	//   ....[73]....
        /*05f8*/ 	.word	0x0000cd30
        /*05fc*/ 	.word	0x00000005
        /*0600*/ 	.word	0x00000000
        /*0604*/ 	.short	0x010a
        /*0606*/ 	.byte	0x3f
	.zero		1


	//   ....[74]....
        /*0608*/ 	.word	0x0000cd80
        /*060c*/ 	.word	0x00000003
        /*0610*/ 	.word	0x00000000
        /*0614*/ 	.short	0x010a
        /*0616*/ 	.byte	0x3f
	.zero		1


	//   ....[75]....
        /*0618*/ 	.word	0x0000cdd0
        /*061c*/ 	.word	0x00000005
        /*0620*/ 	.word	0x00000000
        /*0624*/ 	.short	0x010a
        /*0626*/ 	.byte	0x3f
	.zero		1


	//----- nvinfo : EIATTR_NUM_MBARRIERS
	.align		4
.L_498:
        /*0628*/ 	.byte	0x03, 0x38
        /*062a*/ 	.short	0x0016


	//----- nvinfo : EIATTR_EXIT_INSTR_OFFSETS
	.align		4
        /*062c*/ 	.byte	0x04, 0x1c
        /*062e*/ 	.short	(.L_500 - .L_499)


	//   ....[0]....
.L_499:
        /*0630*/ 	.word	0x00000a30


	//   ....[1]....
        /*0634*/ 	.word	0x00009980


	//   ....[2]....
        /*0638*/ 	.word	0x000099e0


	//   ....[3]....
        /*063c*/ 	.word	0x0000c390


	//   ....[4]....
        /*0640*/ 	.word	0x0000c5c0


	//----- nvinfo : EIATTR_MAX_THREADS
	.align		4
.L_500:
        /*0644*/ 	.byte	0x04, 0x05
        /*0646*/ 	.short	(.L_502 - .L_501)
.L_501:
        /*0648*/ 	.word	0x00000180
        /*064c*/ 	.word	0x00000001
        /*0650*/ 	.word	0x00000001


	//----- nvinfo : EIATTR_CRS_STACK_SIZE
	.align		4
.L_502:
        /*0654*/ 	.byte	0x04, 0x1e
        /*0656*/ 	.short	(.L_504 - .L_503)
.L_503:
        /*0658*/ 	.word	0x00000000


	//----- nvinfo : EIATTR_CBANK_PARAM_SIZE
	.align		4
.L_504:
        /*065c*/ 	.byte	0x03, 0x19
        /*065e*/ 	.short	0x0bf0


	//----- nvinfo : EIATTR_PARAM_CBANK
	.align		4
        /*0660*/ 	.byte	0x04, 0x0a
        /*0662*/ 	.short	(.L_506 - .L_505)
	.align		4
.L_505:
        /*0664*/ 	.word	index@(.nv.constant0._ZN7cutlass13device_kernelIN5flash11enable_sm90INS1_16FlashAttnFwdSm90INS1_25CollectiveMainloopFwdSm90ILi2EN4cute5tupleIJNS5_1CILi1EEES8_S8_EEENS6_IJNS7_ILi128EEENS7_ILi96EEENS7_ILi64EEEEEELi256ENS_6half_tEfNS_4arch4Sm90ELb1ELb0ELb0ELb0ELb0ELb0ELb0ELb1ELb0ELb0ELb0ELb0EEENS1_21CollectiveEpilogueFwdINS6_IJSA_NS7_ILi256EEESB_EEES9_SE_SG_Li256ELb0ELb0ELb0ELb0EEENS1_30DynamicPersistentTileSchedulerILi256ELi32ELb0ELb0ELb1EEEEEEEEEvNT_6ParamsE)
        /*0668*/ 	.short	0x0210
        /*066a*/ 	.short	0x0bf0


	//----- nvinfo : EIATTR_SW_WAR
	.align		4
.L_506:
        /*066c*/ 	.byte	0x04, 0x36
        /*066e*/ 	.short	(.L_508 - .L_507)
.L_507:
        /*0670*/ 	.word	0x00000008
.L_508:


//--------------------- .nv.info._ZN7cutlass13device_kernelIN5flash11enable_sm90INS1_16FlashAttnFwdSm90INS1_25CollectiveMainloopFwdSm90ILi2EN4cute5tupleIJNS5_1CILi1EEES8_S8_EEENS6_IJNS7_ILi128EEENS7_ILi96EEENS7_ILi64EEEEEELi256ENS_6half_tEfNS_4arch4Sm90ELb1ELb0ELb0ELb0ELb0ELb0ELb1ELb1ELb0ELb0ELb0ELb0EEENS1_21CollectiveEpilogueFwdINS6_IJSA_NS7_ILi256EEESB_EEES9_SE_SG_Li256ELb0ELb0ELb0ELb0EEENS1_30DynamicPersistentTileSchedulerILi256ELi32ELb0ELb0ELb1EEEEEEEEEvNT_6ParamsE --------------------------
	.section	.nv.info._ZN7cutlass13device_kernelIN5flash11enable_sm90INS1_16FlashAttnFwdSm90INS1_25CollectiveMainloopFwdSm90ILi2EN4cute5tupleIJNS5_1CILi1EEES8_S8_EEENS6_IJNS7_ILi128EEENS7_ILi96EEENS7_ILi64EEEEEELi256ENS_6half_tEfNS_4arch4Sm90ELb1ELb0ELb0ELb0ELb0ELb0ELb1ELb1ELb0ELb0ELb0ELb0EEENS1_21CollectiveEpilogueFwdINS6_IJSA_NS7_ILi256EEESB_EEES9_SE_SG_Li256ELb0ELb0ELb0ELb0EEENS1_30DynamicPersistentTileSchedulerILi256ELi32ELb0ELb0ELb1EEEEEEEEEvNT_6ParamsE,"",@"SHT_CUDA_INFO"
	.sectionflags	@""
	.align	4


	//----- nvinfo : EIATTR_CUDA_API_VERSION
	.align		4
        /*0000*/ 	.byte	0x04, 0x37
        /*0002*/ 	.short	(.L_510 - .L_509)
.L_509:
        /*0004*/ 	.word	0x00000082


	//----- nvinfo : EIATTR_KPARAM_INFO
	.align		4
.L_510:
        /*0008*/ 	.byte	0x04, 0x17
        /*000a*/ 	.short	(.L_512 - .L_511)
.L_511:
        /*000c*/ 	.word	0x00000000
        /*0010*/ 	.short	0x0000
        /*0012*/ 	.short	0x0070
        /*0014*/ 	.byte	0x00, 0xf0, 0x01, 0x32


	//----- nvinfo : EIATTR_SPARSE_MMA_MASK
	.align		4
.L_512:
        /*0018*/ 	.byte	0x03, 0x50
        /*001a*/ 	.short	0x0000


	//----- nvinfo : EIATTR_MAXREG_COUNT
	.align		4
        /*001c*/ 	.byte	0x03, 0x1b
        /*001e*/ 	.short	0x00a8


	//----- nvinfo : EIATTR_NUM_BARRIERS
	.align		4
        /*0020*/ 	.byte	0x02, 0x4c
        /*0022*/ 	.byte	0x10
	.zero		1


	//----- nvinfo : EIATTR_EXTERNS
	.align		4
        /*0024*/ 	.byte	0x04, 0x0f
        /*0026*/ 	.short	(.L_514 - .L_513)


	//   ....[0]....
	.align		4
.L_513:
        /*0028*/ 	.word	index@(__assertfail)


	//----- nvinfo : EIATTR_ANNOTATIONS
	.align		4
.L_514:
        /*002c*/ 	.byte	0x04, 0x55
        /*002e*/ 	.short	(.L_516 - .L_515)


	//   ....[0]....
.L_515:
        /*0030*/ 	.word	0x00000001
        /*0034*/ 	.byte	0xa0, 0x09, 0x00, 0x00, 0x01, 0x00, 0x00, 0x00, 0xb0, 0x0a, 0x00, 0x00, 0x01, 0x00, 0x00, 0x00
        /*0044*/ 	.byte	0xb0, 0xb1, 0x00, 0x00, 0x01, 0x00, 0x00, 0x00, 0x60, 0xb2, 0x00, 0x00, 0x01, 0x00, 0x00, 0x00
        /*0054*/ 	.byte	0x70, 0xb2, 0x00, 0x00, 0x01, 0x00, 0x00, 0x00, 0x80, 0xb2, 0x00, 0x00, 0x01, 0x00, 0x00, 0x00
        /*0064*/ 	.byte	0xa0, 0xc0, 0x00, 0x00, 0x01, 0x00, 0x00, 0x00, 0x00, 0xc1, 0x00, 0x00, 0x01, 0x00, 0x00, 0x00
        /*0074*/ 	.byte	0xa0, 0xda, 0x00, 0x00, 0x01, 0x00, 0x00, 0x00, 0xd0, 0xdb, 0x00, 0x00, 0x01, 0x00, 0x00, 0x00
        /*0084*/ 	.byte	0xa0, 0xdc, 0x00, 0x00, 0x01, 0x00, 0x00, 0x00, 0x40, 0xdd, 0x00, 0x00, 0x01, 0x00, 0x00, 0x00
        /*0094*/ 	.byte	0x80, 0xde, 0x00, 0x00


	//----- nvinfo : EIATTR_MERCURY_ISA_VERSION
	.align		4
.L_516:
        /*0098*/ 	.byte	0x03, 0x5f
        /*009a*/ 	.short	0x0101


	//----- nvinfo : EIATTR_INT_WARP_WIDE_INSTR_OFFSETS
	.align		4
        /*009c*/ 	.byte	0x04, 0x31
        /*009e*/ 	.short	(.L_518 - .L_517)


	//   ....[0]....
.L_517:
        /*00a0*/ 	.word	0x000001b0


	//   ....[1]....
        /*00a4*/ 	.word	0x000001e0


	//   ....[2]....
        /*00a8*/ 	.word	0x00000250


	//   ....[3]....
        /*00ac*/ 	.word	0x00000290


	//   ....[4]....
        /*00b0*/ 	.word	0x0000b700


	//   ....[5]....
        /*00b4*/ 	.word	0x0000b790


	//   ....[6]....
        /*00b8*/ 	.word	0x0000bc80


	//   ....[7]....
        /*00bc*/ 	.word	0x0000db20


	//   ....[8]....
        /*00c0*/ 	.word	0x0000dbb0


	//----- nvinfo : EIATTR_COOP_GROUP_MASK_REGIDS
	.align		4
.L_518:
        /*00c4*/ 	.byte	0x04, 0x29
        /*00c6*/ 	.short	(.L_520 - .L_519)


	//   ....[0]....
.L_519:
        /*00c8*/ 	.word	0xffffffff


	//   ....[1]....
        /*00cc*/ 	.word	0xffffffff


	//   ....[2]....
        /*00d0*/ 	.word	0xffffffff


	//   ....[3]....
        /*00d4*/ 	.word	0xffffffff


	//   ....[4]....
        /*00d8*/ 	.word	0xffffffff


	//   ....[5]....
        /*00dc*/ 	.word	0xffffffff


	//   ....[6]....
        /*00e0*/ 	.word	0xffffffff


	//   ....[7]....
        /*00e4*/ 	.word	0xffffffff


	//   ....[8]....
        /*00e8*/ 	.word	0xffffffff


	//   ....[9]....
        /*00ec*/ 	.word	0xffffffff


	//   ....[10]....
        /*00f0*/ 	.word	0xffffffff


	//   ....[11]....
        /*00f4*/ 	.word	0xffffffff


	//   ....[12]....
        /*00f8*/ 	.word	0xffffffff


	//   ....[13]....
        /*00fc*/ 	.word	0xffffffff


	//   ....[14]....
        /*0100*/ 	.word	0xffffffff


	//   ....[15]....
        /*0104*/ 	.word	0xffffffff


	//   ....[16]....
        /*0108*/ 	.word	0xffffffff


	//   ....[17]....
        /*010c*/ 	.word	0xffffffff


	//   ....[18]....
        /*0110*/ 	.word	0xffffffff


	//   ....[19]....
        /*0114*/ 	.word	0xffffffff


	//   ....[20]....
        /*0118*/ 	.word	0xffffffff


	//   ....[21]....
        /*011c*/ 	.word	0xffffffff


	//   ....[22]....
        /*0120*/ 	.word	0xffffffff


	//   ....[23]....
        /*0124*/ 	.word	0xffffffff


	//   ....[24]....
        /*0128*/ 	.word	0xffffffff


	//   ....[25]....
        /*012c*/ 	.word	0xffffffff


	//   ....[26]....
        /*0130*/ 	.word	0xffffffff


	//   ....[27]....
        /*0134*/ 	.word	0xffffffff


	//   ....[28]....
        /*0138*/ 	.word	0x0500000f


	//   ....[29]....
        /*013c*/ 	.word	0x0500000f


	//----- nvinfo : EIATTR_COOP_GROUP_INSTR_OFFSETS
	.align		4
.L_520:
        /*0140*/ 	.byte	0x04, 0x28
        /*0142*/ 	.short	(.L_522 - .L_521)


	//   ....[0]....
.L_521:
        /*0144*/ 	.word	0x00000060


	//   ....[1]....
        /*0148*/ 	.word	0x000001c0


	//   ....[2]....
        /*014c*/ 	.word	0x00000270


	//   ....[3]....
        /*0150*/ 	.word	0x00000410


	//   ....[4]....
        /*0154*/ 	.word	0x00000570


	//   ....[5]....
        /*0158*/ 	.word	0x00000690


	//   ....[6]....
        /*015c*/ 	.word	0x000007f0


	//   ....[7]....
        /*0160*/ 	.word	0x000016f0


	//   ....[8]....
        /*0164*/ 	.word	0x000030d0


	//   ....[9]....
        /*0168*/ 	.word	0x000030f0


	//   ....[10]....
        /*016c*/ 	.word	0x00003110


	//   ....[11]....
        /*0170*/ 	.word	0x00003150


	//   ....[12]....
        /*0174*/ 	.word	0x000052b0


	//   ....[13]....
        /*0178*/ 	.word	0x000052c0


	//   ....[14]....
        /*017c*/ 	.word	0x000052f0


	//   ....[15]....
        /*0180*/ 	.word	0x00005300


	//   ....[16]....
        /*0184*/ 	.word	0x00007620


	//   ....[17]....
        /*0188*/ 	.word	0x00007690


	//   ....[18]....
        /*018c*/ 	.word	0x000076b0


	//   ....[19]....
        /*0190*/ 	.word	0x000076d0


	//   ....[20]....
        /*0194*/ 	.word	0x00008ca0


	//   ....[21]....
        /*0198*/ 	.word	0x00008d20


	//   ....[22]....
        /*019c*/ 	.word	0x00008d70


	//   ....[23]....
        /*01a0*/ 	.word	0x00008da0


	//   ....[24]....
        /*01a4*/ 	.word	0x0000a470


	//   ....[25]....
        /*01a8*/ 	.word	0x0000b170


	//   ....[26]....
        /*01ac*/ 	.word	0x0000dc40


	//   ....[27]....
        /*01b0*/ 	.word	0x0000de20


	//   ....[28]....
        /*01b4*/ 	.word	0x0000e400


	//   ....[29]....
        /*01b8*/ 	.word	0x0000e7d0


	//----- nvinfo : EIATTR_REG_RECONFIG
	.align		4
.L_522:
        /*01bc*/ 	.byte	0x01, 0x54
	.zero		2


	//----- nvinfo : EIATTR_SYSCALL_OFFSETS
	.align		4
        /*01c0*/ 	.byte	0x04, 0x46
        /*01c2*/ 	.short	(.L_524 - .L_523)


	//   ....[0]....
.L_523:
        /*01c4*/ 	.word	0x000018f0


	//   ....[1]....
        /*01c8*/ 	.word	0x0000b910


	//   ....[2]....
        /*01cc*/ 	.word	0x0000ba40


	//   ....[3]....
        /*01d0*/ 	.word	0x0000bb40


	//----- nvinfo : EIATTR_MBARRIER_INSTR_OFFSETS
	.align		4
.L_524:
        /*01d4*/ 	.byte	0x04, 0x39
        /*01d6*/ 	.short	(.L_526 - .L_525)


	//   ....[0]....
.L_525:
        /*01d8*/ 	.word	0x000002b0
        /*01dc*/ 	.word	0x000000ff
        /*01e0*/ 	.word	0x00032400
        /*01e4*/ 	.short	0x0100
        /*01e6*/ 	.byte	0x06
	.zero		1


	//   ....[1]....
        /*01e8*/ 	.word	0x000002c0
        /*01ec*/ 	.word	0x000000ff
        /*01f0*/ 	.word	0x00032410
        /*01f4*/ 	.short	0x0100
        /*01f6*/ 	.byte	0x06
	.zero		1


	//   ....[2]....
        /*01f8*/ 	.word	0x000002d0
        /*01fc*/ 	.word	0x000000ff
        /*0200*/ 	.word	0x00032420
        /*0204*/ 	.short	0x0100
        /*0206*/ 	.byte	0x06
	.zero		1


	//   ....[3]....
        /*0208*/ 	.word	0x000003c0
        /*020c*/ 	.word	0x000000ff
        /*0210*/ 	.word	0x00032430
        /*0214*/ 	.short	0x0100
        /*0216*/ 	.byte	0x08
	.zero		1


	//   ....[4]....
        /*0218*/ 	.word	0x000003d0
        /*021c*/ 	.word	0x000000ff
        /*0220*/ 	.word	0x00032440
        /*0224*/ 	.short	0x0100
        /*0226*/ 	.byte	0x08
	.zero		1


	//   ....[5]....
        /*0228*/ 	.word	0x000003e0
        /*022c*/ 	.word	0x000000ff
        /*0230*/ 	.word	0x00032438
        /*0234*/ 	.short	0x0100
        /*0236*/ 	.byte	0x08
	.zero		1


	//   ....[6]....
        /*0238*/ 	.word	0x000003f0
        /*023c*/ 	.word	0x000000ff
        /*0240*/ 	.word	0x00032448
        /*0244*/ 	.short	0x0100
        /*0246*/ 	.byte	0x08
	.zero		1


	//   ....[7]....
        /*0248*/ 	.word	0x00000520
        /*024c*/ 	.word	0x000000ff
        /*0250*/ 	.word	0x00032450
        /*0254*/ 	.short	0x0100
        /*0256*/ 	.byte	0x08
	.zero		1


	//   ....[8]....
        /*0258*/ 	.word	0x00000530
        /*025c*/ 	.word	0x000000ff
        /*0260*/ 	.word	0x00032460
        /*0264*/ 	.short	0x0100
        /*0266*/ 	.byte	0x08
	.zero		1


	//   ....[9]....
        /*0268*/ 	.word	0x00000540
        /*026c*/ 	.word	0x000000ff
        /*0270*/ 	.word	0x00032458
        /*0274*/ 	.short	0x0100
        /*0276*/ 	.byte	0x08
	.zero		1


	//   ....[10]....
        /*0278*/ 	.word	0x00000550
        /*027c*/ 	.word	0x000000ff
        /*0280*/ 	.word	0x00032468
        /*0284*/ 	.short	0x0100
        /*0286*/ 	.byte	0x08
	.zero		1


	//   ....[11]....
        /*0288*/ 	.word	0x00000640
        /*028c*/ 	.word	0x000000ff
        /*0290*/ 	.word	0x00032470
        /*0294*/ 	.short	0x0100
        /*0296*/ 	.byte	0x06
	.zero		1


	//   ....[12]....
        /*0298*/ 	.word	0x00000650
        /*029c*/ 	.word	0x000000ff
        /*02a0*/ 	.word	0x00032480
        /*02a4*/ 	.short	0x0100
        /*02a6*/ 	.byte	0x06
	.zero		1


	//   ....[13]....
        /*02a8*/ 	.word	0x00000660
        /*02ac*/ 	.word	0x000000ff
        /*02b0*/ 	.word	0x00032478
        /*02b4*/ 	.short	0x0100
        /*02b6*/ 	.byte	0x06
	.zero		1


	//   ....[14]....
        /*02b8*/ 	.word	0x00000670
        /*02bc*/ 	.word	0x000000ff
        /*02c0*/ 	.word	0x00032488
        /*02c4*/ 	.short	0x0100
        /*02c6*/ 	.byte	0x06
	.zero		1


	//   ....[15]....
        /*02c8*/ 	.word	0x000007a0
        /*02cc*/ 	.word	0x000000ff
        /*02d0*/ 	.word	0x00032490
        /*02d4*/ 	.short	0x0100
        /*02d6*/ 	.byte	0x08
	.zero		1


	//   ....[16]....
        /*02d8*/ 	.word	0x000007b0
        /*02dc*/ 	.word	0x000000ff
        /*02e0*/ 	.word	0x000324a0
        /*02e4*/ 	.short	0x0100
        /*02e6*/ 	.byte	0x08
	.zero		1


	//   ....[17]....
        /*02e8*/ 	.word	0x000007c0
        /*02ec*/ 	.word	0x000000ff
        /*02f0*/ 	.word	0x00032498
        /*02f4*/ 	.short	0x0100
        /*02f6*/ 	.byte	0x08
	.zero		1


	//   ....[18]....
        /*02f8*/ 	.word	0x000007d0
        /*02fc*/ 	.word	0x000000ff
        /*0300*/ 	.word	0x000324a8
        /*0304*/ 	.short	0x0100
        /*0306*/ 	.byte	0x08
	.zero		1


	//   ....[19]....
        /*0308*/ 	.word	0x00000900
        /*030c*/ 	.word	0x000000ff
        /*0310*/ 	.word	0x000324b0
        /*0314*/ 	.short	0x0100
        /*0316*/ 	.byte	0x08
	.zero		1


	//   ....[20]....
        /*0318*/ 	.word	0x00000910
        /*031c*/ 	.word	0x000000ff
        /*0320*/ 	.word	0x000324c0
        /*0324*/ 	.short	0x0100
        /*0326*/ 	.byte	0x08
	.zero		1


	//   ....[21]....
        /*0328*/ 	.word	0x00000920
        /*032c*/ 	.word	0x000000ff
        /*0330*/ 	.word	0x000324b8
        /*0334*/ 	.short	0x0100
        /*0336*/ 	.byte	0x08
	.zero		1


	//   ....[22]....
        /*0338*/ 	.word	0x00000930
        /*033c*/ 	.word	0x000000ff
        /*0340*/ 	.word	0x000324c8
        /*0344*/ 	.short	0x0100
        /*0346*/ 	.byte	0x08
	.zero		1


	//   ....[23]....
        /*0348*/ 	.word	0x00001950
        /*034c*/ 	.word	0x000000ff
        /*0350*/ 	.word	0x00032400
        /*0354*/ 	.short	0x010a
        /*0356*/ 	.byte	0x27
	.zero		1


	//   ....[24]....
        /*0358*/ 	.word	0x00001a10
        /*035c*/ 	.word	0x000000ff
        /*0360*/ 	.word	0x00032430
        /*0364*/ 	.short	0x010a
        /*0366*/ 	.byte	0x07
	.zero		1


	//   ....[25]....
        /*0368*/ 	.word	0x00001a50
        /*036c*/ 	.word	0x000000ff
        /*0370*/ 	.word	0x00032430
        /*0374*/ 	.short	0x010a
        /*0376*/ 	.byte	0x07
	.zero		1


	//   ....[26]....
        /*0378*/ 	.word	0x00001d40
        /*037c*/ 	.word	0x000000ff
        /*0380*/ 	.word	0x00032410
        /*0384*/ 	.short	0x010a
        /*0386*/ 	.byte	0x27
	.zero		1


	//   ....[27]....
        /*0388*/ 	.word	0x00001d80
        /*038c*/ 	.word	0x000000ff
        /*0390*/ 	.word	0x00032450
        /*0394*/ 	.short	0x010a
        /*0396*/ 	.byte	0x07
	.zero		1


	//   ....[28]....
        /*0398*/ 	.word	0x00001dc0
        /*039c*/ 	.word	0x000000ff
        /*03a0*/ 	.word	0x00032450
        /*03a4*/ 	.short	0x010a
        /*03a6*/ 	.byte	0x07
	.zero		1


	//   ....[29]....
        /*03a8*/ 	.word	0x00003370
        /*03ac*/ 	.word	0x00000018
        /*03b0*/ 	.word	0x00000000
        /*03b4*/ 	.short	0x0101
        /*03b6*/ 	.byte	0x3f
	.zero		1


	//   ....[30]....
        /*03b8*/ 	.word	0x00003ed0
        /*03bc*/ 	.word	0x000000bf
        /*03c0*/ 	.word	0x00000000
        /*03c4*/ 	.short	0x0101
        /*03c6*/ 	.byte	0x3f
	.zero		1


	//   ....[31]....
        /*03c8*/ 	.word	0x00003fe0
        /*03cc*/ 	.word	0x000000ff
        /*03d0*/ 	.word	0x00032430
        /*03d4*/ 	.short	0x010a
        /*03d6*/ 	.byte	0x04
	.zero		1


	//   ....[32]....
        /*03d8*/ 	.word	0x00004020
        /*03dc*/ 	.word	0x000000ff
        /*03e0*/ 	.word	0x00032430
        /*03e4*/ 	.short	0x010a
        /*03e6*/ 	.byte	0x04
	.zero		1


	//   ....[33]....
        /*03e8*/ 	.word	0x00004230
        /*03ec*/ 	.word	0x000000ff
        /*03f0*/ 	.word	0x00032450
        /*03f4*/ 	.short	0x010a
        /*03f6*/ 	.byte	0x04
	.zero		1


	//   ....[34]....
        /*03f8*/ 	.word	0x00004270
        /*03fc*/ 	.word	0x000000ff
        /*0400*/ 	.word	0x00032450
        /*0404*/ 	.short	0x010a
        /*0406*/ 	.byte	0x04
	.zero		1


	//   ....[35]....
        /*0408*/ 	.word	0x000054d0
        /*040c*/ 	.word	0x00000098
        /*0410*/ 	.word	0x00000000
        /*0414*/ 	.short	0x0101
        /*0416*/ 	.byte	0x3f
	.zero		1


	//   ....[36]....
        /*0418*/ 	.word	0x00006950
        /*041c*/ 	.word	0x000000d3
        /*0420*/ 	.word	0x00000000
        /*0424*/ 	.short	0x0101
        /*0426*/ 	.byte	0x3f
	.zero		1


	//   ....[37]....
        /*0428*/ 	.word	0x00006a50
        /*042c*/ 	.word	0x000000ff
        /*0430*/ 	.word	0x00032430
        /*0434*/ 	.short	0x010a
        /*0436*/ 	.byte	0x04
	.zero		1


	//   ....[38]....
        /*0438*/ 	.word	0x00006a90
        /*043c*/ 	.word	0x000000ff
        /*0440*/ 	.word	0x00032430
        /*0444*/ 	.short	0x010a
        /*0446*/ 	.byte	0x04
	.zero		1


	//   ....[39]....
        /*0448*/ 	.word	0x00006ca0
        /*044c*/ 	.word	0x000000ff
        /*0450*/ 	.word	0x00032450
        /*0454*/ 	.short	0x010a
        /*0456*/ 	.byte	0x04
	.zero		1


	//   ....[40]....
        /*0458*/ 	.word	0x00006ce0
        /*045c*/ 	.word	0x000000ff
        /*0460*/ 	.word	0x00032450
        /*0464*/ 	.short	0x010a
        /*0466*/ 	.byte	0x04
	.zero		1


	//   ....[41]....
        /*0468*/ 	.word	0x00007980
        /*046c*/ 	.word	0x00000098
        /*0470*/ 	.word	0x00000000
        /*0474*/ 	.short	0x0101
        /*0476*/ 	.byte	0x3f
	.zero		1


	//   ....[42]....
        /*0478*/ 	.word	0x00008c80
        /*047c*/ 	.word	0x000000d7
        /*0480*/ 	.word	0x00000000
        /*0484*/ 	.short	0x0101
        /*0486*/ 	.byte	0x3f
	.zero		1


	//   ....[43]....
        /*0488*/ 	.word	0x0000a6c0
        /*048c*/ 	.word	0x000000ff
        /*0490*/ 	.word	0x00000000
        /*0494*/ 	.short	0x0101
        /*0496*/ 	.byte	0x05
	.zero		1


	//   ....[44]....
        /*0498*/ 	.word	0x0000bed0
        /*049c*/ 	.word	0x0000000a
        /*04a0*/ 	.word	0x00032440
        /*04a4*/ 	.short	0x010a
        /*04a6*/ 	.byte	0x3f
	.zero		1


	//   ....[45]....
        /*04a8*/ 	.word	0x0000c430
        /*04ac*/ 	.word	0x00000012
        /*04b0*/ 	.word	0x00032420
        /*04b4*/ 	.short	0x010a
        /*04b6*/ 	.byte	0x3f
	.zero		1


	//   ....[46]....
        /*04b8*/ 	.word	0x0000c4b0
        /*04bc*/ 	.word	0x0000000a
        /*04c0*/ 	.word	0x00032460
        /*04c4*/ 	.short	0x010a
        /*04c6*/ 	.byte	0x3f
	.zero		1


	//   ....[47]....
        /*04c8*/ 	.word	0x0000c9d0
        /*04cc*/ 	.word	0x00000002
        /*04d0*/ 	.word	0x00032440
        /*04d4*/ 	.short	0x010a
        /*04d6*/ 	.byte	0x3f
	.zero		1


	//   ....[48]....
        /*04d8*/ 	.word	0x0000cb60
        /*04dc*/ 	.word	0x00000002
        /*04e0*/ 	.word	0x00032460
        /*04e4*/ 	.short	0x010a
        /*04e6*/ 	.byte	0x3f
	.zero		1


	//   ....[49]....
        /*04e8*/ 	.word	0x0000d030
        /*04ec*/ 	.word	0x00000003
        /*04f0*/ 	.word	0x00032440
        /*04f4*/ 	.short	0x010a
        /*04f6*/ 	.byte	0x3f
	.zero		1


	//   ....[50]....
        /*04f8*/ 	.word	0x0000d1c0
        /*04fc*/ 	.word	0x00000003
        /*0500*/ 	.word	0x00032460
        /*0504*/ 	.short	0x010a
        /*0506*/ 	.byte	0x3f
	.zero		1


	//   ....[51]....
        /*0508*/ 	.word	0x0000d640
        /*050c*/ 	.word	0x00000002
        /*0510*/ 	.word	0x00032440
        /*0514*/ 	.short	0x010a
        /*0516*/ 	.byte	0x3f
	.zero		1


	//   ....[52]....
        /*0518*/ 	.word	0x0000d7d0
        /*051c*/ 	.word	0x00000002
        /*0520*/ 	.word	0x00032460
        /*0524*/ 	.short	0x010a
        /*0526*/ 	.byte	0x3f
	.zero		1


	//   ....[53]....
        /*0528*/ 	.word	0x0000ddd0
        /*052c*/ 	.word	0x00000007
        /*0530*/ 	.word	0x00032420
        /*0534*/ 	.short	0x010a
        /*0536*/ 	.byte	0x3f
	.zero		1


	//   ....[54]....
        /*0538*/ 	.word	0x0000df20
        /*053c*/ 	.word	0x00000005
        /*0540*/ 	.word	0x00000000
        /*0544*/ 	.short	0x010a
        /*0546*/ 	.byte	0x3f
	.zero		1


	//   ....[55]....
        /*0548*/ 	.word	0x0000df90
        /*054c*/ 	.word	0x00000003
        /*0550*/ 	.word	0x00000000
        /*0554*/ 	.short	0x010a
        /*0556*/ 	.byte	0x3f
	.zero		1


	//   ....[56]....
        /*0558*/ 	.word	0x0000dff0
        /*055c*/ 	.word	0x00000005
        /*0560*/ 	.word	0x00000000
        /*0564*/ 	.short	0x010a
        /*0566*/ 	.byte	0x3f
	.zero		1


	//   ....[57]....
        /*0568*/ 	.word	0x0000e020
        /*056c*/ 	.word	0x00000003
        /*0570*/ 	.word	0x00000000
        /*0574*/ 	.short	0x010a
        /*0576*/ 	.byte	0x3f
	.zero		1


	//   ....[58]....
        /*0578*/ 	.word	0x0000e090
        /*057c*/ 	.word	0x00000003
        /*0580*/ 	.word	0x00032400
        /*0584*/ 	.short	0x010a
        /*0586*/ 	.byte	0x3f
	.zero		1


	//   ....[59]....
        /*0588*/ 	.word	0x0000e0f0
        /*058c*/ 	.word	0x00000003
        /*0590*/ 	.word	0x00032430
        /*0594*/ 	.short	0x010a
        /*0596*/ 	.byte	0x3f
	.zero		1


	//   ....[60]....
        /*0598*/ 	.word	0x0000e150
        /*059c*/ 	.word	0x00000003
        /*05a0*/ 	.word	0x00032410
        /*05a4*/ 	.short	0x010a
        /*05a6*/ 	.byte	0x3f
	.zero		1


	//   ....[61]....
        /*05a8*/ 	.word	0x0000e1b0
        /*05ac*/ 	.word	0x00000003
        /*05b0*/ 	.word	0x00032450
        /*05b4*/ 	.short	0x010a
        /*05b6*/ 	.byte	0x3f
	.zero		1


	//   ....[62]....
        /*05b8*/ 	.word	0x0000e210
        /*05bc*/ 	.word	0x00000098
        /*05c0*/ 	.word	0x00032430
        /*05c4*/ 	.short	0x010a
        /*05c6*/ 	.byte	0x3f
	.zero		1


	//   ....[63]....
        /*05c8*/ 	.word	0x0000e270
        /*05cc*/ 	.word	0x000000cc
        /*05d0*/ 	.word	0x00032450
        /*05d4*/ 	.short	0x010a
        /*05d6*/ 	.byte	0x3f
	.zero		1


	//   ....[64]....
        /*05d8*/ 	.word	0x0000e2d0
        /*05dc*/ 	.word	0x00000098
        /*05e0*/ 	.word	0x00032430
        /*05e4*/ 	.short	0x010a
        /*05e6*/ 	.byte	0x3f
	.zero		1


	//   ....[65]....
        /*05e8*/ 	.word	0x0000e330
        /*05ec*/ 	.word	0x000000cc
        /*05f0*/ 	.word	0x00032450
        /*05f4*/ 	.short	0x010a
        /*05f6*/ 	.byte	0x3f
	.zero		1


	//   ....[66]....
        /*05f8*/ 	.word	0x0000e4b0
        /*05fc*/ 	.word	0x0000000a
        /*0600*/ 	.word	0x00032440
        /*0604*/ 	.short	0x010a
        /*0606*/ 	.byte	0x3f
	.zero		1


	//   ....[67]....
        /*0608*/ 	.word	0x0000e500
        /*060c*/ 	.word	0x00000012
        /*0610*/ 	.word	0x00032420
        /*0614*/ 	.short	0x010a
        /*0616*/ 	.byte	0x3f
	.zero		1


	//   ....[68]....
        /*0618*/ 	.word	0x0000e550
        /*061c*/ 	.word	0x0000000a
        /*0620*/ 	.word	0x00032460
        /*0624*/ 	.short	0x010a
        /*0626*/ 	.byte	0x3f
	.zero		1


	//   ....[69]....
        /*0628*/ 	.word	0x0000e5a0
        /*062c*/ 	.word	0x00000002
        /*0630*/ 	.word	0x00032440
        /*0634*/ 	.short	0x010a
        /*0636*/ 	.byte	0x3f
	.zero		1


	//   ....[70]....
        /*0638*/ 	.word	0x0000e5f0
        /*063c*/ 	.word	0x00000002
        /*0640*/ 	.word	0x00032460
        /*0644*/ 	.short	0x010a
        /*0646*/ 	.byte	0x3f
	.zero		1


	//   ....[71]....
        /*0648*/ 	.word	0x0000e640
        /*064c*/ 	.word	0x00000003
        /*0650*/ 	.word	0x00032440
        /*0654*/ 	.short	0x010a
        /*0656*/ 	.byte	0x3f
	.zero		1


	//   ....[72]....
        /*0658*/ 	.word	0x0000e690
        /*065c*/ 	.word	0x00000003
        /*0660*/ 	.word	0x00032460
        /*0664*/ 	.short	0x010a
        /*0666*/ 	.byte	0x3f
	.zero		1


	//   ....[73]....
        /*0668*/ 	.word	0x0000e6e0
        /*066c*/ 	.word	0x00000002
        /*0670*/ 	.word	0x00032440
        /*0674*/ 	.short	0x010a
        /*0676*/ 	.byte	0x3f
	.zero		1


	//   ....[74]....
        /*0678*/ 	.word	0x0000e730
        /*067c*/ 	.word	0x00000002
        /*0680*/ 	.word	0x00032460
        /*0684*/ 	.short	0x010a
        /*0686*/ 	.byte	0x3f
	.zero		1


	//   ....[75]....
        /*0688*/ 	.word	0x0000e810
        /*068c*/ 	.word	0x00000007
        /*0690*/ 	.word	0x00032420
        /*0694*/ 	.short	0x010a
        /*0696*/ 	.byte	0x3f
	.zero		1


	//   ....[76]....
        /*0698*/ 	.word	0x0000e860
        /*069c*/ 	.word	0x00000005
        /*06a0*/ 	.word	0x00000000
        /*06a4*/ 	.short	0x010a
        /*06a6*/ 	.byte	0x3f
	.zero		1


	//   ....[77]....
        /*06a8*/ 	.word	0x0000e8b0
        /*06ac*/ 	.word	0x00000003
        /*06b0*/ 	.word	0x00000000
        /*06b4*/ 	.short	0x010a
        /*06b6*/ 	.byte	0x3f
	.zero		1


	//   ....[78]....
        /*06b8*/ 	.word	0x0000e900
        /*06bc*/ 	.word	0x00000005
        /*06c0*/ 	.word	0x00000000
        /*06c4*/ 	.short	0x010a
        /*06c6*/ 	.byte	0x3f
	.zero		1


	//----- nvinfo : EIATTR_NUM_MBARRIERS
	.align		4
.L_526:
        /*06c8*/ 	.byte	0x03, 0x38
        /*06ca*/ 	.short	0x0017


	//----- nvinfo : EIATTR_EXIT_INSTR_OFFSETS
	.align		4
        /*06cc*/ 	.byte	0x04, 0x1c
        /*06ce*/ 	.short	(.L_528 - .L_527)


	//   ....[0]....
.L_527:
        /*06d0*/ 	.word	0x00000aa0


	//   ....[1]....
        /*06d4*/ 	.word	0x0000b130


	//   ....[2]....
        /*06d8*/ 	.word	0x0000b190


	//   ....[3]....
        /*06dc*/ 	.word	0x0000de40


	//   ....[4]....
        /*06e0*/ 	.word	0x0000e070


	//----- nvinfo : EIATTR_MAX_THREADS
	.align		4
.L_528:
        /*06e4*/ 	.byte	0x04, 0x05
        /*06e6*/ 	.short	(.L_530 - .L_529)
.L_529:
        /*06e8*/ 	.word	0x00000180
        /*06ec*/ 	.word	0x00000001
        /*06f0*/ 	.word	0x00000001


	//----- nvinfo : EIATTR_CRS_STACK_SIZE
	.align		4
.L_530:
        /*06f4*/ 	.byte	0x04, 0x1e
        /*06f6*/ 	.short	(.L_532 - .L_531)
.L_531:
        /*06f8*/ 	.word	0x00000000


	//----- nvinfo : EIATTR_CBANK_PARAM_SIZE
	.align		4
.L_532:
        /*06fc*/ 	.byte	0x03, 0x19
        /*06fe*/ 	.short	0x0cf0


	//----- nvinfo : EIATTR_PARAM_CBANK
	.align		4
        /*0700*/ 	.byte	0x04, 0x0a
        /*0702*/ 	.short	(.L_534 - .L_533)
	.align		4
.L_533:
        /*0704*/ 	.word	index@(.nv.constant0._ZN7cutlass13device_kernelIN5flash11enable_sm90INS1_16FlashAttnFwdSm90INS1_25CollectiveMainloopFwdSm90ILi2EN4cute5tupleIJNS5_1CILi1EEES8_S8_EEENS6_IJNS7_ILi128EEENS7_ILi96EEENS7_ILi64EEEEEELi256ENS_6half_tEfNS_4arch4Sm90ELb1ELb0ELb0ELb0ELb0ELb0ELb1ELb1ELb0ELb0ELb0ELb0EEENS1_21CollectiveEpilogueFwdINS6_IJSA_NS7_ILi256EEESB_EEES9_SE_SG_Li256ELb0ELb0ELb0ELb0EEENS1_30DynamicPersistentTileSchedulerILi256ELi32ELb0ELb0ELb1EEEEEEEEEvNT_6ParamsE)
        /*0708*/ 	.short	0x0210
        /*070a*/ 	.short	0x0cf0


	//----- nvinfo : EIATTR_SW_WAR
	.align		4
.L_534:
        /*070c*/ 	.byte	0x04, 0x36
        /*070e*/ 	.short	(.L_536 - .L_535)
.L_535:
        /*0710*/ 	.word	0x00000008
.L_536:


//--------------------- .nv.info._ZN7cutlass13device_kernelIN5flash11enable_sm90INS1_16FlashAttnFwdSm90INS1_25CollectiveMainloopFwdSm90ILi2EN4cute5tupleIJNS5_1CILi1EEES8_S8_EEENS6_IJNS7_ILi128EEENS7_ILi96EEENS7_ILi64EEEEEELi256ENS_6half_tEfNS_4arch4Sm90ELb1ELb0ELb0ELb1ELb0ELb0ELb0ELb1ELb0ELb0ELb0ELb0EEENS1_21CollectiveEpilogueFwdINS6_IJSA_NS7_ILi256EEESB_EEES9_SE_SG_Li256ELb1ELb0ELb0ELb0EEENS1_36VarlenDynamicPersistentTileSchedulerILi128ELi96ELi256ELi32ELb0ELb0ELb1ELb1ELb1ELb1EEEEEEEEEvNT_6ParamsE --------------------------
	.section	.nv.info._ZN7cutlass13device_kernelIN5flash11enable_sm90INS1_16FlashAttnFwdSm90INS1_25CollectiveMainloopFwdSm90ILi2EN4cute5tupleIJNS5_1CILi1EEES8_S8_EEENS6_IJNS7_ILi128EEENS7_ILi96EEENS7_ILi64EEEEEELi256ENS_6half_tEfNS_4arch4Sm90ELb1ELb0ELb0ELb1ELb0ELb0ELb0ELb1ELb0ELb0ELb0ELb0EEENS1_21CollectiveEpilogueFwdINS6_IJSA_NS7_ILi256EEESB_EEES9_SE_SG_Li256ELb1ELb0ELb0ELb0EEENS1_36VarlenDynamicPersistentTileSchedulerILi128ELi96ELi256ELi32ELb0ELb0ELb1ELb1ELb1ELb1EEEEEEEEEvNT_6ParamsE,"",@"SHT_CUDA_INFO"
	.sectionflags	@""
	.align	4


	//----- nvinfo : EIATTR_CUDA_API_VERSION
	.align		4
        /*0000*/ 	.byte	0x04, 0x37
        /*0002*/ 	.short	(.L_538 - .L_537)
.L_537:
        /*0004*/ 	.word	0x00000082


	//----- nvinfo : EIATTR_KPARAM_INFO
	.align		4
.L_538:
        /*0008*/ 	.byte	0x04, 0x17
        /*000a*/ 	.short	(.L_540 - .L_539)
.L_539:
        /*000c*/ 	.word	0x00000000
        /*0010*/ 	.short	0x0000
        /*0012*/ 	.short	0x0070
        /*0014*/ 	.byte	0x00, 0xf0, 0x01, 0x28


	//----- nvinfo : EIATTR_SPARSE_MMA_MASK
	.align		4
.L_540:
        /*0018*/ 	.byte	0x03, 0x50
        /*001a*/ 	.short	0x0000


	//----- nvinfo : EIATTR_MAXREG_COUNT
	.align		4
        /*001c*/ 	.byte	0x03, 0x1b
        /*001e*/ 	.short	0x00a8


	//----- nvinfo : EIATTR_NUM_BARRIERS
	.align		4
        /*0020*/ 	.byte	0x02, 0x4c
        /*0022*/ 	.byte	0x10
	.zero		1


	//----- nvinfo : EIATTR_EXTERNS
	.align		4
        /*0024*/ 	.byte	0x04, 0x0f
        /*0026*/ 	.short	(.L_542 - .L_541)


	//   ....[0]....
	.align		4
.L_541:
        /*0028*/ 	.word	index@(__assertfail)


	//----- nvinfo : EIATTR_ANNOTATIONS
	.align		4
.L_542:
        /*002c*/ 	.byte	0x04, 0x55
        /*002e*/ 	.short	(.L_544 - .L_543)


	//   ....[0]....
.L_543:
        /* <DEDUP_REMOVED lines=28> */


	//----- nvinfo : EIATTR_MERCURY_ISA_VERSION
	.align		4
.L_544:
        /*01e0*/ 	.byte	0x03, 0x5f
        /*01e2*/ 	.short	0x0101


	//----- nvinfo : EIATTR_UNUSED_LOAD_BYTE_OFFSET
	.align		4
        /*01e4*/ 	.byte	0x04, 0x44
        /*01e6*/ 	.short	(.L_546 - .L_545)


	//   ....[0]....
.L_545:
        /*01e8*/ 	.word	0x00000a50
        /*01ec*/ 	.word	0x0000fff0


	//   ....[1]....
        /*01f0*/ 	.word	0x000081e0
        /*01f4*/ 	.word	0x0000fff0


	//----- nvinfo : EIATTR_INT_WARP_WIDE_INSTR_OFFSETS
	.align		4
.L_546:
        /*01f8*/ 	.byte	0x04, 0x31
        /*01fa*/ 	.short	(.L_548 - .L_547)


	//   ....[0]....
.L_547:
        /*01fc*/ 	.word	0x00000160


	//   ....[1]....
        /*0200*/ 	.word	0x000001a0


	//   ....[2]....
        /*0204*/ 	.word	0x00000210


	//   ....[3]....
        /*0208*/ 	.word	0x0000bf00


	//   ....[4]....
        /*020c*/ 	.word	0x0000bf90


	//   ....[5]....
        /*0210*/ 	.word	0x0000c420


	//   ....[6]....
        /*0214*/ 	.word	0x0000c450


	//   ....[7]....
        /*0218*/ 	.word	0x0000e7f0


	//   ....[8]....
        /*021c*/ 	.word	0x0000e880


	//----- nvinfo : EIATTR_COOP_GROUP_MASK_REGIDS
	.align		4
.L_548:
        /*0220*/ 	.byte	0x04, 0x29
        /*0222*/ 	.short	(.L_550 - .L_549)


	//   ....[0]....
.L_549:
        /*0224*/ 	.word	0xffffffff


	//   ....[1]....
        /*0228*/ 	.word	0xffffffff


	//   ....[2]....
        /*022c*/ 	.word	0xffffffff


	//   ....[3]....
        /*0230*/ 	.word	0xffffffff


	//   ....[4]....
        /*0234*/ 	.word	0xffffffff


	//   ....[5]....
        /*0238*/ 	.word	0xffffffff


	//   ....[6]....
        /*023c*/ 	.word	0xffffffff


	//   ....[7]....
        /*0240*/ 	.word	0xffffffff


	//   ....[8]....
        /*0244*/ 	.word	0xffffffff


	//   ....[9]....
        /*0248*/ 	.word	0xffffffff


	//   ....[10]....
        /*024c*/ 	.word	0xffffffff


	//   ....[11]....
        /*0250*/ 	.word	0xffffffff


	//   ....[12]....
        /*0254*/ 	.word	0xffffffff


	//   ....[13]....
        /*0258*/ 	.word	0xffffffff


	//   ....[14]....
        /*025c*/ 	.word	0xffffffff


	//   ....[15]....
        /*0260*/ 	.word	0xffffffff


	//   ....[16]....
        /*0264*/ 	.word	0xffffffff


	//   ....[17]....
        /*0268*/ 	.word	0xffffffff


	//   ....[18]....
        /*026c*/ 	.word	0xffffffff


	//   ....[19]....
        /*0270*/ 	.word	0xffffffff


	//   ....[20]....
        /*0274*/ 	.word	0xffffffff


	//   ....[21]....
        /*0278*/ 	.word	0xffffffff


	//   ....[22]....
        /*027c*/ 	.word	0xffffffff


	//   ....[23]....
        /*0280*/ 	.word	0xffffffff


	//   ....[24]....
        /*0284*/ 	.word	0xffffffff


	//   ....[25]....
        /*0288*/ 	.word	0xffffffff


	//   ....[26]....
        /*028c*/ 	.word	0xffffffff


	//   ....[27]....
        /*0290*/ 	.word	0xffffffff


	//   ....[28]....
        /*0294*/ 	.word	0xffffffff


	//   ....[29]....
        /*0298*/ 	.word	0xffffffff


	//   ....[30]....
        /*029c*/ 	.word	0xffffffff


	//   ....[31]....
        /*02a0*/ 	.word	0xffffffff


	//   ....[32]....
        /*02a4*/ 	.word	0xffffffff


	//   ....[33]....
        /*02a8*/ 	.word	0xffffffff


	//   ....[34]....
        /*02ac*/ 	.word	0xffffffff


	//   ....[35]....
        /*02b0*/ 	.word	0xffffffff


	//   ....[36]....
        /*02b4*/ 	.word	0xffffffff


	//   ....[37]....
        /*02b8*/ 	.word	0xffffffff


	//   ....[38]....
        /*02bc*/ 	.word	0xffffffff


	//   ....[39]....
        /*02c0*/ 	.word	0xffffffff


	//   ....[40]....
        /*02c4*/ 	.word	0xffffffff


	//   ....[41]....
        /*02c8*/ 	.word	0xffffffff


	//   ....[42]....
        /*02cc*/ 	.word	0xffffffff


	//   ....[43]....
        /*02d0*/ 	.word	0xffffffff


	//   ....[44]....
        /*02d4*/ 	.word	0xffffffff


	//   ....[45]....
        /*02d8*/ 	.word	0xffffffff


	//   ....[46]....
        /*02dc*/ 	.word	0xffffffff


	//   ....[47]....
        /*02e0*/ 	.word	0xffffffff


	//   ....[48]....
        /*02e4*/ 	.word	0xffffffff


	//   ....[49]....
        /*02e8*/ 	.word	0xffffffff


	//   ....[50]....
        /*02ec*/ 	.word	0xffffffff


	//   ....[51]....
        /*02f0*/ 	.word	0xffffffff


	//   ....[52]....
        /*02f4*/ 	.word	0xffffffff


	//   ....[53]....
        /*02f8*/ 	.word	0xffffffff


	//   ....[54]....
        /*02fc*/ 	.word	0xffffffff


	//   ....[55]....
        /*0300*/ 	.word	0xffffffff


	//   ....[56]....
        /*0304*/ 	.word	0xffffffff


	//   ....[57]....
        /*0308*/ 	.word	0xffffffff


	//   ....[58]....
        /*030c*/ 	.word	0x0500000f


	//   ....[59]....
        /*0310*/ 	.word	0x0500000f


	//   ....[60]....
        /*0314*/ 	.word	0x0500000f


	//   ....[61]....
        /*0318*/ 	.word	0x0500000f


	//   ....[62]....
        /*031c*/ 	.word	0x0500000f


	//   ....[63]....
        /*0320*/ 	.word	0x0500000f


	//   ....[64]....
        /*0324*/ 	.word	0x0500000f


	//   ....[65]....
        /*0328*/ 	.word	0x0500000f


	//   ....[66]....
        /*032c*/ 	.word	0x0500000f


	//   ....[67]....
        /*0330*/ 	.word	0x0500000f


	//   ....[68]....
        /*0334*/ 	.word	0x0500000f


	//   ....[69]....
        /*0338*/ 	.word	0x0500000f


	//   ....[70]....
        /*033c*/ 	.word	0x0500000f


	//   ....[71]....
        /*0340*/ 	.word	0x0500000f


	//   ....[72]....
        /*0344*/ 	.word	0x0500000f


	//   ....[73]....
        /*0348*/ 	.word	0x0500000f


	//   ....[74]....
        /*034c*/ 	.word	0x0500000f


	//   ....[75]....
        /*0350*/ 	.word	0x0500000f


	//   ....[76]....
        /*0354*/ 	.word	0x0500000f


	//----- nvinfo : EIATTR_COOP_GROUP_INSTR_OFFSETS
	.align		4
.L_550:
        /*0358*/ 	.byte	0x04, 0x28
        /*035a*/ 	.short	(.L_552 - .L_551)


	//   ....[0]....
.L_551:
        /*035c*/ 	.word	0x00000070


	//   ....[1]....
        /*0360*/ 	.word	0x00000170


	//   ....[2]....
        /*0364*/ 	.word	0x000001c0


	//   ....[3]....
        /*0368*/ 	.word	0x000003f0


	//   ....[4]....
        /*036c*/ 	.word	0x00000550


	//   ....[5]....
        /*0370*/ 	.word	0x00000670


	//   ....[6]....
        /*0374*/ 	.word	0x000007d0


	//   ....[7]....
        /*0378*/ 	.word	0x00001760


	//   ....[8]....
        /*037c*/ 	.word	0x000022a0


	//   ....[9]....
        /*0380*/ 	.word	0x00002380


	//   ....[10]....
        /*0384*/ 	.word	0x00002990


	//   ....[11]....
        /*0388*/ 	.word	0x00002a10


	//   ....[12]....
        /*038c*/ 	.word	0x00003e50


	//   ....[13]....
        /*0390*/ 	.word	0x00003f50


	//   ....[14]....
        /*0394*/ 	.word	0x00004500


	//   ....[15]....
        /*0398*/ 	.word	0x000045a0


	//   ....[16]....
        /*039c*/ 	.word	0x00005eb0


	//   ....[17]....
        /*03a0*/ 	.word	0x00005ee0


	//   ....[18]....
        /*03a4*/ 	.word	0x000062a0


	//   ....[19]....
        /*03a8*/ 	.word	0x00006470


	//   ....[20]....
        /*03ac*/ 	.word	0x00007760


	//   ....[21]....
        /*03b0*/ 	.word	0x000077a0


	//   ....[22]....
        /*03b4*/ 	.word	0x00007860


	//   ....[23]....
        /*03b8*/ 	.word	0x00007870


	//   ....[24]....
        /*03bc*/ 	.word	0x0000ad30


	//   ....[25]....
        /*03c0*/ 	.word	0x0000aeb0


	//   ....[26]....
        /*03c4*/ 	.word	0x0000aee0


	//   ....[27]....
        /*03c8*/ 	.word	0x0000af20


	//   ....[28]....
        /*03cc*/ 	.word	0x0000af90


	//   ....[29]....
        /*03d0*/ 	.word	0x0000aff0


	//   ....[30]....
        /*03d4*/ 	.word	0x0000b030


	//   ....[31]....
        /*03d8*/ 	.word	0x0000b1d0


	//   ....[32]....
        /*03dc*/ 	.word	0x0000b230


	//   ....[33]....
        /*03e0*/ 	.word	0x0000b270


	//   ....[34]....
        /*03e4*/ 	.word	0x0000b2b0


	//   ....[35]....
        /*03e8*/ 	.word	0x0000b2e0


	//   ....[36]....
        /*03ec*/ 	.word	0x0000b310


	//   ....[37]....
        /*03f0*/ 	.word	0x0000b3a0


	//   ....[38]....
        /*03f4*/ 	.word	0x0000b400


	//   ....[39]....
        /*03f8*/ 	.word	0x0000b490


	//   ....[40]....
        /*03fc*/ 	.word	0x0000e910


	//   ....[41]....
        /*0400*/ 	.word	0x0000e920


	//   ....[42]....
        /*0404*/ 	.word	0x0000ea30


	//   ....[43]....
        /*0408*/ 	.word	0x0000ea90


	//   ....[44]....
        /*040c*/ 	.word	0x0000ead0


	//   ....[45]....
        /*0410*/ 	.word	0x0000eb10


	//   ....[46]....
        /*0414*/ 	.word	0x0000eb40


	//   ....[47]....
        /*0418*/ 	.word	0x0000eb70


	//   ....[48]....
        /*041c*/ 	.word	0x0000ed00


	//   ....[49]....
        /*0420*/ 	.word	0x0000ed60


	//   ....[50]....
        /*0424*/ 	.word	0x0000eda0


	//   ....[51]....
        /*0428*/ 	.word	0x0000ede0


	//   ....[52]....
        /*042c*/ 	.word	0x0000ee10


	//   ....[53]....
        /*0430*/ 	.word	0x0000ee40


	//   ....[54]....
        /*0434*/ 	.word	0x0000ef00


	//   ....[55]....
        /*0438*/ 	.word	0x0000ef20


	//   ....[56]....
        /*043c*/ 	.word	0x0000ef90


	//   ....[57]....
        /*0440*/ 	.word	0x0000f620


	//   ....[58]....
        /*0444*/ 	.word	0x0000fbb0


	//   ....[59]....
        /*0448*/ 	.word	0x0000ffd0


	//   ....[60]....
        /*044c*/ 	.word	0x00010060


	//   ....[61]....
        /*0450*/ 	.word	0x00010100


	//   ....[62]....
        /*0454*/ 	.word	0x000101b0


	//   ....[63]....
        /*0458*/ 	.word	0x00010230


	//   ....[64]....
        /*045c*/ 	.word	0x000102b0


	//   ....[65]....
        /*0460*/ 	.word	0x00010330


	//   ....[66]....
        /*0464*/ 	.word	0x000103b0


	//   ....[67]....
        /*0468*/ 	.word	0x00010440


	//   ....[68]....
        /*046c*/ 	.word	0x000104f0


	//   ....[69]....
        /*0470*/ 	.word	0x00010570


	//   ....[70]....
        /*0474*/ 	.word	0x000105f0


	//   ....[71]....
        /*0478*/ 	.word	0x00010670


	//   ....[72]....
        /*047c*/ 	.word	0x000106f0


	//   ....[73]....
        /*0480*/ 	.word	0x00010760


	//   ....[74]....
        /*0484*/ 	.word	0x00010800


	//   ....[75]....
        /*0488*/ 	.word	0x00010890


	//   ....[76]....
        /*048c*/ 	.word	0x000109c0


	//----- nvinfo : EIATTR_REG_RECONFIG
	.align		4
.L_552:
        /*0490*/ 	.byte	0x01, 0x54
	.zero		2


	//----- nvinfo : EIATTR_SYSCALL_OFFSETS
	.align		4
        /*0494*/ 	.byte	0x04, 0x46
        /*0496*/ 	.short	(.L_554 - .L_553)


	//   ....[0]....
.L_553:
        /*0498*/ 	.word	0x00001940


	//   ....[1]....
        /*049c*/ 	.word	0x0000c120


	//   ....[2]....
        /*04a0*/ 	.word	0x0000c260


	//   ....[3]....
        /*04a4*/ 	.word	0x0000c360


	//----- nvinfo : EIATTR_MBARRIER_INSTR_OFFSETS
	.align		4
.L_554:
        /*04a8*/ 	.byte	0x04, 0x39
        /*04aa*/ 	.short	(.L_556 - .L_555)


	//   ....[0]....
.L_555:
        /*04ac*/ 	.word	0x000002a0
        /*04b0*/ 	.word	0x000000ff
        /*04b4*/ 	.word	0x00022800
        /*04b8*/ 	.short	0x0100
        /*04ba*/ 	.byte	0x08
	.zero		1


	//   ....[1]....
        /*04bc*/ 	.word	0x000002b0
        /*04c0*/ 	.word	0x000000ff
        /*04c4*/ 	.word	0x00022820
        /*04c8*/ 	.short	0x0100
        /*04ca*/ 	.byte	0x08
	.zero		1


	//   ....[2]....
        /*04cc*/ 	.word	0x000003a0
        /*04d0*/ 	.word	0x000000ff
        /*04d4*/ 	.word	0x00022830
        /*04d8*/ 	.short	0x0100
        /*04da*/ 	.byte	0x08
	.zero		1


	//   ....[3]....
        /*04dc*/ 	.word	0x000003b0
        /*04e0*/ 	.word	0x000000ff
        /*04e4*/ 	.word	0x00022840
        /*04e8*/ 	.short	0x0100
        /*04ea*/ 	.byte	0x08
	.zero		1


	//   ....[4]....
        /*04ec*/ 	.word	0x000003c0
        /*04f0*/ 	.word	0x000000ff
        /*04f4*/ 	.word	0x00022838
        /*04f8*/ 	.short	0x0100
        /*04fa*/ 	.byte	0x08
	.zero		1


	//   ....[5]....
        /*04fc*/ 	.word	0x000003d0
        /*0500*/ 	.word	0x000000ff
        /*0504*/ 	.word	0x00022848
        /*0508*/ 	.short	0x0100
        /*050a*/ 	.byte	0x08
	.zero		1


	//   ....[6]....
        /*050c*/ 	.word	0x00000500
        /*0510*/ 	.word	0x000000ff
        /*0514*/ 	.word	0x00022850
        /*0518*/ 	.short	0x0100
        /*051a*/ 	.byte	0x08
	.zero		1


	//   ....[7]....
        /*051c*/ 	.word	0x00000510
        /*0520*/ 	.word	0x000000ff
        /*0524*/ 	.word	0x00022860
        /*0528*/ 	.short	0x0100
        /*052a*/ 	.byte	0x08
	.zero		1


	//   ....[8]....
        /*052c*/ 	.word	0x00000520
        /*0530*/ 	.word	0x000000ff
        /*0534*/ 	.word	0x00022858
        /*0538*/ 	.short	0x0100
        /*053a*/ 	.byte	0x08
	.zero		1


	//   ....[9]....
        /*053c*/ 	.word	0x00000530
        /*0540*/ 	.word	0x000000ff
        /*0544*/ 	.word	0x00022868
        /*0548*/ 	.short	0x0100
        /*054a*/ 	.byte	0x08
	.zero		1


	//   ....[10]....
        /*054c*/ 	.word	0x00000620
        /*0550*/ 	.word	0x000000ff
        /*0554*/ 	.word	0x00022870
        /*0558*/ 	.short	0x0100
        /*055a*/ 	.byte	0x06
	.zero		1


	//   ....[11]....
        /*055c*/ 	.word	0x00000630
        /*0560*/ 	.word	0x000000ff
        /*0564*/ 	.word	0x00022880
        /*0568*/ 	.short	0x0100
        /*056a*/ 	.byte	0x06
	.zero		1


	//   ....[12]....
        /*056c*/ 	.word	0x00000640
        /*0570*/ 	.word	0x000000ff
        /*0574*/ 	.word	0x00022878
        /*0578*/ 	.short	0x0100
        /*057a*/ 	.byte	0x06
	.zero		1


	//   ....[13]....
        /*057c*/ 	.word	0x00000650
        /*0580*/ 	.word	0x000000ff
        /*0584*/ 	.word	0x00022888
        /*0588*/ 	.short	0x0100
        /*058a*/ 	.byte	0x06
	.zero		1


	//   ....[14]....
        /*058c*/ 	.word	0x00000780
        /*0590*/ 	.word	0x000000ff
        /*0594*/ 	.word	0x00022890
        /*0598*/ 	.short	0x0100
        /*059a*/ 	.byte	0x08
	.zero		1


	//   ....[15]....
        /*059c*/ 	.word	0x00000790
        /*05a0*/ 	.word	0x000000ff
        /*05a4*/ 	.word	0x000228a0
        /*05a8*/ 	.short	0x0100
        /*05aa*/ 	.byte	0x08
	.zero		1


	//   ....[16]....
        /*05ac*/ 	.word	0x000007a0
        /*05b0*/ 	.word	0x000000ff
        /*05b4*/ 	.word	0x00022898
        /*05b8*/ 	.short	0x0100
        /*05ba*/ 	.byte	0x08
	.zero		1


	//   ....[17]....
        /*05bc*/ 	.word	0x000007b0
        /*05c0*/ 	.word	0x000000ff
        /*05c4*/ 	.word	0x000228a8
        /*05c8*/ 	.short	0x0100
        /*05ca*/ 	.byte	0x08
	.zero		1


	//   ....[18]....
        /*05cc*/ 	.word	0x000008e0
        /*05d0*/ 	.word	0x000000ff
        /*05d4*/ 	.word	0x000228b0
        /*05d8*/ 	.short	0x0100
        /*05da*/ 	.byte	0x08
	.zero		1


	//   ....[19]....
        /*05dc*/ 	.word	0x000008f0
        /*05e0*/ 	.word	0x000000ff
        /*05e4*/ 	.word	0x000228c0
        /*05e8*/ 	.short	0x0100
        /*05ea*/ 	.byte	0x08
	.zero		1


	//   ....[20]....
        /*05ec*/ 	.word	0x00000900
        /*05f0*/ 	.word	0x000000ff
        /*05f4*/ 	.word	0x000228b8
        /*05f8*/ 	.short	0x0100
        /*05fa*/ 	.byte	0x08
	.zero		1


	//   ....[21]....
        /*05fc*/ 	.word	0x00000910
        /*0600*/ 	.word	0x000000ff
        /*0604*/ 	.word	0x000228c8
        /*0608*/ 	.short	0x0100
        /*060a*/ 	.byte	0x08
	.zero		1


	//   ....[22]....
        /*060c*/ 	.word	0x000019e0
        /*0610*/ 	.word	0x00000007
        /*0614*/ 	.word	0x00022800
        /*0618*/ 	.short	0x010a
        /*061a*/ 	.byte	0x3f
	.zero		1


	//   ....[23]....
        /*061c*/ 	.word	0x00001aa0
        /*0620*/ 	.word	0x00000006
        /*0624*/ 	.word	0x00022830
        /*0628*/ 	.short	0x010a
        /*062a*/ 	.byte	0x3f
	.zero		1


	//   ....[24]....
        /*062c*/ 	.word	0x00001ae0
        /*0630*/ 	.word	0x00000006
        /*0634*/ 	.word	0x00022830
        /*0638*/ 	.short	0x010a
        /*063a*/ 	.byte	0x3f
	.zero		1


	//   ....[25]....
        /*063c*/ 	.word	0x00002e40
        /*0640*/ 	.word	0x00000000
        /*0644*/ 	.word	0x00000000
        /*0648*/ 	.short	0x0101
        /*064a*/ 	.byte	0x3f
	.zero		1


	//   ....[26]....
        /*064c*/ 	.word	0x00003290
        /*0650*/ 	.word	0x00000006
        /*0654*/ 	.word	0x00022850
        /*0658*/ 	.short	0x010a
        /*065a*/ 	.byte	0x3f
	.zero		1


	//   ....[27]....
        /*065c*/ 	.word	0x000032d0
        /*0660*/ 	.word	0x00000006
        /*0664*/ 	.word	0x00022850
        /*0668*/ 	.short	0x010a
        /*066a*/ 	.byte	0x3f
	.zero		1


	//   ....[28]....
        /*066c*/ 	.word	0x00003650
        /*0670*/ 	.word	0x00000006
        /*0674*/ 	.word	0x00000000
        /*0678*/ 	.short	0x0101
        /*067a*/ 	.byte	0x3f
	.zero		1


	//   ....[29]....
        /*067c*/ 	.word	0x00003770
        /*0680*/ 	.word	0x000000ff
        /*0684*/ 	.word	0x00022830
        /*0688*/ 	.short	0x010a
        /*068a*/ 	.byte	0x19
	.zero		1


	//   ....[30]....
        /*068c*/ 	.word	0x000037b0
        /*0690*/ 	.word	0x000000ff
        /*0694*/ 	.word	0x00022830
        /*0698*/ 	.short	0x010a
        /*069a*/ 	.byte	0x19
	.zero		1


	//   ....[31]....
        /*069c*/ 	.word	0x00004c10
        /*06a0*/ 	.word	0x00000003
        /*06a4*/ 	.word	0x00000000
        /*06a8*/ 	.short	0x0101
        /*06aa*/ 	.byte	0x3f
	.zero		1


	//   ....[32]....
        /*06ac*/ 	.word	0x00005700
        /*06b0*/ 	.word	0x000000ff
        /*06b4*/ 	.word	0x00022850
        /*06b8*/ 	.short	0x010a
        /*06ba*/ 	.byte	0x19
	.zero		1


	//   ....[33]....
        /*06bc*/ 	.word	0x00005740
        /*06c0*/ 	.word	0x000000ff
        /*06c4*/ 	.word	0x00022850
        /*06c8*/ 	.short	0x010a
        /*06ca*/ 	.byte	0x19
	.zero		1


	//   ....[34]....
        /*06cc*/ 	.word	0x00005a30
        /*06d0*/ 	.word	0x000000bb
        /*06d4*/ 	.word	0x00000000
        /*06d8*/ 	.short	0x0101
        /*06da*/ 	.byte	0x3f
	.zero		1


	//   ....[35]....
        /*06dc*/ 	.word	0x00005b70
        /*06e0*/ 	.word	0x000000ff
        /*06e4*/ 	.word	0x00022830
        /*06e8*/ 	.short	0x010a
        /*06ea*/ 	.byte	0x18
	.zero		1


	//   ....[36]....
        /*06ec*/ 	.word	0x00005bb0
        /*06f0*/ 	.word	0x000000ff
        /*06f4*/ 	.word	0x00022830
        /*06f8*/ 	.short	0x010a
        /*06fa*/ 	.byte	0x18
	.zero		1


	//   ....[37]....
        /*06fc*/ 	.word	0x00006820
        /*0700*/ 	.word	0x0000009a
        /*0704*/ 	.word	0x00000000
        /*0708*/ 	.short	0x0101
        /*070a*/ 	.byte	0x3f
	.zero		1


	//   ....[38]....
        /*070c*/ 	.word	0x00007420
        /*0710*/ 	.word	0x000000ff
        /*0714*/ 	.word	0x00022850
        /*0718*/ 	.short	0x010a
        /*071a*/ 	.byte	0x18
	.zero		1


	//   ....[39]....
        /*071c*/ 	.word	0x00007460
        /*0720*/ 	.word	0x000000ff
        /*0724*/ 	.word	0x00022850
        /*0728*/ 	.short	0x010a
        /*072a*/ 	.byte	0x18
	.zero		1


	//   ....[40]....
        /*072c*/ 	.word	0x00007740
        /*0730*/ 	.word	0x000000b7
        /*0734*/ 	.word	0x00000000
        /*0738*/ 	.short	0x0101
        /*073a*/ 	.byte	0x3f
	.zero		1


	//   ....[41]....
        /*073c*/ 	.word	0x00009940
        /*0740*/ 	.word	0x00000066
        /*0744*/ 	.word	0x00000000
        /*0748*/ 	.short	0x0101
        /*074a*/ 	.byte	0x3f
	.zero		1


	//   ....[42]....
        /*074c*/ 	.word	0x0000c890
        /*0750*/ 	.word	0x00000008
        /*0754*/ 	.word	0x00022840
        /*0758*/ 	.short	0x010a
        /*075a*/ 	.byte	0x3f
	.zero		1


	//   ....[43]....
        /*075c*/ 	.word	0x0000cc80
        /*0760*/ 	.word	0x0000000a
        /*0764*/ 	.word	0x00022820
        /*0768*/ 	.short	0x010a
        /*076a*/ 	.byte	0x3f
	.zero		1


	//   ....[44]....
        /*076c*/ 	.word	0x0000cd40
        /*0770*/ 	.word	0x0000000b
        /*0774*/ 	.word	0x00022860
        /*0778*/ 	.short	0x010a
        /*077a*/ 	.byte	0x3f
	.zero		1


	//   ....[45]....
        /*077c*/ 	.word	0x0000d370
        /*0780*/ 	.word	0x00000002
        /*0784*/ 	.word	0x00022840
        /*0788*/ 	.short	0x010a
        /*078a*/ 	.byte	0x3f
	.zero		1


	//   ....[46]....
        /*078c*/ 	.word	0x0000d580
        /*0790*/ 	.word	0x00000002
        /*0794*/ 	.word	0x00022860
        /*0798*/ 	.short	0x010a
        /*079a*/ 	.byte	0x3f
	.zero		1


	//   ....[47]....
        /*079c*/ 	.word	0x0000db00
        /*07a0*/ 	.word	0x00000002
        /*07a4*/ 	.word	0x00022840
        /*07a8*/ 	.short	0x010a
        /*07aa*/ 	.byte	0x3f
	.zero		1


	//   ....[48]....
        /*07ac*/ 	.word	0x0000dd00
        /*07b0*/ 	.word	0x00000002
        /*07b4*/ 	.word	0x00022860
        /*07b8*/ 	.short	0x010a
        /*07ba*/ 	.byte	0x3f
	.zero		1


	//   ....[49]....
        /*07bc*/ 	.word	0x0000e200
        /*07c0*/ 	.word	0x00000002
        /*07c4*/ 	.word	0x00022840
        /*07c8*/ 	.short	0x010a
        /*07ca*/ 	.byte	0x3f
	.zero		1


	//   ....[50]....
        /*07cc*/ 	.word	0x0000e410
        /*07d0*/ 	.word	0x00000002
        /*07d4*/ 	.word	0x00022860
        /*07d8*/ 	.short	0x010a
        /*07da*/ 	.byte	0x3f
	.zero		1


	//   ....[51]....
        /*07dc*/ 	.word	0x0000f5a0
        /*07e0*/ 	.word	0x00000000
        /*07e4*/ 	.word	0x00022820
        /*07e8*/ 	.short	0x010a
        /*07ea*/ 	.byte	0x3f
	.zero		1


	//   ....[52]....
        /*07ec*/ 	.word	0x0000f760
        /*07f0*/ 	.word	0x00000006
        /*07f4*/ 	.word	0x00000000
        /*07f8*/ 	.short	0x010a
        /*07fa*/ 	.byte	0x3f
	.zero		1


	//   ....[53]....
        /*07fc*/ 	.word	0x0000f7d0
        /*0800*/ 	.word	0x00000007
        /*0804*/ 	.word	0x00000000
        /*0808*/ 	.short	0x010a
        /*080a*/ 	.byte	0x3f
	.zero		1


	//   ....[54]....
        /*080c*/ 	.word	0x0000f840
        /*0810*/ 	.word	0x00000004
        /*0814*/ 	.word	0x00000000
        /*0818*/ 	.short	0x010a
        /*081a*/ 	.byte	0x3f
	.zero		1


	//   ....[55]....
        /*081c*/ 	.word	0x0000f870
        /*0820*/ 	.word	0x00000003
        /*0824*/ 	.word	0x00000000
        /*0828*/ 	.short	0x010a
        /*082a*/ 	.byte	0x3f
	.zero		1


	//   ....[56]....
        /*082c*/ 	.word	0x0000f8d0
        /*0830*/ 	.word	0x00000007
        /*0834*/ 	.word	0x00022800
        /*0838*/ 	.short	0x010a
        /*083a*/ 	.byte	0x3f
	.zero		1


	//   ....[57]....
        /*083c*/ 	.word	0x0000f920
        /*0840*/ 	.word	0x00000006
        /*0844*/ 	.word	0x00022830
        /*0848*/ 	.short	0x010a
        /*084a*/ 	.byte	0x3f
	.zero		1


	//   ....[58]....
        /*084c*/ 	.word	0x0000f970
        /*0850*/ 	.word	0x00000006
        /*0854*/ 	.word	0x00022850
        /*0858*/ 	.short	0x010a
        /*085a*/ 	.byte	0x3f
	.zero		1


	//   ....[59]....
        /*085c*/ 	.word	0x0000f9d0
        /*0860*/ 	.word	0x00000005
        /*0864*/ 	.word	0x00022830
        /*0868*/ 	.short	0x010a
        /*086a*/ 	.byte	0x3f
	.zero		1


	//   ....[60]....
        /*086c*/ 	.word	0x0000fa20
        /*0870*/ 	.word	0x000000bb
        /*0874*/ 	.word	0x00022850
        /*0878*/ 	.short	0x010a
        /*087a*/ 	.byte	0x3f
	.zero		1


	//   ....[61]....
        /*087c*/ 	.word	0x0000fa80
        /*0880*/ 	.word	0x00000005
        /*0884*/ 	.word	0x00022830
        /*0888*/ 	.short	0x010a
        /*088a*/ 	.byte	0x3f
	.zero		1


	//   ....[62]....
        /*088c*/ 	.word	0x0000fad0
        /*0890*/ 	.word	0x000000b7
        /*0894*/ 	.word	0x00022850
        /*0898*/ 	.short	0x010a
        /*089a*/ 	.byte	0x3f
	.zero		1


	//   ....[63]....
        /*089c*/ 	.word	0x0000fc70
        /*08a0*/ 	.word	0x00000008
        /*08a4*/ 	.word	0x00022840
        /*08a8*/ 	.short	0x010a
        /*08aa*/ 	.byte	0x3f
	.zero		1


	//   ....[64]....
        /*08ac*/ 	.word	0x0000fcf0
        /*08b0*/ 	.word	0x00000008
        /*08b4*/ 	.word	0x00022820
        /*08b8*/ 	.short	0x010a
        /*08ba*/ 	.byte	0x3f
	.zero		1


	//   ....[65]....
        /*08bc*/ 	.word	0x0000fd40
        /*08c0*/ 	.word	0x0000000b
        /*08c4*/ 	.word	0x00022860
        /*08c8*/ 	.short	0x010a
        /*08ca*/ 	.byte	0x3f
	.zero		1


	//   ....[66]....
        /*08cc*/ 	.word	0x0000fd90
        /*08d0*/ 	.word	0x00000002
        /*08d4*/ 	.word	0x00022840
        /*08d8*/ 	.short	0x010a
        /*08da*/ 	.byte	0x3f
	.zero		1


	//   ....[67]....
        /*08dc*/ 	.word	0x0000fde0
        /*08e0*/ 	.word	0x00000002
        /*08e4*/ 	.word	0x00022860
        /*08e8*/ 	.short	0x010a
        /*08ea*/ 	.byte	0x3f
	.zero		1


	//   ....[68]....
        /*08ec*/ 	.word	0x0000fe30
        /*08f0*/ 	.word	0x00000002
        /*08f4*/ 	.word	0x00022840
        /*08f8*/ 	.short	0x010a
        /*08fa*/ 	.byte	0x3f
	.zero		1


	//   ....[69]....
        /*08fc*/ 	.word	0x0000fe80
        /*0900*/ 	.word	0x00000002
        /*0904*/ 	.word	0x00022860
        /*0908*/ 	.short	0x010a
        /*090a*/ 	.byte	0x3f
	.zero		1


	//   ....[70]....
        /*090c*/ 	.word	0x0000fed0
        /*0910*/ 	.word	0x00000002
        /*0914*/ 	.word	0x00022840
        /*0918*/ 	.short	0x010a
        /*091a*/ 	.byte	0x3f
	.zero		1


	//   ....[71]....
        /*091c*/ 	.word	0x0000ff20
        /*0920*/ 	.word	0x00000002
        /*0924*/ 	.word	0x00022860
        /*0928*/ 	.short	0x010a
        /*092a*/ 	.byte	0x3f
	.zero		1


	//   ....[72]....
        /*092c*/ 	.word	0x000108e0
        /*0930*/ 	.word	0x00000000
        /*0934*/ 	.word	0x00022820
        /*0938*/ 	.short	0x010a
        /*093a*/ 	.byte	0x3f
	.zero		1


	//   ....[73]....
        /*093c*/ 	.word	0x00010a80
        /*0940*/ 	.word	0x00000006
        /*0944*/ 	.word	0x00000000
        /*0948*/ 	.short	0x010a
        /*094a*/ 	.byte	0x3f
	.zero		1


	//   ....[74]....
        /*094c*/ 	.word	0x00010ad0
        /*0950*/ 	.word	0x00000007
        /*0954*/ 	.word	0x00000000
        /*0958*/ 	.short	0x010a
        /*095a*/ 	.byte	0x3f
	.zero		1


	//   ....[75]....
        /*095c*/ 	.word	0x00010b20
        /*0960*/ 	.word	0x00000004
        /*0964*/ 	.word	0x00000000
        /*0968*/ 	.short	0x010a
        /*096a*/ 	.byte	0x3f
	.zero		1


	//----- nvinfo : EIATTR_NUM_MBARRIERS
	.align		4
.L_556:
        /*096c*/ 	.byte	0x03, 0x38
        /*096e*/ 	.short	0x0016


	//----- nvinfo : EIATTR_EXIT_INSTR_OFFSETS
	.align		4
        /*0970*/ 	.byte	0x04, 0x1c
        /*0972*/ 	.short	(.L_558 - .L_557)


	//   ....[0]....
.L_557:
        /*0974*/ 	.word	0x00000a90


	//   ....[1]....
        /*0978*/ 	.word	0x0000acf0


	//   ....[2]....
        /*097c*/ 	.word	0x0000ad50


	//   ....[3]....
        /*0980*/ 	.word	0x0000f8c0


	//----- nvinfo : EIATTR_MAX_THREADS
	.align		4
.L_558:
        /*0984*/ 	.byte	0x04, 0x05
        /*0986*/ 	.short	(.L_560 - .L_559)
.L_559:
        /*0988*/ 	.word	0x00000180
        /*098c*/ 	.word	0x00000001
        /*0990*/ 	.word	0x00000001


	//----- nvinfo : EIATTR_CRS_STACK_SIZE
	.align		4
.L_560:
        /*0994*/ 	.byte	0x04, 0x1e
        /*0996*/ 	.short	(.L_562 - .L_561)
.L_561:
        /*0998*/ 	.word	0x00000000


	//----- nvinfo : EIATTR_CBANK_PARAM_SIZE
	.align		4
.L_562:
        /*099c*/ 	.byte	0x03, 0x19
        /*099e*/ 	.short	0x0a70


	//----- nvinfo : EIATTR_PARAM_CBANK
	.align		4
        /*09a0*/ 	.byte	0x04, 0x0a
        /*09a2*/ 	.short	(.L_564 - .L_563)
	.align		4
.L_563:
        /*09a4*/ 	.word	index@(.nv.constant0._ZN7cutlass13device_kernelIN5flash11enable_sm90INS1_16FlashAttnFwdSm90INS1_25CollectiveMainloopFwdSm90ILi2EN4cute5tupleIJNS5_1CILi1EEES8_S8_EEENS6_IJNS7_ILi128EEENS7_ILi96EEENS7_ILi64EEEEEELi256ENS_6half_tEfNS_4arch4Sm90ELb1ELb0ELb0ELb1ELb0ELb0ELb0ELb1ELb0ELb0ELb0ELb0EEENS1_21CollectiveEpilogueFwdINS6_IJSA_NS7_ILi256EEESB_EEES9_SE_SG_Li256ELb1ELb0ELb0ELb0EEENS1_36VarlenDynamicPersistentTileSchedulerILi128ELi96ELi256ELi32ELb0ELb0ELb1ELb1ELb1ELb1EEEEEEEEEvNT_6ParamsE)
        /*09a8*/ 	.short	0x0210
        /*09aa*/ 	.short	0x0a70


	//----- nvinfo : EIATTR_SW_WAR
	.align		4
.L_564:
        /*09ac*/ 	.byte	0x04, 0x36
        /*09ae*/ 	.short	(.L_566 - .L_565)
.L_565:
        /*09b0*/ 	.word	0x00000008
.L_566:


//--------------------- .nv.info._ZN7cutlass13device_kernelIN5flash11enable_sm90INS1_16FlashAttnFwdSm90INS1_25CollectiveMainloopFwdSm90ILi2EN4cute5tupleIJNS5_1CILi1EEES8_S8_EEENS6_IJNS7_ILi128EEENS7_ILi96EEENS7_ILi64EEEEEELi256ENS_6half_tEfNS_4arch4Sm90ELb1ELb0ELb0ELb1ELb0ELb1ELb0ELb1ELb0ELb0ELb0ELb0EEENS1_21CollectiveEpilogueFwdINS6_IJSA_NS7_ILi256EEESB_EEES9_SE_SG_Li256ELb1ELb0ELb0ELb0EEENS1_36VarlenDynamicPersistentTileSchedulerILi128ELi96ELi256ELi32ELb0ELb0ELb1ELb1ELb1ELb1EEEEEEEEEvNT_6ParamsE --------------------------
	.section	.nv.info._ZN7cutlass13device_kernelIN5flash11enable_sm90INS1_16FlashAttnFwdSm90INS1_25CollectiveMainloopFwdSm90ILi2EN4cute5tupleIJNS5_1CILi1EEES8_S8_EEENS6_IJNS7_ILi128EEENS7_ILi96EEENS7_ILi64EEEEEELi256ENS_6half_tEfNS_4arch4Sm90ELb1ELb0ELb0ELb1ELb0ELb1ELb0ELb1ELb0ELb0ELb0ELb0EEENS1_21CollectiveEpilogueFwdINS6_IJSA_NS7_ILi256EEESB_EEES9_SE_SG_Li256ELb1ELb0ELb0ELb0EEENS1_36VarlenDynamicPersistentTileSchedulerILi128ELi96ELi256ELi32ELb0ELb0ELb1ELb1ELb1ELb1EEEEEEEEEvNT_6ParamsE,"",@"SHT_CUDA_INFO"
	.sectionflags	@""
	.align	4


	//----- nvinfo : EIATTR_CUDA_API_VERSION
	.align		4
        /*0000*/ 	.byte	0x04, 0x37
        /*0002*/ 	.short	(.L_568 - .L_567)
.L_567:
        /*0004*/ 	.word	0x00000082


	//----- nvinfo : EIATTR_KPARAM_INFO
	.align		4
.L_568:
        /*0008*/ 	.byte	0x04, 0x17
        /*000a*/ 	.short	(.L_570 - .L_569)
.L_569:
        /*000c*/ 	.word	0x00000000
        /*0010*/ 	.short	0x0000
        /*0012*/ 	.short	0x0070
        /*0014*/ 	.byte	0x00, 0xf0, 0x01, 0x28


	//----- nvinfo : EIATTR_SPARSE_MMA_MASK
	.align		4
.L_570:
        /*0018*/ 	.byte	0x03, 0x50
        /*001a*/ 	.short	0x0000


	//----- nvinfo : EIATTR_MAXREG_COUNT
	.align		4
        /*001c*/ 	.byte	0x03, 0x1b
        /*001e*/ 	.short	0x00a8


	//----- nvinfo : EIATTR_NUM_BARRIERS
	.align		4
        /*0020*/ 	.byte	0x02, 0x4c
        /*0022*/ 	.byte	0x10
	.zero		1


	//----- nvinfo : EIATTR_EXTERNS
	.align		4
        /*0024*/ 	.byte	0x04, 0x0f
        /*0026*/ 	.short	(.L_572 - .L_571)


	//   ....[0]....
	.align		4
.L_571:
        /*0028*/ 	.word	index@(__assertfail)


	//----- nvinfo : EIATTR_ANNOTATIONS
	.align		4
.L_572:
        /*002c*/ 	.byte	0x04, 0x55
        /*002e*/ 	.short	(.L_574 - .L_573)


	//   ....[0]....
.L_573:
        /* <DEDUP_REMOVED lines=41> */


	//----- nvinfo : EIATTR_MERCURY_ISA_VERSION
	.align		4
.L_574:
        /*02b0*/ 	.byte	0x03, 0x5f
        /*02b2*/ 	.short	0x0101


	//----- nvinfo : EIATTR_UNUSED_LOAD_BYTE_OFFSET
	.align		4
        /*02b4*/ 	.byte	0x04, 0x44
        /*02b6*/ 	.short	(.L_576 - .L_575)


	//   ....[0]....
.L_575:
        /*02b8*/ 	.word	0x00000b10
        /*02bc*/ 	.word	0x0000fff0


	//   ....[1]....
        /*02c0*/ 	.word	0x0000f8b0
        /*02c4*/ 	.word	0x0000fff0


	//----- nvinfo : EIATTR_INT_WARP_WIDE_INSTR_OFFSETS
	.align		4
.L_576:
        /*02c8*/ 	.byte	0x04, 0x31
        /*02ca*/ 	.short	(.L_578 - .L_577)


	//   ....[0]....
.L_577:
        /*02cc*/ 	.word	0x000001c0


	//   ....[1]....
        /*02d0*/ 	.word	0x00000200


	//   ....[2]....
        /*02d4*/ 	.word	0x00000270


	//   ....[3]....
        /*02d8*/ 	.word	0x00014350


	//   ....[4]....
        /*02dc*/ 	.word	0x000143e0


	//   ....[5]....
        /*02e0*/ 	.word	0x00014860


	//   ....[6]....
        /*02e4*/ 	.word	0x00014890


	//   ....[7]....
        /*02e8*/ 	.word	0x00016c30


	//   ....[8]....
        /*02ec*/ 	.word	0x00016cc0


	//----- nvinfo : EIATTR_COOP_GROUP_MASK_REGIDS
	.align		4
.L_578:
        /*02f0*/ 	.byte	0x04, 0x29
        /*02f2*/ 	.short	(.L_580 - .L_579)


	//   ....[0]....
.L_579:
        /*02f4*/ 	.word	0xffffffff


	//   ....[1]....
        /*02f8*/ 	.word	0xffffffff


	//   ....[2]....
        /*02fc*/ 	.word	0xffffffff


	//   ....[3]....
        /*0300*/ 	.word	0xffffffff


	//   ....[4]....
        /*0304*/ 	.word	0xffffffff


	//   ....[5]....
        /*0308*/ 	.word	0xffffffff


	//   ....[6]....
        /*030c*/ 	.word	0xffffffff


	//   ....[7]....
        /*0310*/ 	.word	0xffffffff


	//   ....[8]....
        /*0314*/ 	.word	0xffffffff


	//   ....[9]....
        /*0318*/ 	.word	0xffffffff


	//   ....[10]....
        /*031c*/ 	.word	0xffffffff


	//   ....[11]....
        /*0320*/ 	.word	0xffffffff


	//   ....[12]....
        /*0324*/ 	.word	0xffffffff


	//   ....[13]....
        /*0328*/ 	.word	0xffffffff


	//   ....[14]....
        /*032c*/ 	.word	0xffffffff


	//   ....[15]....
        /*0330*/ 	.word	0xffffffff


	//   ....[16]....
        /*0334*/ 	.word	0xffffffff


	//   ....[17]....
        /*0338*/ 	.word	0xffffffff


	//   ....[18]....
        /*033c*/ 	.word	0xffffffff


	//   ....[19]....
        /*0340*/ 	.word	0xffffffff


	//   ....[20]....
        /*0344*/ 	.word	0xffffffff


	//   ....[21]....
        /*0348*/ 	.word	0xffffffff


	//   ....[22]....
        /*034c*/ 	.word	0xffffffff


	//   ....[23]....
        /*0350*/ 	.word	0xffffffff


	//   ....[24]....
        /*0354*/ 	.word	0xffffffff


	//   ....[25]....
        /*0358*/ 	.word	0xffffffff


	//   ....[26]....
        /*035c*/ 	.word	0xffffffff


	//   ....[27]....
        /*0360*/ 	.word	0xffffffff


	//   ....[28]....
        /*0364*/ 	.word	0xffffffff


	//   ....[29]....
        /*0368*/ 	.word	0xffffffff


	//   ....[30]....
        /*036c*/ 	.word	0xffffffff


	//   ....[31]....
        /*0370*/ 	.word	0xffffffff


	//   ....[32]....
        /*0374*/ 	.word	0xffffffff


	//   ....[33]....
        /*0378*/ 	.word	0xffffffff


	//   ....[34]....
        /*037c*/ 	.word	0xffffffff


	//   ....[35]....
        /*0380*/ 	.word	0xffffffff


	//   ....[36]....
        /*0384*/ 	.word	0xffffffff


	//   ....[37]....
        /*0388*/ 	.word	0xffffffff


	//   ....[38]....
        /*038c*/ 	.word	0xffffffff


	//   ....[39]....
        /*0390*/ 	.word	0xffffffff


	//   ....[40]....
        /*0394*/ 	.word	0xffffffff


	//   ....[41]....
        /*0398*/ 	.word	0xffffffff


	//   ....[42]....
        /*039c*/ 	.word	0xffffffff


	//   ....[43]....
        /*03a0*/ 	.word	0xffffffff


	//   ....[44]....
        /*03a4*/ 	.word	0xffffffff


	//   ....[45]....
        /*03a8*/ 	.word	0xffffffff


	//   ....[46]....
        /*03ac*/ 	.word	0xffffffff


	//   ....[47]....
        /*03b0*/ 	.word	0xffffffff


	//   ....[48]....
        /*03b4*/ 	.word	0xffffffff


	//   ....[49]....
        /*03b8*/ 	.word	0xffffffff


	//   ....[50]....
        /*03bc*/ 	.word	0xffffffff


	//   ....[51]....
        /*03c0*/ 	.word	0xffffffff


	//   ....[52]....
        /*03c4*/ 	.word	0xffffffff


	//   ....[53]....
        /*03c8*/ 	.word	0xffffffff


	//   ....[54]....
        /*03cc*/ 	.word	0xffffffff


	//   ....[55]....
        /*03d0*/ 	.word	0xffffffff


	//   ....[56]....
        /*03d4*/ 	.word	0xffffffff


	//   ....[57]....
        /*03d8*/ 	.word	0xffffffff


	//   ....[58]....
        /*03dc*/ 	.word	0x0500000f


	//   ....[59]....
        /*03e0*/ 	.word	0x0500000f


	//   ....[60]....
        /*03e4*/ 	.word	0x0500000f


	//   ....[61]....
        /*03e8*/ 	.word	0x0500000f


	//   ....[62]....
        /*03ec*/ 	.word	0x0500000f


	//   ....[63]....
        /*03f0*/ 	.word	0x0500000f


	//   ....[64]....
        /*03f4*/ 	.word	0x0500000f


	//   ....[65]....
        /*03f8*/ 	.word	0x0500000f


	//   ....[66]....
        /*03fc*/ 	.word	0x0500000f


	//   ....[67]....
        /*0400*/ 	.word	0x0500000f


	//   ....[68]....
        /*0404*/ 	.word	0x0500000f


	//   ....[69]....
        /*0408*/ 	.word	0x0500000f


	//   ....[70]....
        /*040c*/ 	.word	0x0500000f


	//   ....[71]....
        /*0410*/ 	.word	0x0500000f


	//   ....[72]....
        /*0414*/ 	.word	0x0500000f


	//   ....[73]....
        /*0418*/ 	.word	0x0500000f


	//   ....[74]....
        /*041c*/ 	.word	0x0500000f


	//   ....[75]....
        /*0420*/ 	.word	0x0500000f


	//   ....[76]....
        /*0424*/ 	.word	0x0500000f


	//   ....[77]....
        /*0428*/ 	.word	0x0500000f


	//   ....[78]....
        /*042c*/ 	.word	0x0500000f


	//   ....[79]....
        /*0430*/ 	.word	0x0500000f


	//   ....[80]....
        /*0434*/ 	.word	0x0500000f


	//   ....[81]....
        /*0438*/ 	.word	0x0500000f


	//   ....[82]....
        /*043c*/ 	.word	0x0500000f


	//   ....[83]....
        /*0440*/ 	.word	0x0500000f


	//   ....[84]....
        /*0444*/ 	.word	0x0500000f


	//   ....[85]....
        /*0448*/ 	.word	0x0500000f


	//   ....[86]....
        /*044c*/ 	.word	0x0500000f


	//   ....[87]....
        /*0450*/ 	.word	0x0500000f


	//   ....[88]....
        /*0454*/ 	.word	0x0500000f


	//   ....[89]....
        /*0458*/ 	.word	0x0500000f


	//   ....[90]....
        /*045c*/ 	.word	0x0500000f


	//   ....[91]....
        /*0460*/ 	.word	0x0500000f


	//   ....[92]....
        /*0464*/ 	.word	0x0500000f


	//   ....[93]....
        /*0468*/ 	.word	0x0500000f


	//   ....[94]....
        /*046c*/ 	.word	0x0500000f


	//----- nvinfo : EIATTR_COOP_GROUP_INSTR_OFFSETS
	.align		4
.L_580:
        /*0470*/ 	.byte	0x04, 0x28
        /*0472*/ 	.short	(.L_582 - .L_581)


	//   ....[0]....
.L_581:
        /*0474*/ 	.word	0x00000070


	//   ....[1]....
        /*0478*/ 	.word	0x000001d0


	//   ....[2]....
        /*047c*/ 	.word	0x00000220


	//   ....[3]....
        /*0480*/ 	.word	0x00000450


	//   ....[4]....
        /*0484*/ 	.word	0x000005b0


	//   ....[5]....
        /*0488*/ 	.word	0x000006d0


	//   ....[6]....
        /*048c*/ 	.word	0x00000830


	//   ....[7]....
        /*0490*/ 	.word	0x00005a80


	//   ....[8]....
        /*0494*/ 	.word	0x00009410


	//   ....[9]....
        /*0498*/ 	.word	0x000094f0


	//   ....[10]....
        /*049c*/ 	.word	0x00009b00


	//   ....[11]....
        /*04a0*/ 	.word	0x00009b80


	//   ....[12]....
        /*04a4*/ 	.word	0x0000b190


	//   ....[13]....
        /*04a8*/ 	.word	0x0000b1b0


	//   ....[14]....
        /*04ac*/ 	.word	0x0000bba0


	//   ....[15]....
        /*04b0*/ 	.word	0x0000bd70


	//   ....[16]....
        /*04b4*/ 	.word	0x0000d470


	//   ....[17]....
        /*04b8*/ 	.word	0x0000d490


	//   ....[18]....
        /*04bc*/ 	.word	0x0000d9c0


	//   ....[19]....
        /*04c0*/ 	.word	0x0000db90


	//   ....[20]....
        /*04c4*/ 	.word	0x0000ee30


	//   ....[21]....
        /*04c8*/ 	.word	0x0000ee90


	//   ....[22]....
        /*04cc*/ 	.word	0x0000eef0


	//   ....[23]....
        /*04d0*/ 	.word	0x0000ef20


	//   ....[24]....
        /*04d4*/ 	.word	0x00012220


	//   ....[25]....
        /*04d8*/ 	.word	0x000123b0


	//   ....[26]....
        /*04dc*/ 	.word	0x000123e0


	//   ....[27]....
        /*04e0*/ 	.word	0x00012410


	//   ....[28]....
        /*04e4*/ 	.word	0x00012450


	//   ....[29]....
        /*04e8*/ 	.word	0x000124a0


	//   ....[30]....
        /*04ec*/ 	.word	0x00012500


	//   ....[31]....
        /*04f0*/ 	.word	0x000126e0


	//   ....[32]....
        /*04f4*/ 	.word	0x00012740


	//   ....[33]....
        /*04f8*/ 	.word	0x00012780


	//   ....[34]....
        /*04fc*/ 	.word	0x000127c0


	//   ....[35]....
        /*0500*/ 	.word	0x000127f0


	//   ....[36]....
        /*0504*/ 	.word	0x00012820


	//   ....[37]....
        /*0508*/ 	.word	0x000128b0


	//   ....[38]....
        /*050c*/ 	.word	0x00012910


	//   ....[39]....
        /*0510*/ 	.word	0x000129a0


	//   ....[40]....
        /*0514*/ 	.word	0x00016d50


	//   ....[41]....
        /*0518*/ 	.word	0x00016d60


	//   ....[42]....
        /*051c*/ 	.word	0x00016e70


	//   ....[43]....
        /*0520*/ 	.word	0x00016ed0


	//   ....[44]....
        /*0524*/ 	.word	0x00016f10


	//   ....[45]....
        /*0528*/ 	.word	0x00016f50


	//   ....[46]....
        /*052c*/ 	.word	0x00016f80


	//   ....[47]....
        /*0530*/ 	.word	0x00016fb0


	//   ....[48]....
        /*0534*/ 	.word	0x00017140


	//   ....[49]....
        /*0538*/ 	.word	0x000171a0


	//   ....[50]....
        /*053c*/ 	.word	0x000171e0


	//   ....[51]....
        /*0540*/ 	.word	0x00017220


	//   ....[52]....
        /*0544*/ 	.word	0x00017250


	//   ....[53]....
        /*0548*/ 	.word	0x00017280


	//   ....[54]....
        /*054c*/ 	.word	0x00017340


	//   ....[55]....
        /*0550*/ 	.word	0x00017360


	//   ....[56]....
        /*0554*/ 	.word	0x000173d0


	//   ....[57]....
        /*0558*/ 	.word	0x00017a60


	//   ....[58]....
        /*055c*/ 	.word	0x00017ea0


	//   ....[59]....
        /*0560*/ 	.word	0x00017f40


	//   ....[60]....
        /*0564*/ 	.word	0x00017fe0


	//   ....[61]....
        /*0568*/ 	.word	0x00018080


	//   ....[62]....
        /*056c*/ 	.word	0x00018120


	//   ....[63]....
        /*0570*/ 	.word	0x000181c0


	//   ....[64]....
        /*0574*/ 	.word	0x00018260


	//   ....[65]....
        /*0578*/ 	.word	0x00018300


	//   ....[66]....
        /*057c*/ 	.word	0x000183a0


	//   ....[67]....
        /*0580*/ 	.word	0x00018490


	//   ....[68]....
        /*0584*/ 	.word	0x00018530


	//   ....[69]....
        /*0588*/ 	.word	0x000185d0


	//   ....[70]....
        /*058c*/ 	.word	0x00018670


	//   ....[71]....
        /*0590*/ 	.word	0x00018710


	//   ....[72]....
        /*0594*/ 	.word	0x000187b0


	//   ....[73]....
        /*0598*/ 	.word	0x00018850


	//   ....[74]....
        /*059c*/ 	.word	0x000188f0


	//   ....[75]....
        /*05a0*/ 	.word	0x00018bf0


	//   ....[76]....
        /*05a4*/ 	.word	0x00018ed0


	//   ....[77]....
        /*05a8*/ 	.word	0x000192f0


	//   ....[78]....
        /*05ac*/ 	.word	0x00019380


	//   ....[79]....
        /*05b0*/ 	.word	0x00019420


	//   ....[80]....
        /*05b4*/ 	.word	0x000194d0


	//   ....[81]....
        /*05b8*/ 	.word	0x00019550


	//   ....[82]....
        /*05bc*/ 	.word	0x000195d0


	//   ....[83]....
        /*05c0*/ 	.word	0x00019650


	//   ....[84]....
        /*05c4*/ 	.word	0x000196d0


	//   ....[85]....
        /*05c8*/ 	.word	0x00019760


	//   ....[86]....
        /*05cc*/ 	.word	0x00019810


	//   ....[87]....
        /*05d0*/ 	.word	0x00019890


	//   ....[88]....
        /*05d4*/ 	.word	0x00019910


	//   ....[89]....
        /*05d8*/ 	.word	0x00019990


	//   ....[90]....
        /*05dc*/ 	.word	0x00019a10


	//   ....[91]....
        /*05e0*/ 	.word	0x00019a80


	//   ....[92]....
        /*05e4*/ 	.word	0x00019b20


	//   ....[93]....
        /*05e8*/ 	.word	0x00019bb0


	//   ....[94]....
        /*05ec*/ 	.word	0x00019ce0


	//----- nvinfo : EIATTR_REG_RECONFIG
	.align		4
.L_582:
        /*05f0*/ 	.byte	0x01, 0x54
	.zero		2


	//----- nvinfo : EIATTR_SYSCALL_OFFSETS
	.align		4
        /*05f4*/ 	.byte	0x04, 0x46
        /*05f6*/ 	.short	(.L_584 - .L_583)


	//   ....[0]....
.L_583:
        /*05f8*/ 	.word	0x00001780


	//   ....[1]....
        /*05fc*/ 	.word	0x000018d0


	//   ....[2]....
        /*0600*/ 	.word	0x00005c20


	//   ....[3]....
        /*0604*/ 	.word	0x000060b0


	//   ....[4]....
        /*0608*/ 	.word	0x00014570


	//   ....[5]....
        /*060c*/ 	.word	0x000146b0


	//   ....[6]....
        /*0610*/ 	.word	0x000147b0


	//----- nvinfo : EIATTR_MBARRIER_INSTR_OFFSETS
	.align		4
.L_584:
        /*0614*/ 	.byte	0x04, 0x39
        /*0616*/ 	.short	(.L_586 - .L_585)


	//   ....[0]....
.L_585:
        /*0618*/ 	.word	0x00000300
        /*061c*/ 	.word	0x000000ff
        /*0620*/ 	.word	0x00022800
        /*0624*/ 	.short	0x0100
        /*0626*/ 	.byte	0x08
	.zero		1


	//   ....[1]....
        /*0628*/ 	.word	0x00000310
        /*062c*/ 	.word	0x000000ff
        /*0630*/ 	.word	0x00022820
        /*0634*/ 	.short	0x0100
        /*0636*/ 	.byte	0x08
	.zero		1


	//   ....[2]....
        /*0638*/ 	.word	0x00000400
        /*063c*/ 	.word	0x000000ff
        /*0640*/ 	.word	0x00022830
        /*0644*/ 	.short	0x0100
        /*0646*/ 	.byte	0x08
	.zero		1


	//   ....[3]....
        /*0648*/ 	.word	0x00000410
        /*064c*/ 	.word	0x000000ff
        /*0650*/ 	.word	0x00022840
        /*0654*/ 	.short	0x0100
        /*0656*/ 	.byte	0x08
	.zero		1


	//   ....[4]....
        /*0658*/ 	.word	0x00000420
        /*065c*/ 	.word	0x000000ff
        /*0660*/ 	.word	0x00022838
        /*0664*/ 	.short	0x0100
        /*0666*/ 	.byte	0x08
	.zero		1


	//   ....[5]....
        /*0668*/ 	.word	0x00000430
        /*066c*/ 	.word	0x000000ff
        /*0670*/ 	.word	0x00022848
        /*0674*/ 	.short	0x0100
        /*0676*/ 	.byte	0x08
	.zero		1


	//   ....[6]....
        /*0678*/ 	.word	0x00000560
        /*067c*/ 	.word	0x000000ff
        /*0680*/ 	.word	0x00022850
        /*0684*/ 	.short	0x0100
        /*0686*/ 	.byte	0x08
	.zero		1


	//   ....[7]....
        /*0688*/ 	.word	0x00000570
        /*068c*/ 	.word	0x000000ff
        /*0690*/ 	.word	0x00022860
        /*0694*/ 	.short	0x0100
        /*0696*/ 	.byte	0x08
	.zero		1


	//   ....[8]....
        /*0698*/ 	.word	0x00000580
        /*069c*/ 	.word	0x000000ff
        /*06a0*/ 	.word	0x00022858
        /*06a4*/ 	.short	0x0100
        /*06a6*/ 	.byte	0x08
	.zero		1


	//   ....[9]....
        /*06a8*/ 	.word	0x00000590
        /*06ac*/ 	.word	0x000000ff
        /*06b0*/ 	.word	0x00022868
        /*06b4*/ 	.short	0x0100
        /*06b6*/ 	.byte	0x08
	.zero		1


	//   ....[10]....
        /*06b8*/ 	.word	0x00000680
        /*06bc*/ 	.word	0x000000ff
        /*06c0*/ 	.word	0x00022870
        /*06c4*/ 	.short	0x0100
        /*06c6*/ 	.byte	0x06
	.zero		1


	//   ....[11]....
        /*06c8*/ 	.word	0x00000690
        /*06cc*/ 	.word	0x000000ff
        /*06d0*/ 	.word	0x00022880
        /*06d4*/ 	.short	0x0100
        /*06d6*/ 	.byte	0x06
	.zero		1


	//   ....[12]....
        /*06d8*/ 	.word	0x000006a0
        /*06dc*/ 	.word	0x000000ff
        /*06e0*/ 	.word	0x00022878
        /*06e4*/ 	.short	0x0100
        /*06e6*/ 	.byte	0x06
	.zero		1


	//   ....[13]....
        /*06e8*/ 	.word	0x000006b0
        /*06ec*/ 	.word	0x000000ff
        /*06f0*/ 	.word	0x00022888
        /*06f4*/ 	.short	0x0100
        /*06f6*/ 	.byte	0x06
	.zero		1


	//   ....[14]....
        /*06f8*/ 	.word	0x000007e0
        /*06fc*/ 	.word	0x000000ff
        /*0700*/ 	.word	0x00022890
        /*0704*/ 	.short	0x0100
        /*0706*/ 	.byte	0x08
	.zero		1


	//   ....[15]....
        /*0708*/ 	.word	0x000007f0
        /*070c*/ 	.word	0x000000ff
        /*0710*/ 	.word	0x000228a0
        /*0714*/ 	.short	0x0100
        /*0716*/ 	.byte	0x08
	.zero		1


	//   ....[16]....
        /*0718*/ 	.word	0x00000800
        /*071c*/ 	.word	0x000000ff
        /*0720*/ 	.word	0x00022898
        /*0724*/ 	.short	0x0100
        /*0726*/ 	.byte	0x08
	.zero		1


	//   ....[17]....
        /*0728*/ 	.word	0x00000810
        /*072c*/ 	.word	0x000000ff
        /*0730*/ 	.word	0x000228a8
        /*0734*/ 	.short	0x0100
        /*0736*/ 	.byte	0x08
	.zero		1


	//   ....[18]....
        /*0738*/ 	.word	0x00000940
        /*073c*/ 	.word	0x000000ff
        /*0740*/ 	.word	0x000228b0
        /*0744*/ 	.short	0x0100
        /*0746*/ 	.byte	0x08
	.zero		1


	//   ....[19]....
        /*0748*/ 	.word	0x00000950
        /*074c*/ 	.word	0x000000ff
        /*0750*/ 	.word	0x000228c0
        /*0754*/ 	.short	0x0100
        /*0756*/ 	.byte	0x08
	.zero		1


	//   ....[20]....
        /*0758*/ 	.word	0x00000960
        /*075c*/ 	.word	0x000000ff
        /*0760*/ 	.word	0x000228b8
        /*0764*/ 	.short	0x0100
        /*0766*/ 	.byte	0x08
	.zero		1


	//   ....[21]....
        /*0768*/ 	.word	0x00000970
        /*076c*/ 	.word	0x000000ff
        /*0770*/ 	.word	0x000228c8
        /*0774*/ 	.short	0x0100
        /*0776*/ 	.byte	0x08
	.zero		1


	//   ....[22]....
        /*0778*/ 	.word	0x00002b50
        /*077c*/ 	.word	0x00000058
        /*0780*/ 	.word	0x00022890
        /*0784*/ 	.short	0x010a
        /*0786*/ 	.byte	0x3f
	.zero		1


	//   ....[23]....
        /*0788*/ 	.word	0x00003cd0
        /*078c*/ 	.word	0x00000058
        /*0790*/ 	.word	0x00022890
        /*0794*/ 	.short	0x010a
        /*0796*/ 	.byte	0x3f
	.zero		1


	//   ....[24]....
        /*0798*/ 	.word	0x00004ca0
        /*079c*/ 	.word	0x00000058
        /*07a0*/ 	.word	0x00022890
        /*07a4*/ 	.short	0x010a
        /*07a6*/ 	.byte	0x3f
	.zero		1


	//   ....[25]....
        /*07a8*/ 	.word	0x00004eb0
        /*07ac*/ 	.word	0x00000004
        /*07b0*/ 	.word	0x00000000
        /*07b4*/ 	.short	0x0101
        /*07b6*/ 	.byte	0x3f
	.zero		1


	//   ....[26]....
        /*07b8*/ 	.word	0x00004ef0
        /*07bc*/ 	.word	0x00000058
        /*07c0*/ 	.word	0x000228b0
        /*07c4*/ 	.short	0x010a
        /*07c6*/ 	.byte	0x3f
	.zero		1


	//   ....[27]....
        /*07c8*/ 	.word	0x00005540
        /*07cc*/ 	.word	0x00000058
        /*07d0*/ 	.word	0x00000000
        /*07d4*/ 	.short	0x0101
        /*07d6*/ 	.byte	0x3f
	.zero		1


	//   ....[28]....
        /*07d8*/ 	.word	0x00005cb0
        /*07dc*/ 	.word	0x00000012
        /*07e0*/ 	.word	0x00022800
        /*07e4*/ 	.short	0x010a
        /*07e6*/ 	.byte	0x3f
	.zero		1


	//   ....[29]....
        /*07e8*/ 	.word	0x00005d00
        /*07ec*/ 	.word	0x00000012
        /*07f0*/ 	.word	0x00022800
        /*07f4*/ 	.short	0x010a
        /*07f6*/ 	.byte	0x3f
	.zero		1


	//   ....[30]....
        /*07f8*/ 	.word	0x00006920
        /*07fc*/ 	.word	0x00000012
        /*0800*/ 	.word	0x00022800
        /*0804*/ 	.short	0x010a
        /*0806*/ 	.byte	0x3f
	.zero		1


	//   ....[31]....
        /*0808*/ 	.word	0x00007c50
        /*080c*/ 	.word	0x00000012
        /*0810*/ 	.word	0x00022800
        /*0814*/ 	.short	0x010a
        /*0816*/ 	.byte	0x3f
	.zero		1


	//   ....[32]....
        /*0818*/ 	.word	0x00008b30
        /*081c*/ 	.word	0x00000014
        /*0820*/ 	.word	0x00022830
        /*0824*/ 	.short	0x010a
        /*0826*/ 	.byte	0x3f
	.zero		1


	//   ....[33]....
        /*0828*/ 	.word	0x00008bd0
        /*082c*/ 	.word	0x00000014
        /*0830*/ 	.word	0x00022830
        /*0834*/ 	.short	0x010a
        /*0836*/ 	.byte	0x3f
	.zero		1


	//   ....[34]....
        /*0838*/ 	.word	0x00009ff0
        /*083c*/ 	.word	0x00000003
        /*0840*/ 	.word	0x00000000
        /*0844*/ 	.short	0x0101
        /*0846*/ 	.byte	0x3f
	.zero		1


	//   ....[35]....
        /*0848*/ 	.word	0x0000a430
        /*084c*/ 	.word	0x00000014
        /*0850*/ 	.word	0x00022850
        /*0854*/ 	.short	0x010a
        /*0856*/ 	.byte	0x3f
	.zero		1


	//   ....[36]....
        /*0858*/ 	.word	0x0000a480
        /*085c*/ 	.word	0x00000014
        /*0860*/ 	.word	0x00022850
        /*0864*/ 	.short	0x010a
        /*0866*/ 	.byte	0x3f
	.zero		1


	//   ....[37]....
        /*0868*/ 	.word	0x0000a8c0
        /*086c*/ 	.word	0x00000014
        /*0870*/ 	.word	0x00000000
        /*0874*/ 	.short	0x0101
        /*0876*/ 	.byte	0x3f
	.zero		1


	//   ....[38]....
        /*0878*/ 	.word	0x0000a9a0
        /*087c*/ 	.word	0x00000015
        /*0880*/ 	.word	0x00022830
        /*0884*/ 	.short	0x010a
        /*0886*/ 	.byte	0x3f
	.zero		1


	//   ....[39]....
        /*0888*/ 	.word	0x0000aa00
        /*088c*/ 	.word	0x00000015
        /*0890*/ 	.word	0x00022830
        /*0894*/ 	.short	0x010a
        /*0896*/ 	.byte	0x3f
	.zero		1


	//   ....[40]....
        /*0898*/ 	.word	0x0000c0f0
        /*089c*/ 	.word	0x0000009a
        /*08a0*/ 	.word	0x00000000
        /*08a4*/ 	.short	0x0101
        /*08a6*/ 	.byte	0x3f
	.zero		1


	//   ....[41]....
        /*08a8*/ 	.word	0x0000caf0
        /*08ac*/ 	.word	0x00000015
        /*08b0*/ 	.word	0x00022850
        /*08b4*/ 	.short	0x010a
        /*08b6*/ 	.byte	0x3f
	.zero		1


	//   ....[42]....
        /*08b8*/ 	.word	0x0000cb40
        /*08bc*/ 	.word	0x00000015
        /*08c0*/ 	.word	0x00022850
        /*08c4*/ 	.short	0x010a
        /*08c6*/ 	.byte	0x3f
	.zero		1


	//   ....[43]....
        /*08c8*/ 	.word	0x0000cf10
        /*08cc*/ 	.word	0x00000015
        /*08d0*/ 	.word	0x00000000
        /*08d4*/ 	.short	0x0101
        /*08d6*/ 	.byte	0x3f
	.zero		1


	//   ....[44]....
        /*08d8*/ 	.word	0x0000d010
        /*08dc*/ 	.word	0x00000014
        /*08e0*/ 	.word	0x00022830
        /*08e4*/ 	.short	0x010a
        /*08e6*/ 	.byte	0x3f
	.zero		1


	//   ....[45]....
        /*08e8*/ 	.word	0x0000d070
        /*08ec*/ 	.word	0x00000014
        /*08f0*/ 	.word	0x00022830
        /*08f4*/ 	.short	0x010a
        /*08f6*/ 	.byte	0x3f
	.zero		1


	//   ....[46]....
        /*08f8*/ 	.word	0x0000de90
        /*08fc*/ 	.word	0x0000009a
        /*0900*/ 	.word	0x00000000
        /*0904*/ 	.short	0x0101
        /*0906*/ 	.byte	0x3f
	.zero		1


	//   ....[47]....
        /*0908*/ 	.word	0x0000e9e0
        /*090c*/ 	.word	0x00000014
        /*0910*/ 	.word	0x00022850
        /*0914*/ 	.short	0x010a
        /*0916*/ 	.byte	0x3f
	.zero		1


	//   ....[48]....
        /*0918*/ 	.word	0x0000ea30
        /*091c*/ 	.word	0x00000014
        /*0920*/ 	.word	0x00022850
        /*0924*/ 	.short	0x010a
        /*0926*/ 	.byte	0x3f
	.zero		1


	//   ....[49]....
        /*0928*/ 	.word	0x0000ee00
        /*092c*/ 	.word	0x00000014
        /*0930*/ 	.word	0x00000000
        /*0934*/ 	.short	0x0101
        /*0936*/ 	.byte	0x3f
	.zero		1


	//   ....[50]....
        /*0938*/ 	.word	0x00010f30
        /*093c*/ 	.word	0x00000000
        /*0940*/ 	.word	0x00000000
        /*0944*/ 	.short	0x0101
        /*0946*/ 	.byte	0x3f
	.zero		1


	//   ....[51]....
        /*0948*/ 	.word	0x000136e0
        /*094c*/ 	.word	0x00000009
        /*0950*/ 	.word	0x00022820
        /*0954*/ 	.short	0x010a
        /*0956*/ 	.byte	0x3f
	.zero		1


	//   ....[52]....
        /*0958*/ 	.word	0x00013770
        /*095c*/ 	.word	0x00000005
        /*0960*/ 	.word	0x000228a0
        /*0964*/ 	.short	0x010a
        /*0966*/ 	.byte	0x3f
	.zero		1


	//   ....[53]....
        /*0968*/ 	.word	0x00013950
        /*096c*/ 	.word	0x00000005
        /*0970*/ 	.word	0x000228c0
        /*0974*/ 	.short	0x010a
        /*0976*/ 	.byte	0x3f
	.zero		1


	//   ....[54]....
        /*0978*/ 	.word	0x00013d60
        /*097c*/ 	.word	0x00000006
        /*0980*/ 	.word	0x000228a0
        /*0984*/ 	.short	0x010a
        /*0986*/ 	.byte	0x3f
	.zero		1


	//   ....[55]....
        /*0988*/ 	.word	0x00013f20
        /*098c*/ 	.word	0x00000006
        /*0990*/ 	.word	0x000228c0
        /*0994*/ 	.short	0x010a
        /*0996*/ 	.byte	0x3f
	.zero		1


	//   ....[56]....
        /*0998*/ 	.word	0x00014cf0
        /*099c*/ 	.word	0x00000005
        /*09a0*/ 	.word	0x00022840
        /*09a4*/ 	.short	0x010a
        /*09a6*/ 	.byte	0x3f
	.zero		1


	//   ....[57]....
        /*09a8*/ 	.word	0x000150e0
        /*09ac*/ 	.word	0x00000007
        /*09b0*/ 	.word	0x00022820
        /*09b4*/ 	.short	0x010a
        /*09b6*/ 	.byte	0x3f
	.zero		1


	//   ....[58]....
        /*09b8*/ 	.word	0x000151a0
        /*09bc*/ 	.word	0x00000002
        /*09c0*/ 	.word	0x00022860
        /*09c4*/ 	.short	0x010a
        /*09c6*/ 	.byte	0x3f
	.zero		1


	//   ....[59]....
        /*09c8*/ 	.word	0x000157c0
        /*09cc*/ 	.word	0x00000003
        /*09d0*/ 	.word	0x00022840
        /*09d4*/ 	.short	0x010a
        /*09d6*/ 	.byte	0x3f
	.zero		1


	//   ....[60]....
        /*09d8*/ 	.word	0x000159d0
        /*09dc*/ 	.word	0x00000003
        /*09e0*/ 	.word	0x00022860
        /*09e4*/ 	.short	0x010a
        /*09e6*/ 	.byte	0x3f
	.zero		1


	//   ....[61]....
        /*09e8*/ 	.word	0x00015f40
        /*09ec*/ 	.word	0x00000002
        /*09f0*/ 	.word	0x00022840
        /*09f4*/ 	.short	0x010a
        /*09f6*/ 	.byte	0x3f
	.zero		1


	//   ....[62]....
        /*09f8*/ 	.word	0x00016140
        /*09fc*/ 	.word	0x00000002
        /*0a00*/ 	.word	0x00022860
        /*0a04*/ 	.short	0x010a
        /*0a06*/ 	.byte	0x3f
	.zero		1


	//   ....[63]....
        /*0a08*/ 	.word	0x00016640
        /*0a0c*/ 	.word	0x00000002
        /*0a10*/ 	.word	0x00022840
        /*0a14*/ 	.short	0x010a
        /*0a16*/ 	.byte	0x3f
	.zero		1


	//   ....[64]....
        /*0a18*/ 	.word	0x00016850
        /*0a1c*/ 	.word	0x00000002
        /*0a20*/ 	.word	0x00022860
        /*0a24*/ 	.short	0x010a
        /*0a26*/ 	.byte	0x3f
	.zero		1


	//   ....[65]....
        /*0a28*/ 	.word	0x000179e0
        /*0a2c*/ 	.word	0x00000000
        /*0a30*/ 	.word	0x00022820
        /*0a34*/ 	.short	0x010a
        /*0a36*/ 	.byte	0x3f
	.zero		1


	//   ....[66]....
        /*0a38*/ 	.word	0x00017b90
        /*0a3c*/ 	.word	0x00000006
        /*0a40*/ 	.word	0x00000000
        /*0a44*/ 	.short	0x010a
        /*0a46*/ 	.byte	0x3f
	.zero		1


	//   ....[67]....
        /*0a48*/ 	.word	0x00017c00
        /*0a4c*/ 	.word	0x00000007
        /*0a50*/ 	.word	0x00000000
        /*0a54*/ 	.short	0x010a
        /*0a56*/ 	.byte	0x3f
	.zero		1


	//   ....[68]....
        /*0a58*/ 	.word	0x00017c70
        /*0a5c*/ 	.word	0x00000004
        /*0a60*/ 	.word	0x00000000
        /*0a64*/ 	.short	0x010a
        /*0a66*/ 	.byte	0x3f
	.zero		1


	//   ....[69]....
        /*0a68*/ 	.word	0x00017ca0
        /*0a6c*/ 	.word	0x00000003
        /*0a70*/ 	.word	0x00000000
        /*0a74*/ 	.short	0x010a
        /*0a76*/ 	.byte	0x3f
	.zero		1


	//   ....[70]....
        /*0a78*/ 	.word	0x00017d00
        /*0a7c*/ 	.word	0x00000058
        /*0a80*/ 	.word	0x00022890
        /*0a84*/ 	.short	0x010a
        /*0a86*/ 	.byte	0x3f
	.zero		1


	//   ....[71]....
        /*0a88*/ 	.word	0x00017d50
        /*0a8c*/ 	.word	0x00000058
        /*0a90*/ 	.word	0x00022890
        /*0a94*/ 	.short	0x010a
        /*0a96*/ 	.byte	0x3f
	.zero		1


	//   ....[72]....
        /*0a98*/ 	.word	0x00017da0
        /*0a9c*/ 	.word	0x00000058
        /*0aa0*/ 	.word	0x00022890
        /*0aa4*/ 	.short	0x010a
        /*0aa6*/ 	.byte	0x3f
	.zero		1


	//   ....[73]....
        /*0aa8*/ 	.word	0x00017df0
        /*0aac*/ 	.word	0x00000058
        /*0ab0*/ 	.word	0x000228b0
        /*0ab4*/ 	.short	0x010a
        /*0ab6*/ 	.byte	0x3f
	.zero		1


	//   ....[74]....
        /*0ab8*/ 	.word	0x000183e0
        /*0abc*/ 	.word	0x00000012
        /*0ac0*/ 	.word	0x00022800
        /*0ac4*/ 	.short	0x010a
        /*0ac6*/ 	.byte	0x3f
	.zero		1


	//   ....[75]....
        /*0ac8*/ 	.word	0x00018930
        /*0acc*/ 	.word	0x00000012
        /*0ad0*/ 	.word	0x00022800
        /*0ad4*/ 	.short	0x010a
        /*0ad6*/ 	.byte	0x3f
	.zero		1


	//   ....[76]....
        /*0ad8*/ 	.word	0x00018980
        /*0adc*/ 	.word	0x00000014
        /*0ae0*/ 	.word	0x00022830
        /*0ae4*/ 	.short	0x010a
        /*0ae6*/ 	.byte	0x3f
	.zero		1


	//   ....[77]....
        /*0ae8*/ 	.word	0x000189d0
        /*0aec*/ 	.word	0x00000014
        /*0af0*/ 	.word	0x00022850
        /*0af4*/ 	.short	0x010a
        /*0af6*/ 	.byte	0x3f
	.zero		1


	//   ....[78]....
        /*0af8*/ 	.word	0x00018a20
        /*0afc*/ 	.word	0x00000015
        /*0b00*/ 	.word	0x00022830
        /*0b04*/ 	.short	0x010a
        /*0b06*/ 	.byte	0x3f
	.zero		1


	//   ....[79]....
        /*0b08*/ 	.word	0x00018a70
        /*0b0c*/ 	.word	0x00000015
        /*0b10*/ 	.word	0x00022850
        /*0b14*/ 	.short	0x010a
        /*0b16*/ 	.byte	0x3f
	.zero		1


	//   ....[80]....
        /*0b18*/ 	.word	0x00018ac0
        /*0b1c*/ 	.word	0x00000014
        /*0b20*/ 	.word	0x00022830
        /*0b24*/ 	.short	0x010a
        /*0b26*/ 	.byte	0x3f
	.zero		1


	//   ....[81]....
        /*0b28*/ 	.word	0x00018b10
        /*0b2c*/ 	.word	0x00000014
        /*0b30*/ 	.word	0x00022850
        /*0b34*/ 	.short	0x010a
        /*0b36*/ 	.byte	0x3f
	.zero		1


	//   ....[82]....
        /*0b38*/ 	.word	0x00018cb0
        /*0b3c*/ 	.word	0x00000009
        /*0b40*/ 	.word	0x00022820
        /*0b44*/ 	.short	0x010a
        /*0b46*/ 	.byte	0x3f
	.zero		1


	//   ....[83]....
        /*0b48*/ 	.word	0x00018d00
        /*0b4c*/ 	.word	0x00000005
        /*0b50*/ 	.word	0x000228a0
        /*0b54*/ 	.short	0x010a
        /*0b56*/ 	.byte	0x3f
	.zero		1


	//   ....[84]....
        /*0b58*/ 	.word	0x00018d50
        /*0b5c*/ 	.word	0x00000005
        /*0b60*/ 	.word	0x000228c0
        /*0b64*/ 	.short	0x010a
        /*0b66*/ 	.byte	0x3f
	.zero		1


	//   ....[85]....
        /*0b68*/ 	.word	0x00018da0
        /*0b6c*/ 	.word	0x00000006
        /*0b70*/ 	.word	0x000228a0
        /*0b74*/ 	.short	0x010a
        /*0b76*/ 	.byte	0x3f
	.zero		1


	//   ....[86]....
        /*0b78*/ 	.word	0x00018df0
        /*0b7c*/ 	.word	0x00000006
        /*0b80*/ 	.word	0x000228c0
        /*0b84*/ 	.short	0x010a
        /*0b86*/ 	.byte	0x3f
	.zero		1


	//   ....[87]....
        /*0b88*/ 	.word	0x00018f90
        /*0b8c*/ 	.word	0x00000005
        /*0b90*/ 	.word	0x00022840
        /*0b94*/ 	.short	0x010a
        /*0b96*/ 	.byte	0x3f
	.zero		1


	//   ....[88]....
        /*0b98*/ 	.word	0x00019010
        /*0b9c*/ 	.word	0x00000005
        /*0ba0*/ 	.word	0x00022820
        /*0ba4*/ 	.short	0x010a
        /*0ba6*/ 	.byte	0x3f
	.zero		1


	//   ....[89]....
        /*0ba8*/ 	.word	0x00019060
        /*0bac*/ 	.word	0x00000002
        /*0bb0*/ 	.word	0x00022860
        /*0bb4*/ 	.short	0x010a
        /*0bb6*/ 	.byte	0x3f
	.zero		1


	//   ....[90]....
        /*0bb8*/ 	.word	0x000190b0
        /*0bbc*/ 	.word	0x00000003
        /*0bc0*/ 	.word	0x00022840
        /*0bc4*/ 	.short	0x010a
        /*0bc6*/ 	.byte	0x3f
	.zero		1


	//   ....[91]....
        /*0bc8*/ 	.word	0x00019100
        /*0bcc*/ 	.word	0x00000003
        /*0bd0*/ 	.word	0x00022860
        /*0bd4*/ 	.short	0x010a
        /*0bd6*/ 	.byte	0x3f
	.zero		1


	//   ....[92]....
        /*0bd8*/ 	.word	0x00019150
        /*0bdc*/ 	.word	0x00000002
        /*0be0*/ 	.word	0x00022840
        /*0be4*/ 	.short	0x010a
        /*0be6*/ 	.byte	0x3f
	.zero		1


	//   ....[93]....
        /*0be8*/ 	.word	0x000191a0
        /*0bec*/ 	.word	0x00000002
        /*0bf0*/ 	.word	0x00022860
        /*0bf4*/ 	.short	0x010a
        /*0bf6*/ 	.byte	0x3f
	.zero		1


	//   ....[94]....
        /*0bf8*/ 	.word	0x000191f0
        /*0bfc*/ 	.word	0x00000002
        /*0c00*/ 	.word	0x00022840
        /*0c04*/ 	.short	0x010a
        /*0c06*/ 	.byte	0x3f
	.zero		1


	//   ....[95]....
        /*0c08*/ 	.word	0x00019240
        /*0c0c*/ 	.word	0x00000002
        /*0c10*/ 	.word	0x00022860
        /*0c14*/ 	.short	0x010a
        /*0c16*/ 	.byte	0x3f
	.zero		1


	//   ....[96]....
        /*0c18*/ 	.word	0x00019c00
        /*0c1c*/ 	.word	0x00000000
        /*0c20*/ 	.word	0x00022820
        /*0c24*/ 	.short	0x010a
        /*0c26*/ 	.byte	0x3f
	.zero		1


	//   ....[97]....
        /*0c28*/ 	.word	0x00019da0
        /*0c2c*/ 	.word	0x00000006
        /*0c30*/ 	.word	0x00000000
        /*0c34*/ 	.short	0x010a
        /*0c36*/ 	.byte	0x3f
	.zero		1


	//   ....[98]....
        /*0c38*/ 	.word	0x00019df0
        /*0c3c*/ 	.word	0x00000007
        /*0c40*/ 	.word	0x00000000
        /*0c44*/ 	.short	0x010a
        /*0c46*/ 	.byte	0x3f
	.zero		1


	//   ....[99]....
        /*0c48*/ 	.word	0x00019e40
        /*0c4c*/ 	.word	0x00000004
        /*0c50*/ 	.word	0x00000000
        /*0c54*/ 	.short	0x010a
        /*0c56*/ 	.byte	0x3f
	.zero		1


	//----- nvinfo : EIATTR_NUM_MBARRIERS
	.align		4
.L_586:
        /*0c58*/ 	.byte	0x03, 0x38
        /*0c5a*/ 	.short	0x0016


	//----- nvinfo : EIATTR_EXIT_INSTR_OFFSETS
	.align		4
        /*0c5c*/ 	.byte	0x04, 0x1c
        /*0c5e*/ 	.short	(.L_588 - .L_587)


	//   ....[0]....
.L_587:
        /*0c60*/ 	.word	0x00017cf0


	//----- nvinfo : EIATTR_MAX_THREADS
	.align		4
.L_588:
        /*0c64*/ 	.byte	0x04, 0x05
        /*0c66*/ 	.short	(.L_590 - .L_589)
.L_589:
        /*0c68*/ 	.word	0x00000180
        /*0c6c*/ 	.word	0x00000001
        /*0c70*/ 	.word	0x00000001


	//----- nvinfo : EIATTR_CRS_STACK_SIZE
	.align		4
.L_590:
        /*0c74*/ 	.byte	0x04, 0x1e
        /*0c76*/ 	.short	(.L_592 - .L_591)
.L_591:
        /*0c78*/ 	.word	0x00000000


	//----- nvinfo : EIATTR_CBANK_PARAM_SIZE
	.align		4
.L_592:
        /*0c7c*/ 	.byte	0x03, 0x19
        /*0c7e*/ 	.short	0x0a70


	//----- nvinfo : EIATTR_PARAM_CBANK
	.align		4
        /*0c80*/ 	.byte	0x04, 0x0a
        /*0c82*/ 	.short	(.L_594 - .L_593)
	.align		4
.L_593:
        /*0c84*/ 	.word	index@(.nv.constant0._ZN7cutlass13device_kernelIN5flash11enable_sm90INS1_16FlashAttnFwdSm90INS1_25CollectiveMainloopFwdSm90ILi2EN4cute5tupleIJNS5_1CILi1EEES8_S8_EEENS6_IJNS7_ILi128EEENS7_ILi96EEENS7_ILi64EEEEEELi256ENS_6half_tEfNS_4arch4Sm90ELb1ELb0ELb0ELb1ELb0ELb1ELb0ELb1ELb0ELb0ELb0ELb0EEENS1_21CollectiveEpilogueFwdINS6_IJSA_NS7_ILi256EEESB_EEES9_SE_SG_Li256ELb1ELb0ELb0ELb0EEENS1_36VarlenDynamicPersistentTileSchedulerILi128ELi96ELi256ELi32ELb0ELb0ELb1ELb1ELb1ELb1EEEEEEEEEvNT_6ParamsE)
        /*0c88*/ 	.short	0x0210
        /*0c8a*/ 	.short	0x0a70


	//----- nvinfo : EIATTR_SW_WAR
	.align		4
.L_594:
        /*0c8c*/ 	.byte	0x04, 0x36
        /*0c8e*/ 	.short	(.L_596 - .L_595)
.L_595:
        /*0c90*/ 	.word	0x00000008
.L_596:


//--------------------- .nv.info._ZN7cutlass13device_kernelIN5flash11enable_sm90INS1_16FlashAttnFwdSm90INS1_25CollectiveMainloopFwdSm90ILi2EN4cute5tupleIJNS5_1CILi1EEES8_S8_EEENS6_IJNS7_ILi128EEENS7_ILi96EEENS7_ILi64EEEEEELi256ENS_6half_tEfNS_4arch4Sm90ELb1ELb0ELb0ELb1ELb0ELb0ELb1ELb1ELb0ELb0ELb0ELb0EEENS1_21CollectiveEpilogueFwdINS6_IJSA_NS7_ILi256EEESB_EEES9_SE_SG_Li256ELb1ELb0ELb0ELb0EEENS1_36VarlenDynamicPersistentTileSchedulerILi128ELi96ELi256ELi32ELb0ELb0ELb1ELb1ELb1ELb1EEEEEEEEEvNT_6ParamsE --------------------------
	.section	.nv.info._ZN7cutlass13device_kernelIN5flash11enable_sm90INS1_16FlashAttnFwdSm90INS1_25CollectiveMainloopFwdSm90ILi2EN4cute5tupleIJNS5_1CILi1EEES8_S8_EEENS6_IJNS7_ILi128EEENS7_ILi96EEENS7_ILi64EEEEEELi256ENS_6half_tEfNS_4arch4Sm90ELb1ELb0ELb0ELb1ELb0ELb0ELb1ELb1ELb0ELb0ELb0ELb0EEENS1_21CollectiveEpilogueFwdINS6_IJSA_NS7_ILi256EEESB_EEES9_SE_SG_Li256ELb1ELb0ELb0ELb0EEENS1_36VarlenDynamicPersistentTileSchedulerILi128ELi96ELi256ELi32ELb0ELb0ELb1ELb1ELb1ELb1EEEEEEEEEvNT_6ParamsE,"",@"SHT_CUDA_INFO"
	.sectionflags	@""
	.align	4


	//----- nvinfo : EIATTR_CUDA_API_VERSION
	.align		4
        /*0000*/ 	.byte	0x04, 0x37
        /*0002*/ 	.short	(.L_598 - .L_597)
.L_597:
        /*0004*/ 	.word	0x00000082


	//----- nvinfo : EIATTR_KPARAM_INFO
	.align		4
.L_598:
        /*0008*/ 	.byte	0x04, 0x17
        /*000a*/ 	.short	(.L_600 - .L_599)
.L_599:
        /*000c*/ 	.word	0x00000000
        /*0010*/ 	.short	0x0000
        /*0012*/ 	.short	0x0070
        /*0014*/ 	.byte	0x00, 0xf0, 0x01, 0x2c


	//----- nvinfo : EIATTR_SPARSE_MMA_MASK
	.align		4
.L_600:
        /*0018*/ 	.byte	0x03, 0x50
        /*001a*/ 	.short	0x0000


	//----- nvinfo : EIATTR_MAXREG_COUNT
	.align		4
        /*001c*/ 	.byte	0x03, 0x1b
        /*001e*/ 	.short	0x00a8


	//----- nvinfo : EIATTR_NUM_BARRIERS
	.align		4
        /*0020*/ 	.byte	0x02, 0x4c
        /*0022*/ 	.byte	0x10
	.zero		1


	//----- nvinfo : EIATTR_EXTERNS
	.align		4
        /*0024*/ 	.byte	0x04, 0x0f
        /*0026*/ 	.short	(.L_602 - .L_601)


	//   ....[0]....
	.align		4
.L_601:
        /*0028*/ 	.word	index@(__assertfail)


	//----- nvinfo : EIATTR_ANNOTATIONS
	.align		4
.L_602:
        /*002c*/ 	.byte	0x04, 0x55
        /*002e*/ 	.short	(.L_604 - .L_603)


	//   ....[0]....
.L_603:
        /* <DEDUP_REMOVED lines=27> */


	//----- nvinfo : EIATTR_MERCURY_ISA_VERSION
	.align		4
.L_604:
        /*01d0*/ 	.byte	0x03, 0x5f
        /*01d2*/ 	.short	0x0101


	//----- nvinfo : EIATTR_UNUSED_LOAD_BYTE_OFFSET
	.align		4
        /*01d4*/ 	.byte	0x04, 0x44
        /*01d6*/ 	.short	(.L_606 - .L_605)


	//   ....[0]....
.L_605:
        /*01d8*/ 	.word	0x00000ad0
        /*01dc*/ 	.word	0x0000fff0


	//   ....[1]....
        /*01e0*/ 	.word	0x000097e0
        /*01e4*/ 	.word	0x0000fff0


	//----- nvinfo : EIATTR_INT_WARP_WIDE_INSTR_OFFSETS
	.align		4
.L_606:
        /*01e8*/ 	.byte	0x04, 0x31
        /*01ea*/ 	.short	(.L_608 - .L_607)


	//   ....[0]....
.L_607:
        /*01ec*/ 	.word	0x00000190


	//   ....[1]....
        /*01f0*/ 	.word	0x000001d0


	//   ....[2]....
        /*01f4*/ 	.word	0x00000240


	//   ....[3]....
        /*01f8*/ 	.word	0x00000250


	//   ....[4]....
        /*01fc*/ 	.word	0x0000d600


	//   ....[5]....
        /*0200*/ 	.word	0x0000d6a0


	//   ....[6]....
        /*0204*/ 	.word	0x0000db40


	//   ....[7]....
        /*0208*/ 	.word	0x0000db70


	//   ....[8]....
        /*020c*/ 	.word	0x00010150


	//   ....[9]....
        /*0210*/ 	.word	0x000101f0


	//----- nvinfo : EIATTR_COOP_GROUP_MASK_REGIDS
	.align		4
.L_608:
        /*0214*/ 	.byte	0x04, 0x29
        /*0216*/ 	.short	(.L_610 - .L_609)


	//   ....[0]....
.L_609:
        /*0218*/ 	.word	0xffffffff


	//   ....[1]....
        /*021c*/ 	.word	0xffffffff


	//   ....[2]....
        /*0220*/ 	.word	0xffffffff


	//   ....[3]....
        /*0224*/ 	.word	0xffffffff


	//   ....[4]....
        /*0228*/ 	.word	0xffffffff


	//   ....[5]....
        /*022c*/ 	.word	0xffffffff


	//   ....[6]....
        /*0230*/ 	.word	0xffffffff


	//   ....[7]....
        /*0234*/ 	.word	0xffffffff


	//   ....[8]....
        /*0238*/ 	.word	0xffffffff


	//   ....[9]....
        /*023c*/ 	.word	0xffffffff


	//   ....[10]....
        /*0240*/ 	.word	0xffffffff


	//   ....[11]....
        /*0244*/ 	.word	0xffffffff


	//   ....[12]....
        /*0248*/ 	.word	0xffffffff


	//   ....[13]....
        /*024c*/ 	.word	0xffffffff


	//   ....[14]....
        /*0250*/ 	.word	0xffffffff


	//   ....[15]....
        /*0254*/ 	.word	0xffffffff


	//   ....[16]....
        /*0258*/ 	.word	0xffffffff


	//   ....[17]....
        /*025c*/ 	.word	0xffffffff


	//   ....[18]....
        /*0260*/ 	.word	0xffffffff


	//   ....[19]....
        /*0264*/ 	.word	0xffffffff


	//   ....[20]....
        /*0268*/ 	.word	0xffffffff


	//   ....[21]....
        /*026c*/ 	.word	0xffffffff


	//   ....[22]....
        /*0270*/ 	.word	0xffffffff


	//   ....[23]....
        /*0274*/ 	.word	0xffffffff


	//   ....[24]....
        /*0278*/ 	.word	0xffffffff


	//   ....[25]....
        /*027c*/ 	.word	0xffffffff


	//   ....[26]....
        /*0280*/ 	.word	0xffffffff


	//   ....[27]....
        /*0284*/ 	.word	0xffffffff


	//   ....[28]....
        /*0288*/ 	.word	0xffffffff


	//   ....[29]....
        /*028c*/ 	.word	0xffffffff


	//   ....[30]....
        /*0290*/ 	.word	0xffffffff


	//   ....[31]....
        /*0294*/ 	.word	0xffffffff


	//   ....[32]....
        /*0298*/ 	.word	0xffffffff


	//   ....[33]....
        /*029c*/ 	.word	0xffffffff


	//   ....[34]....
        /*02a0*/ 	.word	0xffffffff


	//   ....[35]....
        /*02a4*/ 	.word	0xffffffff


	//   ....[36]....
        /*02a8*/ 	.word	0xffffffff


	//   ....[37]....
        /*02ac*/ 	.word	0xffffffff


	//   ....[38]....
        /*02b0*/ 	.word	0xffffffff


	//   ....[39]....
        /*02b4*/ 	.word	0xffffffff


	//   ....[40]....
        /*02b8*/ 	.word	0xffffffff


	//   ....[41]....
        /*02bc*/ 	.word	0xffffffff


	//   ....[42]....
        /*02c0*/ 	.word	0xffffffff


	//   ....[43]....
        /*02c4*/ 	.word	0xffffffff


	//   ....[44]....
        /*02c8*/ 	.word	0xffffffff


	//   ....[45]....
        /*02cc*/ 	.word	0xffffffff


	//   ....[46]....
        /*02d0*/ 	.word	0xffffffff


	//   ....[47]....
        /*02d4*/ 	.word	0xffffffff


	//   ....[48]....
        /*02d8*/ 	.word	0xffffffff


	//   ....[49]....
        /*02dc*/ 	.word	0xffffffff


	//   ....[50]....
        /*02e0*/ 	.word	0xffffffff


	//   ....[51]....
        /*02e4*/ 	.word	0xffffffff


	//   ....[52]....
        /*02e8*/ 	.word	0xffffffff


	//   ....[53]....
        /*02ec*/ 	.word	0xffffffff


	//   ....[54]....
        /*02f0*/ 	.word	0xffffffff


	//   ....[55]....
        /*02f4*/ 	.word	0xffffffff


	//   ....[56]....
        /*02f8*/ 	.word	0xffffffff


	//   ....[57]....
        /*02fc*/ 	.word	0xffffffff


	//   ....[58]....
        /*0300*/ 	.word	0x0500000f


	//   ....[59]....
        /*0304*/ 	.word	0x0500000f


	//   ....[60]....
        /*0308*/ 	.word	0x0500000f


	//   ....[61]....
        /*030c*/ 	.word	0x0500000f


	//   ....[62]....
        /*0310*/ 	.word	0x0500000f


	//   ....[63]....
        /*0314*/ 	.word	0x0500000f


	//   ....[64]....
        /*0318*/ 	.word	0x0500000f


	//   ....[65]....
        /*031c*/ 	.word	0x0500000f


	//   ....[66]....
        /*0320*/ 	.word	0x0500000f


	//   ....[67]....
        /*0324*/ 	.word	0x0500000f


	//   ....[68]....
        /*0328*/ 	.word	0x0500000f


	//   ....[69]....
        /*032c*/ 	.word	0x0500000f


	//   ....[70]....
        /*0330*/ 	.word	0x0500000f


	//   ....[71]....
        /*0334*/ 	.word	0x0500000f


	//   ....[72]....
        /*0338*/ 	.word	0x0500000f


	//   ....[73]....
        /*033c*/ 	.word	0x0500000f


	//   ....[74]....
        /*0340*/ 	.word	0x0500000f


	//   ....[75]....
        /*0344*/ 	.word	0x0500000f


	//   ....[76]....
        /*0348*/ 	.word	0x0500000f


	//----- nvinfo : EIATTR_COOP_GROUP_INSTR_OFFSETS
	.align		4
.L_610:
        /*034c*/ 	.byte	0x04, 0x28
        /*034e*/ 	.short	(.L_612 - .L_611)


	//   ....[0]....
.L_611:
        /*0350*/ 	.word	0x00000070


	//   ....[1]....
        /*0354*/ 	.word	0x000001a0


	//   ....[2]....
        /*0358*/ 	.word	0x000001f0


	//   ....[3]....
        /*035c*/ 	.word	0x00000440


	//   ....[4]....
        /*0360*/ 	.word	0x000005a0


	//   ....[5]....
        /*0364*/ 	.word	0x000006c0


	//   ....[6]....
        /*0368*/ 	.word	0x00000820


	//   ....[7]....
        /*036c*/ 	.word	0x00001790


	//   ....[8]....
        /*0370*/ 	.word	0x00003130


	//   ....[9]....
        /*0374*/ 	.word	0x000031f0


	//   ....[10]....
        /*0378*/ 	.word	0x00003200


	//   ....[11]....
        /*037c*/ 	.word	0x00003250


	//   ....[12]....
        /*0380*/ 	.word	0x00005390


	//   ....[13]....
        /*0384*/ 	.word	0x000053a0


	//   ....[14]....
        /*0388*/ 	.word	0x000053d0


	//   ....[15]....
        /*038c*/ 	.word	0x000053e0


	//   ....[16]....
        /*0390*/ 	.word	0x00007700


	//   ....[17]....
        /*0394*/ 	.word	0x00007770


	//   ....[18]....
        /*0398*/ 	.word	0x00007790


	//   ....[19]....
        /*039c*/ 	.word	0x000077b0


	//   ....[20]....
        /*03a0*/ 	.word	0x00008d80


	//   ....[21]....
        /*03a4*/ 	.word	0x00008df0


	//   ....[22]....
        /*03a8*/ 	.word	0x00008e40


	//   ....[23]....
        /*03ac*/ 	.word	0x00008e70


	//   ....[24]....
        /*03b0*/ 	.word	0x0000c3a0


	//   ....[25]....
        /*03b4*/ 	.word	0x0000c530


	//   ....[26]....
        /*03b8*/ 	.word	0x0000c560


	//   ....[27]....
        /*03bc*/ 	.word	0x0000c5a0


	//   ....[28]....
        /*03c0*/ 	.word	0x0000c610


	//   ....[29]....
        /*03c4*/ 	.word	0x0000c670


	//   ....[30]....
        /*03c8*/ 	.word	0x0000c6b0


	//   ....[31]....
        /*03cc*/ 	.word	0x0000c860


	//   ....[32]....
        /*03d0*/ 	.word	0x0000c8c0


	//   ....[33]....
        /*03d4*/ 	.word	0x0000c900


	//   ....[34]....
        /*03d8*/ 	.word	0x0000c940


	//   ....[35]....
        /*03dc*/ 	.word	0x0000c970


	//   ....[36]....
        /*03e0*/ 	.word	0x0000c9a0


	//   ....[37]....
        /*03e4*/ 	.word	0x0000ca40


	//   ....[38]....
        /*03e8*/ 	.word	0x0000caa0


	//   ....[39]....
        /*03ec*/ 	.word	0x0000cb30


	//   ....[40]....
        /*03f0*/ 	.word	0x00010280


	//   ....[41]....
        /*03f4*/ 	.word	0x00010290


	//   ....[42]....
        /*03f8*/ 	.word	0x000103b0


	//   ....[43]....
        /*03fc*/ 	.word	0x00010410


	//   ....[44]....
        /*0400*/ 	.word	0x00010450


	//   ....[45]....
        /*0404*/ 	.word	0x00010490


	//   ....[46]....
        /*0408*/ 	.word	0x000104c0


	//   ....[47]....
        /*040c*/ 	.word	0x000104f0


	//   ....[48]....
        /*0410*/ 	.word	0x00010690


	//   ....[49]....
        /*0414*/ 	.word	0x000106f0


	//   ....[50]....
        /*0418*/ 	.word	0x00010730


	//   ....[51]....
        /*041c*/ 	.word	0x00010770


	//   ....[52]....
        /*0420*/ 	.word	0x000107a0


	//   ....[53]....
        /*0424*/ 	.word	0x000107d0


	//   ....[54]....
        /*0428*/ 	.word	0x00010890


	//   ....[55]....
        /*042c*/ 	.word	0x000108b0


	//   ....[56]....
        /*0430*/ 	.word	0x00010920


	//   ....[57]....
        /*0434*/ 	.word	0x00010fa0


	//   ....[58]....
        /*0438*/ 	.word	0x000115c0


	//   ....[59]....
        /*043c*/ 	.word	0x000119e0


	//   ....[60]....
        /*0440*/ 	.word	0x00011a70


	//   ....[61]....
        /*0444*/ 	.word	0x00011b10


	//   ....[62]....
        /*0448*/ 	.word	0x00011bc0


	//   ....[63]....
        /*044c*/ 	.word	0x00011c40


	//   ....[64]....
        /*0450*/ 	.word	0x00011cc0


	//   ....[65]....
        /*0454*/ 	.word	0x00011d40


	//   ....[66]....
        /*0458*/ 	.word	0x00011dc0


	//   ....[67]....
        /*045c*/ 	.word	0x00011e50


	//   ....[68]....
        /*0460*/ 	.word	0x00011f00


	//   ....[69]....
        /*0464*/ 	.word	0x00011f80


	//   ....[70]....
        /*0468*/ 	.word	0x00012000


	//   ....[71]....
        /*046c*/ 	.word	0x00012080


	//   ....[72]....
        /*0470*/ 	.word	0x00012100


	//   ....[73]....
        /*0474*/ 	.word	0x00012170


	//   ....[74]....
        /*0478*/ 	.word	0x00012210


	//   ....[75]....
        /*047c*/ 	.word	0x000122a0


	//   ....[76]....
        /*0480*/ 	.word	0x000123d0


	//----- nvinfo : EIATTR_REG_RECONFIG
	.align		4
.L_612:
        /*0484*/ 	.byte	0x01, 0x54
	.zero		2


	//----- nvinfo : EIATTR_SYSCALL_OFFSETS
	.align		4
        /*0488*/ 	.byte	0x04, 0x46
        /*048a*/ 	.short	(.L_614 - .L_613)


	//   ....[0]....
.L_613:
        /*048c*/ 	.word	0x000019f0


	//   ....[1]....
        /*0490*/ 	.word	0x0000d830


	//   ....[2]....
        /*0494*/ 	.word	0x0000d970


	//   ....[3]....
        /*0498*/ 	.word	0x0000da70


	//----- nvinfo : EIATTR_MBARRIER_INSTR_OFFSETS
	.align		4
.L_614:
        /*049c*/ 	.byte	0x04, 0x39
        /*049e*/ 	.short	(.L_616 - .L_615)


	//   ....[0]....
.L_615:
        /*04a0*/ 	.word	0x000002e0
        /*04a4*/ 	.word	0x000000ff
        /*04a8*/ 	.word	0x00032400
        /*04ac*/ 	.short	0x0100
        /*04ae*/ 	.byte	0x08
	.zero		1


	//   ....[1]....
        /*04b0*/ 	.word	0x000002f0
        /*04b4*/ 	.word	0x000000ff
        /*04b8*/ 	.word	0x00032410
        /*04bc*/ 	.short	0x0100
        /*04be*/ 	.byte	0x08
	.zero		1


	//   ....[2]....
        /*04c0*/ 	.word	0x00000300
        /*04c4*/ 	.word	0x000000ff
        /*04c8*/ 	.word	0x00032420
        /*04cc*/ 	.short	0x0100
        /*04ce*/ 	.byte	0x08
	.zero		1


	//   ....[3]....
        /*04d0*/ 	.word	0x000003f0
        /*04d4*/ 	.word	0x000000ff
        /*04d8*/ 	.word	0x00032430
        /*04dc*/ 	.short	0x0100
        /*04de*/ 	.byte	0x08
	.zero		1


	//   ....[4]....
        /*04e0*/ 	.word	0x00000400
        /*04e4*/ 	.word	0x000000ff
        /*04e8*/ 	.word	0x00032440
        /*04ec*/ 	.short	0x0100
        /*04ee*/ 	.byte	0x08
	.zero		1


	//   ....[5]....
        /*04f0*/ 	.word	0x00000410
        /*04f4*/ 	.word	0x000000ff
        /*04f8*/ 	.word	0x00032438
        /*04fc*/ 	.short	0x0100
        /*04fe*/ 	.byte	0x08
	.zero		1


	//   ....[6]....
        /*0500*/ 	.word	0x00000420
        /*0504*/ 	.word	0x000000ff
        /*0508*/ 	.word	0x00032448
        /*050c*/ 	.short	0x0100
        /*050e*/ 	.byte	0x08
	.zero		1


	//   ....[7]....
        /*0510*/ 	.word	0x00000550
        /*0514*/ 	.word	0x000000ff
        /*0518*/ 	.word	0x00032450
        /*051c*/ 	.short	0x0100
        /*051e*/ 	.byte	0x08
	.zero		1


	//   ....[8]....
        /*0520*/ 	.word	0x00000560
        /*0524*/ 	.word	0x000000ff
        /*0528*/ 	.word	0x00032460
        /*052c*/ 	.short	0x0100
        /*052e*/ 	.byte	0x08
	.zero		1


	//   ....[9]....
        /*0530*/ 	.word	0x00000570
        /*0534*/ 	.word	0x000000ff
        /*0538*/ 	.word	0x00032458
        /*053c*/ 	.short	0x0100
        /*053e*/ 	.byte	0x08
	.zero		1


	//   ....[10]....
        /*0540*/ 	.word	0x00000580
        /*0544*/ 	.word	0x000000ff
        /*0548*/ 	.word	0x00032468
        /*054c*/ 	.short	0x0100
        /*054e*/ 	.byte	0x08
	.zero		1


	//   ....[11]....
        /*0550*/ 	.word	0x00000670
        /*0554*/ 	.word	0x000000ff
        /*0558*/ 	.word	0x00032470
        /*055c*/ 	.short	0x0100
        /*055e*/ 	.byte	0x06
	.zero		1


	//   ....[12]....
        /*0560*/ 	.word	0x00000680
        /*0564*/ 	.word	0x000000ff
        /*0568*/ 	.word	0x00032480
        /*056c*/ 	.short	0x0100
        /*056e*/ 	.byte	0x06
	.zero		1


	//   ....[13]....
        /*0570*/ 	.word	0x00000690
        /*0574*/ 	.word	0x000000ff
        /*0578*/ 	.word	0x00032478
        /*057c*/ 	.short	0x0100
        /*057e*/ 	.byte	0x06
	.zero		1


	//   ....[14]....
        /*0580*/ 	.word	0x000006a0
        /*0584*/ 	.word	0x000000ff
        /*0588*/ 	.word	0x00032488
        /*058c*/ 	.short	0x0100
        /*058e*/ 	.byte	0x06
	.zero		1


	//   ....[15]....
        /*0590*/ 	.word	0x000007d0
        /*0594*/ 	.word	0x000000ff
        /*0598*/ 	.word	0x00032490
        /*059c*/ 	.short	0x0100
        /*059e*/ 	.byte	0x08
	.zero		1


	//   ....[16]....
        /*05a0*/ 	.word	0x000007e0
        /*05a4*/ 	.word	0x000000ff
        /*05a8*/ 	.word	0x000324a0
        /*05ac*/ 	.short	0x0100
        /*05ae*/ 	.byte	0x08
	.zero		1


	//   ....[17]....
        /*05b0*/ 	.word	0x000007f0
        /*05b4*/ 	.word	0x000000ff
        /*05b8*/ 	.word	0x00032498
        /*05bc*/ 	.short	0x0100
        /*05be*/ 	.byte	0x08
	.zero		1


	//   ....[18]....
        /*05c0*/ 	.word	0x00000800
        /*05c4*/ 	.word	0x000000ff
        /*05c8*/ 	.word	0x000324a8
        /*05cc*/ 	.short	0x0100
        /*05ce*/ 	.byte	0x08
	.zero		1


	//   ....[19]....
        /*05d0*/ 	.word	0x00000930
        /*05d4*/ 	.word	0x000000ff
        /*05d8*/ 	.word	0x000324b0
        /*05dc*/ 	.short	0x0100
        /*05de*/ 	.byte	0x08
	.zero		1


	//   ....[20]....
        /*05e0*/ 	.word	0x00000940
        /*05e4*/ 	.word	0x000000ff
        /*05e8*/ 	.word	0x000324c0
        /*05ec*/ 	.short	0x0100
        /*05ee*/ 	.byte	0x08
	.zero		1


	//   ....[21]....
        /*05f0*/ 	.word	0x00000950
        /*05f4*/ 	.word	0x000000ff
        /*05f8*/ 	.word	0x000324b8
        /*05fc*/ 	.short	0x0100
        /*05fe*/ 	.byte	0x08
	.zero		1


	//   ....[22]....
        /*0600*/ 	.word	0x00000960
        /*0604*/ 	.word	0x000000ff
        /*0608*/ 	.word	0x000324c8
        /*060c*/ 	.short	0x0100
        /*060e*/ 	.byte	0x08
	.zero		1


	//   ....[23]....
        /*0610*/ 	.word	0x00001a90
        /*0614*/ 	.word	0x00000005
        /*0618*/ 	.word	0x00032400
        /*061c*/ 	.short	0x010a
        /*061e*/ 	.byte	0x3f
	.zero		1


	//   ....[24]....
        /*0620*/ 	.word	0x00001b70
        /*0624*/ 	.word	0x00000000
        /*0628*/ 	.word	0x00032430
        /*062c*/ 	.short	0x010a
        /*062e*/ 	.byte	0x3f
	.zero		1


	//   ....[25]....
        /*0630*/ 	.word	0x00001bb0
        /*0634*/ 	.word	0x00000000
        /*0638*/ 	.word	0x00032430
        /*063c*/ 	.short	0x010a
        /*063e*/ 	.byte	0x3f
	.zero		1


	//   ....[26]....
        /*0640*/ 	.word	0x00001eb0
        /*0644*/ 	.word	0x00000005
        /*0648*/ 	.word	0x00032410
        /*064c*/ 	.short	0x010a
        /*064e*/ 	.byte	0x3f
	.zero		1


	//   ....[27]....
        /*0650*/ 	.word	0x00001ef0
        /*0654*/ 	.word	0x00000000
        /*0658*/ 	.word	0x00032450
        /*065c*/ 	.short	0x010a
        /*065e*/ 	.byte	0x3f
	.zero		1


	//   ....[28]....
        /*0660*/ 	.word	0x00001f30
        /*0664*/ 	.word	0x00000000
        /*0668*/ 	.word	0x00032450
        /*066c*/ 	.short	0x010a
        /*066e*/ 	.byte	0x3f
	.zero		1


	//   ....[29]....
        /*0670*/ 	.word	0x00003540
        /*0674*/ 	.word	0x00000018
        /*0678*/ 	.word	0x00000000
        /*067c*/ 	.short	0x0101
        /*067e*/ 	.byte	0x3f
	.zero		1


	//   ....[30]....
        /*0680*/ 	.word	0x00004000
        /*0684*/ 	.word	0x00000000
        /*0688*/ 	.word	0x00000000
        /*068c*/ 	.short	0x0101
        /*068e*/ 	.byte	0x3f
	.zero		1


	//   ....[31]....
        /*0690*/ 	.word	0x00004130
        /*0694*/ 	.word	0x000000ff
        /*0698*/ 	.word	0x00032430
        /*069c*/ 	.short	0x010a
        /*069e*/ 	.byte	0x05
	.zero		1


	//   ....[32]....
        /*06a0*/ 	.word	0x00004170
        /*06a4*/ 	.word	0x000000ff
        /*06a8*/ 	.word	0x00032430
        /*06ac*/ 	.short	0x010a
        /*06ae*/ 	.byte	0x05
	.zero		1


	//   ....[33]....
        /*06b0*/ 	.word	0x00004380
        /*06b4*/ 	.word	0x000000ff
        /*06b8*/ 	.word	0x00032450
        /*06bc*/ 	.short	0x010a
        /*06be*/ 	.byte	0x05
	.zero		1


	//   ....[34]....
        /*06c0*/ 	.word	0x000043c0
        /*06c4*/ 	.word	0x000000ff
        /*06c8*/ 	.word	0x00032450
        /*06cc*/ 	.short	0x010a
        /*06ce*/ 	.byte	0x05
	.zero		1


	//   ....[35]....
        /*06d0*/ 	.word	0x000055b0
        /*06d4*/ 	.word	0x00000098
        /*06d8*/ 	.word	0x00000000
        /*06dc*/ 	.short	0x0101
        /*06de*/ 	.byte	0x3f
	.zero		1


	//   ....[36]....
        /*06e0*/ 	.word	0x00006a20
        /*06e4*/ 	.word	0x000000d4
        /*06e8*/ 	.word	0x00000000
        /*06ec*/ 	.short	0x0101
        /*06ee*/ 	.byte	0x3f
	.zero		1


	//   ....[37]....
        /*06f0*/ 	.word	0x00006b50
        /*06f4*/ 	.word	0x000000ff
        /*06f8*/ 	.word	0x00032430
        /*06fc*/ 	.short	0x010a
        /*06fe*/ 	.byte	0x05
	.zero		1


	//   ....[38]....
        /*0700*/ 	.word	0x00006b90
        /*0704*/ 	.word	0x000000ff
        /*0708*/ 	.word	0x00032430
        /*070c*/ 	.short	0x010a
        /*070e*/ 	.byte	0x05
	.zero		1


	//   ....[39]....
        /*0710*/ 	.word	0x00006da0
        /*0714*/ 	.word	0x000000ff
        /*0718*/ 	.word	0x00032450
        /*071c*/ 	.short	0x010a
        /*071e*/ 	.byte	0x05
	.zero		1


	//   ....[40]....
        /*0720*/ 	.word	0x00006de0
        /*0724*/ 	.word	0x000000ff
        /*0728*/ 	.word	0x00032450
        /*072c*/ 	.short	0x010a
        /*072e*/ 	.byte	0x05
	.zero		1


	//   ....[41]....
        /*0730*/ 	.word	0x000079f0
        /*0734*/ 	.word	0x00000098
        /*0738*/ 	.word	0x00000000
        /*073c*/ 	.short	0x0101
        /*073e*/ 	.byte	0x3f
	.zero		1


	//   ....[42]....
        /*0740*/ 	.word	0x00008d60
        /*0744*/ 	.word	0x000000d5
        /*0748*/ 	.word	0x00000000
        /*074c*/ 	.short	0x0101
        /*074e*/ 	.byte	0x3f
	.zero		1


	//   ....[43]....
        /*0750*/ 	.word	0x0000af40
        /*0754*/ 	.word	0x00000097
        /*0758*/ 	.word	0x00000000
        /*075c*/ 	.short	0x0101
        /*075e*/ 	.byte	0x3f
	.zero		1


	//   ....[44]....
        /*0760*/ 	.word	0x0000dfc0
        /*0764*/ 	.word	0x00000008
        /*0768*/ 	.word	0x00032440
        /*076c*/ 	.short	0x010a
        /*076e*/ 	.byte	0x3f
	.zero		1


	//   ....[45]....
        /*0770*/ 	.word	0x0000e5d0
        /*0774*/ 	.word	0x00000008
        /*0778*/ 	.word	0x00032420
        /*077c*/ 	.short	0x010a
        /*077e*/ 	.byte	0x3f
	.zero		1


	//   ....[46]....
        /*0780*/ 	.word	0x0000e6a0
        /*0784*/ 	.word	0x0000000b
        /*0788*/ 	.word	0x00032460
        /*078c*/ 	.short	0x010a
        /*078e*/ 	.byte	0x3f
	.zero		1


	//   ....[47]....
        /*0790*/ 	.word	0x0000ece0
        /*0794*/ 	.word	0x00000002
        /*0798*/ 	.word	0x00032440
        /*079c*/ 	.short	0x010a
        /*079e*/ 	.byte	0x3f
	.zero		1


	//   ....[48]....
        /*07a0*/ 	.word	0x0000eef0
        /*07a4*/ 	.word	0x00000002
        /*07a8*/ 	.word	0x00032460
        /*07ac*/ 	.short	0x010a
        /*07ae*/ 	.byte	0x3f
	.zero		1


	//   ....[49]....
        /*07b0*/ 	.word	0x0000f460
        /*07b4*/ 	.word	0x00000002
        /*07b8*/ 	.word	0x00032440
        /*07bc*/ 	.short	0x010a
        /*07be*/ 	.byte	0x3f
	.zero		1


	//   ....[50]....
        /*07c0*/ 	.word	0x0000f660
        /*07c4*/ 	.word	0x00000002
        /*07c8*/ 	.word	0x00032460
        /*07cc*/ 	.short	0x010a
        /*07ce*/ 	.byte	0x3f
	.zero		1


	//   ....[51]....
        /*07d0*/ 	.word	0x0000fb60
        /*07d4*/ 	.word	0x00000002
        /*07d8*/ 	.word	0x00032440
        /*07dc*/ 	.short	0x010a
        /*07de*/ 	.byte	0x3f
	.zero		1


	//   ....[52]....
        /*07e0*/ 	.word	0x0000fd70
        /*07e4*/ 	.word	0x00000002
        /*07e8*/ 	.word	0x00032460
        /*07ec*/ 	.short	0x010a
        /*07ee*/ 	.byte	0x3f
	.zero		1


	//   ....[53]....
        /*07f0*/ 	.word	0x00010f30
        /*07f4*/ 	.word	0x00000000
        /*07f8*/ 	.word	0x00032420
        /*07fc*/ 	.short	0x010a
        /*07fe*/ 	.byte	0x3f
	.zero		1


	//   ....[54]....
        /*0800*/ 	.word	0x00011100
        /*0804*/ 	.word	0x00000006
        /*0808*/ 	.word	0x00000000
        /*080c*/ 	.short	0x010a
        /*080e*/ 	.byte	0x3f
	.zero		1


	//   ....[55]....
        /*0810*/ 	.word	0x00011170
        /*0814*/ 	.word	0x00000007
        /*0818*/ 	.word	0x00000000
        /*081c*/ 	.short	0x010a
        /*081e*/ 	.byte	0x3f
	.zero		1


	//   ....[56]....
        /*0820*/ 	.word	0x000111e0
        /*0824*/ 	.word	0x00000004
        /*0828*/ 	.word	0x00000000
        /*082c*/ 	.short	0x010a
        /*082e*/ 	.byte	0x3f
	.zero		1


	//   ....[57]....
        /*0830*/ 	.word	0x00011210
        /*0834*/ 	.word	0x00000003
        /*0838*/ 	.word	0x00000000
        /*083c*/ 	.short	0x010a
        /*083e*/ 	.byte	0x3f
	.zero		1


	//   ....[58]....
        /*0840*/ 	.word	0x00011270
        /*0844*/ 	.word	0x00000005
        /*0848*/ 	.word	0x00032400
        /*084c*/ 	.short	0x010a
        /*084e*/ 	.byte	0x3f
	.zero		1


	//   ....[59]....
        /*0850*/ 	.word	0x000112c0
        /*0854*/ 	.word	0x00000000
        /*0858*/ 	.word	0x00032430
        /*085c*/ 	.short	0x010a
        /*085e*/ 	.byte	0x3f
	.zero		1


	//   ....[60]....
        /*0860*/ 	.word	0x00011310
        /*0864*/ 	.word	0x00000005
        /*0868*/ 	.word	0x00032410
        /*086c*/ 	.short	0x010a
        /*086e*/ 	.byte	0x3f
	.zero		1


	//   ....[61]....
        /*0870*/ 	.word	0x00011360
        /*0874*/ 	.word	0x00000000
        /*0878*/ 	.word	0x00032450
        /*087c*/ 	.short	0x010a
        /*087e*/ 	.byte	0x3f
	.zero		1


	//   ....[62]....
        /*0880*/ 	.word	0x000113c0
        /*0884*/ 	.word	0x00000014
        /*0888*/ 	.word	0x00032430
        /*088c*/ 	.short	0x010a
        /*088e*/ 	.byte	0x3f
	.zero		1


	//   ....[63]....
        /*0890*/ 	.word	0x00011420
        /*0894*/ 	.word	0x00000014
        /*0898*/ 	.word	0x00032450
        /*089c*/ 	.short	0x010a
        /*089e*/ 	.byte	0x3f
	.zero		1


	//   ....[64]....
        /*08a0*/ 	.word	0x00011480
        /*08a4*/ 	.word	0x00000014
        /*08a8*/ 	.word	0x00032430
        /*08ac*/ 	.short	0x010a
        /*08ae*/ 	.byte	0x3f
	.zero		1


	//   ....[65]....
        /*08b0*/ 	.word	0x000114e0
        /*08b4*/ 	.word	0x00000014
        /*08b8*/ 	.word	0x00032450
        /*08bc*/ 	.short	0x010a
        /*08be*/ 	.byte	0x3f
	.zero		1


	//   ....[66]....
        /*08c0*/ 	.word	0x00011680
        /*08c4*/ 	.word	0x00000008
        /*08c8*/ 	.word	0x00032440
        /*08cc*/ 	.short	0x010a
        /*08ce*/ 	.byte	0x3f
	.zero		1


	//   ....[67]....
        /*08d0*/ 	.word	0x00011700
        /*08d4*/ 	.word	0x00000008
        /*08d8*/ 	.word	0x00032420
        /*08dc*/ 	.short	0x010a
        /*08de*/ 	.byte	0x3f
	.zero		1


	//   ....[68]....
        /*08e0*/ 	.word	0x00011750
        /*08e4*/ 	.word	0x0000000b
        /*08e8*/ 	.word	0x00032460
        /*08ec*/ 	.short	0x010a
        /*08ee*/ 	.byte	0x3f
	.zero		1


	//   ....[69]....
        /*08f0*/ 	.word	0x000117a0
        /*08f4*/ 	.word	0x00000002
        /*08f8*/ 	.word	0x00032440
        /*08fc*/ 	.short	0x010a
        /*08fe*/ 	.byte	0x3f
	.zero		1


	//   ....[70]....
        /*0900*/ 	.word	0x000117f0
        /*0904*/ 	.word	0x00000002
        /*0908*/ 	.word	0x00032460
        /*090c*/ 	.short	0x010a
        /*090e*/ 	.byte	0x3f
	.zero		1


	//   ....[71]....
        /*0910*/ 	.word	0x00011840
        /*0914*/ 	.word	0x00000002
        /*0918*/ 	.word	0x00032440
        /*091c*/ 	.short	0x010a
        /*091e*/ 	.byte	0x3f
	.zero		1


	//   ....[72]....
        /*0920*/ 	.word	0x00011890
        /*0924*/ 	.word	0x00000002
        /*0928*/ 	.word	0x00032460
        /*092c*/ 	.short	0x010a
        /*092e*/ 	.byte	0x3f
	.zero		1


	//   ....[73]....
        /*0930*/ 	.word	0x000118e0
        /*0934*/ 	.word	0x00000002
        /*0938*/ 	.word	0x00032440
        /*093c*/ 	.short	0x010a
        /*093e*/ 	.byte	0x3f
	.zero		1


	//   ....[74]....
        /*0940*/ 	.word	0x00011930
        /*0944*/ 	.word	0x00000002
        /*0948*/ 	.word	0x00032460
        /*094c*/ 	.short	0x010a
        /*094e*/ 	.byte	0x3f
	.zero		1


	//   ....[75]....
        /*0950*/ 	.word	0x000122f0
        /*0954*/ 	.word	0x00000000
        /*0958*/ 	.word	0x00032420
        /*095c*/ 	.short	0x010a
        /*095e*/ 	.byte	0x3f
	.zero		1


	//   ....[76]....
        /*0960*/ 	.word	0x00012490
        /*0964*/ 	.word	0x00000006
        /*0968*/ 	.word	0x00000000
        /*096c*/ 	.short	0x010a
        /*096e*/ 	.byte	0x3f
	.zero		1


	//   ....[77]....
        /*0970*/ 	.word	0x000124e0
        /*0974*/ 	.word	0x00000007
        /*0978*/ 	.word	0x00000000
        /*097c*/ 	.short	0x010a
        /*097e*/ 	.byte	0x3f
	.zero		1


	//   ....[78]....
        /*0980*/ 	.word	0x00012530
        /*0984*/ 	.word	0x00000004
        /*0988*/ 	.word	0x00000000
        /*098c*/ 	.short	0x010a
        /*098e*/ 	.byte	0x3f
	.zero		1


	//----- nvinfo : EIATTR_NUM_MBARRIERS
	.align		4
.L_616:
        /*0990*/ 	.byte	0x03, 0x38
        /*0992*/ 	.short	0x0017


	//----- nvinfo : EIATTR_EXIT_INSTR_OFFSETS
	.align		4
        /*0994*/ 	.byte	0x04, 0x1c
        /*0996*/ 	.short	(.L_618 - .L_617)


	//   ....[0]....
.L_617:
        /*0998*/ 	.word	0x00000b10


	//   ....[1]....
        /*099c*/ 	.word	0x0000c360


	//   ....[2]....
        /*09a0*/ 	.word	0x0000c3c0


	//   ....[3]....
        /*09a4*/ 	.word	0x00011260


	//----- nvinfo : EIATTR_MAX_THREADS
	.align		4
.L_618:
        /*09a8*/ 	.byte	0x04, 0x05
        /*09aa*/ 	.short	(.L_620 - .L_619)
.L_619:
        /*09ac*/ 	.word	0x00000180
        /*09b0*/ 	.word	0x00000001
        /*09b4*/ 	.word	0x00000001


	//----- nvinfo : EIATTR_CRS_STACK_SIZE
	.align		4
.L_620:
        /*09b8*/ 	.byte	0x04, 0x1e
        /*09ba*/ 	.short	(.L_622 - .L_621)
.L_621:
        /*09bc*/ 	.word	0x00000000


	//----- nvinfo : EIATTR_CBANK_PARAM_SIZE
	.align		4
.L_622:
        /*09c0*/ 	.byte	0x03, 0x19
        /*09c2*/ 	.short	0x0b70


	//----- nvinfo : EIATTR_PARAM_CBANK
	.align		4
        /*09c4*/ 	.byte	0x04, 0x0a
        /*09c6*/ 	.short	(.L_624 - .L_623)
	.align		4
.L_623:
        /*09c8*/ 	.word	index@(.nv.constant0._ZN7cutlass13device_kernelIN5flash11enable_sm90INS1_16FlashAttnFwdSm90INS1_25CollectiveMainloopFwdSm90ILi2EN4cute5tupleIJNS5_1CILi1EEES8_S8_EEENS6_IJNS7_ILi128EEENS7_ILi96EEENS7_ILi64EEEEEELi256ENS_6half_tEfNS_4arch4Sm90ELb1ELb0ELb0ELb1ELb0ELb0ELb1ELb1ELb0ELb0ELb0ELb0EEENS1_21CollectiveEpilogueFwdINS6_IJSA_NS7_ILi256EEESB_EEES9_SE_SG_Li256ELb1ELb0ELb0ELb0EEENS1_36VarlenDynamicPersistentTileSchedulerILi128ELi96ELi256ELi32ELb0ELb0ELb1ELb1ELb1ELb1EEEEEEEEEvNT_6ParamsE)
        /*09cc*/ 	.short	0x0210
        /*09ce*/ 	.short	0x0b70


	//----- nvinfo : EIATTR_SW_WAR
	.align		4
.L_624:
        /*09d0*/ 	.byte	0x04, 0x36
        /*09d2*/ 	.short	(.L_626 - .L_625)
.L_625:
        /*09d4*/ 	.word	0x00000008
.L_626:


//--------------------- .nv.info._ZN7cutlass13device_kernelIN5flash11enable_sm90INS1_16FlashAttnFwdSm90INS1_25CollectiveMainloopFwdSm90ILi2EN4cute5tupleIJNS5_1CILi1EEES8_S8_EEENS6_IJNS7_ILi128EEENS7_ILi96EEENS7_ILi64EEEEEELi256ENS_6half_tEfNS_4arch4Sm90ELb1ELb0ELb0ELb1ELb0ELb1ELb1ELb1ELb0ELb0ELb0ELb0EEENS1_21CollectiveEpilogueFwdINS6_IJSA_NS7_ILi256EEESB_EEES9_SE_SG_Li256ELb1ELb0ELb0ELb0EEENS1_36VarlenDynamicPersistentTileSchedulerILi128ELi96ELi256ELi32ELb0ELb0ELb1ELb1ELb1ELb1EEEEEEEEEvNT_6ParamsE --------------------------
	.section	.nv.info._ZN7cutlass13device_kernelIN5flash11enable_sm90INS1_16FlashAttnFwdSm90INS1_25CollectiveMainloopFwdSm90ILi2EN4cute5tupleIJNS5_1CILi1EEES8_S8_EEENS6_IJNS7_ILi128EEENS7_ILi96EEENS7_ILi64EEEEEELi256ENS_6half_tEfNS_4arch4Sm90ELb1ELb0ELb0ELb1ELb0ELb1ELb1ELb1ELb0ELb0ELb0ELb0EEENS1_21CollectiveEpilogueFwdINS6_IJSA_NS7_ILi256EEESB_EEES9_SE_SG_Li256ELb1ELb0ELb0ELb0EEENS1_36VarlenDynamicPersistentTileSchedulerILi128ELi96ELi256ELi32ELb0ELb0ELb1ELb1ELb1ELb1EEEEEEEEEvNT_6ParamsE,"",@"SHT_CUDA_INFO"
	.sectionflags	@""
	.align	4


	//----- nvinfo : EIATTR_CUDA_API_VERSION
	.align		4
        /*0000*/ 	.byte	0x04, 0x37
        /*0002*/ 	.short	(.L_628 - .L_627)
.L_627:
        /*0004*/ 	.word	0x00000082


	//----- nvinfo : EIATTR_KPARAM_INFO
	.align		4
.L_628:
        /*0008*/ 	.byte	0x04, 0x17
        /*000a*/ 	.short	(.L_630 - .L_629)
.L_629:
        /*000c*/ 	.word	0x00000000
        /*0010*/ 	.short	0x0000
        /*0012*/ 	.short	0x0070
        /*0014*/ 	.byte	0x00, 0xf0, 0x01, 0x2c


	//----- nvinfo : EIATTR_SPARSE_MMA_MASK
	.align		4
.L_630:
        /*0018*/ 	.byte	0x03, 0x50
        /*001a*/ 	.short	0x0000


	//----- nvinfo : EIATTR_MAXREG_COUNT
	.align		4
        /*001c*/ 	.byte	0x03, 0x1b
        /*001e*/ 	.short	0x00a8


	//----- nvinfo : EIATTR_NUM_BARRIERS
	.align		4
        /*0020*/ 	.byte	0x02, 0x4c
        /*0022*/ 	.byte	0x10
	.zero		1


	//----- nvinfo : EIATTR_EXTERNS
	.align		4
        /*0024*/ 	.byte	0x04, 0x0f
        /*0026*/ 	.short	(.L_632 - .L_631)


	//   ....[0]....
	.align		4
.L_631:
        /*0028*/ 	.word	index@(__assertfail)


	//----- nvinfo : EIATTR_ANNOTATIONS
	.align		4
.L_632:
        /*002c*/ 	.byte	0x04, 0x55
        /*002e*/ 	.short	(.L_634 - .L_633)


	//   ....[0]....
.L_633:
        /* <DEDUP_REMOVED lines=75> */


	//----- nvinfo : EIATTR_MERCURY_ISA_VERSION
	.align		4
.L_634:
        /*04d0*/ 	.byte	0x03, 0x5f
        /*04d2*/ 	.short	0x0101


	//----- nvinfo : EIATTR_UNUSED_LOAD_BYTE_OFFSET
	.align		4
        /*04d4*/ 	.byte	0x04, 0x44
        /*04d6*/ 	.short	(.L_636 - .L_635)


	//   ....[0]....
.L_635:
        /*04d8*/ 	.word	0x00000b50
        /*04dc*/ 	.word	0x0000fff0


	//   ....[1]....
        /*04e0*/ 	.word	0x00011cb0
        /*04e4*/ 	.word	0x0000fff0


	//----- nvinfo : EIATTR_INT_WARP_WIDE_INSTR_OFFSETS
	.align		4
.L_636:
        /*04e8*/ 	.byte	0x04, 0x31
        /*04ea*/ 	.short	(.L_638 - .L_637)


	//   ....[0]....
.L_637:
        /*04ec*/ 	.word	0x000001e0


	//   ....[1]....
        /*04f0*/ 	.word	0x00000220


	//   ....[2]....
        /*04f4*/ 	.word	0x00000290


	//   ....[3]....
        /*04f8*/ 	.word	0x00000300


	//   ....[4]....
        /*04fc*/ 	.word	0x000168c0


	//   ....[5]....
        /*0500*/ 	.word	0x00016950


	//   ....[6]....
        /*0504*/ 	.word	0x00016dd0


	//   ....[7]....
        /*0508*/ 	.word	0x00016e00


	//   ....[8]....
        /*050c*/ 	.word	0x000193a0


	//   ....[9]....
        /*0510*/ 	.word	0x00019430


	//----- nvinfo : EIATTR_COOP_GROUP_MASK_REGIDS
	.align		4
.L_638:
        /*0514*/ 	.byte	0x04, 0x29
        /*0516*/ 	.short	(.L_640 - .L_639)


	//   ....[0]....
.L_639:
        /*0518*/ 	.word	0xffffffff


	//   ....[1]....
        /*051c*/ 	.word	0xffffffff


	//   ....[2]....
        /*0520*/ 	.word	0xffffffff


	//   ....[3]....
        /*0524*/ 	.word	0xffffffff


	//   ....[4]....
        /*0528*/ 	.word	0xffffffff


	//   ....[5]....
        /*052c*/ 	.word	0xffffffff


	//   ....[6]....
        /*0530*/ 	.word	0xffffffff


	//   ....[7]....
        /*0534*/ 	.word	0xffffffff


	//   ....[8]....
        /*0538*/ 	.word	0xffffffff


	//   ....[9]....
        /*053c*/ 	.word	0xffffffff


	//   ....[10]....
        /*0540*/ 	.word	0xffffffff


	//   ....[11]....
        /*0544*/ 	.word	0xffffffff


	//   ....[12]....
        /*0548*/ 	.word	0xffffffff


	//   ....[13]....
        /*054c*/ 	.word	0xffffffff


	//   ....[14]....
        /*0550*/ 	.word	0xffffffff


	//   ....[15]....
        /*0554*/ 	.word	0xffffffff


	//   ....[16]....
        /*0558*/ 	.word	0xffffffff


	//   ....[17]....
        /*055c*/ 	.word	0xffffffff


	//   ....[18]....
        /*0560*/ 	.word	0xffffffff


	//   ....[19]....
        /*0564*/ 	.word	0xffffffff


	//   ....[20]....
        /*0568*/ 	.word	0xffffffff


	//   ....[21]....
        /*056c*/ 	.word	0xffffffff


	//   ....[22]....
        /*0570*/ 	.word	0xffffffff


	//   ....[23]....
        /*0574*/ 	.word	0xffffffff


	//   ....[24]....
        /*0578*/ 	.word	0xffffffff


	//   ....[25]....
        /*057c*/ 	.word	0xffffffff


	//   ....[26]....
        /*0580*/ 	.word	0xffffffff


	//   ....[27]....
        /*0584*/ 	.word	0xffffffff


	//   ....[28]....
        /*0588*/ 	.word	0xffffffff


	//   ....[29]....
        /*058c*/ 	.word	0xffffffff


	//   ....[30]....
        /*0590*/ 	.word	0xffffffff


	//   ....[31]....
        /*0594*/ 	.word	0xffffffff


	//   ....[32]....
        /*0598*/ 	.word	0xffffffff


	//   ....[33]....
        /*059c*/ 	.word	0xffffffff


	//   ....[34]....
        /*05a0*/ 	.word	0xffffffff


	//   ....[35]....
        /*05a4*/ 	.word	0xffffffff


	//   ....[36]....
        /*05a8*/ 	.word	0xffffffff


	//   ....[37]....
        /*05ac*/ 	.word	0xffffffff


	//   ....[38]....
        /*05b0*/ 	.word	0xffffffff


	//   ....[39]....
        /*05b4*/ 	.word	0xffffffff


	//   ....[40]....
        /*05b8*/ 	.word	0xffffffff


	//   ....[41]....
        /*05bc*/ 	.word	0xffffffff


	//   ....[42]....
        /*05c0*/ 	.word	0xffffffff


	//   ....[43]....
        /*05c4*/ 	.word	0xffffffff


	//   ....[44]....
        /*05c8*/ 	.word	0xffffffff


	//   ....[45]....
        /*05cc*/ 	.word	0xffffffff


	//   ....[46]....
        /*05d0*/ 	.word	0xffffffff


	//   ....[47]....
        /*05d4*/ 	.word	0xffffffff


	//   ....[48]....
        /*05d8*/ 	.word	0xffffffff


	//   ....[49]....
        /*05dc*/ 	.word	0xffffffff


	//   ....[50]....
        /*05e0*/ 	.word	0xffffffff


	//   ....[51]....
        /*05e4*/ 	.word	0xffffffff


	//   ....[52]....
        /*05e8*/ 	.word	0xffffffff


	//   ....[53]....
        /*05ec*/ 	.word	0xffffffff


	//   ....[54]....
        /*05f0*/ 	.word	0xffffffff


	//   ....[55]....
        /*05f4*/ 	.word	0xffffffff


	//   ....[56]....
        /*05f8*/ 	.word	0xffffffff


	//   ....[57]....
        /*05fc*/ 	.word	0xffffffff


	//   ....[58]....
        /*0600*/ 	.word	0x0500000f


	//   ....[59]....
        /*0604*/ 	.word	0x0500000f


	//   ....[60]....
        /*0608*/ 	.word	0x0500000f


	//   ....[61]....
        /*060c*/ 	.word	0x0500000f


	//   ....[62]....
        /*0610*/ 	.word	0x0500000f


	//   ....[63]....
        /*0614*/ 	.word	0x0500000f


	//   ....[64]....
        /*0618*/ 	.word	0x0500000f


	//   ....[65]....
        /*061c*/ 	.word	0x0500000f


	//   ....[66]....
        /*0620*/ 	.word	0x0500000f


	//   ....[67]....
        /*0624*/ 	.word	0x0500000f


	//   ....[68]....
        /*0628*/ 	.word	0x0500000f


	//   ....[69]....
        /*062c*/ 	.word	0x0500000f


	//   ....[70]....
        /*0630*/ 	.word	0x0500000f


	//   ....[71]....
        /*0634*/ 	.word	0x0500000f


	//   ....[72]....
        /*0638*/ 	.word	0x0500000f


	//   ....[73]....
        /*063c*/ 	.word	0x0500000f


	//   ....[74]....
        /*0640*/ 	.word	0x0500000f


	//   ....[75]....
        /*0644*/ 	.word	0x0500000f


	//   ....[76]....
        /*0648*/ 	.word	0x0500000f


	//   ....[77]....
        /*064c*/ 	.word	0x0500000f


	//   ....[78]....
        /*0650*/ 	.word	0x0500000f


	//   ....[79]....
        /*0654*/ 	.word	0x0500000f


	//   ....[80]....
        /*0658*/ 	.word	0x0500000f


	//   ....[81]....
        /*065c*/ 	.word	0x0500000f


	//   ....[82]....
        /*0660*/ 	.word	0x0500000f


	//   ....[83]....
        /*0664*/ 	.word	0x0500000f


	//   ....[84]....
        /*0668*/ 	.word	0x0500000f


	//   ....[85]....
        /*066c*/ 	.word	0x0500000f


	//   ....[86]....
        /*0670*/ 	.word	0x0500000f


	//   ....[87]....
        /*0674*/ 	.word	0x0500000f


	//   ....[88]....
        /*0678*/ 	.word	0x0500000f


	//   ....[89]....
        /*067c*/ 	.word	0x0500000f


	//   ....[90]....
        /*0680*/ 	.word	0x0500000f


	//   ....[91]....
        /*0684*/ 	.word	0x0500000f


	//   ....[92]....
        /*0688*/ 	.word	0x0500000f


	//   ....[93]....
        /*068c*/ 	.word	0x0500000f


	//   ....[94]....
        /*0690*/ 	.word	0x0500000f


	//----- nvinfo : EIATTR_COOP_GROUP_INSTR_OFFSETS
	.align		4
.L_640:
        /*0694*/ 	.byte	0x04, 0x28
        /*0696*/ 	.short	(.L_642 - .L_641)


	//   ....[0]....
.L_641:
        /*0698*/ 	.word	0x00000060


	//   ....[1]....
        /*069c*/ 	.word	0x000001f0


	//   ....[2]....
        /*06a0*/ 	.word	0x000002b0


	//   ....[3]....
        /*06a4*/ 	.word	0x00000480


	//   ....[4]....
        /*06a8*/ 	.word	0x000005e0


	//   ....[5]....
        /*06ac*/ 	.word	0x00000700


	//   ....[6]....
        /*06b0*/ 	.word	0x00000860


	//   ....[7]....
        /*06b4*/ 	.word	0x00005e10


	//   ....[8]....
        /*06b8*/ 	.word	0x0000a690


	//   ....[9]....
        /*06bc*/ 	.word	0x0000a6c0


	//   ....[10]....
        /*06c0*/ 	.word	0x0000ac60


	//   ....[11]....
        /*06c4*/ 	.word	0x0000ac80


	//   ....[12]....
        /*06c8*/ 	.word	0x0000cd80


	//   ....[13]....
        /*06cc*/ 	.word	0x0000cda0


	//   ....[14]....
        /*06d0*/ 	.word	0x0000d570


	//   ....[15]....
        /*06d4*/ 	.word	0x0000d590


	//   ....[16]....
        /*06d8*/ 	.word	0x0000f940


	//   ....[17]....
        /*06dc*/ 	.word	0x0000f960


	//   ....[18]....
        /*06e0*/ 	.word	0x0000fd60


	//   ....[19]....
        /*06e4*/ 	.word	0x0000fd80


	//   ....[20]....
        /*06e8*/ 	.word	0x00011220


	//   ....[21]....
        /*06ec*/ 	.word	0x00011280


	//   ....[22]....
        /*06f0*/ 	.word	0x000112d0


	//   ....[23]....
        /*06f4*/ 	.word	0x00011300


	//   ....[24]....
        /*06f8*/ 	.word	0x000147b0


	//   ....[25]....
        /*06fc*/ 	.word	0x00014940


	//   ....[26]....
        /*0700*/ 	.word	0x00014970


	//   ....[27]....
        /*0704*/ 	.word	0x000149a0


	//   ....[28]....
        /*0708*/ 	.word	0x000149e0


	//   ....[29]....
        /*070c*/ 	.word	0x00014a30


	//   ....[30]....
        /*0710*/ 	.word	0x00014a90


	//   ....[31]....
        /*0714*/ 	.word	0x00014c70


	//   ....[32]....
        /*0718*/ 	.word	0x00014cd0


	//   ....[33]....
        /*071c*/ 	.word	0x00014d10


	//   ....[34]....
        /*0720*/ 	.word	0x00014d50


	//   ....[35]....
        /*0724*/ 	.word	0x00014d80


	//   ....[36]....
        /*0728*/ 	.word	0x00014db0


	//   ....[37]....
        /*072c*/ 	.word	0x00014e40


	//   ....[38]....
        /*0730*/ 	.word	0x00014ea0


	//   ....[39]....
        /*0734*/ 	.word	0x00014f30


	//   ....[40]....
        /*0738*/ 	.word	0x000194c0


	//   ....[41]....
        /*073c*/ 	.word	0x000194d0


	//   ....[42]....
        /*0740*/ 	.word	0x000195e0


	//   ....[43]....
        /*0744*/ 	.word	0x00019640


	//   ....[44]....
        /*0748*/ 	.word	0x00019680


	//   ....[45]....
        /*074c*/ 	.word	0x000196c0


	//   ....[46]....
        /*0750*/ 	.word	0x000196f0


	//   ....[47]....
        /*0754*/ 	.word	0x00019720


	//   ....[48]....
        /*0758*/ 	.word	0x000198b0


	//   ....[49]....
        /*075c*/ 	.word	0x00019910


	//   ....[50]....
        /*0760*/ 	.word	0x00019950


	//   ....[51]....
        /*0764*/ 	.word	0x00019990


	//   ....[52]....
        /*0768*/ 	.word	0x000199c0


	//   ....[53]....
        /*076c*/ 	.word	0x000199f0


	//   ....[54]....
        /*0770*/ 	.word	0x00019ab0


	//   ....[55]....
        /*0774*/ 	.word	0x00019ad0


	//   ....[56]....
        /*0778*/ 	.word	0x00019b40


	//   ....[57]....
        /*077c*/ 	.word	0x0001a1b0


	//   ....[58]....
        /*0780*/ 	.word	0x0001a640


	//   ....[59]....
        /*0784*/ 	.word	0x0001a6e0


	//   ....[60]....
        /*0788*/ 	.word	0x0001a780


	//   ....[61]....
        /*078c*/ 	.word	0x0001a820


	//   ....[62]....
        /*0790*/ 	.word	0x0001a8c0


	//   ....[63]....
        /*0794*/ 	.word	0x0001a960


	//   ....[64]....
        /*0798*/ 	.word	0x0001aa00


	//   ....[65]....
        /*079c*/ 	.word	0x0001aaa0


	//   ....[66]....
        /*07a0*/ 	.word	0x0001ab40


	//   ....[67]....
        /*07a4*/ 	.word	0x0001ac30


	//   ....[68]....
        /*07a8*/ 	.word	0x0001acd0


	//   ....[69]....
        /*07ac*/ 	.word	0x0001ad70


	//   ....[70]....
        /*07b0*/ 	.word	0x0001ae10


	//   ....[71]....
        /*07b4*/ 	.word	0x0001aeb0


	//   ....[72]....
        /*07b8*/ 	.word	0x0001af50


	//   ....[73]....
        /*07bc*/ 	.word	0x0001aff0


	//   ....[74]....
        /*07c0*/ 	.word	0x0001b090


	//   ....[75]....
        /*07c4*/ 	.word	0x0001b3e0


	//   ....[76]....
        /*07c8*/ 	.word	0x0001b6c0


	//   ....[77]....
        /*07cc*/ 	.word	0x0001bae0


	//   ....[78]....
        /*07d0*/ 	.word	0x0001bb70


	//   ....[79]....
        /*07d4*/ 	.word	0x0001bc10


	//   ....[80]....
        /*07d8*/ 	.word	0x0001bcc0


	//   ....[81]....
        /*07dc*/ 	.word	0x0001bd40


	//   ....[82]....
        /*07e0*/ 	.word	0x0001bdc0


	//   ....[83]....
        /*07e4*/ 	.word	0x0001be40


	//   ....[84]....
        /*07e8*/ 	.word	0x0001bec0


	//   ....[85]....
        /*07ec*/ 	.word	0x0001bf50


	//   ....[86]....
        /*07f0*/ 	.word	0x0001c000


	//   ....[87]....
        /*07f4*/ 	.word	0x0001c080


	//   ....[88]....
        /*07f8*/ 	.word	0x0001c100


	//   ....[89]....
        /*07fc*/ 	.word	0x0001c180


	//   ....[90]....
        /*0800*/ 	.word	0x0001c200


	//   ....[91]....
        /*0804*/ 	.word	0x0001c270


	//   ....[92]....
        /*0808*/ 	.word	0x0001c310


	//   ....[93]....
        /*080c*/ 	.word	0x0001c3a0


	//   ....[94]....
        /*0810*/ 	.word	0x0001c4d0


	//----- nvinfo : EIATTR_REG_RECONFIG
	.align		4
.L_642:
        /*0814*/ 	.byte	0x01, 0x54
	.zero		2


	//----- nvinfo : EIATTR_SYSCALL_OFFSETS
	.align		4
        /*0818*/ 	.byte	0x04, 0x46
        /*081a*/ 	.short	(.L_644 - .L_643)


	//   ....[0]....
.L_643:
        /*081c*/ 	.word	0x00001880


	//   ....[1]....
        /*0820*/ 	.word	0x000019d0


	//   ....[2]....
        /*0824*/ 	.word	0x00006000


	//   ....[3]....
        /*0828*/ 	.word	0x00006510


	//   ....[4]....
        /*082c*/ 	.word	0x00016ae0


	//   ....[5]....
        /*0830*/ 	.word	0x00016c20


	//   ....[6]....
        /*0834*/ 	.word	0x00016d20


	//----- nvinfo : EIATTR_MBARRIER_INSTR_OFFSETS
	.align		4
.L_644:
        /*0838*/ 	.byte	0x04, 0x39
        /*083a*/ 	.short	(.L_646 - .L_645)


	//   ....[0]....
.L_645:
        /*083c*/ 	.word	0x00000320
        /*0840*/ 	.word	0x000000ff
        /*0844*/ 	.word	0x00032400
        /*0848*/ 	.short	0x0100
        /*084a*/ 	.byte	0x08
	.zero		1


	//   ....[1]....
        /*084c*/ 	.word	0x00000330
        /*0850*/ 	.word	0x000000ff
        /*0854*/ 	.word	0x00032410
        /*0858*/ 	.short	0x0100
        /*085a*/ 	.byte	0x08
	.zero		1


	//   ....[2]....
        /*085c*/ 	.word	0x00000340
        /*0860*/ 	.word	0x000000ff
        /*0864*/ 	.word	0x00032420
        /*0868*/ 	.short	0x0100
        /*086a*/ 	.byte	0x08
	.zero		1


	//   ....[3]....
        /*086c*/ 	.word	0x00000430
        /*0870*/ 	.word	0x000000ff
        /*0874*/ 	.word	0x00032430
        /*0878*/ 	.short	0x0100
        /*087a*/ 	.byte	0x08
	.zero		1


	//   ....[4]....
        /*087c*/ 	.word	0x00000440
        /*0880*/ 	.word	0x000000ff
        /*0884*/ 	.word	0x00032440
        /*0888*/ 	.short	0x0100
        /*088a*/ 	.byte	0x08
	.zero		1


	//   ....[5]....
        /*088c*/ 	.word	0x00000450
        /*0890*/ 	.word	0x000000ff
        /*0894*/ 	.word	0x00032438
        /*0898*/ 	.short	0x0100
        /*089a*/ 	.byte	0x08
	.zero		1


	//   ....[6]....
        /*089c*/ 	.word	0x00000460
        /*08a0*/ 	.word	0x000000ff
        /*08a4*/ 	.word	0x00032448
        /*08a8*/ 	.short	0x0100
        /*08aa*/ 	.byte	0x08
	.zero		1


	//   ....[7]....
        /*08ac*/ 	.word	0x00000590
        /*08b0*/ 	.word	0x000000ff
        /*08b4*/ 	.word	0x00032450
        /*08b8*/ 	.short	0x0100
        /*08ba*/ 	.byte	0x08
	.zero		1


	//   ....[8]....
        /*08bc*/ 	.word	0x000005a0
        /*08c0*/ 	.word	0x000000ff
        /*08c4*/ 	.word	0x00032460
        /*08c8*/ 	.short	0x0100
        /*08ca*/ 	.byte	0x08
	.zero		1


	//   ....[9]....
        /*08cc*/ 	.word	0x000005b0
        /*08d0*/ 	.word	0x000000ff
        /*08d4*/ 	.word	0x00032458
        /*08d8*/ 	.short	0x0100
        /*08da*/ 	.byte	0x08
	.zero		1


	//   ....[10]....
        /*08dc*/ 	.word	0x000005c0
        /*08e0*/ 	.word	0x000000ff
        /*08e4*/ 	.word	0x00032468
        /*08e8*/ 	.short	0x0100
        /*08ea*/ 	.byte	0x08
	.zero		1


	//   ....[11]....
        /*08ec*/ 	.word	0x000006b0
        /*08f0*/ 	.word	0x000000ff
        /*08f4*/ 	.word	0x00032470
        /*08f8*/ 	.short	0x0100
        /*08fa*/ 	.byte	0x06
	.zero		1


	//   ....[12]....
        /*08fc*/ 	.word	0x000006c0
        /*0900*/ 	.word	0x000000ff
        /*0904*/ 	.word	0x00032480
        /*0908*/ 	.short	0x0100
        /*090a*/ 	.byte	0x06
	.zero		1


	//   ....[13]....
        /*090c*/ 	.word	0x000006d0
        /*0910*/ 	.word	0x000000ff
        /*0914*/ 	.word	0x00032478
        /*0918*/ 	.short	0x0100
        /*091a*/ 	.byte	0x06
	.zero		1


	//   ....[14]....
        /*091c*/ 	.word	0x000006e0
        /*0920*/ 	.word	0x000000ff
        /*0924*/ 	.word	0x00032488
        /*0928*/ 	.short	0x0100
        /*092a*/ 	.byte	0x06
	.zero		1


	//   ....[15]....
        /*092c*/ 	.word	0x00000810
        /*0930*/ 	.word	0x000000ff
        /*0934*/ 	.word	0x00032490
        /*0938*/ 	.short	0x0100
        /*093a*/ 	.byte	0x08
	.zero		1


	//   ....[16]....
        /*093c*/ 	.word	0x00000820
        /*0940*/ 	.word	0x000000ff
        /*0944*/ 	.word	0x000324a0
        /*0948*/ 	.short	0x0100
        /*094a*/ 	.byte	0x08
	.zero		1


	//   ....[17]....
        /*094c*/ 	.word	0x00000830
        /*0950*/ 	.word	0x000000ff
        /*0954*/ 	.word	0x00032498
        /*0958*/ 	.short	0x0100
        /*095a*/ 	.byte	0x08
	.zero		1


	//   ....[18]....
        /*095c*/ 	.word	0x00000840
        /*0960*/ 	.word	0x000000ff
        /*0964*/ 	.word	0x000324a8
        /*0968*/ 	.short	0x0100
        /*096a*/ 	.byte	0x08
	.zero		1


	//   ....[19]....
        /*096c*/ 	.word	0x00000970
        /*0970*/ 	.word	0x000000ff
        /*0974*/ 	.word	0x000324b0
        /*0978*/ 	.short	0x0100
        /*097a*/ 	.byte	0x08
	.zero		1


	//   ....[20]....
        /*097c*/ 	.word	0x00000980
        /*0980*/ 	.word	0x000000ff
        /*0984*/ 	.word	0x000324c0
        /*0988*/ 	.short	0x0100
        /*098a*/ 	.byte	0x08
	.zero		1


	//   ....[21]....
        /*098c*/ 	.word	0x00000990
        /*0990*/ 	.word	0x000000ff
        /*0994*/ 	.word	0x000324b8
        /*0998*/ 	.short	0x0100
        /*099a*/ 	.byte	0x08
	.zero		1


	//   ....[22]....
        /*099c*/ 	.word	0x000009a0
        /*09a0*/ 	.word	0x000000ff
        /*09a4*/ 	.word	0x000324c8
        /*09a8*/ 	.short	0x0100
        /*09aa*/ 	.byte	0x08
	.zero		1


	//   ....[23]....
        /*09ac*/ 	.word	0x00002dd0
        /*09b0*/ 	.word	0x0000005a
        /*09b4*/ 	.word	0x00032490
        /*09b8*/ 	.short	0x010a
        /*09ba*/ 	.byte	0x3f
	.zero		1


	//   ....[24]....
        /*09bc*/ 	.word	0x00003f30
        /*09c0*/ 	.word	0x0000005a
        /*09c4*/ 	.word	0x00032490
        /*09c8*/ 	.short	0x010a
        /*09ca*/ 	.byte	0x3f
	.zero		1


	//   ....[25]....
        /*09cc*/ 	.word	0x00004fd0
        /*09d0*/ 	.word	0x0000005a
        /*09d4*/ 	.word	0x00032490
        /*09d8*/ 	.short	0x010a
        /*09da*/ 	.byte	0x3f
	.zero		1


	//   ....[26]....
        /*09dc*/ 	.word	0x000051f0
        /*09e0*/ 	.word	0x00000004
        /*09e4*/ 	.word	0x00000000
        /*09e8*/ 	.short	0x0101
        /*09ea*/ 	.byte	0x3f
	.zero		1


	//   ....[27]....
        /*09ec*/ 	.word	0x00005230
        /*09f0*/ 	.word	0x0000005a
        /*09f4*/ 	.word	0x000324b0
        /*09f8*/ 	.short	0x010a
        /*09fa*/ 	.byte	0x3f
	.zero		1


	//   ....[28]....
        /*09fc*/ 	.word	0x00005890
        /*0a00*/ 	.word	0x0000005a
        /*0a04*/ 	.word	0x00000000
        /*0a08*/ 	.short	0x0101
        /*0a0a*/ 	.byte	0x3f
	.zero		1


	//   ....[29]....
        /*0a0c*/ 	.word	0x000060a0
        /*0a10*/ 	.word	0x00000011
        /*0a14*/ 	.word	0x00032400
        /*0a18*/ 	.short	0x010a
        /*0a1a*/ 	.byte	0x3f
	.zero		1


	//   ....[30]....
        /*0a1c*/ 	.word	0x000060f0
        /*0a20*/ 	.word	0x00000011
        /*0a24*/ 	.word	0x00032400
        /*0a28*/ 	.short	0x010a
        /*0a2a*/ 	.byte	0x3f
	.zero		1


	//   ....[31]....
        /*0a2c*/ 	.word	0x00006dc0
        /*0a30*/ 	.word	0x00000011
        /*0a34*/ 	.word	0x00032400
        /*0a38*/ 	.short	0x010a
        /*0a3a*/ 	.byte	0x3f
	.zero		1


	//   ....[32]....
        /*0a3c*/ 	.word	0x000081b0
        /*0a40*/ 	.word	0x00000011
        /*0a44*/ 	.word	0x00032400
        /*0a48*/ 	.short	0x010a
        /*0a4a*/ 	.byte	0x3f
	.zero		1


	//   ....[33]....
        /*0a4c*/ 	.word	0x00009180
        /*0a50*/ 	.word	0x000000ad
        /*0a54*/ 	.word	0x00032430
        /*0a58*/ 	.short	0x010a
        /*0a5a*/ 	.byte	0x3f
	.zero		1


	//   ....[34]....
        /*0a5c*/ 	.word	0x00009210
        /*0a60*/ 	.word	0x000000ad
        /*0a64*/ 	.word	0x00032430
        /*0a68*/ 	.short	0x010a
        /*0a6a*/ 	.byte	0x3f
	.zero		1


	//   ....[35]....
        /*0a6c*/ 	.word	0x00009510
        /*0a70*/ 	.word	0x00000011
        /*0a74*/ 	.word	0x00032410
        /*0a78*/ 	.short	0x010a
        /*0a7a*/ 	.byte	0x3f
	.zero		1


	//   ....[36]....
        /*0a7c*/ 	.word	0x00009560
        /*0a80*/ 	.word	0x000000ad
        /*0a84*/ 	.word	0x00032450
        /*0a88*/ 	.short	0x010a
        /*0a8a*/ 	.byte	0x3f
	.zero		1


	//   ....[37]....
        /*0a8c*/ 	.word	0x000095e0
        /*0a90*/ 	.word	0x000000ad
        /*0a94*/ 	.word	0x00032450
        /*0a98*/ 	.short	0x010a
        /*0a9a*/ 	.byte	0x3f
	.zero		1


	//   ....[38]....
        /*0a9c*/ 	.word	0x0000aea0
        /*0aa0*/ 	.word	0x00000018
        /*0aa4*/ 	.word	0x00000000
        /*0aa8*/ 	.short	0x0101
        /*0aaa*/ 	.byte	0x3f
	.zero		1


	//   ....[39]....
        /*0aac*/ 	.word	0x0000baa0
        /*0ab0*/ 	.word	0x000000ad
        /*0ab4*/ 	.word	0x00000000
        /*0ab8*/ 	.short	0x0101
        /*0aba*/ 	.byte	0x3f
	.zero		1


	//   ....[40]....
        /*0abc*/ 	.word	0x0000bb90
        /*0ac0*/ 	.word	0x000000c9
        /*0ac4*/ 	.word	0x00032430
        /*0ac8*/ 	.short	0x010a
        /*0aca*/ 	.byte	0x3f
	.zero		1


	//   ....[41]....
        /*0acc*/ 	.word	0x0000bc00
        /*0ad0*/ 	.word	0x000000c9
        /*0ad4*/ 	.word	0x00032430
        /*0ad8*/ 	.short	0x010a
        /*0ada*/ 	.byte	0x3f
	.zero		1


	//   ....[42]....
        /*0adc*/ 	.word	0x0000be70
        /*0ae0*/ 	.word	0x000000c9
        /*0ae4*/ 	.word	0x00032450
        /*0ae8*/ 	.short	0x010a
        /*0aea*/ 	.byte	0x3f
	.zero		1


	//   ....[43]....
        /*0aec*/ 	.word	0x0000bec0
        /*0af0*/ 	.word	0x000000c9
        /*0af4*/ 	.word	0x00032450
        /*0af8*/ 	.short	0x010a
        /*0afa*/ 	.byte	0x3f
	.zero		1


	//   ....[44]....
        /*0afc*/ 	.word	0x0000e050
        /*0b00*/ 	.word	0x0000009f
        /*0b04*/ 	.word	0x00000000
        /*0b08*/ 	.short	0x0101
        /*0b0a*/ 	.byte	0x3f
	.zero		1


	//   ....[45]....
        /*0b0c*/ 	.word	0x0000ea20
        /*0b10*/ 	.word	0x000000c9
        /*0b14*/ 	.word	0x00000000
        /*0b18*/ 	.short	0x0101
        /*0b1a*/ 	.byte	0x3f
	.zero		1


	//   ....[46]....
        /*0b1c*/ 	.word	0x0000eb30
        /*0b20*/ 	.word	0x000000d7
        /*0b24*/ 	.word	0x00032430
        /*0b28*/ 	.short	0x010a
        /*0b2a*/ 	.byte	0x3f
	.zero		1


	//   ....[47]....
        /*0b2c*/ 	.word	0x0000eba0
        /*0b30*/ 	.word	0x000000d7
        /*0b34*/ 	.word	0x00032430
        /*0b38*/ 	.short	0x010a
        /*0b3a*/ 	.byte	0x3f
	.zero		1


	//   ....[48]....
        /*0b3c*/ 	.word	0x0000ee10
        /*0b40*/ 	.word	0x000000d7
        /*0b44*/ 	.word	0x00032450
        /*0b48*/ 	.short	0x010a
        /*0b4a*/ 	.byte	0x3f
	.zero		1


	//   ....[49]....
        /*0b4c*/ 	.word	0x0000ee60
        /*0b50*/ 	.word	0x000000d7
        /*0b54*/ 	.word	0x00032450
        /*0b58*/ 	.short	0x010a
        /*0b5a*/ 	.byte	0x3f
	.zero		1


	//   ....[50]....
        /*0b5c*/ 	.word	0x00010420
        /*0b60*/ 	.word	0x00000098
        /*0b64*/ 	.word	0x00000000
        /*0b68*/ 	.short	0x0101
        /*0b6a*/ 	.byte	0x3f
	.zero		1


	//   ....[51]....
        /*0b6c*/ 	.word	0x000111e0
        /*0b70*/ 	.word	0x000000d7
        /*0b74*/ 	.word	0x00000000
        /*0b78*/ 	.short	0x0101
        /*0b7a*/ 	.byte	0x3f
	.zero		1


	//   ....[52]....
        /*0b7c*/ 	.word	0x00013460
        /*0b80*/ 	.word	0x00000000
        /*0b84*/ 	.word	0x00000000
        /*0b88*/ 	.short	0x0101
        /*0b8a*/ 	.byte	0x3f
	.zero		1


	//   ....[53]....
        /*0b8c*/ 	.word	0x00015c60
        /*0b90*/ 	.word	0x00000009
        /*0b94*/ 	.word	0x00032420
        /*0b98*/ 	.short	0x010a
        /*0b9a*/ 	.byte	0x3f
	.zero		1


	//   ....[54]....
        /*0b9c*/ 	.word	0x00015ce0
        /*0ba0*/ 	.word	0x00000005
        /*0ba4*/ 	.word	0x000324a0
        /*0ba8*/ 	.short	0x010a
        /*0baa*/ 	.byte	0x3f
	.zero		1


	//   ....[55]....
        /*0bac*/ 	.word	0x00015ec0
        /*0bb0*/ 	.word	0x00000005
        /*0bb4*/ 	.word	0x000324c0
        /*0bb8*/ 	.short	0x010a
        /*0bba*/ 	.byte	0x3f
	.zero		1


	//   ....[56]....
        /*0bbc*/ 	.word	0x000162d0
        /*0bc0*/ 	.word	0x00000006
        /*0bc4*/ 	.word	0x000324a0
        /*0bc8*/ 	.short	0x010a
        /*0bca*/ 	.byte	0x3f
	.zero		1


	//   ....[57]....
        /*0bcc*/ 	.word	0x00016490
        /*0bd0*/ 	.word	0x00000006
        /*0bd4*/ 	.word	0x000324c0
        /*0bd8*/ 	.short	0x010a
        /*0bda*/ 	.byte	0x3f
	.zero		1


	//   ....[58]....
        /*0bdc*/ 	.word	0x00017260
        /*0be0*/ 	.word	0x00000009
        /*0be4*/ 	.word	0x00032440
        /*0be8*/ 	.short	0x010a
        /*0bea*/ 	.byte	0x3f
	.zero		1


	//   ....[59]....
        /*0bec*/ 	.word	0x00017880
        /*0bf0*/ 	.word	0x00000009
        /*0bf4*/ 	.word	0x00032420
        /*0bf8*/ 	.short	0x010a
        /*0bfa*/ 	.byte	0x3f
	.zero		1


	//   ....[60]....
        /*0bfc*/ 	.word	0x00017950
        /*0c00*/ 	.word	0x00000005
        /*0c04*/ 	.word	0x00032460
        /*0c08*/ 	.short	0x010a
        /*0c0a*/ 	.byte	0x3f
	.zero		1


	//   ....[61]....
        /*0c0c*/ 	.word	0x00017f80
        /*0c10*/ 	.word	0x00000002
        /*0c14*/ 	.word	0x00032440
        /*0c18*/ 	.short	0x010a
        /*0c1a*/ 	.byte	0x3f
	.zero		1


	//   ....[62]....
        /*0c1c*/ 	.word	0x00018190
        /*0c20*/ 	.word	0x00000002
        /*0c24*/ 	.word	0x00032460
        /*0c28*/ 	.short	0x010a
        /*0c2a*/ 	.byte	0x3f
	.zero		1


	//   ....[63]....
        /*0c2c*/ 	.word	0x000186e0
        /*0c30*/ 	.word	0x00000002
        /*0c34*/ 	.word	0x00032440
        /*0c38*/ 	.short	0x010a
        /*0c3a*/ 	.byte	0x3f
	.zero		1


	//   ....[64]....
        /*0c3c*/ 	.word	0x000188e0
        /*0c40*/ 	.word	0x00000002
        /*0c44*/ 	.word	0x00032460
        /*0c48*/ 	.short	0x010a
        /*0c4a*/ 	.byte	0x3f
	.zero		1


	//   ....[65]....
        /*0c4c*/ 	.word	0x00018dc0
        /*0c50*/ 	.word	0x00000002
        /*0c54*/ 	.word	0x00032440
        /*0c58*/ 	.short	0x010a
        /*0c5a*/ 	.byte	0x3f
	.zero		1


	//   ....[66]....
        /*0c5c*/ 	.word	0x00018fd0
        /*0c60*/ 	.word	0x00000002
        /*0c64*/ 	.word	0x00032460
        /*0c68*/ 	.short	0x010a
        /*0c6a*/ 	.byte	0x3f
	.zero		1


	//   ....[67]....
        /*0c6c*/ 	.word	0x0001a140
        /*0c70*/ 	.word	0x00000000
        /*0c74*/ 	.word	0x00032420
        /*0c78*/ 	.short	0x010a
        /*0c7a*/ 	.byte	0x3f
	.zero		1


	//   ....[68]....
        /*0c7c*/ 	.word	0x0001a2e0
        /*0c80*/ 	.word	0x00000006
        /*0c84*/ 	.word	0x00000000
        /*0c88*/ 	.short	0x010a
        /*0c8a*/ 	.byte	0x3f
	.zero		1


	//   ....[69]....
        /*0c8c*/ 	.word	0x0001a350
        /*0c90*/ 	.word	0x00000007
        /*0c94*/ 	.word	0x00000000
        /*0c98*/ 	.short	0x010a
        /*0c9a*/ 	.byte	0x3f
	.zero		1


	//   ....[70]....
        /*0c9c*/ 	.word	0x0001a3c0
        /*0ca0*/ 	.word	0x00000004
        /*0ca4*/ 	.word	0x00000000
        /*0ca8*/ 	.short	0x010a
        /*0caa*/ 	.byte	0x3f
	.zero		1


	//   ....[71]....
        /*0cac*/ 	.word	0x0001a3f0
        /*0cb0*/ 	.word	0x00000003
        /*0cb4*/ 	.word	0x00000000
        /*0cb8*/ 	.short	0x010a
        /*0cba*/ 	.byte	0x3f
	.zero		1


	//   ....[72]....
        /*0cbc*/ 	.word	0x0001a450
        /*0cc0*/ 	.word	0x0000005a
        /*0cc4*/ 	.word	0x00032490
        /*0cc8*/ 	.short	0x010a
        /*0cca*/ 	.byte	0x3f
	.zero		1


	//   ....[73]....
        /*0ccc*/ 	.word	0x0001a4a0
        /*0cd0*/ 	.word	0x0000005a
        /*0cd4*/ 	.word	0x00032490
        /*0cd8*/ 	.short	0x010a
        /*0cda*/ 	.byte	0x3f
	.zero		1


	//   ....[74]....
        /*0cdc*/ 	.word	0x0001a4f0
        /*0ce0*/ 	.word	0x0000005a
        /*0ce4*/ 	.word	0x00032490
        /*0ce8*/ 	.short	0x010a
        /*0cea*/ 	.byte	0x3f
	.zero		1


	//   ....[75]....
        /*0cec*/ 	.word	0x0001a540
        /*0cf0*/ 	.word	0x0000005a
        /*0cf4*/ 	.word	0x000324b0
        /*0cf8*/ 	.short	0x010a
        /*0cfa*/ 	.byte	0x3f
	.zero		1


	//   ....[76]....
        /*0cfc*/ 	.word	0x0001ab80
        /*0d00*/ 	.word	0x00000011
        /*0d04*/ 	.word	0x00032400
        /*0d08*/ 	.short	0x010a
        /*0d0a*/ 	.byte	0x3f
	.zero		1


	//   ....[77]....
        /*0d0c*/ 	.word	0x0001b0d0
        /*0d10*/ 	.word	0x00000011
        /*0d14*/ 	.word	0x00032400
        /*0d18*/ 	.short	0x010a
        /*0d1a*/ 	.byte	0x3f
	.zero		1


	//   ....[78]....
        /*0d1c*/ 	.word	0x0001b120
        /*0d20*/ 	.word	0x000000ad
        /*0d24*/ 	.word	0x00032430
        /*0d28*/ 	.short	0x010a
        /*0d2a*/ 	.byte	0x3f
	.zero		1


	//   ....[79]....
        /*0d2c*/ 	.word	0x0001b170
        /*0d30*/ 	.word	0x00000011
        /*0d34*/ 	.word	0x00032410
        /*0d38*/ 	.short	0x010a
        /*0d3a*/ 	.byte	0x3f
	.zero		1


	//   ....[80]....
        /*0d3c*/ 	.word	0x0001b1c0
        /*0d40*/ 	.word	0x000000ad
        /*0d44*/ 	.word	0x00032450
        /*0d48*/ 	.short	0x010a
        /*0d4a*/ 	.byte	0x3f
	.zero		1


	//   ....[81]....
        /*0d4c*/ 	.word	0x0001b210
        /*0d50*/ 	.word	0x000000c9
        /*0d54*/ 	.word	0x00032430
        /*0d58*/ 	.short	0x010a
        /*0d5a*/ 	.byte	0x3f
	.zero		1


	//   ....[82]....
        /*0d5c*/ 	.word	0x0001b260
        /*0d60*/ 	.word	0x000000c9
        /*0d64*/ 	.word	0x00032450
        /*0d68*/ 	.short	0x010a
        /*0d6a*/ 	.byte	0x3f
	.zero		1


	//   ....[83]....
        /*0d6c*/ 	.word	0x0001b2b0
        /*0d70*/ 	.word	0x000000d7
        /*0d74*/ 	.word	0x00032430
        /*0d78*/ 	.short	0x010a
        /*0d7a*/ 	.byte	0x3f
	.zero		1


	//   ....[84]....
        /*0d7c*/ 	.word	0x0001b300
        /*0d80*/ 	.word	0x000000d7
        /*0d84*/ 	.word	0x00032450
        /*0d88*/ 	.short	0x010a
        /*0d8a*/ 	.byte	0x3f
	.zero		1


	//   ....[85]....
        /*0d8c*/ 	.word	0x0001b4a0
        /*0d90*/ 	.word	0x00000009
        /*0d94*/ 	.word	0x00032420
        /*0d98*/ 	.short	0x010a
        /*0d9a*/ 	.byte	0x3f
	.zero		1


	//   ....[86]....
        /*0d9c*/ 	.word	0x0001b4f0
        /*0da0*/ 	.word	0x00000005
        /*0da4*/ 	.word	0x000324a0
        /*0da8*/ 	.short	0x010a
        /*0daa*/ 	.byte	0x3f
	.zero		1


	//   ....[87]....
        /*0dac*/ 	.word	0x0001b540
        /*0db0*/ 	.word	0x00000005
        /*0db4*/ 	.word	0x000324c0
        /*0db8*/ 	.short	0x010a
        /*0dba*/ 	.byte	0x3f
	.zero		1


	//   ....[88]....
        /*0dbc*/ 	.word	0x0001b590
        /*0dc0*/ 	.word	0x00000006
        /*0dc4*/ 	.word	0x000324a0
        /*0dc8*/ 	.short	0x010a
        /*0dca*/ 	.byte	0x3f
	.zero		1


	//   ....[89]....
        /*0dcc*/ 	.word	0x0001b5e0
        /*0dd0*/ 	.word	0x00000006
        /*0dd4*/ 	.word	0x000324c0
        /*0dd8*/ 	.short	0x010a
        /*0dda*/ 	.byte	0x3f
	.zero		1


	//   ....[90]....
        /*0ddc*/ 	.word	0x0001b780
        /*0de0*/ 	.word	0x00000009
        /*0de4*/ 	.word	0x00032440
        /*0de8*/ 	.short	0x010a
        /*0dea*/ 	.byte	0x3f
	.zero		1


	//   ....[91]....
        /*0dec*/ 	.word	0x0001b800
        /*0df0*/ 	.word	0x00000009
        /*0df4*/ 	.word	0x00032420
        /*0df8*/ 	.short	0x010a
        /*0dfa*/ 	.byte	0x3f
	.zero		1


	//   ....[92]....
        /*0dfc*/ 	.word	0x0001b850
        /*0e00*/ 	.word	0x00000005
        /*0e04*/ 	.word	0x00032460
        /*0e08*/ 	.short	0x010a
        /*0e0a*/ 	.byte	0x3f
	.zero		1


	//   ....[93]....
        /*0e0c*/ 	.word	0x0001b8a0
        /*0e10*/ 	.word	0x00000002
        /*0e14*/ 	.word	0x00032440
        /*0e18*/ 	.short	0x010a
        /*0e1a*/ 	.byte	0x3f
	.zero		1


	//   ....[94]....
        /*0e1c*/ 	.word	0x0001b8f0
        /*0e20*/ 	.word	0x00000002
        /*0e24*/ 	.word	0x00032460
        /*0e28*/ 	.short	0x010a
        /*0e2a*/ 	.byte	0x3f
	.zero		1


	//   ....[95]....
        /*0e2c*/ 	.word	0x0001b940
        /*0e30*/ 	.word	0x00000002
        /*0e34*/ 	.word	0x00032440
        /*0e38*/ 	.short	0x010a
        /*0e3a*/ 	.byte	0x3f
	.zero		1


	//   ....[96]....
        /*0e3c*/ 	.word	0x0001b990
        /*0e40*/ 	.word	0x00000002
        /*0e44*/ 	.word	0x00032460
        /*0e48*/ 	.short	0x010a
        /*0e4a*/ 	.byte	0x3f
	.zero		1


	//   ....[97]....
        /*0e4c*/ 	.word	0x0001b9e0
        /*0e50*/ 	.word	0x00000002
        /*0e54*/ 	.word	0x00032440
        /*0e58*/ 	.short	0x010a
        /*0e5a*/ 	.byte	0x3f
	.zero		1


	//   ....[98]....
        /*0e5c*/ 	.word	0x0001ba30
        /*0e60*/ 	.word	0x00000002
        /*0e64*/ 	.word	0x00032460
        /*0e68*/ 	.short	0x010a
        /*0e6a*/ 	.byte	0x3f
	.zero		1


	//   ....[99]....
        /*0e6c*/ 	.word	0x0001c3f0
        /*0e70*/ 	.word	0x00000000
        /*0e74*/ 	.word	0x00032420
        /*0e78*/ 	.short	0x010a
        /*0e7a*/ 	.byte	0x3f
	.zero		1


	//   ....[100]....
        /*0e7c*/ 	.word	0x0001c590
        /*0e80*/ 	.word	0x00000006
        /*0e84*/ 	.word	0x00000000
        /*0e88*/ 	.short	0x010a
        /*0e8a*/ 	.byte	0x3f
	.zero		1


	//   ....[101]....
        /*0e8c*/ 	.word	0x0001c5e0
        /*0e90*/ 	.word	0x00000007
        /*0e94*/ 	.word	0x00000000
        /*0e98*/ 	.short	0x010a
        /*0e9a*/ 	.byte	0x3f
	.zero		1


	//   ....[102]....
        /*0e9c*/ 	.word	0x0001c630
        /*0ea0*/ 	.word	0x00000004
        /*0ea4*/ 	.word	0x00000000
        /*0ea8*/ 	.short	0x010a
        /*0eaa*/ 	.byte	0x3f
	.zero		1


	//----- nvinfo : EIATTR_NUM_MBARRIERS
	.align		4
.L_646:
        /*0eac*/ 	.byte	0x03, 0x38
        /*0eae*/ 	.short	0x0017


	//----- nvinfo : EIATTR_EXIT_INSTR_OFFSETS
	.align		4
        /*0eb0*/ 	.byte	0x04, 0x1c
        /*0eb2*/ 	.short	(.L_648 - .L_647)


	//   ....[0]....
.L_647:
        /*0eb4*/ 	.word	0x0001a440


	//----- nvinfo : EIATTR_MAX_THREADS
	.align		4
.L_648:
        /*0eb8*/ 	.byte	0x04, 0x05
        /*0eba*/ 	.short	(.L_650 - .L_649)
.L_649:
        /*0ebc*/ 	.word	0x00000180
        /*0ec0*/ 	.word	0x00000001
        /*0ec4*/ 	.word	0x00000001


	//----- nvinfo : EIATTR_CRS_STACK_SIZE
	.align		4
.L_650:
        /*0ec8*/ 	.byte	0x04, 0x1e
        /*0eca*/ 	.short	(.L_652 - .L_651)
.L_651:
        /*0ecc*/ 	.word	0x00000000


	//----- nvinfo : EIATTR_CBANK_PARAM_SIZE
	.align		4
.L_652:
        /*0ed0*/ 	.byte	0x03, 0x19
        /*0ed2*/ 	.short	0x0b70


	//----- nvinfo : EIATTR_PARAM_CBANK
	.align		4
        /*0ed4*/ 	.byte	0x04, 0x0a
        /*0ed6*/ 	.short	(.L_654 - .L_653)
	.align		4
.L_653:
        /*0ed8*/ 	.word	index@(.nv.constant0._ZN7cutlass13device_kernelIN5flash11enable_sm90INS1_16FlashAttnFwdSm90INS1_25CollectiveMainloopFwdSm90ILi2EN4cute5tupleIJNS5_1CILi1EEES8_S8_EEENS6_IJNS7_ILi128EEENS7_ILi96EEENS7_ILi64EEEEEELi256ENS_6half_tEfNS_4arch4Sm90ELb1ELb0ELb0ELb1ELb0ELb1ELb1ELb1ELb0ELb0ELb0ELb0EEENS1_21CollectiveEpilogueFwdINS6_IJSA_NS7_ILi256EEESB_EEES9_SE_SG_Li256ELb1ELb0ELb0ELb0EEENS1_36VarlenDynamicPersistentTileSchedulerILi128ELi96ELi256ELi32ELb0ELb0ELb1ELb1ELb1ELb1EEEEEEEEEvNT_6ParamsE)
        /*0edc*/ 	.short	0x0210
        /*0ede*/ 	.short	0x0b70


	//----- nvinfo : EIATTR_SW_WAR
	.align		4
.L_654:
        /*0ee0*/ 	.byte	0x04, 0x36
        /*0ee2*/ 	.short	(.L_656 - .L_655)
.L_655:
        /*0ee4*/ 	.word	0x00000008
.L_656:


//--------------------- .nv.callgraph             --------------------------
	.section	.nv.callgraph,"",@"SHT_CUDA_CALLGRAPH"
	.align	4
	.sectionentsize	8
	.align		4
        /*0000*/ 	.word	0x00000000
	.align		4
        /*0004*/ 	.word	0xffffffff
	.align		4
        /*0008*/ 	.word	index@(_ZN7cutlass13device_kernelIN5flash11enable_sm90INS1_16FlashAttnFwdSm90INS1_25CollectiveMainloopFwdSm90ILi2EN4cute5tupleIJNS5_1CILi1EEES8_S8_EEENS6_IJNS7_ILi128EEENS7_ILi96EEENS7_ILi64EEEEEELi256ENS_6half_tEfNS_4arch4Sm90ELb0ELb0ELb0ELb0ELb0ELb0ELb0ELb1ELb0ELb0ELb0ELb0EEENS1_21CollectiveEpilogueFwdINS6_IJSA_NS7_ILi256EEESB_EEES9_SE_SG_Li256ELb0ELb0ELb0ELb0EEENS1_29StaticPersistentTileSchedulerILb0EEEEEEEEEvNT_6ParamsE)
	.align		4
        /*000c*/ 	.word	index@(__assertfail)
	.align		4
        /*0010*/ 	.word	index@(_ZN7cutlass13device_kernelIN5flash11enable_sm90INS1_16FlashAttnFwdSm90INS1_25CollectiveMainloopFwdSm90ILi2EN4cute5tupleIJNS5_1CILi1EEES8_S8_EEENS6_IJNS7_ILi128EEENS7_ILi96EEENS7_ILi64EEEEEELi256ENS_6half_tEfNS_4arch4Sm90ELb0ELb0ELb0ELb0ELb0ELb0ELb1ELb1ELb0ELb0ELb0ELb0EEENS1_21CollectiveEpilogueFwdINS6_IJSA_NS7_ILi256EEESB_EEES9_SE_SG_Li256ELb0ELb0ELb0ELb0EEENS1_29StaticPersistentTileSchedulerILb0EEEEEEEEEvNT_6ParamsE)
	.align		4
        /*0014*/ 	.word	index@(__assertfail)
	.align		4
        /*0018*/ 	.word	index@(_ZN7cutlass13device_kernelIN5flash11enable_sm90INS1_16FlashAttnFwdSm90INS1_25CollectiveMainloopFwdSm90ILi2EN4cute5tupleIJNS5_1CILi1EEES8_S8_EEENS6_IJNS7_ILi128EEENS7_ILi96EEENS7_ILi64EEEEEELi256ENS_6half_tEfNS_4arch4Sm90ELb0ELb0ELb0ELb1ELb0ELb0ELb0ELb1ELb0ELb0ELb0ELb0EEENS1_21CollectiveEpilogueFwdINS6_IJSA_NS7_ILi256EEESB_EEES9_SE_SG_Li256ELb1ELb0ELb0ELb0EEENS1_36VarlenDynamicPersistentTileSchedulerILi128ELi96ELi256ELi32ELb0ELb0ELb1ELb0ELb1ELb1EEEEEEEEEvNT_6ParamsE)
	.align		4
        /*001c*/ 	.word	index@(__assertfail)
	.align		4
        /*0020*/ 	.word	index@(_ZN7cutlass13device_kernelIN5flash11enable_sm90INS1_16FlashAttnFwdSm90INS1_25CollectiveMainloopFwdSm90ILi2EN4cute5tupleIJNS5_1CILi1EEES8_S8_EEENS6_IJNS7_ILi128EEENS7_ILi96EEENS7_ILi64EEEEEELi256ENS_6half_tEfNS_4arch4Sm90ELb0ELb0ELb0ELb1ELb0ELb1ELb0ELb1ELb0ELb0ELb0ELb0EEENS1_21CollectiveEpilogueFwdINS6_IJSA_NS7_ILi256EEESB_EEES9_SE_SG_Li256ELb1ELb0ELb0ELb0EEENS1_36VarlenDynamicPersistentTileSchedulerILi128ELi96ELi256ELi32ELb0ELb0ELb1ELb0ELb1ELb1EEEEEEEEEvNT_6ParamsE)
	.align		4
        /*0024*/ 	.word	index@(__assertfail)
	.align		4
        /*0028*/ 	.word	index@(_ZN7cutlass13device_kernelIN5flash11enable_sm90INS1_16FlashAttnFwdSm90INS1_25CollectiveMainloopFwdSm90ILi2EN4cute5tupleIJNS5_1CILi1EEES8_S8_EEENS6_IJNS7_ILi128EEENS7_ILi96EEENS7_ILi64EEEEEELi256ENS_6half_tEfNS_4arch4Sm90ELb0ELb0ELb0ELb1ELb0ELb0ELb1ELb1ELb0ELb0ELb0ELb0EEENS1_21CollectiveEpilogueFwdINS6_IJSA_NS7_ILi256EEESB_EEES9_SE_SG_Li256ELb1ELb0ELb0ELb0EEENS1_36VarlenDynamicPersistentTileSchedulerILi128ELi96ELi256ELi32ELb0ELb0ELb1ELb0ELb1ELb1EEEEEEEEEvNT_6ParamsE)
	.align		4
        /*002c*/ 	.word	index@(__assertfail)
	.align		4
        /*0030*/ 	.word	index@(_ZN7cutlass13device_kernelIN5flash11enable_sm90INS1_16FlashAttnFwdSm90INS1_25CollectiveMainloopFwdSm90ILi2EN4cute5tupleIJNS5_1CILi1EEES8_S8_EEENS6_IJNS7_ILi128EEENS7_ILi96EEENS7_ILi64EEEEEELi256ENS_6half_tEfNS_4arch4Sm90ELb0ELb0ELb0ELb1ELb0ELb1ELb1ELb1ELb0ELb0ELb0ELb0EEENS1_21CollectiveEpilogueFwdINS6_IJSA_NS7_ILi256EEESB_EEES9_SE_SG_Li256ELb1ELb0ELb0ELb0EEENS1_36VarlenDynamicPersistentTileSchedulerILi128ELi96ELi256ELi32ELb0ELb0ELb1ELb0ELb1ELb1EEEEEEEEEvNT_6ParamsE)
	.align		4
        /*0034*/ 	.word	index@(__assertfail)
	.align		4
        /*0038*/ 	.word	index@(_ZN7cutlass13device_kernelIN5flash11enable_sm90INS1_16FlashAttnFwdSm90INS1_25CollectiveMainloopFwdSm90ILi2EN4cute5tupleIJNS5_1CILi1EEES8_S8_EEENS6_IJNS7_ILi128EEENS7_ILi96EEENS7_ILi64EEEEEELi256ENS_6half_tEfNS_4arch4Sm90ELb0ELb1ELb0ELb0ELb0ELb0ELb0ELb1ELb0ELb0ELb0ELb0EEENS1_21CollectiveEpilogueFwdINS6_IJSA_NS7_ILi256EEESB_EEES9_SE_SG_Li256ELb0ELb0ELb0ELb0EEENS1_30DynamicPersistentTileSchedulerILi256ELi32ELb0ELb0ELb1EEEEEEEEEvNT_6ParamsE)
	.align		4
        /*003c*/ 	.word	index@(__assertfail)
	.align		4
        /*0040*/ 	.word	index@(_ZN7cutlass13device_kernelIN5flash11enable_sm90INS1_16FlashAttnFwdSm90INS1_25CollectiveMainloopFwdSm90ILi2EN4cute5tupleIJNS5_1CILi1EEES8_S8_EEENS6_IJNS7_ILi128EEENS7_ILi96EEENS7_ILi64EEEEEELi256ENS_6half_tEfNS_4arch4Sm90ELb0ELb1ELb0ELb0ELb0ELb0ELb1ELb1ELb0ELb0ELb0ELb0EEENS1_21CollectiveEpilogueFwdINS6_IJSA_NS7_ILi256EEESB_EEES9_SE_SG_Li256ELb0ELb0ELb0ELb0EEENS1_30DynamicPersistentTileSchedulerILi256ELi32ELb0ELb0ELb1EEEEEEEEEvNT_6ParamsE)
	.align		4
        /*0044*/ 	.word	index@(__assertfail)
	.align		4
        /*0048*/ 	.word	index@(_ZN7cutlass13device_kernelIN5flash11enable_sm90INS1_16FlashAttnFwdSm90INS1_25CollectiveMainloopFwdSm90ILi2EN4cute5tupleIJNS5_1CILi1EEES8_S8_EEENS6_IJNS7_ILi128EEENS7_ILi96EEENS7_ILi64EEEEEELi256ENS_6half_tEfNS_4arch4Sm90ELb0ELb1ELb0ELb1ELb0ELb0ELb0ELb1ELb0ELb0ELb0ELb0EEENS1_21CollectiveEpilogueFwdINS6_IJSA_NS7_ILi256EEESB_EEES9_SE_SG_Li256ELb1ELb0ELb0ELb0EEENS1_36VarlenDynamicPersistentTileSchedulerILi128ELi96ELi256ELi32ELb0ELb0ELb1ELb1ELb0ELb1EEEEEEEEEvNT_6ParamsE)
	.align		4
        /*004c*/ 	.word	index@(__assertfail)
	.align		4
        /*0050*/ 	.word	index@(_ZN7cutlass13device_kernelIN5flash11enable_sm90INS1_16FlashAttnFwdSm90INS1_25CollectiveMainloopFwdSm90ILi2EN4cute5tupleIJNS5_1CILi1EEES8_S8_EEENS6_IJNS7_ILi128EEENS7_ILi96EEENS7_ILi64EEEEEELi256ENS_6half_tEfNS_4arch4Sm90ELb0ELb1ELb0ELb1ELb0ELb1ELb0ELb1ELb0ELb0ELb0ELb0EEENS1_21CollectiveEpilogueFwdINS6_IJSA_NS7_ILi256EEESB_EEES9_SE_SG_Li256ELb1ELb0ELb0ELb0EEENS1_36VarlenDynamicPersistentTileSchedulerILi128ELi96ELi256ELi32ELb0ELb0ELb1ELb1ELb0ELb1EEEEEEEEEvNT_6ParamsE)
	.align		4
        /*0054*/ 	.word	index@(__assertfail)
	.align		4
        /*0058*/ 	.word	index@(_ZN7cutlass13device_kernelIN5flash11enable_sm90INS1_16FlashAttnFwdSm90INS1_25CollectiveMainloopFwdSm90ILi2EN4cute5tupleIJNS5_1CILi1EEES8_S8_EEENS6_IJNS7_ILi128EEENS7_ILi96EEENS7_ILi64EEEEEELi256ENS_6half_tEfNS_4arch4Sm90ELb0ELb1ELb0ELb1ELb0ELb0ELb1ELb1ELb0ELb0ELb0ELb0EEENS1_21CollectiveEpilogueFwdINS6_IJSA_NS7_ILi256EEESB_EEES9_SE_SG_Li256ELb1ELb0ELb0ELb0EEENS1_36VarlenDynamicPersistentTileSchedulerILi128ELi96ELi256ELi32ELb0ELb0ELb1ELb1ELb0ELb1EEEEEEEEEvNT_6ParamsE)
	.align		4
        /*005c*/ 	.word	index@(__assertfail)
	.align		4
        /*0060*/ 	.word	index@(_ZN7cutlass13device_kernelIN5flash11enable_sm90INS1_16FlashAttnFwdSm90INS1_25CollectiveMainloopFwdSm90ILi2EN4cute5tupleIJNS5_1CILi1EEES8_S8_EEENS6_IJNS7_ILi128EEENS7_ILi96EEENS7_ILi64EEEEEELi256ENS_6half_tEfNS_4arch4Sm90ELb0ELb1ELb0ELb1ELb0ELb1ELb1ELb1ELb0ELb0ELb0ELb0EEENS1_21CollectiveEpilogueFwdINS6_IJSA_NS7_ILi256EEESB_EEES9_SE_SG_Li256ELb1ELb0ELb0ELb0EEENS1_36VarlenDynamicPersistentTileSchedulerILi128ELi96ELi256ELi32ELb0ELb0ELb1ELb1ELb0ELb1EEEEEEEEEvNT_6ParamsE)
	.align		4
        /*0064*/ 	.word	index@(__assertfail)
	.align		4
        /*0068*/ 	.word	index@(_ZN7cutlass13device_kernelIN5flash11enable_sm90INS1_16FlashAttnFwdSm90INS1_25CollectiveMainloopFwdSm90ILi2EN4cute5tupleIJNS5_1CILi1EEES8_S8_EEENS6_IJNS7_ILi128EEENS7_ILi96EEENS7_ILi64EEEEEELi256ENS_6half_tEfNS_4arch4Sm90ELb1ELb0ELb0ELb0ELb0ELb0ELb0ELb1ELb0ELb0ELb0ELb0EEENS1_21CollectiveEpilogueFwdINS6_IJSA_NS7_ILi256EEESB_EEES9_SE_SG_Li256ELb0ELb0ELb0ELb0EEENS1_30DynamicPersistentTileSchedulerILi256ELi32ELb0ELb0ELb1EEEEEEEEEvNT_6ParamsE)
	.align		4
        /*006c*/ 	.word	index@(__assertfail)
	.align		4
        /*0070*/ 	.word	index@(_ZN7cutlass13device_kernelIN5flash11enable_sm90INS1_16FlashAttnFwdSm90INS1_25CollectiveMainloopFwdSm90ILi2EN4cute5tupleIJNS5_1CILi1EEES8_S8_EEENS6_IJNS7_ILi128EEENS7_ILi96EEENS7_ILi64EEEEEELi256ENS_6half_tEfNS_4arch4Sm90ELb1ELb0ELb0ELb0ELb0ELb0ELb1ELb1ELb0ELb0ELb0ELb0EEENS1_21CollectiveEpilogueFwdINS6_IJSA_NS7_ILi256EEESB_EEES9_SE_SG_Li256ELb0ELb0ELb0ELb0EEENS1_30DynamicPersistentTileSchedulerILi256ELi32ELb0ELb0ELb1EEEEEEEEEvNT_6ParamsE)
	.align		4
        /*0074*/ 	.word	index@(__assertfail)
	.align		4
        /*0078*/ 	.word	index@(_ZN7cutlass13device_kernelIN5flash11enable_sm90INS1_16FlashAttnFwdSm90INS1_25CollectiveMainloopFwdSm90ILi2EN4cute5tupleIJNS5_1CILi1EEES8_S8_EEENS6_IJNS7_ILi128EEENS7_ILi96EEENS7_ILi64EEEEEELi256ENS_6half_tEfNS_4arch4Sm90ELb1ELb0ELb0ELb1ELb0ELb0ELb0ELb1ELb0ELb0ELb0ELb0EEENS1_21CollectiveEpilogueFwdINS6_IJSA_NS7_ILi256EEESB_EEES9_SE_SG_Li256ELb1ELb0ELb0ELb0EEENS1_36VarlenDynamicPersistentTileSchedulerILi128ELi96ELi256ELi32ELb0ELb0ELb1ELb1ELb1ELb1EEEEEEEEEvNT_6ParamsE)
	.align		4
        /*007c*/ 	.word	index@(__assertfail)
	.align		4
        /*0080*/ 	.word	index@(_ZN7cutlass13device_kernelIN5flash11enable_sm90INS1_16FlashAttnFwdSm90INS1_25CollectiveMainloopFwdSm90ILi2EN4cute5tupleIJNS5_1CILi1EEES8_S8_EEENS6_IJNS7_ILi128EEENS7_ILi96EEENS7_ILi64EEEEEELi256ENS_6half_tEfNS_4arch4Sm90ELb1ELb0ELb0ELb1ELb0ELb1ELb0ELb1ELb0ELb0ELb0ELb0EEENS1_21CollectiveEpilogueFwdINS6_IJSA_NS7_ILi256EEESB_EEES9_SE_SG_Li256ELb1ELb0ELb0ELb0EEENS1_36VarlenDynamicPersistentTileSchedulerILi128ELi96ELi256ELi32ELb0ELb0ELb1ELb1ELb1ELb1EEEEEEEEEvNT_6ParamsE)
	.align		4
        /*0084*/ 	.word	index@(__assertfail)
	.align		4
        /*0088*/ 	.word	index@(_ZN7cutlass13device_kernelIN5flash11enable_sm90INS1_16FlashAttnFwdSm90INS1_25CollectiveMainloopFwdSm90ILi2EN4cute5tupleIJNS5_1CILi1EEES8_S8_EEENS6_IJNS7_ILi128EEENS7_ILi96EEENS7_ILi64EEEEEELi256ENS_6half_tEfNS_4arch4Sm90ELb1ELb0ELb0ELb1ELb0ELb0ELb1ELb1ELb0ELb0ELb0ELb0EEENS1_21CollectiveEpilogueFwdINS6_IJSA_NS7_ILi256EEESB_EEES9_SE_SG_Li256ELb1ELb0ELb0ELb0EEENS1_36VarlenDynamicPersistentTileSchedulerILi128ELi96ELi256ELi32ELb0ELb0ELb1ELb1ELb1ELb1EEEEEEEEEvNT_6ParamsE)
	.align		4
        /*008c*/ 	.word	index@(__assertfail)
	.align		4
        /*0090*/ 	.word	index@(_ZN7cutlass13device_kernelIN5flash11enable_sm90INS1_16FlashAttnFwdSm90INS1_25CollectiveMainloopFwdSm90ILi2EN4cute5tupleIJNS5_1CILi1EEES8_S8_EEENS6_IJNS7_ILi128EEENS7_ILi96EEENS7_ILi64EEEEEELi256ENS_6half_tEfNS_4arch4Sm90ELb1ELb0ELb0ELb1ELb0ELb1ELb1ELb1ELb0ELb0ELb0ELb0EEENS1_21CollectiveEpilogueFwdINS6_IJSA_NS7_ILi256EEESB_EEES9_SE_SG_Li256ELb1ELb0ELb0ELb0EEENS1_36VarlenDynamicPersistentTileSchedulerILi128ELi96ELi256ELi32ELb0ELb0ELb1ELb1ELb1ELb1EEEEEEEEEvNT_6ParamsE)
	.align		4
        /*0094*/ 	.word	index@(__assertfail)
	.align		4
        /*0098*/ 	.word	0x00000000
	.align		4
        /*009c*/ 	.word	0xfffffffe
	.align		4
        /*00a0*/ 	.word	0x00000000
	.align		4
        /*00a4*/ 	.word	0xfffffffd
	.align		4
        /*00a8*/ 	.word	0x00000000
	.align		4
        /*00ac*/ 	.word	0xfffffffc


//--------------------- .nv.constant4             --------------------------
	.section	.nv.constant4,"a",@progbits
	.align	8
	.align		8
.nv.constant4:
        /*0000*/ 	.dword	__assertfail
	.align		8
        /*0008*/ 	.dword	__unnamed_1
	.align		8
        /*0010*/ 	.dword	__unnamed_2
	.align		8
        /*0018*/ 	.dword	__unnamed_3
	.align		8
        /*0020*/ 	.dword	__unnamed_4
	.align		8
        /*0028*/ 	.dword	__unnamed_5
	.align		8
        /*0030*/ 	.dword	__unnamed_6
	.align		8
        /*0038*/ 	.dword	_ZN69_INTERNAL_337706d3_33_flash_fwd_hdim64_256_fp16_sm90_cu_3fbc093a_32204cuda3std3__45__cpo5beginE
	.align		8
        /*0040*/ 	.dword	_ZN69_INTERNAL_337706d3_33_flash_fwd_hdim64_256_fp16_sm90_cu_3fbc093a_32204cuda3std3__45__cpo3endE
	.align		8
        /*0048*/ 	.dword	_ZN69_INTERNAL_337706d3_33_flash_fwd_hdim64_256_fp16_sm90_cu_3fbc093a_32204cuda3std3__45__cpo6cbeginE
	.align		8
        /*0050*/ 	.dword	_ZN69_INTERNAL_337706d3_33_flash_fwd_hdim64_256_fp16_sm90_cu_3fbc093a_32204cuda3std3__45__cpo4cendE
	.align		8
        /*0058*/ 	.dword	_ZN69_INTERNAL_337706d3_33_flash_fwd_hdim64_256_fp16_sm90_cu_3fbc093a_32204cuda3std3__471_GLOBAL__N__337706d3_33_flash_fwd_hdim64_256_fp16_sm90_cu_3fbc093a_32206ignoreE
	.align		8
        /*0060*/ 	.dword	_ZN69_INTERNAL_337706d3_33_flash_fwd_hdim64_256_fp16_sm90_cu_3fbc093a_32204cuda3std3__419piecewise_constructE
	.align		8
        /*0068*/ 	.dword	_ZN69_INTERNAL_337706d3_33_flash_fwd_hdim64_256_fp16_sm90_cu_3fbc093a_32204cuda3std3__48in_placeE
	.align		8
        /*0070*/ 	.dword	_ZN69_INTERNAL_337706d3_33_flash_fwd_hdim64_256_fp16_sm90_cu_3fbc093a_32204cuda3std6ranges3__45__cpo4swapE
	.align		8
        /*0078*/ 	.dword	_ZN69_INTERNAL_337706d3_33_flash_fwd_hdim64_256_fp16_sm90_cu_3fbc093a_32204cuda3std6ranges3__45__cpo9iter_moveE
	.align		8
        /*0080*/ 	.dword	_ZN69_INTERNAL_337706d3_33_flash_fwd_hdim64_256_fp16_sm90_cu_3fbc093a_32204cute7productE
	.align		8
        /*0088*/ 	.dword	_ZN69_INTERNAL_337706d3_33_flash_fwd_hdim64_256_fp16_sm90_cu_3fbc093a_32204cute1_E
	.align		8
        /*0090*/ 	.dword	$str$20
	.align		8
        /*0098*/ 	.dword	$str$21


//--------------------- .text._ZN7cutlass13device_kernelIN5flash11enable_sm90INS1_16FlashAttnFwdSm90INS1_25CollectiveMainloopFwdSm90ILi2EN4cute5tupleIJNS5_1CILi1EEES8_S8_EEENS6_IJNS7_ILi128EEENS7_ILi96EEENS7_ILi64EEEEEELi256ENS_6half_tEfNS_4arch4Sm90ELb0ELb0ELb0ELb0ELb0ELb0ELb0ELb1ELb0ELb0ELb0ELb0EEENS1_21CollectiveEpilogueFwdINS6_IJSA_NS7_ILi256EEESB_EEES9_SE_SG_Li256ELb0ELb0ELb0ELb0EEENS1_29StaticPersistentTileSchedulerILb0EEEEEEEEEvNT_6ParamsE --------------------------
	.section	.text._ZN7cutlass13device_kernelIN5flash11enable_sm90INS1_16FlashAttnFwdSm90INS1_25CollectiveMainloopFwdSm90ILi2EN4cute5tupleIJNS5_1CILi1EEES8_S8_EEENS6_IJNS7_ILi128EEENS7_ILi96EEENS7_ILi64EEEEEELi256ENS_6half_tEfNS_4arch4Sm90ELb0ELb0ELb0ELb0ELb0ELb0ELb0ELb1ELb0ELb0ELb0ELb0EEENS1_21CollectiveEpilogueFwdINS6_IJSA_NS7_ILi256EEESB_EEES9_SE_SG_Li256ELb0ELb0ELb0ELb0EEENS1_29StaticPersistentTileSchedulerILb0EEEEEEEEEvNT_6ParamsE,"ax",@progbits
	.align	128
.text._ZN7cutlass13device_kernelIN5flash11enable_sm90INS1_16FlashAttnFwdSm90INS1_25CollectiveMainloopFwdSm90ILi2EN4cute5tupleIJNS5_1CILi1EEES8_S8_EEENS6_IJNS7_ILi128EEENS7_ILi96EEENS7_ILi64EEEEEELi256ENS_6half_tEfNS_4arch4Sm90ELb0ELb0ELb0ELb0ELb0ELb0ELb0ELb1ELb0ELb0ELb0ELb0EEENS1_21CollectiveEpilogueFwdINS6_IJSA_NS7_ILi256EEESB_EEES9_SE_SG_Li256ELb0ELb0ELb0ELb0EEENS1_29StaticPersistentTileSchedulerILb0EEEEEEEEEvNT_6ParamsE:
        .type           _ZN7cutlass13device_kernelIN5flash11enable_sm90INS1_16FlashAttnFwdSm90INS1_25CollectiveMainloopFwdSm90ILi2EN4cute5tupleIJNS5_1CILi1EEES8_S8_EEENS6_IJNS7_ILi128EEENS7_ILi96EEENS7_ILi64EEEEEELi256ENS_6half_tEfNS_4arch4Sm90ELb0ELb0ELb0ELb0ELb0ELb0ELb0ELb1ELb0ELb0ELb0ELb0EEENS1_21CollectiveEpilogueFwdINS6_IJSA_NS7_ILi256EEESB_EEES9_SE_SG_Li256ELb0ELb0ELb0ELb0EEENS1_29StaticPersistentTileSchedulerILb0EEEEEEEEEvNT_6ParamsE,@function
        .size           _ZN7cutlass13device_kernelIN5flash11enable_sm90INS1_16FlashAttnFwdSm90INS1_25CollectiveMainloopFwdSm90ILi2EN4cute5tupleIJNS5_1CILi1EEES8_S8_EEENS6_IJNS7_ILi128EEENS7_ILi96EEENS7_ILi64EEEEEELi256ENS_6half_tEfNS_4arch4Sm90ELb0ELb0ELb0ELb0ELb0ELb0ELb0ELb1ELb0ELb0ELb0ELb0EEENS1_21CollectiveEpilogueFwdINS6_IJSA_NS7_ILi256EEESB_EEES9_SE_SG_Li256ELb0ELb0ELb0ELb0EEENS1_29StaticPersistentTileSchedulerILb0EEEEEEEEEvNT_6ParamsE,(.L_x_4714 - _ZN7cutlass13device_kernelIN5flash11enable_sm90INS1_16FlashAttnFwdSm90INS1_25CollectiveMainloopFwdSm90ILi2EN4cute5tupleIJNS5_1CILi1EEES8_S8_EEENS6_IJNS7_ILi128EEENS7_ILi96EEENS7_ILi64EEEEEELi256ENS_6half_tEfNS_4arch4Sm90ELb0ELb0ELb0ELb0ELb0ELb0ELb0ELb1ELb0ELb0ELb0ELb0EEENS1_21CollectiveEpilogueFwdINS6_IJSA_NS7_ILi256EEESB_EEES9_SE_SG_Li256ELb0ELb0ELb0ELb0EEENS1_29StaticPersistentTileSchedulerILb0EEEEEEEEEvNT_6ParamsE)
        .other          _ZN7cutlass13device_kernelIN5flash11enable_sm90INS1_16FlashAttnFwdSm90INS1_25CollectiveMainloopFwdSm90ILi2EN4cute5tupleIJNS5_1CILi1EEES8_S8_EEENS6_IJNS7_ILi128EEENS7_ILi96EEENS7_ILi64EEEEEELi256ENS_6half_tEfNS_4arch4Sm90ELb0ELb0ELb0ELb0ELb0ELb0ELb0ELb1ELb0ELb0ELb0ELb0EEENS1_21CollectiveEpilogueFwdINS6_IJSA_NS7_ILi256EEESB_EEES9_SE_SG_Li256ELb0ELb0ELb0ELb0EEENS1_29StaticPersistentTileSchedulerILb0EEEEEEEEEvNT_6ParamsE,@"STO_CUDA_ENTRY STV_DEFAULT"
_ZN7cutlass13device_kernelIN5flash11enable_sm90INS1_16FlashAttnFwdSm90INS1_25CollectiveMainloopFwdSm90ILi2EN4cute5tupleIJNS5_1CILi1EEES8_S8_EEENS6_IJNS7_ILi128EEENS7_ILi96EEENS7_ILi64EEEEEELi256ENS_6half_tEfNS_4arch4Sm90ELb0ELb0ELb0ELb0ELb0ELb0ELb0ELb1ELb0ELb0ELb0ELb0EEENS1_21CollectiveEpilogueFwdINS6_IJSA_NS7_ILi256EEESB_EEES9_SE_SG_Li256ELb0ELb0ELb0ELb0EEENS1_29StaticPersistentTileSchedulerILb0EEEEEEEEEvNT_6ParamsE:
[----:B------:R-:W1:Y:S02]  /*0000*/  LDC R1, c[0x0][0x28] ;  /* 0x00000a00ff017b82 */ /* 0x000e640000000800 */
[----:B-1----:R-:W-:Y:S01]  /*0010*/  VIADD R1, R1, 0xffffffe0 ;  /* 0xffffffe001017836 */ /* 0x002fe20000000000 */
[----:B------:R-:W1:Y:S01]  /*0020*/  S2R R3, SR_TID.X ;  /* 0x0000000000037919 */ /* 0x000e620000002100 */
[----:B------:R-:W-:Y:S01]  /*0030*/  ELECT P0, URZ, PT ;  /* 0x00000000003f782f */ /* 0x000fe20003800000 */
[----:B------:R-:W-:Y:S01]  /*0040*/  BSSY B0, `(.L_x_0) ;  /* 0x0000014000007945 */ /* 0x000fe20003800000 */
[--C-:B-1----:R-:W-:Y:S02]  /*0050*/  SHF.R.U32.HI R0, RZ, 0x5, R3.reuse ;  /* 0x00000005ff007819 */ /* 0x102fe40000011603 */
[----:B------:R-:W-:-:S03]  /*0060*/  SHF.R.U32.HI R18, RZ, 0x7, R3 ;  /* 0x00000007ff127819 */ /* 0x000fc60000011603 */
[----:B------:R-:W1:Y:S02]  /*0070*/  SHFL.IDX PT, R2, R0, RZ, 0x1f ;  /* 0x00001fff00027589 */ /* 0x000e6400000e0000 */
[----:B-1----:R-:W-:-:S13]  /*0080*/  ISETP.EQ.AND P0, PT, R2, RZ, P0 ;  /* 0x000000ff0200720c */ /* 0x002fda0000702270 */
[----:B------:R-:W-:Y:S05]  /*0090*/  @!P0 BRA `(.L_x_1) ;  /* 0x0000000000388947 */ /* 0x000fea0003800000 */
[----:B------:R-:W-:Y:S02]  /*00a0*/  ULDC.64 UR4, c[0x0][0x198] ;  /* 0x0000660000047ab9 */ /* 0x000fe40000000a00 */
[----:B------:R-:W-:Y:S02]  /*00b0*/  UIADD3 UR6, UP0, UR4, 0x270, URZ ;  /* 0x0000027004067890 */ /* 0x000fe4000ff1e03f */
[----:B------:R-:W-:Y:S02]  /*00c0*/  UIADD3 UR8, UP1, UR4, 0x370, URZ ;  /* 0x0000037004087890 */ /* 0x000fe4000ff3e03f */
[----:B------:R-:W-:Y:S02]  /*00d0*/  UIADD3 UR10, UP2, UR4, 0x470, URZ ;  /* 0x00000470040a7890 */ /* 0x000fe4000ff5e03f */
[----:B------:R-:W-:Y:S02]  /*00e0*/  UIADD3 UR4, UP3, UR4, 0x9f0, URZ ;  /* 0x000009f004047890 */ /* 0x000fe4000ff7e03f */
[----:B------:R-:W-:-:S02]  /*00f0*/  UIADD3.X UR7, URZ, UR5, URZ, UP0, !UPT ;  /* 0x000000053f077290 */ /* 0x000fc400087fe43f */
[----:B------:R-:W-:Y:S02]  /*0100*/  UIADD3.X UR9, URZ, UR5, URZ, UP1, !UPT ;  /* 0x000000053f097290 */ /* 0x000fe40008ffe43f */
[----:B------:R-:W-:Y:S02]  /*0110*/  UIADD3.X UR11, URZ, UR5, URZ, UP2, !UPT ;  /* 0x000000053f0b7290 */ /* 0x000fe400097fe43f */
[----:B------:R-:W-:-:S03]  /*0120*/  UIADD3.X UR5, URZ, UR5, URZ, UP3, !UPT ;  /* 0x000000053f057290 */ /* 0x000fc60009ffe43f */
[----:B------:R1:W-:Y:S02]  /*0130*/  UTMACCTL.PF [UR6] ;  /* 0x00000000060079b9 */ /* 0x0003e40008040000 */
[----:B------:R1:W-:Y:S02]  /*0140*/  UTMACCTL.PF [UR8] ;  /* 0x00000000080079b9 */ /* 0x0003e40008040000 */
[----:B------:R1:W-:Y:S02]  /*0150*/  UTMACCTL.PF [UR10] ;  /* 0x000000000a0079b9 */ /* 0x0003e40008040000 */
[----:B------:R1:W-:Y:S02]  /*0160*/  UTMACCTL.PF [UR4] ;  /* 0x00000000040079b9 */ /* 0x0003e40008040000 */
[----:B-1----:R-:W-:Y:S01]  /*0170*/  NOP ;  /* 0x0000000000007918 */ /* 0x002fe20000000000 */
.L_x_1:
[----:B------:R-:W-:Y:S05]  /*0180*/  BSYNC B0 ;  /* 0x0000000000007941 */ /* 0x000fea0003800000 */
.L_x_0:
[----:B------:R-:W-:Y:S01]  /*0190*/  VOTEU.ANY UP0, P0 ;  /* 0x00000000003f7886 */ /* 0x000fe20000000100 */
[----:B------:R-:W1:Y:S01]  /*01a0*/  SHFL.IDX PT, R4, R18, RZ, 0x1f ;  /* 0x00001fff12047589 */ /* 0x000e6200000e0000 */
[----:B------:R-:W-:Y:S01]  /*01b0*/  UMOV UR4, 0x1 ;  /* 0x0000000100047882 */ /* 0x000fe20000000000 */
[----:B------:R-:W-:Y:S01]  /*01c0*/  VOTEU.ANY UP1, P0 ;  /* 0x00000000003f7886 */ /* 0x000fe20000020100 */
[----:B------:R-:W-:Y:S01]  /*01d0*/  VOTEU.ANY UP2, P0 ;  /* 0x00000000003f7886 */ /* 0x000fe20000040100 */
[----:B------:R-:W2:Y:S01]  /*01e0*/  @UP0 S2UR UR7, SR_CgaCtaId ;  /* 0x00000000000709c3 */ /* 0x000ea20000008800 */
[----:B------:R-:W3:Y:S01]  /*01f0*/  SHFL.IDX PT, R2, R0, RZ, 0x1f ;  /* 0x00001fff00027589 */ /* 0x000ee200000e0000 */
[----:B------:R-:W-:Y:S01]  /*0200*/  @UP0 UMOV UR6, 0x400 ;  /* 0x0000040000060882 */ /* 0x000fe20000000000 */
[----:B------:R-:W-:-:S04]  /*0210*/  @UP0 UIADD3 UR4, -UR4, 0x100000, URZ ;  /* 0x0010000004040890 */ /* 0x000fc8000fffe13f */
[----:B------:R-:W-:Y:S02]  /*0220*/  @UP0 USHF.L.U32 UR5, UR4, 0xb, URZ ;  /* 0x0000000b04050899 */ /* 0x000fe4000800063f */
[----:B------:R-:W-:Y:S01]  /*0230*/  @UP0 USHF.L.U32 UR4, UR4, 0x1, URZ ;  /* 0x0000000104040899 */ /* 0x000fe2000800063f */
[----:B-1----:R-:W-:Y:S01]  /*0240*/  R2UR UR8, R4 ;  /* 0x00000000040872ca */ /* 0x002fe200000e0000 */
[----:B--2---:R-:W-:Y:S01]  /*0250*/  @UP0 ULEA UR6, UR7, UR6, 0x18 ;  /* 0x0000000607060291 */ /* 0x004fe2000f8ec03f */
[----:B---3--:R-:W-:-:S11]  /*0260*/  ISETP.NE.AND P1, PT, R2, RZ, PT ;  /* 0x000000ff0200720c */ /* 0x008fd60003f25270 */
[----:B------:R-:W-:Y:S01]  /*0270*/  UISETP.NE.AND UP0, UPT, UR8, URZ, UPT ;  /* 0x0000003f0800728c */ /* 0x000fe2000bf05270 */
[----:B------:R-:W1:Y:S02]  /*0280*/  FENCE.VIEW.ASYNC.S ;  /* 0x00000000000073c6 */ /* 0x000e640000000000 */
[----:B-1----:R1:W2:Y:S01]  /*0290*/  @UP1 SYNCS.EXCH.64 URZ, [UR6+0x22800], UR4 ;  /* 0x02280004063f15b2 */ /* 0x0022a20008000100 */
[----:B------:R1:W3:Y:S01]  /*02a0*/  @UP2 SYNCS.EXCH.64 URZ, [UR6+0x22820], UR4 ;  /* 0x02282004063f25b2 */ /* 0x0002e20008000100 */
[----:B------:R-:W-:Y:S06]  /*02b0*/  @P1 BRA `(.L_x_2) ;  /* 0x0000000000481947 */ /* 0x000fec0003800000 */
[----:B-1----:R-:W1:Y:S01]  /*02c0*/  S2UR UR5, SR_CgaCtaId ;  /* 0x00000000000579c3 */ /* 0x002e620000008800 */
[----:B------:R-:W-:Y:S01]  /*02d0*/  UMOV UR4, 0x400 ;  /* 0x0000040000047882 */ /* 0x000fe20000000000 */
[----:B------:R-:W-:Y:S01]  /*02e0*/  UMOV UR6, 0x1 ;  /* 0x0000000100067882 */ /* 0x000fe20000000000 */
[----:B------:R-:W-:Y:S01]  /*02f0*/  UMOV UR9, 0x2 ;  /* 0x0000000200097882 */ /* 0x000fe20000000000 */
[----:B------:R-:W-:-:S04]  /*0300*/  UIADD3 UR6, -UR6, 0x100000, URZ ;  /* 0x0010000006067890 */ /* 0x000fc8000fffe13f */
[----:B------:R-:W-:Y:S02]  /*0310*/  USHF.L.U32 UR7, UR6, 0xb, URZ ;  /* 0x0000000b06077899 */ /* 0x000fe4000800063f */
[----:B------:R-:W-:Y:S01]  /*0320*/  USHF.L.U32 UR6, UR6, 0x1, URZ ;  /* 0x0000000106067899 */ /* 0x000fe2000800063f */
[----:B------:R-:W-:Y:S01]  /*0330*/  ELECT P0, URZ, PT ;  /* 0x00000000003f782f */ /* 0x000fe20003800000 */
[----:B-1----:R-:W-:Y:S02]  /*0340*/  ULEA UR8, UR5, UR4, 0x18 ;  /* 0x0000000405087291 */ /* 0x002fe4000f8ec03f */
[----:B------:R-:W-:-:S04]  /*0350*/  UIADD3 UR4, -UR9, 0x100000, URZ ;  /* 0x0010000009047890 */ /* 0x000fc8000fffe13f */
[----:B------:R-:W-:Y:S02]  /*0360*/  USHF.L.U32 UR5, UR4, 0xb, URZ ;  /* 0x0000000b04057899 */ /* 0x000fe4000800063f */
[----:B------:R-:W-:Y:S01]  /*0370*/  USHF.L.U32 UR4, UR4, 0x1, URZ ;  /* 0x0000000104047899 */ /* 0x000fe2000800063f */
[----:B------:R-:W1:Y:S03]  /*0380*/  FENCE.VIEW.ASYNC.S ;  /* 0x00000000000073c6 */ /* 0x000e660000000000 */
[----:B-1----:R4:W1:Y:S08]  /*0390*/  SYNCS.EXCH.64 URZ, [UR8+0x22830], UR6 ;  /* 0x02283006083f75b2 */ /* 0x0028700008000100 */
[----:B------:R4:W1:Y:S01]  /*03a0*/  SYNCS.EXCH.64 URZ, [UR8+0x22840], UR4 ;  /* 0x02284004083f75b2 */ /* 0x0008620008000100 */
[----:B------:R4:W1:Y:S01]  /*03b0*/  SYNCS.EXCH.64 URZ, [UR8+0x22838], UR6 ;  /* 0x02283806083f75b2 */ /* 0x0008620008000100 */
[----:B------:R4:W1:Y:S02]  /*03c0*/  SYNCS.EXCH.64 URZ, [UR8+0x22848], UR4 ;  /* 0x02284804083f75b2 */ /* 0x0008640008000100 */
[----:B----4-:R-:W-:Y:S01]  /*03d0*/  NOP ;  /* 0x0000000000007918 */ /* 0x010fe20000000000 */
.L_x_2:
[----:B------:R-:W4:Y:S01]  /*03e0*/  SHFL.IDX PT, R2, R0, RZ, 0x1f ;  /* 0x00001fff00027589 */ /* 0x000f2200000e0000 */
[----:B------:R-:W-:Y:S01]  /*03f0*/  NOP ;  /* 0x0000000000007918 */ /* 0x000fe20000000000 */
[----:B----4-:R-:W-:-:S13]  /*0400*/  ISETP.NE.AND P0, PT, R2, RZ, PT ;  /* 0x000000ff0200720c */ /* 0x010fda0003f05270 */
[----:B------:R-:W-:Y:S05]  /*0410*/  @P0 BRA `(.L_x_3) ;  /* 0x0000000000480947 */ /* 0x000fea0003800000 */
[----:B-1----:R-:W1:Y:S01]  /*0420*/  S2UR UR5, SR_CgaCtaId ;  /* 0x00000000000579c3 */ /* 0x002e620000008800 */
[----:B------:R-:W-:Y:S01]  /*0430*/  UMOV UR4, 0x400 ;  /* 0x0000040000047882 */ /* 0x000fe20000000000 */
[----:B------:R-:W-:Y:S01]  /*0440*/  UMOV UR6, 0x1 ;  /* 0x0000000100067882 */ /* 0x000fe20000000000 */
[----:B------:R-:W-:Y:S01]  /*0450*/  UMOV UR7, 0x2 ;  /* 0x0000000200077882 */ /* 0x000fe20000000000 */
[----:B------:R-:W-:Y:S01]  /*0460*/  ELECT P0, URZ, PT ;  /* 0x00000000003f782f */ /* 0x000fe20003800000 */
[----:B-1----:R-:W-:Y:S02]  /*0470*/  ULEA UR8, UR5, UR4, 0x18 ;  /* 0x0000000405087291 */ /* 0x002fe4000f8ec03f */
[----:B------:R-:W-:-:S04]  /*0480*/  UIADD3 UR4, -UR6, 0x100000, URZ ;  /* 0x0010000006047890 */ /* 0x000fc8000fffe13f */
[----:B------:R-:W-:Y:S02]  /*0490*/  USHF.L.U32 UR5, UR4, 0xb, URZ ;  /* 0x0000000b04057899 */ /* 0x000fe4000800063f */
[----:B------:R-:W-:Y:S02]  /*04a0*/  USHF.L.U32 UR4, UR4, 0x1, URZ ;  /* 0x0000000104047899 */ /* 0x000fe4000800063f */
        /* <DEDUP_REMOVED lines=9> */
.L_x_3:
[----:B------:R-:W4:Y:S01]  /*0540*/  SHFL.IDX PT, R2, R0, RZ, 0x1f ;  /* 0x00001fff00027589 */ /* 0x000f2200000e0000 */
[----:B------:R-:W-:Y:S01]  /*0550*/  NOP ;  /* 0x0000000000007918 */ /* 0x000fe20000000000 */
[----:B----4-:R-:W-:-:S13]  /*0560*/  ISETP.NE.AND P0, PT, R2, RZ, PT ;  /* 0x000000ff0200720c */ /* 0x010fda0003f05270 */
[----:B------:R-:W-:Y:S05]  /*0570*/  @P0 BRA `(.L_x_4) ;  /* 0x0000000000380947 */ /* 0x000fea0003800000 */
[----:B-1----:R-:W1:Y:S01]  /*0580*/  S2UR UR5, SR_CgaCtaId ;  /* 0x00000000000579c3 */ /* 0x002e620000008800 */
[----:B------:R-:W-:Y:S01]  /*0590*/  UMOV UR4, 0x400 ;  /* 0x0000040000047882 */ /* 0x000fe20000000000 */
[----:B------:R-:W-:Y:S01]  /*05a0*/  UMOV UR7, 0x1 ;  /* 0x0000000100077882 */ /* 0x000fe20000000000 */
[----:B------:R-:W-:Y:S01]  /*05b0*/  ELECT P0, URZ, PT ;  /* 0x00000000003f782f */ /* 0x000fe20003800000 */
[----:B-1----:R-:W-:Y:S02]  /*05c0*/  ULEA UR6, UR5, UR4, 0x18 ;  /* 0x0000000405067291 */ /* 0x002fe4000f8ec03f */
[----:B------:R-:W-:-:S04]  /*05d0*/  UIADD3 UR4, -UR7, 0x100000, URZ ;  /* 0x0010000007047890 */ /* 0x000fc8000fffe13f */
[----:B------:R-:W-:Y:S02]  /*05e0*/  USHF.L.U32 UR5, UR4, 0xb, URZ ;  /* 0x0000000b04057899 */ /* 0x000fe4000800063f */
[----:B------:R-:W-:Y:S01]  /*05f0*/  USHF.L.U32 UR4, UR4, 0x1, URZ ;  /* 0x0000000104047899 */ /* 0x000fe2000800063f */
[----:B------:R-:W1:Y:S11]  /*0600*/  FENCE.VIEW.ASYNC.S ;  /* 0x00000000000073c6 */ /* 0x000e760000000000 */
[----:B-1----:R4:W1:Y:S01]  /*0610*/  SYNCS.EXCH.64 URZ, [UR6+0x22870], UR4 ;  /* 0x02287004063f75b2 */ /* 0x0028620008000100 */
[----:B------:R4:W1:Y:S01]  /*0620*/  SYNCS.EXCH.64 URZ, [UR6+0x22880], UR4 ;  /* 0x02288004063f75b2 */ /* 0x0008620008000100 */
[----:B------:R4:W1:Y:S01]  /*0630*/  SYNCS.EXCH.64 URZ, [UR6+0x22878], UR4 ;  /* 0x02287804063f75b2 */ /* 0x0008620008000100 */
[----:B------:R4:W1:Y:S02]  /*0640*/  SYNCS.EXCH.64 URZ, [UR6+0x22888], UR4 ;  /* 0x02288804063f75b2 */ /* 0x0008640008000100 */
[----:B----4-:R-:W-:Y:S01]  /*0650*/  NOP ;  /* 0x0000000000007918 */ /* 0x010fe20000000000 */
.L_x_4:
        /* <DEDUP_REMOVED lines=22> */
.L_x_5:
        /* <DEDUP_REMOVED lines=22> */
.L_x_6:
[----:B------:R-:W-:Y:S01]  /*0920*/  PLOP3.LUT P0, PT, PT, PT, UP0, 0x80, 0x0 ;  /* 0x000000000000781c */ /* 0x000fe20003f0f008 */
[----:B------:R-:W-:Y:S01]  /*0930*/  UMOV UR38, 0x1 ;  /* 0x0000000100267882 */ /* 0x000fe20000000000 */
[----:B------:R-:W-:Y:S01]  /*0940*/  NOP ;  /* 0x0000000000007918 */ /* 0x000fe20000000000 */
[----:B------:R-:W-:Y:S01]  /*0950*/  USEL UR38, UR38, 0x2, !UP0 ;  /* 0x0000000226267887 */ /* 0x000fe2000c000000 */
[----:B------:R-:W-:Y:S01]  /*0960*/  ULDC.64 UR40, c[0x0][0x208] ;  /* 0x0000820000287ab9 */ /* 0x000fe20000000a00 */
[----:B-123--:R-:W-:Y:S08]  /*0970*/  BAR.SYNC.DEFER_BLOCKING 0x0 ;  /* 0x0000000000007b1d */ /* 0x00eff00000010000 */
[----:B------:R-:W-:Y:S05]  /*0980*/  @!P0 BRA `(.L_x_7) ;  /* 0x0000005800348947 */ /* 0x000fea0003800000 */
.L_x_8:
[----:B------:R-:W-:-:S08]  /*0990*/  NOP ;  /* 0x0000000000007918 */ /* 0x000fd00000000000 */
[----:B------:R-:W1:Y:S02]  /*09a0*/  USETMAXREG.TRY_ALLOC.CTAPOOL UP0, 0xf0 ;  /* 0x000000f0000079c8 */ /* 0x000e640008000600 */
[----:B-1----:R-:W-:-:S13]  /*09b0*/  PLOP3.LUT P0, PT, PT, PT, UP0, 0x80, 0x0 ;  /* 0x000000000000781c */ /* 0x002fda0003f0f008 */
[----:B------:R-:W-:Y:S05]  /*09c0*/  @!P0 BRA `(.L_x_8) ;  /* 0xfffffffc00f08947 */ /* 0x000fea000383ffff */
[----:B------:R-:W1:Y:S08]  /*09d0*/  S2UR UR44, SR_CTAID.X ;  /* 0x00000000002c79c3 */ /* 0x000e700000002500 */
[----:B------:R-:W-:Y:S06]  /*09e0*/  BAR.ARV 0x8, 0x120 ;  /* 0x0204800000007b1d */ /* 0x000fec0000002000 */
[----:B------:R-:W-:-:S02]  /*09f0*/  ISETP.NE.AND P0, PT, R18, 0x1, PT ;  /* 0x000000011200780c */ /* 0x000fc40003f05270 */
[----:B------:R-:W1:Y:S11]  /*0a00*/  LDC R0, c[0x0][0xda4] ;  /* 0x00036900ff007b82 */ /* 0x000e760000000800 */
[----:B------:R-:W-:Y:S06]  /*0a10*/  @!P0 BAR.ARV 0x9, 0x100 ;  /* 0x0244000000008b1d */ /* 0x000fec0000002000 */
[----:B-1----:R-:W-:-:S13]  /*0a20*/  ISETP.LE.AND P0, PT, R0, UR44, PT ;  /* 0x0000002c00007c0c */ /* 0x002fda000bf03270 */
[----:B------:R-:W-:Y:S05]  /*0a30*/  @P0 EXIT ;  /* 0x000000000000094d */ /* 0x000fea0003800000 */
[----:B------:R-:W-:Y:S01]  /*0a40*/  VIADD R0, R3, 0xffffff80 ;  /* 0xffffff8003007836 */ /* 0x000fe20000000000 */
[----:B------:R-:W1:Y:S01]  /*0a50*/  S2UR UR4, SR_CgaCtaId ;  /* 0x00000000000479c3 */ /* 0x000e620000008800 */
[----:B------:R-:W-:Y:S01]  /*0a60*/  UMOV UR46, 0x400 ;  /* 0x00000400002e7882 */ /* 0x000fe20000000000 */
[----:B------:R-:W-:Y:S02]  /*0a70*/  ULOP3.LUT UR45, UR38, 0x1, URZ, 0xfc, !UPT ;  /* 0x00000001262d7892 */ /* 0x000fe4000f8efc3f */
[----:B------:R-:W-:Y:S01]  /*0a80*/  SHF.R.S32.HI R3, RZ, 0x1f, R0 ;  /* 0x0000001fff037819 */ /* 0x000fe20000011400 */
[----:B------:R-:W-:Y:S01]  /*0a90*/  ULDC.64 UR48, c[0x0][0x198] ;  /* 0x0000660000307ab9 */ /* 0x000fe20000000a00 */
[----:B------:R-:W-:Y:S01]  /*0aa0*/  UMOV UR43, URZ ;  /* 0x0000003f002b7c82 */ /* 0x000fe20008000000 */
[----:B------:R-:W-:Y:S01]  /*0ab0*/  UMOV UR42, URZ ;  /* 0x0000003f002a7c82 */ /* 0x000fe20008000000 */
[CC--:B------:R-:W-:Y:S01]  /*0ac0*/  LEA.HI R4, R3.reuse, R0.reuse, RZ, 0x7 ;  /* 0x0000000003047211 */ /* 0x0c0fe200078f38ff */
[----:B------:R-:W2:Y:S01]  /*0ad0*/  S2UR UR6, SR_SWINHI ;  /* 0x00000000000679c3 */ /* 0x000ea20000002f00 */
[----:B------:R-:W-:Y:S01]  /*0ae0*/  LEA.HI R6, R3, R0, RZ, 0x4 ;  /* 0x0000000003067211 */ /* 0x000fe200078f20ff */
[----:B------:R-:W-:Y:S01]  /*0af0*/  UMOV UR39, URZ ;  /* 0x0000003f00277c82 */ /* 0x000fe20008000000 */
[----:B------:R-:W-:-:S02]  /*0b00*/  LOP3.LUT R5, R4, 0xffffff80, RZ, 0xc0, !PT ;  /* 0xffffff8004057812 */ /* 0x000fc400078ec0ff */
[----:B------:R-:W-:Y:S02]  /*0b10*/  SHF.R.S32.HI R7, RZ, 0x4, R6 ;  /* 0x00000004ff077819 */ /* 0x000fe40000011406 */
[----:B------:R-:W-:Y:S01]  /*0b20*/  LEA.HI R22, R3, R0, RZ, 0x5 ;  /* 0x0000000003167211 */ /* 0x000fe200078f28ff */
[----:B------:R-:W-:Y:S01]  /*0b30*/  IMAD.IADD R2, R0, 0x1, -R5 ;  /* 0x0000000100027824 */ /* 0x000fe200078e0a05 */
[C---:B------:R-:W-:Y:S02]  /*0b40*/  LOP3.LUT R5, R6.reuse, 0x3fffff0, RZ, 0xc0, !PT ;  /* 0x03fffff006057812 */ /* 0x040fe400078ec0ff */
[----:B------:R-:W-:Y:S02]  /*0b50*/  LEA.HI R8, R6, R7, RZ, 0x1 ;  /* 0x0000000706087211 */ /* 0x000fe400078f08ff */
[----:B------:R-:W-:Y:S01]  /*0b60*/  SHF.R.S32.HI R9, RZ, 0x1f, R2 ;  /* 0x0000001fff097819 */ /* 0x000fe20000011402 */
[----:B------:R-:W-:Y:S01]  /*0b70*/  IMAD.IADD R5, R0, 0x1, -R5 ;  /* 0x0000000100057824 */ /* 0x000fe200078e0a05 */
[----:B------:R-:W-:Y:S01]  /*0b80*/  LOP3.LUT R8, R8, 0x1ffffffe, RZ, 0xc0, !PT ;  /* 0x1ffffffe08087812 */ /* 0x000fe200078ec0ff */
[----:B-1----:R-:W-:Y:S01]  /*0b90*/  ULEA UR46, UR4, UR46, 0x18 ;  /* 0x0000002e042e7291 */ /* 0x002fe2000f8ec03f */
[----:B------:R-:W-:-:S02]  /*0ba0*/  LEA.HI R0, R9, R2, RZ, 0x2 ;  /* 0x0000000209007211 */ /* 0x000fc400078f10ff */
[----:B------:R-:W-:Y:S01]  /*0bb0*/  SHF.R.S32.HI R22, RZ, 0x5, R22 ;  /* 0x00000005ff167819 */ /* 0x000fe20000011416 */
[----:B------:R-:W-:Y:S01]  /*0bc0*/  IMAD.IADD R8, R7, 0x1, -R8 ;  /* 0x0000000107087824 */ /* 0x000fe200078e0a08 */
[--C-:B------:R-:W-:Y:S02]  /*0bd0*/  SHF.R.S32.HI R3, RZ, 0x2, R0.reuse ;  /* 0x00000002ff037819 */ /* 0x100fe40000011400 */
[----:B------:R-:W-:Y:S01]  /*0be0*/  SHF.R.S32.HI R6, RZ, 0x1f, R0 ;  /* 0x0000001fff067819 */ /* 0x000fe20000011400 */
[----:B------:R-:W-:Y:S01]  /*0bf0*/  IMAD R5, R22, 0x10, R5 ;  /* 0x0000001016057824 */ /* 0x000fe200078e0205 */
[----:B------:R-:W-:Y:S01]  /*0c00*/  SHF.R.S32.HI R19, RZ, 0x7, R4 ;  /* 0x00000007ff137819 */ /* 0x000fe20000011404 */
[----:B------:R-:W-:Y:S01]  /*0c10*/  UMOV UR4, UR46 ;  /* 0x0000002e00047c82 */ /* 0x000fe20008000000 */
[----:B--2---:R-:W-:Y:S01]  /*0c20*/  UMOV UR5, UR6 ;  /* 0x0000000600057c82 */ /* 0x004fe20008000000 */
[----:B------:R-:W-:Y:S01]  /*0c30*/  LEA.HI R6, R6, R3, RZ, 0x3 ;  /* 0x0000000306067211 */ /* 0x000fe200078f18ff */
[----:B------:R-:W-:Y:S01]  /*0c40*/  IMAD R5, R5, 0x8, R8 ;  /* 0x0000000805057824 */ /* 0x000fe200078e0208 */
[----:B------:R-:W-:Y:S01]  /*0c50*/  LEA.HI R9, R9, R2, RZ, 0x5 ;  /* 0x0000000209097211 */ /* 0x000fe200078f28ff */
[----:B------:R-:W-:Y:S01]  /*0c60*/  IMAD.U32 R17, RZ, RZ, UR5 ;  /* 0x00000005ff117e24 */ /* 0x000fe2000f8e00ff */
[----:B------:R-:W-:-:S02]  /*0c70*/  LOP3.LUT R6, R6, 0xfffffff8, RZ, 0xc0, !PT ;  /* 0xfffffff806067812 */ /* 0x000fc400078ec0ff */
[----:B------:R-:W-:Y:S02]  /*0c80*/  LEA.HI R4, R4, R19, RZ, 0x1 ;  /* 0x0000001304047211 */ /* 0x000fe400078f08ff */
[----:B------:R-:W-:Y:S01]  /*0c90*/  SHF.R.S32.HI R9, RZ, 0x5, R9 ;  /* 0x00000005ff097819 */ /* 0x000fe20000011409 */
[----:B------:R-:W-:Y:S01]  /*0ca0*/  IMAD.IADD R6, R3, 0x1, -R6 ;  /* 0x0000000103067824 */ /* 0x000fe200078e0a06 */
[----:B------:R-:W-:Y:S01]  /*0cb0*/  LOP3.LUT R4, R4, 0x3fffffe, RZ, 0xc0, !PT ;  /* 0x03fffffe04047812 */ /* 0x000fe200078ec0ff */
[----:B------:R-:W-:Y:S01]  /*0cc0*/  IMAD.SHL.U32 R3, R5, 0x8, RZ ;  /* 0x0000000805037824 */ /* 0x000fe200078e00ff */
[----:B------:R-:W-:Y:S01]  /*0cd0*/  MOV R16, UR4 ;  /* 0x0000000400107c02 */ /* 0x000fe20008000f00 */
[----:B------:R-:W-:Y:S01]  /*0ce0*/  IMAD R9, R9, 0x10, R6 ;  /* 0x0000001009097824 */ /* 0x000fe200078e0206 */
[----:B------:R-:W-:Y:S01]  /*0cf0*/  LOP3.LUT R23, R0, 0x7ffffffc, RZ, 0xc0, !PT ;  /* 0x7ffffffc00177812 */ /* 0x000fe200078ec0ff */
[----:B------:R-:W-:Y:S02]  /*0d00*/  IMAD.IADD R4, R19, 0x1, -R4 ;  /* 0x0000000113047824 */ /* 0x000fe400078e0a04 */
[----:B------:R-:W-:-:S04]  /*0d10*/  IMAD.WIDE R16, R3, 0x2, R16 ;  /* 0x0000000203107825 */ /* 0x000fc800078e0210 */
[----:B------:R-:W-:Y:S02]  /*0d20*/  IMAD R200, R4, 0x40, R9 ;  /* 0x0000004004c87824 */ /* 0x000fe400078e0209 */
[----:B------:R-:W-:-:S07]  /*0d30*/  IMAD.IADD R23, R2, 0x1, -R23 ;  /* 0x0000000102177824 */ /* 0x000fce00078e0a17 */
.L_x_31:
[----:B------:R-:W1:Y:S01]  /*0d40*/  SHFL.IDX PT, R0, R19, RZ, 0x1f ;  /* 0x00001fff13007589 */ /* 0x000e6200000e0000 */
[----:B------:R-:W-:Y:S01]  /*0d50*/  ULDC.64 UR6, c[0x0][0x3f8] ;  /* 0x0000fe0000067ab9 */ /* 0x000fe20000000a00 */
[----:B------:R-:W-:Y:S01]  /*0d60*/  ULDC UR4, c[0x0][0xda8] ;  /* 0x00036a0000047ab9 */ /* 0x000fe20000000800 */
[----:B------:R-:W-:Y:S02]  /*0d70*/  UISETP.NE.U32.AND UP0, UPT, UR6, URZ, UPT ;  /* 0x0000003f0600728c */ /* 0x000fe4000bf05070 */
[----:B------:R-:W-:Y:S02]  /*0d80*/  UISETP.NE.AND UP1, UPT, UR4, 0x1, UPT ;  /* 0x000000010400788c */ /* 0x000fe4000bf25270 */
[----:B------:R-:W-:Y:S01]  /*0d90*/  UISETP.NE.AND.EX UP0, UPT, UR7, URZ, UPT, UP0 ;  /* 0x0000003f0700728c */ /* 0x000fe2000bf05300 */
[----:B------:R-:W-:Y:S01]  /*0da0*/  ULDC UR4, c[0x0][0xdb4] ;  /* 0x00036d0000047ab9 */ /* 0x000fe20000000800 */
[----:B------:R-:W-:Y:S01]  /*0db0*/  ULDC UR50, c[0x0][0x404] ;  /* 0x0001010000327ab9 */ /* 0x000fe20000000800 */
[----:B------:R-:W-:-:S02]  /*0dc0*/  UISETP.NE.AND UP2, UPT, UR4, 0x1, UPT ;  /* 0x000000010400788c */ /* 0x000fc4000bf45270 */
[----:B------:R-:W-:Y:S02]  /*0dd0*/  UIADD3 UR11, UR46, 0x18400, URZ ;  /* 0x000184002e0b7890 */ /* 0x000fe4000fffe03f */
[----:B------:R-:W-:Y:S01]  /*0de0*/  USEL UR50, UR50, 0x1, UP0 ;  /* 0x0000000132327887 */ /* 0x000fe20008000000 */
[----:B------:R-:W-:Y:S01]  /*0df0*/  ULDC UR10, c[0x0][0x2e0] ;  /* 0x0000b800000a7ab9 */ /* 0x000fe20000000800 */
[----:B------:R-:W-:Y:S02]  /*0e00*/  ULOP3.LUT UP0, URZ, UR11, 0x1bf, URZ, 0xc0, !UPT ;  /* 0x000001bf0b3f7892 */ /* 0x000fe4000f80c03f */
[----:B------:R-:W-:Y:S01]  /*0e10*/  UIMAD UR50, UR50, UR10, URZ ;  /* 0x0000000a323272a4 */ /* 0x000fe2000f8e023f */
[----:B------:R-:W-:Y:S01]  /*0e20*/  @UP1 ULDC UR6, c[0x0][0xdac] ;  /* 0x00036b0000061ab9 */ /* 0x000fe20000000800 */
[----:B------:R-:W-:Y:S01]  /*0e30*/  @UP1 ULDC UR12, c[0x0][0xdb0] ;  /* 0x00036c00000c1ab9 */ /* 0x000fe20000000800 */
[----:B-1----:R-:W-:Y:S01]  /*0e40*/  R2UR UR8, R0 ;  /* 0x00000000000872ca */ /* 0x002fe200000e0000 */
[----:B------:R-:W-:Y:S01]  /*0e50*/  UIMAD.WIDE.U32 UR6, UR44, UR6, URZ ;  /* 0x000000062c0672a5 */ /* 0x000fe2000f8e003f */
[----:B------:R-:W-:Y:S01]  /*0e60*/  PLOP3.LUT P0, PT, PT, PT, UP0, 0x80, 0x0 ;  /* 0x000000000000781c */ /* 0x000fe20003f0f008 */
[----:B------:R-:W-:-:S02]  /*0e70*/  UMOV UR37, UR44 ;  /* 0x0000002c00257c82 */ /* 0x000fc40008000000 */
[----:B------:R-:W-:-:S07]  /*0e80*/  @UP1 USHF.R.U32.HI UR37, URZ, UR12, UR7 ;  /* 0x0000000c3f251299 */ /* 0x000fce0008011607 */
[----:B------:R-:W-:Y:S01]  /*0e90*/  UMOV UR36, UR37 ;  /* 0x0000002500247c82 */ /* 0x000fe20008000000 */
[----:B------:R-:W-:-:S04]  /*0ea0*/  ULEA.HI UR4, UR8, UR8, URZ, 0x1 ;  /* 0x0000000808047291 */ /* 0x000fc8000f8f083f */
[----:B------:R-:W-:-:S03]  /*0eb0*/  ULOP3.LUT UR9, UR4, 0x1e, URZ, 0xc0, !UPT ;  /* 0x0000001e04097892 */ /* 0x000fc6000f8ec03f */
[----:B------:R-:W-:Y:S01]  /*0ec0*/  @UP2 ULDC.64 UR4, c[0x0][0xdb8] ;  /* 0x00036e0000042ab9 */ /* 0x000fe20000000a00 */
[----:B------:R-:W-:Y:S02]  /*0ed0*/  UIADD3 UR9, UR8, -UR9, URZ ;  /* 0x8000000908097290 */ /* 0x000fe4000fffe03f */
[----:B------:R-:W-:Y:S02]  /*0ee0*/  UIADD3 UR8, UR50, 0x5f, URZ ;  /* 0x0000005f32087890 */ /* 0x000fe4000fffe03f */
[----:B------:R-:W-:Y:S02]  /*0ef0*/  ULEA UR10, UR9, UR11, 0xd ;  /* 0x0000000b090a7291 */ /* 0x000fe4000f8e683f */
[----:B------:R-:W-:Y:S02]  /*0f00*/  UIMAD.WIDE UR8, UR8, 0x2aaaaaab, URZ ;  /* 0x2aaaaaab080878a5 */ /* 0x000fe4000f8e023f */
[----:B------:R-:W-:Y:S02]  /*0f10*/  UIMAD.WIDE.U32 UR6, UR37, UR4, URZ ;  /* 0x00000004250672a5 */ /* 0x000fe4000f8e003f */
[----:B------:R-:W-:-:S02]  /*0f20*/  USHF.R.U32.HI UR10, URZ, 0x4, UR10 ;  /* 0x000000043f0a7899 */ /* 0x000fc4000801160a */
[----:B------:R-:W-:Y:S02]  /*0f30*/  USHF.R.U32.HI UR47, URZ, 0x1f, UR9 ;  /* 0x0000001f3f2f7899 */ /* 0x000fe40008011609 */
[----:B------:R-:W-:Y:S02]  /*0f40*/  ULOP3.LUT UR51, UR10, 0x3fff, URZ, 0xc0, !UPT ;  /* 0x00003fff0a337892 */ /* 0x000fe4000f8ec03f */
[----:B------:R-:W-:Y:S02]  /*0f50*/  @UP2 USHF.R.U32.HI UR36, URZ, UR5, UR7 ;  /* 0x000000053f242299 */ /* 0x000fe40008011607 */
[----:B------:R-:W-:Y:S01]  /*0f60*/  ULEA.HI.SX32 UR47, UR9, UR47, 0x1c ;  /* 0x0000002f092f7291 */ /* 0x000fe2000f8fe23f */
[----:B------:R-:W-:Y:S11]  /*0f70*/  @!P0 BRA `(.L_x_9) ;  /* 0x0000000000408947 */ /* 0x000ff60003800000 */
[----:B------:R-:W-:Y:S01]  /*0f80*/  MOV R0, 0x0 ;  /* 0x0000000000007802 */ /* 0x000fe20000000f00 */
[----:B------:R-:W-:Y:S01]  /*0f90*/  ULDC.64 UR4, c[0x4][0x90] ;  /* 0x0100240000047ab9 */ /* 0x000fe20000000a00 */
[----:B------:R-:W-:Y:S01]  /*0fa0*/  ULDC.64 UR6, c[0x4][0x28] ;  /* 0x01000a0000067ab9 */ /* 0x000fe20000000a00 */
[----:B------:R-:W-:Y:S01]  /*0fb0*/  IMAD.U32 R4, RZ, RZ, UR4 ;  /* 0x00000004ff047e24 */ /* 0x000fe2000f8e00ff */
[----:B------:R1:W2:Y:S01]  /*0fc0*/  LDC.64 R14, c[0x4][R0] ;  /* 0x01000000000e7b82 */ /* 0x0002a20000000a00 */
[----:B------:R-:W-:Y:S01]  /*0fd0*/  IMAD.U32 R5, RZ, RZ, UR5 ;  /* 0x00000005ff057e24 */ /* 0x000fe2000f8e00ff */
[----:B------:R-:W-:Y:S01]  /*0fe0*/  ULDC.64 UR4, c[0x4][0x98] ;  /* 0x0100260000047ab9 */ /* 0x000fe20000000a00 */
[----:B------:R-:W-:Y:S01]  /*0ff0*/  IMAD.U32 R10, RZ, RZ, UR6 ;  /* 0x00000006ff0a7e24 */ /* 0x000fe2000f8e00ff */
[----:B------:R-:W-:Y:S01]  /*1000*/  MOV R6, UR4 ;  /* 0x0000000400067c02 */ /* 0x000fe20008000f00 */
[----:B------:R-:W-:Y:S02]  /*1010*/  IMAD.U32 R7, RZ, RZ, UR5 ;  /* 0x00000005ff077e24 */ /* 0x000fe4000f8e00ff */
[----:B------:R-:W-:-:S02]  /*1020*/  IMAD.U32 R11, RZ, RZ, UR7 ;  /* 0x00000007ff0b7e24 */ /* 0x000fc4000f8e00ff */
[----:B------:R-:W-:Y:S02]  /*1030*/  IMAD.MOV.U32 R8, RZ, RZ, 0x70 ;  /* 0x00000070ff087424 */ /* 0x000fe400078e00ff */
[----:B------:R-:W-:Y:S02]  /*1040*/  IMAD.MOV.U32 R12, RZ, RZ, 0x1 ;  /* 0x00000001ff0c7424 */ /* 0x000fe400078e00ff */
[----:B-1----:R-:W-:-:S07]  /*1050*/  IMAD.MOV.U32 R13, RZ, RZ, RZ ;  /* 0x000000ffff0d7224 */ /* 0x002fce00078e00ff */
[----:B------:R-:W-:-:S07]  /*1060*/  LEPC R20, `(.L_x_9) ;  /* 0x000000001014794e */ /* 0x000fce0000000000 */
[----:B--2---:R-:W-:Y:S05]  /*1070*/  CALL.ABS.NOINC R14 ;  /* 0x000000000e007343 */ /* 0x004fea0003c00000 */
.L_x_9:
[----:B------:R-:W-:Y:S01]  /*1080*/  ULOP3.LUT UR4, UR43, 0x1, URZ, 0xc0, !UPT ;  /* 0x000000012b047892 */ /* 0x000fe2000f8ec03f */
[----:B------:R-:W-:-:S05]  /*1090*/  VIADD R6, R18, 0x8 ;  /* 0x0000000812067836 */ /* 0x000fca0000000000 */
[----:B------:R-:W-:-:S05]  /*10a0*/  IMAD.U32 R0, RZ, RZ, UR4 ;  /* 0x00000004ff007e24 */ /* 0x000fca000f8e00ff */
[----:B------:R-:W-:-:S04]  /*10b0*/  SHF.L.U32 R0, R0, 0x1f, RZ ;  /* 0x0000001f00007819 */ /* 0x000fc800000006ff */
[----:B------:R-:W1:Y:S02]  /*10c0*/  SYNCS.PHASECHK.TRANS64.TRYWAIT P0, [UR46+0x22800], R0 ;  /* 0x02280000ff0075a7 */ /* 0x000e64000800016e */
[----:B-1----:R-:W-:Y:S05]  /*10d0*/  @!P0 BRA `(.L_x_10) ;  /* 0x0000007c00808947 */ /* 0x002fea0003800000 */
.L_x_87:
[----:B-1----:R-:W-:Y:S01]  /*10e0*/  MOV R0, UR45 ;  /* 0x0000002d00007c02 */ /* 0x002fe20008000f00 */
[----:B------:R-:W-:Y:S05]  /*10f0*/  WARPSYNC.ALL ;  /* 0x0000000000007948 */ /* 0x000fea0003800000 */
[----:B------:R1:W-:Y:S01]  /*1100*/  BAR.SYNC.DEFER_BLOCKING R6, 0x100 ;  /* 0x000400060000751d */ /* 0x0003e20000010000 */
[----:B------:R-:W-:-:S13]  /*1110*/  ISETP.NE.AND P0, PT, R0, 0x3, PT ;  /* 0x000000030000780c */ /* 0x000fda0003f05270 */
[----:B-1----:R-:W-:Y:S05]  /*1120*/  @!P0 BRA `(.L_x_11) ;  /* 0x0000000000048947 */ /* 0x002fea0003800000 */
[----:B------:R-:W-:Y:S01]  /*1130*/  BPT.TRAP 0x1 ;  /* 0x000000040000795c */ /* 0x000fe20000300000 */
.L_x_11:
[----:B------:R-:W-:Y:S01]  /*1140*/  ULEA UR21, UR39, UR46, 0x3 ;  /* 0x0000002e27157291 */ /* 0x000fe2000f8e183f */
[----:B------:R-:W-:-:S05]  /*1150*/  IMAD.U32 R7, RZ, RZ, UR42 ;  /* 0x0000002aff077e24 */ /* 0x000fca000f8e00ff */
[----:B------:R-:W-:-:S04]  /*1160*/  SHF.L.U32 R7, R7, 0x1f, RZ ;  /* 0x0000001f07077819 */ /* 0x000fc800000006ff */
[----:B------:R1:W2:Y:S01]  /*1170*/  SYNCS.PHASECHK.TRANS64.TRYWAIT P1, [UR21+0x22830], R7 ;  /* 0x02283007ff0075a7 */ /* 0x0002a20008020155 */
[----:B------:R-:W-:Y:S05]  /*1180*/  @!P0 BRA `(.L_x_12) ;  /* 0x0000000000048947 */ /* 0x000fea0003800000 */
[----:B------:R-:W-:Y:S01]  /*1190*/  BPT.TRAP 0x1 ;  /* 0x000000040000795c */ /* 0x000fe20000300000 */
.L_x_12:
[----:B--2---:R-:W-:Y:S05]  /*11a0*/  @P1 BRA `(.L_x_13) ;  /* 0x0000000000081947 */ /* 0x004fea0003800000 */
[----:B------:R-:W2:Y:S02]  /*11b0*/  SYNCS.PHASECHK.TRANS64.TRYWAIT P1, [UR21+0x22830], R7 ;  /* 0x02283007ff0075a7 */ /* 0x000ea40008020155 */
[----:B--2---:R-:W-:Y:S05]  /*11c0*/  @!P1 BRA `(.L_x_14) ;  /* 0x0000007c005c9947 */ /* 0x004fea0003800000 */
.L_x_13:
[----:B------:R-:W-:Y:S01]  /*11d0*/  UIADD3 UR4, UR46, 0x1c400, URZ ;  /* 0x0001c4002e047890 */ /* 0x000fe2000fffe03f */
[----:B------:R-:W-:Y:S01]  /*11e0*/  WARPGROUP.ARRIVE ;  /* 0x00000000000079c5 */ /* 0x000fe20000000000 */
[----:B------:R-:W-:Y:S01]  /*11f0*/  ULOP3.LUT UR16, UR51, 0x10000, URZ, 0xfc, !UPT ;  /* 0x0001000033107892 */ /* 0x000fe2000f8efc3f */
[----:B------:R-:W-:Y:S01]  /*1200*/  P2R R10, PR, RZ, 0x1 ;  /* 0x00000001ff0a7803 */ /* 0x000fe20000000000 */
[----:B------:R-:W-:-:S03]  /*1210*/  USHF.R.U32.HI UR4, URZ, 0x4, UR4 ;  /* 0x000000043f047899 */ /* 0x000fc60008011604 */
[----:B------:R-:W3:Y:S01]  /*1220*/  S2R R12, SR_TID.X ;  /* 0x00000000000c7919 */ /* 0x000ee20000002100 */
[----:B------:R-:W-:Y:S01]  /*1230*/  UMOV UR17, 0x40000040 ;  /* 0x4000004000117882 */ /* 0x000fe20000000000 */
[----:B------:R-:W-:Y:S01]  /*1240*/  UMOV UR19, 0x40000040 ;  /* 0x4000004000137882 */ /* 0x000fe20000000000 */
[----:B------:R-:W-:Y:S01]  /*1250*/  ULOP3.LUT UR4, UR4, 0x3fff, URZ, 0xc0, !UPT ;  /* 0x00003fff04047892 */ /* 0x000fe2000f8ec03f */
[----:B------:R-:W-:Y:S01]  /*1260*/  UMOV UR5, 0x40000040 ;  /* 0x4000004000057882 */ /* 0x000fe20000000000 */
[----:B------:R-:W-:Y:S02]  /*1270*/  UMOV UR7, 0x40000040 ;  /* 0x4000004000077882 */ /* 0x000fe40000000000 */
[----:B------:R-:W-:Y:S02]  /*1280*/  ULOP3.LUT UR20, UR4, 0x10000, URZ, 0xfc, !UPT ;  /* 0x0001000004147892 */ /* 0x000fe4000f8efc3f */
[----:B------:R-:W-:Y:S02]  /*1290*/  UIADD3 UR4, UR16, 0x2, URZ ;  /* 0x0000000210047890 */ /* 0x000fe4000fffe03f */
[----:B------:R-:W-:-:S02]  /*12a0*/  UIMAD UR18, UR39, 0x300, UR20 ;  /* 0x00000300271278a4 */ /* 0x000fc4000f8e0214 */
[----:B------:R-:W-:Y:S02]  /*12b0*/  UIADD3 UR8, UR16, 0x4, URZ ;  /* 0x0000000410087890 */ /* 0x000fe4000fffe03f */
[----:B------:R-:W-:Y:S02]  /*12c0*/  UIADD3 UR6, UR18, 0x2, URZ ;  /* 0x0000000212067890 */ /* 0x000fe4000fffe03f */
[----:B------:R-:W-:Y:S01]  /*12d0*/  UIADD3 UR10, UR18, 0x4, URZ ;  /* 0x00000004120a7890 */ /* 0x000fe2000fffe03f */
[----:B------:R-:W-:Y:S02]  /*12e0*/  UMOV UR9, 0x40000040 ;  /* 0x4000004000097882 */ /* 0x000fe40000000000 */
[----:B------:R-:W-:Y:S01]  /*12f0*/  HGMMA.64x96x16.F32 R24, gdesc[UR16], RZ, !UPT, gsb0 ;  /* 0x01600000101879f0 */ /* 0x000fe2000c0008ff */
[----:B------:R-:W-:Y:S01]  /*1300*/  UMOV UR11, 0x40000040 ;  /* 0x40000040000b7882 */ /* 0x000fe20000000000 */
[----:B------:R-:W-:Y:S02]  /*1310*/  UIADD3 UR12, UR16, 0x6, URZ ;  /* 0x00000006100c7890 */ /* 0x000fe4000fffe03f */
[----:B------:R-:W-:Y:S01]  /*1320*/  UIADD3 UR14, UR18, 0x6, URZ ;  /* 0x00000006120e7890 */ /* 0x000fe2000fffe03f */
[----:B------:R-:W-:Y:S01]  /*1330*/  UMOV UR13, 0x40000040 ;  /* 0x40000040000d7882 */ /* 0x000fe20000000000 */
[----:B------:R-:W-:Y:S01]  /*1340*/  UMOV UR15, 0x40000040 ;  /* 0x40000040000f7882 */ /* 0x000fe20000000000 */
[----:B---3--:R-:W-:Y:S01]  /*1350*/  LOP3.LUT R12, R12, 0x7f, RZ, 0xc0, !PT ;  /* 0x0000007f0c0c7812 */ /* 0x008fe200078ec0ff */
[----:B------:R-:W-:-:S02]  /*1360*/  WARPGROUP.DEPBAR.LE gsb0, 0x0 ;  /* 0x00008000000079c5 */ /* 0x000fc40000010000 */
[----:B------:R-:W-:-:S06]  /*1370*/  WARPGROUP.ARRIVE ;  /* 0x00000000000079c5 */ /* 0x000fcc0000000000 */
[----:B------:R-:W-:Y:S01]  /*1380*/  HGMMA.64x96x16.F32 R24, gdesc[UR4], R24, gsb0 ;  /* 0x01600000041879f0 */ /* 0x000fe20008000818 */
[----:B------:R-:W-:-:S04]  /*1390*/  UIMAD UR6, UR47, -0x60, UR50 ;  /* 0xffffffa02f0678a4 */ /* 0x000fc8000f8e0232 */
[----:B------:R-:W-:-:S06]  /*13a0*/  UIADD3 UR6, UR6, 0x60, URZ ;  /* 0x0000006006067890 */ /* 0x000fcc000fffe03f */
[----:B--2---:R-:W-:-:S04]  /*13b0*/  IMAD.U32 R0, RZ, RZ, UR6 ;  /* 0x00000006ff007e24 */ /* 0x004fc8000f8e00ff */
[----:B------:R-:W-:-:S05]  /*13c0*/  IMAD R0, R23, -0x2, R0 ;  /* 0xfffffffe17007824 */ /* 0x000fca00078e0200 */
[C---:B------:R-:W-:Y:S02]  /*13d0*/  ISETP.GT.AND P6, PT, R0.reuse, RZ, PT ;  /* 0x000000ff0000720c */ /* 0x040fe40003fc4270 */
[C---:B------:R-:W-:Y:S02]  /*13e0*/  ISETP.GT.AND P5, PT, R0.reuse, 0x1, PT ;  /* 0x000000010000780c */ /* 0x040fe40003fa4270 */
[C---:B------:R-:W-:Y:S02]  /*13f0*/  ISETP.GT.AND P4, PT, R0.reuse, 0x8, PT ;  /* 0x000000080000780c */ /* 0x040fe40003f84270 */
[C---:B------:R-:W-:Y:S02]  /*1400*/  ISETP.GT.AND P3, PT, R0.reuse, 0x9, PT ;  /* 0x000000090000780c */ /* 0x040fe40003f64270 */
[C---:B------:R-:W-:Y:S02]  /*1410*/  ISETP.GT.AND P2, PT, R0.reuse, 0x10, PT ;  /* 0x000000100000780c */ /* 0x040fe40003f44270 */
[----:B------:R-:W-:Y:S01]  /*1420*/  ISETP.GT.AND P1, PT, R0, 0x11, PT ;  /* 0x000000110000780c */ /* 0x000fe20003f24270 */
[----:B------:R-:W-:-:S02]  /*1430*/  WARPGROUP.DEPBAR.LE gsb0, 0x0 ;  /* 0x00008000000079c5 */ /* 0x000fc40000010000 */
[----:B------:R-:W-:-:S06]  /*1440*/  WARPGROUP.ARRIVE ;  /* 0x00000000000079c5 */ /* 0x000fcc0000000000 */
[----:B------:R-:W-:Y:S01]  /*1450*/  HGMMA.64x96x16.F32 R24, gdesc[UR8], R24, gsb0 ;  /* 0x01600000081879f0 */ /* 0x000fe20008000818 */
[----:B------:R-:W-:Y:S02]  /*1460*/  ULDC UR10, c[0x0][0x988] ;  /* 0x00026200000a7ab9 */ /* 0x000fe40000000800 */
[----:B------:R-:W-:Y:S02]  /*1470*/  WARPGROUP.DEPBAR.LE gsb0, 0x0 ;  /* 0x00008000000079c5 */ /* 0x000fe40000010000 */
[----:B------:R-:W-:-:S06]  /*1480*/  WARPGROUP.ARRIVE ;  /* 0x00000000000079c5 */ /* 0x000fcc0000000000 */
[----:B------:R-:W-:Y:S03]  /*1490*/  HGMMA.64x96x16.F32 R24, gdesc[UR12], R24, gsb0 ;  /* 0x016000000c1879f0 */ /* 0x000fe60008000818 */
[----:B------:R-:W-:Y:S02]  /*14a0*/  WARPGROUP.DEPBAR.LE gsb0, 0x0 ;  /* 0x00008000000079c5 */ /* 0x000fe40000010000 */
[----:B------:R-:W-:Y:S02]  /*14b0*/  FSEL R24, R24, -INF , P6 ;  /* 0xff80000018187808 */ /* 0x000fe40003000000 */
[----:B------:R-:W-:Y:S02]  /*14c0*/  FSEL R25, R25, -INF , P5 ;  /* 0xff80000019197808 */ /* 0x000fe40002800000 */
[----:B------:R-:W-:Y:S02]  /*14d0*/  FSEL R28, R28, -INF , P4 ;  /* 0xff8000001c1c7808 */ /* 0x000fe40002000000 */
[----:B------:R-:W-:-:S02]  /*14e0*/  FMNMX.FTZ R3, R24, R25, !PT ;  /* 0x0000001918037209 */ /* 0x000fc40007810000 */
[----:B------:R-:W-:Y:S02]  /*14f0*/  FSEL R29, R29, -INF , P3 ;  /* 0xff8000001d1d7808 */ /* 0x000fe40001800000 */
[----:B------:R-:W-:Y:S02]  /*1500*/  FMNMX.FTZ R4, R28, R3, !PT ;  /* 0x000000031c047209 */ /* 0x000fe40007810000 */
[----:B------:R-:W-:Y:S02]  /*1510*/  FSEL R32, R32, -INF , P2 ;  /* 0xff80000020207808 */ /* 0x000fe40001000000 */
[----:B------:R-:W-:Y:S02]  /*1520*/  FMNMX.FTZ R3, R29, R4, !PT ;  /* 0x000000041d037209 */ /* 0x000fe40007810000 */
[----:B------:R-:W-:Y:S02]  /*1530*/  FSEL R26, R26, -INF , P6 ;  /* 0xff8000001a1a7808 */ /* 0x000fe40003000000 */
[----:B------:R-:W-:-:S02]  /*1540*/  ISETP.GT.AND P6, PT, R0, 0x18, PT ;  /* 0x000000180000780c */ /* 0x000fc40003fc4270 */
[----:B------:R-:W-:Y:S02]  /*1550*/  FSEL R33, R33, -INF , P1 ;  /* 0xff80000021217808 */ /* 0x000fe40000800000 */
[----:B------:R-:W-:Y:S02]  /*1560*/  FMNMX.FTZ R4, R32, R3, !PT ;  /* 0x0000000320047209 */ /* 0x000fe40007810000 */
[----:B------:R-:W-:Y:S02]  /*1570*/  FSEL R27, R27, -INF , P5 ;  /* 0xff8000001b1b7808 */ /* 0x000fe40002800000 */
[----:B------:R-:W-:Y:S02]  /*1580*/  ISETP.GT.AND P5, PT, R0, 0x19, PT ;  /* 0x000000190000780c */ /* 0x000fe40003fa4270 */
[----:B------:R-:W-:Y:S02]  /*1590*/  FSEL R36, R36, -INF , P6 ;  /* 0xff80000024247808 */ /* 0x000fe40003000000 */
[----:B------:R-:W-:-:S02]  /*15a0*/  FMNMX.FTZ R3, R33, R4, !PT ;  /* 0x0000000421037209 */ /* 0x000fc40007810000 */
[----:B------:R-:W-:Y:S02]  /*15b0*/  FSEL R30, R30, -INF , P4 ;  /* 0xff8000001e1e7808 */ /* 0x000fe40002000000 */
[----:B------:R-:W-:Y:S02]  /*15c0*/  ISETP.GT.AND P4, PT, R0, 0x20, PT ;  /* 0x000000200000780c */ /* 0x000fe40003f84270 */
        /* <DEDUP_REMOVED lines=63> */
[----:B------:R-:W-:-:S02]  /*19c0*/  FMNMX.FTZ R0, R68, R3, !PT ;  /* 0x0000000344007209 */ /* 0x000fc40007810000 */
[----:B------:R-:W-:Y:S02]  /*19d0*/  FSEL R62, R62, -INF , P6 ;  /* 0xff8000003e3e7808 */ /* 0x000fe40003000000 */
[----:B------:R-:W-:Y:S02]  /*19e0*/  FMNMX.FTZ R5, R69, R0, !PT ;  /* 0x0000000045057209 */ /* 0x000fe40007810000 */
[----:B------:R-:W-:Y:S02]  /*19f0*/  FSEL R63, R63, -INF , P5 ;  /* 0xff8000003f3f7808 */ /* 0x000fe40002800000 */
[----:B------:R-:W-:Y:S01]  /*1a00*/  FSEL R66, R66, -INF , P4 ;  /* 0xff80000042427808 */ /* 0x000fe20002000000 */
[----:B------:R-:W2:Y:S01]  /*1a10*/  SHFL.BFLY PT, R0, R5, 0x2, 0x1f ;  /* 0x0c401f0005007f89 */ /* 0x000ea200000e0000 */
[----:B------:R-:W-:Y:S02]  /*1a20*/  FSEL R67, R67, -INF , P3 ;  /* 0xff80000043437808 */ /* 0x000fe40001800000 */
[----:B------:R-:W-:-:S02]  /*1a30*/  FSEL R70, R70, -INF , P2 ;  /* 0xff80000046467808 */ /* 0x000fc40001000000 */
[----:B------:R-:W-:Y:S02]  /*1a40*/  FSEL R71, R71, -INF , P1 ;  /* 0xff80000047477808 */ /* 0x000fe40000800000 */
[----:B--2---:R-:W-:-:S05]  /*1a50*/  FMNMX.FTZ R8, R5, R0, !PT ;  /* 0x0000000005087209 */ /* 0x004fca0007810000 */
[----:B------:R-:W2:Y:S02]  /*1a60*/  SHFL.BFLY PT, R3, R8, 0x1, 0x1f ;  /* 0x0c201f0008037f89 */ /* 0x000ea400000e0000 */
[----:B--2---:R-:W-:Y:S01]  /*1a70*/  FMNMX.FTZ R0, R8, R3, !PT ;  /* 0x0000000308007209 */ /* 0x004fe20007810000 */
[----:B------:R-:W-:-:S03]  /*1a80*/  IMAD.U32 R8, RZ, RZ, UR21 ;  /* 0x00000015ff087e24 */ /* 0x000fc6000f8e00ff */
[C---:B------:R-:W-:Y:S01]  /*1a90*/  FSETP.NEU.FTZ.AND P0, PT, R0.reuse, -INF , PT ;  /* 0xff8000000000780b */ /* 0x040fe20003f1d000 */
[----:B------:R-:W-:-:S05]  /*1aa0*/  FMUL.FTZ R3, R0, UR10 ;  /* 0x0000000a00037c20 */ /* 0x000fca0008410000 */
[----:B------:R-:W-:Y:S02]  /*1ab0*/  FSEL R9, R3, RZ, P0 ;  /* 0x000000ff03097208 */ /* 0x000fe40000000000 */
[----:B------:R-:W-:Y:S02]  /*1ac0*/  FMNMX.FTZ R3, R26, R27, !PT ;  /* 0x0000001b1a037209 */ /* 0x000fe40007810000 */
[----:B------:R-:W-:Y:S01]  /*1ad0*/  ISETP.NE.AND P0, PT, R10, RZ, PT ;  /* 0x000000ff0a00720c */ /* 0x000fe20003f05270 */
[--C-:B------:R-:W-:Y:S01]  /*1ae0*/  FFMA.FTZ R24, R24, UR10, -R9.reuse ;  /* 0x0000000a18187c23 */ /* 0x100fe20008010809 */
[----:B------:R-:W-:Y:S01]  /*1af0*/  FMNMX.FTZ R4, R30, R3, !PT ;  /* 0x000000031e047209 */ /* 0x000fe20007810000 */
[--C-:B------:R-:W-:Y:S01]  /*1b00*/  FFMA.FTZ R25, R25, UR10, -R9.reuse ;  /* 0x0000000a19197c23 */ /* 0x100fe20008010809 */
[--C-:B------:R-:W-:Y:S01]  /*1b10*/  FFMA.FTZ R28, R28, UR10, -R9.reuse ;  /* 0x0000000a1c1c7c23 */ /* 0x100fe20008010809 */
[--C-:B------:R-:W-:Y:S01]  /*1b20*/  FFMA.FTZ R29, R29, UR10, -R9.reuse ;  /* 0x0000000a1d1d7c23 */ /* 0x100fe20008010809 */
[----:B------:R-:W-:Y:S01]  /*1b30*/  FMNMX.FTZ R3, R31, R4, !PT ;  /* 0x000000041f037209 */ /* 0x000fe20007810000 */
[----:B------:R-:W-:Y:S01]  /*1b40*/  MUFU.EX2 R24, R24 ;  /* 0x0000001800187308 */ /* 0x000fe20000000800 */
[--C-:B------:R-:W-:Y:S01]  /*1b50*/  FFMA.FTZ R32, R32, UR10, -R9.reuse ;  /* 0x0000000a20207c23 */ /* 0x100fe20008010809 */
[--C-:B------:R-:W-:Y:S01]  /*1b60*/  FFMA.FTZ R33, R33, UR10, -R9.reuse ;  /* 0x0000000a21217c23 */ /* 0x100fe20008010809 */
[----:B------:R-:W-:Y:S01]  /*1b70*/  FMNMX.FTZ R4, R34, R3, !PT ;  /* 0x0000000322047209 */ /* 0x000fe20007810000 */
[--C-:B------:R-:W-:Y:S01]  /*1b80*/  FFMA.FTZ R36, R36, UR10, -R9.reuse ;  /* 0x0000000a24247c23 */ /* 0x100fe20008010809 */
[--C-:B------:R-:W-:Y:S01]  /*1b90*/  FFMA.FTZ R37, R37, UR10, -R9.reuse ;  /* 0x0000000a25257c23 */ /* 0x100fe20008010809 */
[--C-:B------:R-:W-:Y:S01]  /*1ba0*/  FFMA.FTZ R40, R40, UR10, -R9.reuse ;  /* 0x0000000a28287c23 */ /* 0x100fe20008010809 */
[----:B------:R-:W-:Y:S01]  /*1bb0*/  FMNMX.FTZ R3, R35, R4, !PT ;  /* 0x0000000423037209 */ /* 0x000fe20007810000 */
[----:B------:R-:W2:Y:S01]  /*1bc0*/  MUFU.EX2 R25, R25 ;  /* 0x0000001900197308 */ /* 0x000ea20000000800 */
[--C-:B------:R-:W-:Y:S01]  /*1bd0*/  FFMA.FTZ R41, R41, UR10, -R9.reuse ;  /* 0x0000000a29297c23 */ /* 0x100fe20008010809 */
        /* <DEDUP_REMOVED lines=12> */
[----:B------:R-:W-:Y:S01]  /*1ca0*/  FFMA.FTZ R60, R60, UR10, -R9 ;  /* 0x0000000a3c3c7c23 */ /* 0x000fe20008010809 */
[----:B------:R-:W-:Y:S01]  /*1cb0*/  FMNMX.FTZ R3, R43, R4, !PT ;  /* 0x000000042b037209 */ /* 0x000fe20007810000 */
[----:B------:R-:W3:Y:S01]  /*1cc0*/  MUFU.EX2 R29, R29 ;  /* 0x0000001d001d7308 */ /* 0x000ee20000000800 */
[----:B--2---:R-:W-:Y:S01]  /*1cd0*/  FADD.FTZ R11, R24, R25 ;  /* 0x00000019180b7221 */ /* 0x004fe20000010000 */
[--C-:B------:R-:W-:Y:S01]  /*1ce0*/  FFMA.FTZ R61, R61, UR10, -R9.reuse ;  /* 0x0000000a3d3d7c23 */ /* 0x100fe20008010809 */
[----:B------:R-:W-:Y:S01]  /*1cf0*/  FMNMX.FTZ R4, R46, R3, !PT ;  /* 0x000000032e047209 */ /* 0x000fe20007810000 */
[--C-:B------:R-:W-:Y:S01]  /*1d00*/  FFMA.FTZ R64, R64, UR10, -R9.reuse ;  /* 0x0000000a40407c23 */ /* 0x100fe20008010809 */
[--C-:B------:R-:W-:Y:S01]  /*1d10*/  FFMA.FTZ R65, R65, UR10, -R9.reuse ;  /* 0x0000000a41417c23 */ /* 0x100fe20008010809 */
[--C-:B------:R-:W-:Y:S01]  /*1d20*/  FFMA.FTZ R68, R68, UR10, -R9.reuse ;  /* 0x0000000a44447c23 */ /* 0x100fe20008010809 */
[----:B------:R-:W-:Y:S01]  /*1d30*/  FMNMX.FTZ R3, R47, R4, !PT ;  /* 0x000000042f037209 */ /* 0x000fe20007810000 */
[----:B------:R-:W-:Y:S01]  /*1d40*/  MUFU.EX2 R32, R32 ;  /* 0x0000002000207308 */ /* 0x000fe20000000800 */
[----:B------:R-:W-:Y:S01]  /*1d50*/  FFMA.FTZ R9, R69, UR10, -R9 ;  /* 0x0000000a45097c23 */ /* 0x000fe20008010809 */
[----:B------:R-:W-:-:S02]  /*1d60*/  F2FP.F16.F32.PACK_AB R152, R25, R24 ;  /* 0x000000181998723e */ /* 0x000fc400000000ff */
[----:B------:R-:W-:-:S04]  /*1d70*/  FMNMX.FTZ R4, R50, R3, !PT ;  /* 0x0000000332047209 */ /* 0x000fc80007810000 */
[----:B------:R-:W-:Y:S01]  /*1d80*/  FMNMX.FTZ R3, R51, R4, !PT ;  /* 0x0000000433037209 */ /* 0x000fe20007810000 */
[----:B------:R-:W2:Y:S01]  /*1d90*/  MUFU.EX2 R33, R33 ;  /* 0x0000002100217308 */ /* 0x000ea20000000800 */
[----:B---3--:R-:W-:Y:S02]  /*1da0*/  F2FP.F16.F32.PACK_AB R154, R29, R28 ;  /* 0x0000001c1d9a723e */ /* 0x008fe400000000ff */
[----:B------:R-:W-:-:S04]  /*1db0*/  FMNMX.FTZ R4, R54, R3, !PT ;  /* 0x0000000336047209 */ /* 0x000fc80007810000 */
[----:B------:R-:W-:Y:S01]  /*1dc0*/  FMNMX.FTZ R3, R55, R4, !PT ;  /* 0x0000000437037209 */ /* 0x000fe20007810000 */
[----:B------:R-:W-:Y:S03]  /*1dd0*/  MUFU.EX2 R36, R36 ;  /* 0x0000002400247308 */ /* 0x000fe60000000800 */
[----:B------:R-:W-:-:S04]  /*1de0*/  FMNMX.FTZ R4, R58, R3, !PT ;  /* 0x000000033a047209 */ /* 0x000fc80007810000 */
[----:B------:R-:W-:Y:S01]  /*1df0*/  FMNMX.FTZ R3, R59, R4, !PT ;  /* 0x000000043b037209 */ /* 0x000fe20007810000 */
[----:B------:R-:W3:Y:S01]  /*1e00*/  MUFU.EX2 R37, R37 ;  /* 0x0000002500257308 */ /* 0x000ee20000000800 */
[----:B--2---:R-:W-:Y:S02]  /*1e10*/  F2FP.F16.F32.PACK_AB R156, R33, R32 ;  /* 0x00000020219c723e */ /* 0x004fe400000000ff */
[----:B------:R-:W-:-:S04]  /*1e20*/  FMNMX.FTZ R4, R62, R3, !PT ;  /* 0x000000033e047209 */ /* 0x000fc80007810000 */
[----:B------:R-:W-:Y:S01]  /*1e30*/  FMNMX.FTZ R3, R63, R4, !PT ;  /* 0x000000043f037209 */ /* 0x000fe20007810000 */
[----:B------:R-:W-:Y:S03]  /*1e40*/  MUFU.EX2 R40, R40 ;  /* 0x0000002800287308 */ /* 0x000fe60000000800 */
[----:B------:R-:W-:-:S04]  /*1e50*/  FMNMX.FTZ R4, R66, R3, !PT ;  /* 0x0000000342047209 */ /* 0x000fc80007810000 */
[----:B------:R-:W-:Y:S01]  /*1e60*/  FMNMX.FTZ R3, R67, R4, !PT ;  /* 0x0000000443037209 */ /* 0x000fe20007810000 */
[----:B------:R-:W2:Y:S01]  /*1e70*/  MUFU.EX2 R41, R41 ;  /* 0x0000002900297308 */ /* 0x000ea20000000800 */
[----:B---3--:R-:W-:Y:S02]  /*1e80*/  F2FP.F16.F32.PACK_AB R158, R37, R36 ;  /* 0x00000024259e723e */ /* 0x008fe400000000ff */
[----:B------:R-:W-:-:S04]  /*1e90*/  FMNMX.FTZ R4, R70, R3, !PT ;  /* 0x0000000346047209 */ /* 0x000fc80007810000 */
[----:B------:R-:W-:Y:S01]  /*1ea0*/  FMNMX.FTZ R4, R71, R4, !PT ;  /* 0x0000000447047209 */ /* 0x000fe20007810000 */
[----:B------:R-:W-:Y:S04]  /*1eb0*/  MUFU.EX2 R44, R44 ;  /* 0x0000002c002c7308 */ /* 0x000fe80000000800 */
[----:B------:R-:W3:Y:S04]  /*1ec0*/  SHFL.BFLY PT, R3, R4, 0x2, 0x1f ;  /* 0x0c401f0004037f89 */ /* 0x000ee800000e0000 */
[----:B------:R-:W4:Y:S01]  /*1ed0*/  MUFU.EX2 R45, R45 ;  /* 0x0000002d002d7308 */ /* 0x000f220000000800 */
[----:B--2---:R-:W-:-:S07]  /*1ee0*/  F2FP.F16.F32.PACK_AB R160, R41, R40 ;  /* 0x0000002829a0723e */ /* 0x004fce00000000ff */
[----:B------:R-:W-:Y:S08]  /*1ef0*/  MUFU.EX2 R48, R48 ;  /* 0x0000003000307308 */ /* 0x000ff00000000800 */
[----:B------:R-:W2:Y:S01]  /*1f00*/  MUFU.EX2 R49, R49 ;  /* 0x0000003100317308 */ /* 0x000ea20000000800 */
[----:B----4-:R-:W-:Y:S02]  /*1f10*/  F2FP.F16.F32.PACK_AB R162, R45, R44 ;  /* 0x0000002c2da2723e */ /* 0x010fe400000000ff */
[----:B---3--:R-:W-:-:S05]  /*1f20*/  FMNMX.FTZ R5, R4, R3, !PT ;  /* 0x0000000304057209 */ /* 0x008fca0007810000 */
[----:B------:R-:W-:Y:S01]  /*1f30*/  MUFU.EX2 R52, R52 ;  /* 0x0000003400347308 */ /* 0x000fe20000000800 */
[----:B------:R-:W3:Y:S07]  /*1f40*/  SHFL.BFLY PT, R4, R5, 0x1, 0x1f ;  /* 0x0c201f0005047f89 */ /* 0x000eee00000e0000 */
[----:B------:R-:W4:Y:S01]  /*1f50*/  MUFU.EX2 R53, R53 ;  /* 0x0000003500357308 */ /* 0x000f220000000800 */
[----:B--2---:R-:W-:-:S07]  /*1f60*/  F2FP.F16.F32.PACK_AB R164, R49, R48 ;  /* 0x0000003031a4723e */ /* 0x004fce00000000ff */
[----:B------:R-:W-:Y:S08]  /*1f70*/  MUFU.EX2 R56, R56 ;  /* 0x0000003800387308 */ /* 0x000ff00000000800 */
[----:B------:R-:W-:Y:S01]  /*1f80*/  MUFU.EX2 R57, R57 ;  /* 0x0000003900397308 */ /* 0x000fe20000000800 */
[----:B---3--:R-:W-:Y:S02]  /*1f90*/  FMNMX.FTZ R3, R5, R4, !PT ;  /* 0x0000000405037209 */ /* 0x008fe40007810000 */
[----:B----4-:R-:W-:-:S02]  /*1fa0*/  F2FP.F16.F32.PACK_AB R166, R53, R52 ;  /* 0x0000003435a6723e */ /* 0x010fc400000000ff */
[C---:B------:R-:W-:Y:S01]  /*1fb0*/  FSETP.NEU.FTZ.AND P1, PT, R3.reuse, -INF , PT ;  /* 0xff8000000300780b */ /* 0x040fe20003f3d000 */
[----:B------:R-:W-:Y:S02]  /*1fc0*/  FMUL.FTZ R4, R3, UR10 ;  /* 0x0000000a03047c20 */ /* 0x000fe40008410000 */
[----:B------:R-:W-:Y:S03]  /*1fd0*/  MUFU.EX2 R60, R60 ;  /* 0x0000003c003c7308 */ /* 0x000fe60000000800 */
[----:B------:R-:W-:Y:S01]  /*1fe0*/  FSEL R5, R4, RZ, P1 ;  /* 0x000000ff04057208 */ /* 0x000fe20000800000 */
[----:B------:R-:W-:Y:S01]  /*1ff0*/  FADD.FTZ R4, R28, R11 ;  /* 0x0000000b1c047221 */ /* 0x000fe20000010000 */
[----:B------:R-:W-:Y:S02]  /*2000*/  ISETP.NE.AND P1, PT, R12, RZ, PT ;  /* 0x000000ff0c00720c */ /* 0x000fe40003f25270 */
[----:B------:R-:W-:Y:S01]  /*2010*/  IADD3 R12, -R18, 0xb, RZ ;  /* 0x0000000b120c7810 */ /* 0x000fe20007ffe1ff */
[--C-:B------:R-:W-:Y:S01]  /*2020*/  FFMA.FTZ R26, R26, UR10, -R5.reuse ;  /* 0x0000000a1a1a7c23 */ /* 0x100fe20008010805 */
[--C-:B------:R-:W-:Y:S01]  /*2030*/  FFMA.FTZ R27, R27, UR10, -R5.reuse ;  /* 0x0000000a1b1b7c23 */ /* 0x100fe20008010805 */
[--C-:B------:R-:W-:Y:S01]  /*2040*/  FFMA.FTZ R30, R30, UR10, -R5.reuse ;  /* 0x0000000a1e1e7c23 */ /* 0x100fe20008010805 */
[--C-:B------:R-:W-:Y:S01]  /*2050*/  FFMA.FTZ R31, R31, UR10, -R5.reuse ;  /* 0x0000000a1f1f7c23 */ /* 0x100fe20008010805 */
[--C-:B------:R-:W-:Y:S01]  /*2060*/  FFMA.FTZ R34, R34, UR10, -R5.reuse ;  /* 0x0000000a22227c23 */ /* 0x100fe20008010805 */
[--C-:B------:R-:W-:Y:S01]  /*2070*/  FFMA.FTZ R35, R35, UR10, -R5.reuse ;  /* 0x0000000a23237c23 */ /* 0x100fe20008010805 */
[----:B------:R-:W-:Y:S01]  /*2080*/  MUFU.EX2 R26, R26 ;  /* 0x0000001a001a7308 */ /* 0x000fe20000000800 */
[----:B------:R-:W-:Y:S01]  /*2090*/  FADD.FTZ R11, R29, R4 ;  /* 0x000000041d0b7221 */ /* 0x000fe20000010000 */
[--C-:B------:R-:W-:Y:S01]  /*20a0*/  FFMA.FTZ R38, R38, UR10, -R5.reuse ;  /* 0x0000000a26267c23 */ /* 0x100fe20008010805 */
[--C-:B------:R-:W-:Y:S01]  /*20b0*/  FFMA.FTZ R39, R39, UR10, -R5.reuse ;  /* 0x0000000a27277c23 */ /* 0x100fe20008010805 */
[----:B------:R-:W-:Y:S01]  /*20c0*/  FFMA.FTZ R42, R42, UR10, -R5 ;  /* 0x0000000a2a2a7c23 */ /* 0x000fe20008010805 */
[----:B------:R-:W-:Y:S01]  /*20d0*/  FADD.FTZ R4, R32, R11 ;  /* 0x0000000b20047221 */ /* 0x000fe20000010000 */
[--C-:B------:R-:W-:Y:S01]  /*20e0*/  FFMA.FTZ R43, R43, UR10, -R5.reuse ;  /* 0x0000000a2b2b7c23 */ /* 0x100fe20008010805 */
[--C-:B------:R-:W-:Y:S01]  /*20f0*/  FFMA.FTZ R46, R46, UR10, -R5.reuse ;  /* 0x0000000a2e2e7c23 */ /* 0x100fe20008010805 */
[----:B------:R-:W2:Y:S01]  /*2100*/  MUFU.EX2 R27, R27 ;  /* 0x0000001b001b7308 */ /* 0x000ea20000000800 */
[----:B------:R-:W-:Y:S01]  /*2110*/  FADD.FTZ R13, R33, R4 ;  /* 0x00000004210d7221 */ /* 0x000fe20000010000 */
[--C-:B------:R-:W-:Y:S01]  /*2120*/  FFMA.FTZ R47, R47, UR10, -R5.reuse ;  /* 0x0000000a2f2f7c23 */ /* 0x100fe20008010805 */
[--C-:B------:R-:W-:Y:S01]  /*2130*/  FFMA.FTZ R50, R50, UR10, -R5.reuse ;  /* 0x0000000a32327c23 */ /* 0x100fe20008010805 */
[----:B------:R-:W-:Y:S01]  /*2140*/  FFMA.FTZ R51, R51, UR10, -R5 ;  /* 0x0000000a33337c23 */ /* 0x000fe20008010805 */
[----:B------:R-:W-:Y:S01]  /*2150*/  FADD.FTZ R10, R36, R13 ;  /* 0x0000000d240a7221 */ /* 0x000fe20000010000 */
[--C-:B------:R-:W-:Y:S01]  /*2160*/  FFMA.FTZ R54, R54, UR10, -R5.reuse ;  /* 0x0000000a36367c23 */ /* 0x100fe20008010805 */
[--C-:B------:R-:W-:Y:S01]  /*2170*/  FFMA.FTZ R55, R55, UR10, -R5.reuse ;  /* 0x0000000a37377c23 */ /* 0x100fe20008010805 */
[----:B------:R-:W3:Y:S01]  /*2180*/  MUFU.EX2 R30, R30 ;  /* 0x0000001e001e7308 */ /* 0x000ee20000000800 */
[----:B------:R-:W-:Y:S01]  /*2190*/  FADD.FTZ R13, R37, R10 ;  /* 0x0000000a250d7221 */ /* 0x000fe20000010000 */
[--C-:B------:R-:W-:Y:S01]  /*21a0*/  FFMA.FTZ R58, R58, UR10, -R5.reuse ;  /* 0x0000000a3a3a7c23 */ /* 0x100fe20008010805 */
[--C-:B------:R-:W-:Y:S01]  /*21b0*/  FFMA.FTZ R59, R59, UR10, -R5.reuse ;  /* 0x0000000a3b3b7c23 */ /* 0x100fe20008010805 */
[----:B------:R-:W-:Y:S01]  /*21c0*/  FFMA.FTZ R62, R62, UR10, -R5 ;  /* 0x0000000a3e3e7c23 */ /* 0x000fe20008010805 */
[----:B------:R-:W-:Y:S01]  /*21d0*/  FADD.FTZ R14, R40, R13 ;  /* 0x0000000d280e7221 */ /* 0x000fe20000010000 */
[--C-:B------:R-:W-:Y:S01]  /*21e0*/  FFMA.FTZ R63, R63, UR10, -R5.reuse ;  /* 0x0000000a3f3f7c23 */ /* 0x100fe20008010805 */
[----:B------:R-:W-:Y:S01]  /*21f0*/  FFMA.FTZ R66, R66, UR10, -R5 ;  /* 0x0000000a42427c23 */ /* 0x000fe20008010805 */
[----:B------:R-:W4:Y:S01]  /*2200*/  MUFU.EX2 R31, R31 ;  /* 0x0000001f001f7308 */ /* 0x000f220000000800 */
[----:B--2---:R-:W-:Y:S01]  /*2210*/  FADD.FTZ R11, R26, R27 ;  /* 0x0000001b1a0b7221 */ /* 0x004fe20000010000 */
[----:B------:R-:W-:Y:S01]  /*2220*/  FADD.FTZ R13, R41, R14 ;  /* 0x0000000e290d7221 */ /* 0x000fe20000010000 */
[--C-:B------:R-:W-:Y:S01]  /*2230*/  FFMA.FTZ R67, R67, UR10, -R5.reuse ;  /* 0x0000000a43437c23 */ /* 0x100fe20008010805 */
[--C-:B------:R-:W-:Y:S01]  /*2240*/  FFMA.FTZ R70, R70, UR10, -R5.reuse ;  /* 0x0000000a46467c23 */ /* 0x100fe20008010805 */
[----:B------:R-:W-:Y:S01]  /*2250*/  FFMA.FTZ R71, R71, UR10, -R5 ;  /* 0x0000000a47477c23 */ /* 0x000fe20008010805 */
[----:B------:R-:W-:Y:S01]  /*2260*/  FADD.FTZ R14, R44, R13 ;  /* 0x0000000d2c0e7221 */ /* 0x000fe20000010000 */
[----:B------:R-:W-:Y:S01]  /*2270*/  F2FP.F16.F32.PACK_AB R168, R57, R56 ;  /* 0x0000003839a8723e */ /* 0x000fe200000000ff */
[----:B------:R-:W2:Y:S01]  /*2280*/  MUFU.EX2 R34, R34 ;  /* 0x0000002200227308 */ /* 0x000ea20000000800 */
[----:B---3--:R-:W-:Y:S01]  /*2290*/  FADD.FTZ R4, R30, R11 ;  /* 0x0000000b1e047221 */ /* 0x008fe20000010000 */
[----:B------:R-:W-:Y:S01]  /*22a0*/  FADD.FTZ R13, R45, R14 ;  /* 0x0000000e2d0d7221 */ /* 0x000fe20000010000 */
[----:B------:R-:W-:-:S05]  /*22b0*/  F2FP.F16.F32.PACK_AB R153, R27, R26 ;  /* 0x0000001a1b99723e */ /* 0x000fca00000000ff */
[----:B------:R-:W3:Y:S01]  /*22c0*/  MUFU.EX2 R35, R35 ;  /* 0x0000002300237308 */ /* 0x000ee20000000800 */
[C---:B----4-:R-:W-:Y:S01]  /*22d0*/  FADD.FTZ R11, R31.reuse, R4 ;  /* 0x000000041f0b7221 */ /* 0x050fe20000010000 */
[----:B------:R-:W-:Y:S01]  /*22e0*/  @!P1 VIADD R4, R8, 0x22840 ;  /* 0x0002284008049836 */ /* 0x000fe20000000000 */
[----:B------:R-:W-:-:S04]  /*22f0*/  F2FP.F16.F32.PACK_AB R155, R31, R30 ;  /* 0x0000001e1f9b723e */ /* 0x000fc800000000ff */
[----:B------:R-:W-:Y:S01]  /*2300*/  @!P1 PRMT R4, RZ, 0x654, R4 ;  /* 0x00000654ff049816 */ /* 0x000fe20000000004 */
[----:B------:R-:W4:Y:S01]  /*2310*/  MUFU.EX2 R38, R38 ;  /* 0x0000002600267308 */ /* 0x000f220000000800 */
[----:B--2---:R-:W-:Y:S01]  /*2320*/  FADD.FTZ R10, R34, R11 ;  /* 0x0000000b220a7221 */ /* 0x004fe20000010000 */
[----:B------:R2:W-:Y:S06]  /*2330*/  BAR.ARV R12, 0x100 ;  /* 0x0004000c0000751d */ /* 0x0005ec0000002000 */
[----:B------:R-:W5:Y:S01]  /*2340*/  MUFU.EX2 R39, R39 ;  /* 0x0000002700277308 */ /* 0x000f620000000800 */
[C---:B---3--:R-:W-:Y:S01]  /*2350*/  FADD.FTZ R11, R35.reuse, R10 ;  /* 0x0000000a230b7221 */ /* 0x048fe20000010000 */
[----:B------:R3:W-:Y:S01]  /*2360*/  @!P1 SYNCS.ARRIVE.TRANS64.RED.A1T0 RZ, [R4+URZ], RZ ;  /* 0x000000ff04ff99a7 */ /* 0x0007e2000810043f */
[----:B------:R-:W-:-:S05]  /*2370*/  F2FP.F16.F32.PACK_AB R157, R35, R34 ;  /* 0x00000022239d723e */ /* 0x000fca00000000ff */
[----:B------:R-:W3:Y:S01]  /*2380*/  MUFU.EX2 R42, R42 ;  /* 0x0000002a002a7308 */ /* 0x000ee20000000800 */
[----:B----4-:R-:W-:-:S07]  /*2390*/  FADD.FTZ R10, R38, R11 ;  /* 0x0000000b260a7221 */ /* 0x010fce0000010000 */
[----:B------:R-:W4:Y:S01]  /*23a0*/  MUFU.EX2 R43, R43 ;  /* 0x0000002b002b7308 */ /* 0x000f220000000800 */
[C---:B-----5:R-:W-:Y:S01]  /*23b0*/  FADD.FTZ R11, R39.reuse, R10 ;  /* 0x0000000a270b7221 */ /* 0x060fe20000010000 */
[----:B------:R-:W-:Y:S01]  /*23c0*/  FADD.FTZ R10, R48, R13 ;  /* 0x0000000d300a7221 */ /* 0x000fe20000010000 */
[----:B------:R-:W-:-:S03]  /*23d0*/  F2FP.F16.F32.PACK_AB R159, R39, R38 ;  /* 0x00000026279f723e */ /* 0x000fc600000000ff */
[----:B------:R-:W-:Y:S02]  /*23e0*/  FADD.FTZ R13, R49, R10 ;  /* 0x0000000a310d7221 */ /* 0x000fe40000010000 */
[----:B------:R-:W5:Y:S01]  /*23f0*/  MUFU.EX2 R46, R46 ;  /* 0x0000002e002e7308 */ /* 0x000f620000000800 */
[----:B---3--:R-:W-:Y:S01]  /*2400*/  FADD.FTZ R4, R42, R11 ;  /* 0x0000000b2a047221 */ /* 0x008fe20000010000 */
[----:B------:R-:W-:-:S04]  /*2410*/  FADD.FTZ R10, R52, R13 ;  /* 0x0000000d340a7221 */ /* 0x000fc80000010000 */
[----:B------:R-:W-:Y:S02]  /*2420*/  FADD.FTZ R13, R53, R10 ;  /* 0x0000000a350d7221 */ /* 0x000fe40000010000 */
[----:B------:R-:W3:Y:S01]  /*2430*/  MUFU.EX2 R47, R47 ;  /* 0x0000002f002f7308 */ /* 0x000ee20000000800 */
[C---:B----4-:R-:W-:Y:S01]  /*2440*/  FADD.FTZ R11, R43.reuse, R4 ;  /* 0x000000042b0b7221 */ /* 0x050fe20000010000 */
[----:B------:R-:W-:Y:S01]  /*2450*/  FADD.FTZ R10, R56, R13 ;  /* 0x0000000d380a7221 */ /* 0x000fe20000010000 */
[----:B------:R-:W-:-:S05]  /*2460*/  F2FP.F16.F32.PACK_AB R161, R43, R42 ;  /* 0x0000002a2ba1723e */ /* 0x000fca00000000ff */
[----:B------:R-:W4:Y:S01]  /*2470*/  MUFU.EX2 R50, R50 ;  /* 0x0000003200327308 */ /* 0x000f220000000800 */
[----:B-----5:R-:W-:-:S07]  /*2480*/  FADD.FTZ R4, R46, R11 ;  /* 0x0000000b2e047221 */ /* 0x020fce0000010000 */
[----:B------:R-:W5:Y:S01]  /*2490*/  MUFU.EX2 R51, R51 ;  /* 0x0000003300337308 */ /* 0x000f620000000800 */
[C---:B---3--:R-:W-:Y:S01]  /*24a0*/  FADD.FTZ R11, R47.reuse, R4 ;  /* 0x000000042f0b7221 */ /* 0x048fe20000010000 */
[----:B------:R-:W-:-:S06]  /*24b0*/  F2FP.F16.F32.PACK_AB R163, R47, R46 ;  /* 0x0000002e2fa3723e */ /* 0x000fcc00000000ff */
[----:B------:R-:W3:Y:S01]  /*24c0*/  MUFU.EX2 R54, R54 ;  /* 0x0000003600367308 */ /* 0x000ee20000000800 */
[----:B----4-:R-:W-:Y:S01]  /*24d0*/  FADD.FTZ R4, R50, R11 ;  /* 0x0000000b32047221 */ /* 0x010fe20000010000 */
[----:B------:R-:W-:-:S04]  /*24e0*/  FADD.FTZ R11, R57, R10 ;  /* 0x0000000a390b7221 */ /* 0x000fc80000010000 */
[----:B------:R-:W-:Y:S02]  /*24f0*/  FADD.FTZ R10, R60, R11 ;  /* 0x0000000b3c0a7221 */ /* 0x000fe40000010000 */
[----:B------:R-:W4:Y:S01]  /*2500*/  MUFU.EX2 R55, R55 ;  /* 0x0000003700377308 */ /* 0x000f220000000800 */
[C---:B-----5:R-:W-:Y:S01]  /*2510*/  FADD.FTZ R5, R51.reuse, R4 ;  /* 0x0000000433057221 */ /* 0x060fe20000010000 */
[----:B------:R-:W-:-:S06]  /*2520*/  F2FP.F16.F32.PACK_AB R165, R51, R50 ;  /* 0x0000003233a5723e */ /* 0x000fcc00000000ff */
[----:B------:R-:W5:Y:S01]  /*2530*/  MUFU.EX2 R61, R61 ;  /* 0x0000003d003d7308 */ /* 0x000f620000000800 */
[----:B---3--:R-:W-:-:S07]  /*2540*/  FADD.FTZ R4, R54, R5 ;  /* 0x0000000536047221 */ /* 0x008fce0000010000 */
[----:B------:R-:W3:Y:S01]  /*2550*/  MUFU.EX2 R58, R58 ;  /* 0x0000003a003a7308 */ /* 0x000ee20000000800 */
[C---:B----4-:R-:W-:Y:S01]  /*2560*/  FADD.FTZ R5, R55.reuse, R4 ;  /* 0x0000000437057221 */ /* 0x050fe20000010000 */
[----:B------:R-:W-:-:S06]  /*2570*/  F2FP.F16.F32.PACK_AB R167, R55, R54 ;  /* 0x0000003637a7723e */ /* 0x000fcc00000000ff */
[----:B------:R-:W4:Y:S01]  /*2580*/  MUFU.EX2 R64, R64 ;  /* 0x0000004000407308 */ /* 0x000f220000000800 */
[C---:B-----5:R-:W-:Y:S01]  /*2590*/  FADD.FTZ R11, R61.reuse, R10 ;  /* 0x0000000a3d0b7221 */ /* 0x060fe20000010000 */
[----:B------:R-:W-:-:S06]  /*25a0*/  F2FP.F16.F32.PACK_AB R170, R61, R60 ;  /* 0x0000003c3daa723e */ /* 0x000fcc00000000ff */
[----:B------:R-:W5:Y:S01]  /*25b0*/  MUFU.EX2 R59, R59 ;  /* 0x0000003b003b7308 */ /* 0x000f620000000800 */
[----:B---3--:R-:W-:-:S07]  /*25c0*/  FADD.FTZ R4, R58, R5 ;  /* 0x000000053a047221 */ /* 0x008fce0000010000 */
[----:B------:R-:W3:Y:S01]  /*25d0*/  MUFU.EX2 R65, R65 ;  /* 0x0000004100417308 */ /* 0x000ee20000000800 */
[----:B----4-:R-:W-:-:S07]  /*25e0*/  FADD.FTZ R10, R64, R11 ;  /* 0x0000000b400a7221 */ /* 0x010fce0000010000 */
[----:B------:R-:W4:Y:S01]  /*25f0*/  MUFU.EX2 R62, R62 ;  /* 0x0000003e003e7308 */ /* 0x000f220000000800 */
[C---:B-----5:R-:W-:Y:S01]  /*2600*/  FADD.FTZ R5, R59.reuse, R4 ;  /* 0x000000043b057221 */ /* 0x060fe20000010000 */
[----:B------:R-:W-:-:S06]  /*2610*/  F2FP.F16.F32.PACK_AB R169, R59, R58 ;  /* 0x0000003a3ba9723e */ /* 0x000fcc00000000ff */
[----:B------:R-:W5:Y:S01]  /*2620*/  MUFU.EX2 R68, R68 ;  /* 0x0000004400447308 */ /* 0x000f620000000800 */
[C---:B---3--:R-:W-:Y:S01]  /*2630*/  FADD.FTZ R11, R65.reuse, R10 ;  /* 0x0000000a410b7221 */ /* 0x048fe20000010000 */
[----:B------:R-:W-:-:S06]  /*2640*/  F2FP.F16.F32.PACK_AB R172, R65, R64 ;  /* 0x0000004041ac723e */ /* 0x000fcc00000000ff */
[----:B------:R-:W3:Y:S01]  /*2650*/  MUFU.EX2 R63, R63 ;  /* 0x0000003f003f7308 */ /* 0x000ee20000000800 */
[----:B----4-:R-:W-:-:S07]  /*2660*/  FADD.FTZ R4, R62, R5 ;  /* 0x000000053e047221 */ /* 0x010fce0000010000 */
[----:B------:R-:W4:Y:S01]  /*2670*/  MUFU.EX2 R66, R66 ;  /* 0x0000004200427308 */ /* 0x000f220000000800 */
[----:B-----5:R-:W-:-:S07]  /*2680*/  FADD.FTZ R10, R68, R11 ;  /* 0x0000000b440a7221 */ /* 0x020fce0000010000 */
[----:B------:R-:W5:Y:S01]  /*2690*/  MUFU.EX2 R9, R9 ;  /* 0x0000000900097308 */ /* 0x000f620000000800 */
[C---:B---3--:R-:W-:Y:S01]  /*26a0*/  FADD.FTZ R11, R63.reuse, R4 ;  /* 0x000000043f0b7221 */ /* 0x048fe20000010000 */
[----:B------:R-:W-:-:S06]  /*26b0*/  F2FP.F16.F32.PACK_AB R171, R63, R62 ;  /* 0x0000003e3fab723e */ /* 0x000fcc00000000ff */
[----:B------:R-:W3:Y:S01]  /*26c0*/  MUFU.EX2 R67, R67 ;  /* 0x0000004300437308 */ /* 0x000ee20000000800 */
[----:B----4-:R-:W-:-:S07]  /*26d0*/  FADD.FTZ R4, R66, R11 ;  /* 0x0000000b42047221 */ /* 0x010fce0000010000 */
[----:B------:R-:W4:Y:S01]  /*26e0*/  MUFU.EX2 R70, R70 ;  /* 0x0000004600467308 */ /* 0x000f220000000800 */
[C---:B-----5:R-:W-:Y:S01]  /*26f0*/  FADD.FTZ R5, R9.reuse, R10 ;  /* 0x0000000a09057221 */ /* 0x060fe20000010000 */
[----:B------:R-:W-:-:S06]  /*2700*/  F2FP.F16.F32.PACK_AB R174, R9, R68 ;  /* 0x0000004409ae723e */ /* 0x000fcc00000000ff */
[----:B------:R-:W5:Y:S01]  /*2710*/  MUFU.EX2 R71, R71 ;  /* 0x0000004700477308 */ /* 0x000f620000000800 */
[C---:B---3--:R-:W-:Y:S01]  /*2720*/  FADD.FTZ R9, R67.reuse, R4 ;  /* 0x0000000443097221 */ /* 0x048fe20000010000 */
[----:B------:R-:W-:-:S03]  /*2730*/  F2FP.F16.F32.PACK_AB R173, R67, R66 ;  /* 0x0000004243ad723e */ /* 0x000fc600000000ff */
[----:B----4-:R-:W-:-:S04]  /*2740*/  FADD.FTZ R4, R70, R9 ;  /* 0x0000000946047221 */ /* 0x010fc80000010000 */
[C---:B-----5:R-:W-:Y:S01]  /*2750*/  FADD.FTZ R4, R71.reuse, R4 ;  /* 0x0000000447047221 */ /* 0x060fe20000010000 */
[----:B------:R-:W-:Y:S01]  /*2760*/  F2FP.F16.F32.PACK_AB R175, R71, R70 ;  /* 0x0000004647af723e */ /* 0x000fe200000000ff */
[----:B--2---:R-:W-:Y:S06]  /*2770*/  @!P0 BRA `(.L_x_15) ;  /* 0x0000000000048947 */ /* 0x004fec0003800000 */
[----:B------:R-:W-:Y:S01]  /*2780*/  BPT.TRAP 0x1 ;  /* 0x000000040000795c */ /* 0x000fe20000300000 */
.L_x_15:
[----:B------:R2:W3:Y:S01]  /*2790*/  SYNCS.PHASECHK.TRANS64.TRYWAIT P2, [UR21+0x22850], R7 ;  /* 0x02285007ff0075a7 */ /* 0x0004e20008040155 */
[----:B------:R-:W-:Y:S05]  /*27a0*/  @!P0 BRA `(.L_x_16) ;  /* 0x0000000000048947 */ /* 0x000fea0003800000 */
[----:B------:R-:W-:Y:S01]  /*27b0*/  BPT.TRAP 0x1 ;  /* 0x000000040000795c */ /* 0x000fe20000300000 */
.L_x_16:
[----:B---3--:R-:W-:Y:S05]  /*27c0*/  @P2 BRA `(.L_x_17) ;  /* 0x0000000000082947 */ /* 0x008fea0003800000 */
[----:B------:R-:W3:Y:S02]  /*27d0*/  SYNCS.PHASECHK.TRANS64.TRYWAIT P2, [UR21+0x22850], R7 ;  /* 0x02285007ff0075a7 */ /* 0x000ee40008040155 */
[----:B---3--:R-:W-:Y:S05]  /*27e0*/  @!P2 BRA `(.L_x_18) ;  /* 0x0000006400eca947 */ /* 0x008fea0003800000 */
.L_x_17:
[----:B------:R4:W-:Y:S01]  /*27f0*/  BAR.SYNC.DEFER_BLOCKING R6, 0x100 ;  /* 0x000400060000751d */ /* 0x0009e20000010000 */
[----:B------:R-:W-:Y:S01]  /*2800*/  UIADD3 UR6, UR46, 0x400, URZ ;  /* 0x000004002e067890 */ /* 0x000fe2000fffe03f */
[----:B---3--:R-:W-:Y:S01]  /*2810*/  @!P1 VIADD R8, R8, 0x22860 ;  /* 0x0002286008089836 */ /* 0x008fe20000000000 */
[----:B------:R-:W-:Y:S02]  /*2820*/  UISETP.GE.AND UP0, UPT, UR50, 0x61, UPT ;  /* 0x000000613200788c */ /* 0x000fe4000bf06270 */
[----:B------:R-:W-:Y:S01]  /*2830*/  USHF.R.U32.HI UR6, URZ, 0x4, UR6 ;  /* 0x000000043f067899 */ /* 0x000fe20008011606 */
[----:B------:R-:W-:Y:S01]  /*2840*/  UMOV UR7, 0x40000040 ;  /* 0x4000004000077882 */ /* 0x000fe20000000000 */
[----:B------:R-:W-:Y:S02]  /*2850*/  @!P1 PRMT R8, RZ, 0x654, R8 ;  /* 0x00000654ff089816 */ /* 0x000fe40000000008 */
[----:B------:R-:W-:Y:S01]  /*2860*/  ULOP3.LUT UR6, UR6, 0x3fff, URZ, 0xc0, !UPT ;  /* 0x00003fff06067892 */ /* 0x000fe2000f8ec03f */
[----:B------:R-:W-:-:S03]  /*2870*/  PLOP3.LUT P2, PT, PT, PT, UP0, 0x80, 0x0 ;  /* 0x000000000000781c */ /* 0x000fc60003f4f008 */
[----:B------:R-:W-:-:S04]  /*2880*/  ULOP3.LUT UR21, UR6, 0x3000000, URZ, 0xfc, !UPT ;  /* 0x0300000006157892 */ /* 0x000fc8000f8efc3f */
[----:B------:R-:W-:Y:S01]  /*2890*/  UIMAD UR11, UR39, 0xc00, UR21 ;  /* 0x00000c00270b78a4 */ /* 0x000fe2000f8e0215 */
[----:B------:R-:W-:-:S06]  /*28a0*/  WARPGROUP.ARRIVE ;  /* 0x00000000000079c5 */ /* 0x000fcc0000000000 */
[----:B------:R-:W-:Y:S02]  /*28b0*/  UMOV UR6, UR11 ;  /* 0x0000000b00067c82 */ /* 0x000fe40008000000 */
[----:B------:R-:W-:Y:S01]  /*28c0*/  HGMMA.64x256x16.F32 R24, R152, gdesc[UR4].tnspB, RZ, !UPT, gsb0 ;  /* 0x43e0000498187df0 */ /* 0x000fe2000c0008ff */
[----:B------:R-:W-:Y:S01]  /*28d0*/  UIADD3 UR6, UR11, 0x80, URZ ;  /* 0x000000800b067890 */ /* 0x000fe2000fffe03f */
[----:B------:R-:W-:Y:S01]  /*28e0*/  UMOV UR7, 0x40000040 ;  /* 0x4000004000077882 */ /* 0x000fe20000000000 */
[----:B------:R-:W-:Y:S02]  /*28f0*/  WARPGROUP.DEPBAR.LE gsb0, 0x0 ;  /* 0x00008000000079c5 */ /* 0x000fe40000010000 */
[----:B------:R-:W-:-:S15]  /*2900*/  WARPGROUP.ARRIVE ;  /* 0x00000000000079c5 */ /* 0x000fde0000000000 */
[----:B------:R-:W-:-:S08]  /*2910*/  NOP ;  /* 0x0000000000007918 */ /* 0x000fd00000000000 */
[----:B------:R-:W-:Y:S01]  /*2920*/  HGMMA.64x256x16.F32 R24, R156, gdesc[UR4].tnspB, R24, gsb0 ;  /* 0x43e000049c187df0 */ /* 0x000fe20008000818 */
        /* <DEDUP_REMOVED lines=23> */
[----:B------:R-:W-:Y:S03]  /*2aa0*/  HGMMA.64x256x16.F32 R24, R172, gdesc[UR4].tnspB, R24, gsb0 ;  /* 0x43e00004ac187df0 */ /* 0x000fe60008000818 */
[----:B------:R-:W-:Y:S02]  /*2ab0*/  WARPGROUP.DEPBAR.LE gsb0, 0x0 ;  /* 0x00008000000079c5 */ /* 0x000fe40000010000 */
[----:B------:R4:W-:Y:S01]  /*2ac0*/  @!P1 SYNCS.ARRIVE.TRANS64.RED.A1T0 RZ, [R8+URZ], RZ ;  /* 0x000000ff08ff99a7 */ /* 0x0009e2000810043f */
[----:B------:R-:W-:Y:S05]  /*2ad0*/  @!P2 BRA `(.L_x_19) ;  /* 0x0000001c004ca947 */ /* 0x000fea0003800000 */
[----:B------:R-:W-:Y:S01]  /*2ae0*/  IMAD.MOV.U32 R20, RZ, RZ, R3 ;  /* 0x000000ffff147224 */ /* 0x000fe200078e0003 */
[----:B------:R-:W-:Y:S01]  /*2af0*/  UIADD3 UR47, UR47, -0x2, URZ ;  /* 0xfffffffe2f2f7890 */ /* 0x000fe2000fffe03f */
[----:B-12---:R-:W-:Y:S01]  /*2b00*/  IMAD.MOV.U32 R7, RZ, RZ, R0 ;  /* 0x000000ffff077224 */ /* 0x006fe200078e0000 */
[----:B------:R-:W-:-:S10]  /*2b10*/  ULDC UR22, c[0x0][0x988] ;  /* 0x0002620000167ab9 */ /* 0x000fd40000000800 */
.L_x_28:
[----:B------:R-:W-:Y:S01]  /*2b20*/  UIADD3 UR39, UR39, 0x1, URZ ;  /* 0x0000000127277890 */ /* 0x000fe2000fffe03f */
[----:B------:R-:W-:Y:S01]  /*2b30*/  IMAD.U32 R0, RZ, RZ, UR47 ;  /* 0x0000002fff007e24 */ /* 0x000fe2000f8e00ff */
[----:B------:R-:W-:Y:S02]  /*2b40*/  UIADD3 UR47, UR47, -0x1, URZ ;  /* 0xffffffff2f2f7890 */ /* 0x000fe4000fffe03f */
[----:B------:R-:W-:Y:S02]  /*2b50*/  UISETP.NE.AND UP0, UPT, UR39, 0x2, UPT ;  /* 0x000000022700788c */ /* 0x000fe4000bf05270 */
[----:B------:R-:W-:Y:S02]  /*2b60*/  ISETP.GT.AND P2, PT, R0, RZ, PT ;  /* 0x000000ff0000720c */ /* 0x000fe40003f44270 */
[----:B------:R-:W-:Y:S02]  /*2b70*/  USEL UR6, URZ, 0x1, UP0 ;  /* 0x000000013f067887 */ /* 0x000fe40008000000 */
[----:B------:R-:W-:-:S02]  /*2b80*/  USEL UR39, UR39, URZ, UP0 ;  /* 0x0000003f27277287 */ /* 0x000fc40008000000 */
[----:B------:R-:W-:Y:S01]  /*2b90*/  ULOP3.LUT UR42, UR42, UR6, URZ, 0x3c, !UPT ;  /* 0x000000062a2a7292 */ /* 0x000fe2000f8e3c3f */
[----:B---3--:R-:W-:Y:S11]  /*2ba0*/  @!P0 BRA `(.L_x_20) ;  /* 0x0000000000048947 */ /* 0x008ff60003800000 */
[----:B------:R-:W-:Y:S01]  /*2bb0*/  BPT.TRAP 0x1 ;  /* 0x000000040000795c */ /* 0x000fe20000300000 */
.L_x_20:
[----:B------:R-:W-:Y:S01]  /*2bc0*/  MOV R0, UR42 ;  /* 0x0000002a00007c02 */ /* 0x000fe20008000f00 */
[----:B------:R-:W-:-:S03]  /*2bd0*/  ULEA UR23, UR39, UR46, 0x3 ;  /* 0x0000002e27177291 */ /* 0x000fc6000f8e183f */
[----:B------:R-:W-:-:S04]  /*2be0*/  SHF.L.U32 R0, R0, 0x1f, RZ ;  /* 0x0000001f00007819 */ /* 0x000fc800000006ff */
[----:B------:R-:W-:-:S13]  /*2bf0*/  R2UR UR24, R0 ;  /* 0x00000000001872ca */ /* 0x000fda00000e0000 */
[----:B------:R-:W-:-:S04]  /*2c00*/  IMAD.U32 R0, RZ, RZ, UR24 ;  /* 0x00000018ff007e24 */ /* 0x000fc8000f8e00ff */
[----:B------:R1:W2:Y:S01]  /*2c10*/  SYNCS.PHASECHK.TRANS64.TRYWAIT P3, [UR23+0x22830], R0 ;  /* 0x02283000ff0075a7 */ /* 0x0002a20008060157 */
[----:B------:R-:W-:Y:S05]  /*2c20*/  @!P0 BRA `(.L_x_21) ;  /* 0x0000000000048947 */ /* 0x000fea0003800000 */
[----:B------:R-:W-:Y:S01]  /*2c30*/  BPT.TRAP 0x1 ;  /* 0x000000040000795c */ /* 0x000fe20000300000 */
.L_x_21:
[----:B--2---:R-:W-:Y:S05]  /*2c40*/  @P3 BRA `(.L_x_22) ;  /* 0x00000000000c3947 */ /* 0x004fea0003800000 */
[----:B-1----:R-:W-:-:S04]  /*2c50*/  IMAD.U32 R0, RZ, RZ, UR24 ;  /* 0x00000018ff007e24 */ /* 0x002fc8000f8e00ff */
[----:B------:R-:W1:Y:S02]  /*2c60*/  SYNCS.PHASECHK.TRANS64.TRYWAIT P3, [UR23+0x22830], R0 ;  /* 0x02283000ff0075a7 */ /* 0x000e640008060157 */
[----:B-1----:R-:W-:Y:S05]  /*2c70*/  @!P3 BRA `(.L_x_23) ;  /* 0x0000006000dcb947 */ /* 0x002fea0003800000 */
.L_x_22:
[----:B------:R-:W-:Y:S01]  /*2c80*/  UIMAD UR18, UR39, 0x300, UR20 ;  /* 0x00000300271278a4 */ /* 0x000fe2000f8e0214 */
[----:B------:R-:W-:Y:S01]  /*2c90*/  WARPGROUP.ARRIVE ;  /* 0x00000000000079c5 */ /* 0x000fe20000000000 */
[----:B------:R-:W-:Y:S01]  /*2ca0*/  UMOV UR19, 0x40000040 ;  /* 0x4000004000137882 */ /* 0x000fe20000000000 */
[----:B------:R-:W-:Y:S01]  /*2cb0*/  UMOV UR7, 0x40000040 ;  /* 0x4000004000077882 */ /* 0x000fe20000000000 */
[----:B------:R-:W-:Y:S02]  /*2cc0*/  UIADD3 UR6, UR18, 0x2, URZ ;  /* 0x0000000212067890 */ /* 0x000fe4000fffe03f */
[----:B------:R-:W-:Y:S01]  /*2cd0*/  UIADD3 UR10, UR18, 0x4, URZ ;  /* 0x00000004120a7890 */ /* 0x000fe2000fffe03f */
[----:B------:R-:W-:Y:S02]  /*2ce0*/  UMOV UR11, 0x40000040 ;  /* 0x40000040000b7882 */ /* 0x000fe40000000000 */
[----:B------:R-:W-:Y:S01]  /*2cf0*/  HGMMA.64x96x16.F32 R152, gdesc[UR16], RZ, !UPT, gsb0 ;  /* 0x01600000109879f0 */ /* 0x000fe2000c0008ff */
[----:B------:R-:W-:Y:S01]  /*2d00*/  UIADD3 UR14, UR18, 0x6, URZ ;  /* 0x00000006120e7890 */ /* 0x000fe2000fffe03f */
[----:B------:R-:W-:Y:S01]  /*2d10*/  UMOV UR15, 0x40000040 ;  /* 0x40000040000f7882 */ /* 0x000fe20000000000 */
[----:B------:R-:W-:-:S02]  /*2d20*/  WARPGROUP.DEPBAR.LE gsb0, 0x0 ;  /* 0x00008000000079c5 */ /* 0x000fc40000010000 */
[----:B------:R-:W-:-:S06]  /*2d30*/  WARPGROUP.ARRIVE ;  /* 0x00000000000079c5 */ /* 0x000fcc0000000000 */
[----:B------:R-:W-:Y:S03]  /*2d40*/  HGMMA.64x96x16.F32 R152, gdesc[UR4], R152, gsb0 ;  /* 0x01600000049879f0 */ /* 0x000fe60008000898 */
[----:B------:R-:W-:Y:S02]  /*2d50*/  WARPGROUP.DEPBAR.LE gsb0, 0x0 ;  /* 0x00008000000079c5 */ /* 0x000fe40000010000 */
[----:B------:R-:W-:-:S06]  /*2d60*/  WARPGROUP.ARRIVE ;  /* 0x00000000000079c5 */ /* 0x000fcc0000000000 */
[----:B------:R-:W-:Y:S01]  /*2d70*/  HGMMA.64x96x16.F32 R152, gdesc[UR8], R152, gsb0 ;  /* 0x01600000089879f0 */ /* 0x000fe20008000898 */
[----:B------:R-:W-:Y:S02]  /*2d80*/  UMOV UR10, UR22 ;  /* 0x00000016000a7c82 */ /* 0x000fe40008000000 */
[----:B------:R-:W-:Y:S02]  /*2d90*/  WARPGROUP.DEPBAR.LE gsb0, 0x0 ;  /* 0x00008000000079c5 */ /* 0x000fe40000010000 */
[----:B------:R-:W-:-:S06]  /*2da0*/  WARPGROUP.ARRIVE ;  /* 0x00000000000079c5 */ /* 0x000fcc0000000000 */
[----:B------:R-:W-:Y:S03]  /*2db0*/  HGMMA.64x96x16.F32 R152, gdesc[UR12], R152, gsb0 ;  /* 0x016000000c9879f0 */ /* 0x000fe60008000898 */
[----:B------:R-:W-:Y:S02]  /*2dc0*/  WARPGROUP.DEPBAR.LE gsb0, 0x0 ;  /* 0x00008000000079c5 */ /* 0x000fe40000010000 */
[----:B-1----:R-:W-:Y:S02]  /*2dd0*/  FMNMX.FTZ R0, R152, R7, !PT ;  /* 0x0000000798007209 */ /* 0x002fe40007810000 */
[----:B----4-:R-:W-:Y:S02]  /*2de0*/  FMNMX.FTZ R8, R154, R20, !PT ;  /* 0x000000149a087209 */ /* 0x010fe40007810000 */
[----:B------:R-:W-:-:S04]  /*2df0*/  FMNMX.FTZ R3, R153, R0, !PT ;  /* 0x0000000099037209 */ /* 0x000fc80007810000 */
        /* <DEDUP_REMOVED lines=21> */
[----:B------:R-:W-:-:S05]  /*2f50*/  FMNMX.FTZ R3, R197, R0, !PT ;  /* 0x00000000c5037209 */ /* 0x000fca0007810000 */
[----:B------:R-:W1:Y:S02]  /*2f60*/  SHFL.BFLY PT, R0, R3, 0x2, 0x1f ;  /* 0x0c401f0003007f89 */ /* 0x000e6400000e0000 */
[----:B-1----:R-:W-:Y:S02]  /*2f70*/  FMNMX.FTZ R9, R3, R0, !PT ;  /* 0x0000000003097209 */ /* 0x002fe40007810000 */
[----:B------:R-:W-:-:S03]  /*2f80*/  FMNMX.FTZ R3, R155, R8, !PT ;  /* 0x000000089b037209 */ /* 0x000fc60007810000 */
[----:B------:R-:W1:Y:S01]  /*2f90*/  SHFL.BFLY PT, R0, R9, 0x1, 0x1f ;  /* 0x0c201f0009007f89 */ /* 0x000e6200000e0000 */
[----:B------:R-:W-:-:S04]  /*2fa0*/  FMNMX.FTZ R8, R158, R3, !PT ;  /* 0x000000039e087209 */ /* 0x000fc80007810000 */
[----:B------:R-:W-:-:S04]  /*2fb0*/  FMNMX.FTZ R3, R159, R8, !PT ;  /* 0x000000089f037209 */ /* 0x000fc80007810000 */
[----:B------:R-:W-:-:S04]  /*2fc0*/  FMNMX.FTZ R8, R162, R3, !PT ;  /* 0x00000003a2087209 */ /* 0x000fc80007810000 */
[----:B------:R-:W-:-:S04]  /*2fd0*/  FMNMX.FTZ R3, R163, R8, !PT ;  /* 0x00000008a3037209 */ /* 0x000fc80007810000 */
[----:B------:R-:W-:-:S04]  /*2fe0*/  FMNMX.FTZ R10, R166, R3, !PT ;  /* 0x00000003a60a7209 */ /* 0x000fc80007810000 */
[----:B------:R-:W-:Y:S02]  /*2ff0*/  FMNMX.FTZ R3, R167, R10, !PT ;  /* 0x0000000aa7037209 */ /* 0x000fe40007810000 */
[----:B-1----:R-:W-:Y:S02]  /*3000*/  FMNMX.FTZ R0, R9, R0, !PT ;  /* 0x0000000009007209 */ /* 0x002fe40007810000 */
[----:B------:R-:W-:-:S03]  /*3010*/  FMNMX.FTZ R10, R170, R3, !PT ;  /* 0x00000003aa0a7209 */ /* 0x000fc60007810000 */
[C---:B------:R-:W-:Y:S01]  /*3020*/  FMUL.FTZ R12, R0.reuse, UR10 ;  /* 0x0000000a000c7c20 */ /* 0x040fe20008410000 */
[----:B------:R-:W-:Y:S01]  /*3030*/  FMNMX.FTZ R3, R171, R10, !PT ;  /* 0x0000000aab037209 */ /* 0x000fe20007810000 */
[----:B------:R-:W-:Y:S02]  /*3040*/  FADD.FTZ R6, -R0, R7 ;  /* 0x0000000700067221 */ /* 0x000fe40000010100 */
[--C-:B------:R-:W-:Y:S01]  /*3050*/  FFMA.FTZ R164, R164, UR10, -R12.reuse ;  /* 0x0000000aa4a47c23 */ /* 0x100fe2000801080c */
[----:B------:R-:W-:Y:S01]  /*3060*/  FMNMX.FTZ R10, R174, R3, !PT ;  /* 0x00000003ae0a7209 */ /* 0x000fe20007810000 */
[--C-:B------:R-:W-:Y:S01]  /*3070*/  FFMA.FTZ R9, R157, UR10, -R12.reuse ;  /* 0x0000000a9d097c23 */ /* 0x100fe2000801080c */
[--C-:B------:R-:W-:Y:S01]  /*3080*/  FFMA.FTZ R157, R172, UR10, -R12.reuse ;  /* 0x0000000aac9d7c23 */ /* 0x100fe2000801080c */
[--C-:B------:R-:W-:Y:S01]  /*3090*/  FFMA.FTZ R11, R156, UR10, -R12.reuse ;  /* 0x0000000a9c0b7c23 */ /* 0x100fe2000801080c */
[----:B------:R-:W-:Y:S01]  /*30a0*/  FMNMX.FTZ R3, R175, R10, !PT ;  /* 0x0000000aaf037209 */ /* 0x000fe20007810000 */
[--C-:B------:R-:W-:Y:S01]  /*30b0*/  FFMA.FTZ R161, R161, UR10, -R12.reuse ;  /* 0x0000000aa1a17c23 */ /* 0x100fe2000801080c */
[--C-:B------:R-:W-:Y:S01]  /*30c0*/  FFMA.FTZ R21, R173, UR10, -R12.reuse ;  /* 0x0000000aad157c23 */ /* 0x100fe2000801080c */
[----:B------:R-:W-:Y:S01]  /*30d0*/  MUFU.EX2 R8, R11 ;  /* 0x0000000b00087308 */ /* 0x000fe20000000800 */
        /* <DEDUP_REMOVED lines=15> */
[----:B------:R1:W-:Y:S01]  /*31d0*/  MUFU.EX2 R11, R161 ;  /* 0x000000a1000b7308 */ /* 0x0003e20000000800 */
[----:B------:R-:W-:Y:S01]  /*31e0*/  FMNMX.FTZ R14, R186, R3, !PT ;  /* 0x00000003ba0e7209 */ /* 0x000fe20007810000 */
[--C-:B------:R-:W-:Y:S01]  /*31f0*/  FFMA.FTZ R169, R192, UR10, -R12.reuse ;  /* 0x0000000ac0a97c23 */ /* 0x100fe2000801080c */
[--C-:B------:R-:W-:Y:S01]  /*3200*/  FFMA.FTZ R196, R196, UR10, -R12.reuse ;  /* 0x0000000ac4c47c23 */ /* 0x100fe2000801080c */
[----:B------:R-:W-:Y:S01]  /*3210*/  FFMA.FTZ R197, R197, UR10, -R12 ;  /* 0x0000000ac5c57c23 */ /* 0x000fe2000801080c */
[----:B------:R-:W-:Y:S01]  /*3220*/  FMNMX.FTZ R3, R187, R14, !PT ;  /* 0x0000000ebb037209 */ /* 0x000fe20007810000 */
[----:B------:R-:W-:-:S02]  /*3230*/  FMUL.FTZ R6, R6, UR10 ;  /* 0x0000000a06067c20 */ /* 0x000fc40008410000 */
[----:B------:R-:W-:Y:S01]  /*3240*/  MUFU.EX2 R7, R7 ;  /* 0x0000000700077308 */ /* 0x000fe20000000800 */
[----:B------:R-:W-:Y:S01]  /*3250*/  FMNMX.FTZ R14, R190, R3, !PT ;  /* 0x00000003be0e7209 */ /* 0x000fe20007810000 */
[----:B-1----:R-:W-:-:S03]  /*3260*/  FFMA.FTZ R161, R184, UR10, -R12 ;  /* 0x0000000ab8a17c23 */ /* 0x002fc6000801080c */
[----:B------:R-:W-:-:S03]  /*3270*/  FMNMX.FTZ R3, R191, R14, !PT ;  /* 0x0000000ebf037209 */ /* 0x000fc60007810000 */
[----:B------:R-:W1:Y:S01]  /*3280*/  MUFU.EX2 R6, R6 ;  /* 0x0000000600067308 */ /* 0x000e620000000800 */
[----:B------:R-:W-:-:S04]  /*3290*/  FMNMX.FTZ R14, R194, R3, !PT ;  /* 0x00000003c20e7209 */ /* 0x000fc80007810000 */
[----:B------:R-:W-:-:S03]  /*32a0*/  FMNMX.FTZ R3, R195, R14, !PT ;  /* 0x0000000ec3037209 */ /* 0x000fc60007810000 */
[----:B------:R-:W-:Y:S01]  /*32b0*/  MUFU.EX2 R14, R157 ;  /* 0x0000009d000e7308 */ /* 0x000fe20000000800 */
[----:B------:R-:W-:-:S04]  /*32c0*/  FMNMX.FTZ R164, R198, R3, !PT ;  /* 0x00000003c6a47209 */ /* 0x000fc80007810000 */
[----:B------:R-:W-:Y:S01]  /*32d0*/  FMNMX.FTZ R3, R199, R164, !PT ;  /* 0x000000a4c7037209 */ /* 0x000fe20007810000 */
[--C-:B------:R-:W-:Y:S01]  /*32e0*/  FFMA.FTZ R164, R176, UR10, -R12.reuse ;  /* 0x0000000ab0a47c23 */ /* 0x100fe2000801080c */
[--C-:B------:R-:W-:Y:S01]  /*32f0*/  FFMA.FTZ R176, R189, UR10, -R12.reuse ;  /* 0x0000000abdb07c23 */ /* 0x100fe2000801080c */
[----:B------:R2:W-:Y:S01]  /*3300*/  MUFU.EX2 R157, R180 ;  /* 0x000000b4009d7308 */ /* 0x0005e20000000800 */
[----:B-1----:R-:W-:Y:S01]  /*3310*/  FFMA.FTZ R5, R6, R5, R7 ;  /* 0x0000000506057223 */ /* 0x002fe20000010007 */
[----:B------:R-:W1:Y:S01]  /*3320*/  SHFL.BFLY PT, R172, R3, 0x2, 0x1f ;  /* 0x0c401f0003ac7f89 */ /* 0x000e6200000e0000 */
[-C--:B------:R-:W-:Y:S01]  /*3330*/  FMUL.FTZ R24, R24, R6.reuse ;  /* 0x0000000618187220 */ /* 0x080fe20000410000 */
[-C--:B------:R-:W-:Y:S01]  /*3340*/  FMUL.FTZ R25, R25, R6.reuse ;  /* 0x0000000619197220 */ /* 0x080fe20000410000 */
[-C--:B------:R-:W-:Y:S01]  /*3350*/  FMUL.FTZ R28, R28, R6.reuse ;  /* 0x000000061c1c7220 */ /* 0x080fe20000410000 */
[-C--:B------:R-:W-:Y:S01]  /*3360*/  FMUL.FTZ R29, R29, R6.reuse ;  /* 0x000000061d1d7220 */ /* 0x080fe20000410000 */
[-C--:B------:R-:W-:Y:S01]  /*3370*/  FMUL.FTZ R32, R32, R6.reuse ;  /* 0x0000000620207220 */ /* 0x080fe20000410000 */
[----:B------:R-:W3:Y:S01]  /*3380*/  MUFU.EX2 R152, R152 ;  /* 0x0000009800987308 */ /* 0x000ee20000000800 */
[--C-:B--2---:R-:W-:Y:S01]  /*3390*/  FFMA.FTZ R180, R193, UR10, -R12.reuse ;  /* 0x0000000ac1b47c23 */ /* 0x104fe2000801080c */
[-C--:B------:R-:W-:Y:S01]  /*33a0*/  FMUL.FTZ R33, R33, R6.reuse ;  /* 0x0000000621217220 */ /* 0x080fe20000410000 */
[-C--:B------:R-:W-:Y:S01]  /*33b0*/  FMUL.FTZ R36, R36, R6.reuse ;  /* 0x0000000624247220 */ /* 0x080fe20000410000 */
[-C--:B------:R-:W-:Y:S01]  /*33c0*/  FMUL.FTZ R37, R37, R6.reuse ;  /* 0x0000000625257220 */ /* 0x080fe20000410000 */
[-C--:B------:R-:W-:Y:S01]  /*33d0*/  FMUL.FTZ R40, R40, R6.reuse ;  /* 0x0000000628287220 */ /* 0x080fe20000410000 */
[-C--:B------:R-:W-:Y:S01]  /*33e0*/  FMUL.FTZ R41, R41, R6.reuse ;  /* 0x0000000629297220 */ /* 0x080fe20000410000 */
[-C--:B------:R-:W-:Y:S01]  /*33f0*/  FMUL.FTZ R44, R44, R6.reuse ;  /* 0x000000062c2c7220 */ /* 0x080fe20000410000 */
[----:B------:R-:W-:Y:S01]  /*3400*/  MUFU.EX2 R9, R9 ;  /* 0x0000000900097308 */ /* 0x000fe20000000800 */
[-C--:B------:R-:W-:Y:S01]  /*3410*/  FMUL.FTZ R45, R45, R6.reuse ;  /* 0x000000062d2d7220 */ /* 0x080fe20000410000 */
[-C--:B------:R-:W-:Y:S01]  /*3420*/  FMUL.FTZ R48, R48, R6.reuse ;  /* 0x0000000630307220 */ /* 0x080fe20000410000 */
[-C--:B------:R-:W-:Y:S01]  /*3430*/  FMUL.FTZ R49, R49, R6.reuse ;  /* 0x0000000631317220 */ /* 0x080fe20000410000 */
[-C--:B------:R-:W-:Y:S01]  /*3440*/  FMUL.FTZ R52, R52, R6.reuse ;  /* 0x0000000634347220 */ /* 0x080fe20000410000 */
[-C--:B------:R-:W-:Y:S01]  /*3450*/  FMUL.FTZ R53, R53, R6.reuse ;  /* 0x0000000635357220 */ /* 0x080fe20000410000 */
[-C--:B------:R-:W-:Y:S01]  /*3460*/  FMUL.FTZ R56, R56, R6.reuse ;  /* 0x0000000638387220 */ /* 0x080fe20000410000 */
[----:B------:R-:W-:Y:S01]  /*3470*/  FMUL.FTZ R57, R57, R6 ;  /* 0x0000000639397220 */ /* 0x000fe20000410000 */
[----:B------:R-:W-:Y:S01]  /*3480*/  MUFU.EX2 R156, R156 ;  /* 0x0000009c009c7308 */ /* 0x000fe20000000800 */
[C---:B---3--:R-:W-:Y:S01]  /*3490*/  FADD.FTZ R5, R152.reuse, R5 ;  /* 0x0000000598057221 */ /* 0x048fe20000010000 */
[----:B-1----:R-:W-:Y:S01]  /*34a0*/  FMNMX.FTZ R173, R3, R172, !PT ;  /* 0x000000ac03ad7209 */ /* 0x002fe20007810000 */
[----:B------:R-:W-:Y:S01]  /*34b0*/  FFMA.FTZ R172, R185, UR10, -R12 ;  /* 0x0000000ab9ac7c23 */ /* 0x000fe2000801080c */
[----:B------:R-:W-:Y:S01]  /*34c0*/  F2FP.F16.F32.PACK_AB R152, R152, R7 ;  /* 0x000000079898723e */ /* 0x000fe200000000ff */
[-C--:B------:R-:W-:Y:S01]  /*34d0*/  FMUL.FTZ R60, R60, R6.reuse ;  /* 0x000000063c3c7220 */ /* 0x080fe20000410000 */
[-C--:B------:R-:W-:Y:S01]  /*34e0*/  FMUL.FTZ R61, R61, R6.reuse ;  /* 0x000000063d3d7220 */ /* 0x080fe20000410000 */
[----:B------:R-:W1:Y:S01]  /*34f0*/  SHFL.BFLY PT, R184, R173, 0x1, 0x1f ;  /* 0x0c201f00adb87f89 */ /* 0x000e6200000e0000 */
[----:B------:R-:W-:Y:S01]  /*3500*/  MUFU.EX2 R13, R13 ;  /* 0x0000000d000d7308 */ /* 0x000fe20000000800 */
[-C--:B------:R-:W-:Y:S01]  /*3510*/  FMUL.FTZ R64, R64, R6.reuse ;  /* 0x0000000640407220 */ /* 0x080fe20000410000 */
        /* <DEDUP_REMOVED lines=20> */
[----:B------:R-:W-:Y:S01]  /*3660*/  FMUL.FTZ R101, R101, R6 ;  /* 0x0000000665657220 */ /* 0x000fe20000410000 */
[----:B-1----:R-:W-:Y:S01]  /*3670*/  FMNMX.FTZ R3, R173, R184, !PT ;  /* 0x000000b8ad037209 */ /* 0x002fe20007810000 */
[----:B------:R-:W-:Y:S01]  /*3680*/  MUFU.EX2 R21, R21 ;  /* 0x0000001500157308 */ /* 0x000fe20000000800 */
[-C--:B------:R-:W-:Y:S01]  /*3690*/  FMUL.FTZ R104, R104, R6.reuse ;  /* 0x0000000668687220 */ /* 0x080fe20000410000 */
[-C--:B------:R-:W-:Y:S01]  /*36a0*/  FMUL.FTZ R105, R105, R6.reuse ;  /* 0x0000000669697220 */ /* 0x080fe20000410000 */
[-C--:B------:R-:W-:Y:S01]  /*36b0*/  FMUL.FTZ R108, R108, R6.reuse ;  /* 0x000000066c6c7220 */ /* 0x080fe20000410000 */
[C---:B------:R-:W-:Y:S01]  /*36c0*/  FMUL.FTZ R185, R3.reuse, UR10 ;  /* 0x0000000a03b97c20 */ /* 0x040fe20008410000 */
[----:B------:R-:W-:Y:S01]  /*36d0*/  FADD.FTZ R12, -R3, R20 ;  /* 0x00000014030c7221 */ /* 0x000fe20000010100 */
[-C--:B------:R-:W-:Y:S01]  /*36e0*/  FMUL.FTZ R109, R109, R6.reuse ;  /* 0x000000066d6d7220 */ /* 0x080fe20000410000 */
[----:B------:R-:W-:Y:S01]  /*36f0*/  FMUL.FTZ R112, R112, R6 ;  /* 0x0000000670707220 */ /* 0x000fe20000410000 */
[--C-:B------:R-:W-:Y:S01]  /*3700*/  FFMA.FTZ R184, R154, UR10, -R185.reuse ;  /* 0x0000000a9ab87c23 */ /* 0x100fe200080108b9 */
[----:B------:R-:W-:Y:S01]  /*3710*/  FMUL.FTZ R12, R12, UR10 ;  /* 0x0000000a0c0c7c20 */ /* 0x000fe20008410000 */
[--C-:B------:R-:W-:Y:S01]  /*3720*/  FFMA.FTZ R155, R155, UR10, -R185.reuse ;  /* 0x0000000a9b9b7c23 */ /* 0x100fe200080108b9 */
[--C-:B------:R-:W-:Y:S01]  /*3730*/  FFMA.FTZ R181, R158, UR10, -R185.reuse ;  /* 0x0000000a9eb57c23 */ /* 0x100fe200080108b9 */
[--C-:B------:R-:W-:Y:S01]  /*3740*/  FFMA.FTZ R188, R159, UR10, -R185.reuse ;  /* 0x0000000a9fbc7c23 */ /* 0x100fe200080108b9 */
[----:B------:R1:W-:Y:S01]  /*3750*/  MUFU.EX2 R177, R12 ;  /* 0x0000000c00b17308 */ /* 0x0003e20000000800 */
[--C-:B------:R-:W-:Y:S01]  /*3760*/  FFMA.FTZ R204, R175, UR10, -R185.reuse ;  /* 0x0000000aafcc7c23 */ /* 0x100fe200080108b9 */
[--C-:B------:R-:W-:Y:S01]  /*3770*/  FFMA.FTZ R175, R178, UR10, -R185.reuse ;  /* 0x0000000ab2af7c23 */ /* 0x100fe200080108b9 */
[--C-:B------:R-:W-:Y:S01]  /*3780*/  FFMA.FTZ R178, R179, UR10, -R185.reuse ;  /* 0x0000000ab3b27c23 */ /* 0x100fe200080108b9 */
[--C-:B------:R-:W-:Y:S01]  /*3790*/  FFMA.FTZ R179, R182, UR10, -R185.reuse ;  /* 0x0000000ab6b37c23 */ /* 0x100fe200080108b9 */
[--C-:B------:R-:W-:Y:S01]  /*37a0*/  FFMA.FTZ R159, R162, UR10, -R185.reuse ;  /* 0x0000000aa29f7c23 */ /* 0x100fe200080108b9 */
[--C-:B------:R-:W-:Y:S01]  /*37b0*/  FFMA.FTZ R182, R183, UR10, -R185.reuse ;  /* 0x0000000ab7b67c23 */ /* 0x100fe200080108b9 */
[----:B------:R-:W-:Y:S01]  /*37c0*/  IMAD.U32 R183, RZ, RZ, UR23 ;  /* 0x00000017ffb77e24 */ /* 0x000fe2000f8e00ff */
[----:B------:R-:W2:Y:S01]  /*37d0*/  MUFU.EX2 R184, R184 ;  /* 0x000000b800b87308 */ /* 0x000ea20000000800 */
[--C-:B------:R-:W-:Y:S01]  /*37e0*/  FFMA.FTZ R192, R163, UR10, -R185.reuse ;  /* 0x0000000aa3c07c23 */ /* 0x100fe200080108b9 */
[--C-:B------:R-:W-:Y:S01]  /*37f0*/  FFMA.FTZ R163, R166, UR10, -R185.reuse ;  /* 0x0000000aa6a37c23 */ /* 0x100fe200080108b9 */
[----:B------:R-:W-:Y:S01]  /*3800*/  @!P1 VIADD R154, R183, 0x22840 ;  /* 0x00022840b79a9836 */ /* 0x000fe20000000000 */
[----:B-1----:R-:W-:Y:S01]  /*3810*/  IADD3 R12, -R18, 0xb, RZ ;  /* 0x0000000b120c7810 */ /* 0x002fe20007ffe1ff */
[--C-:B------:R-:W-:Y:S01]  /*3820*/  FFMA.FTZ R202, R171, UR10, -R185.reuse ;  /* 0x0000000aabca7c23 */ /* 0x100fe200080108b9 */
[--C-:B------:R-:W-:Y:S01]  /*3830*/  FFMA.FTZ R171, R174, UR10, -R185.reuse ;  /* 0x0000000aaeab7c23 */ /* 0x100fe200080108b9 */
[--C-:B------:R-:W-:Y:S01]  /*3840*/  FFMA.FTZ R186, R186, UR10, -R185.reuse ;  /* 0x0000000ababa7c23 */ /* 0x100fe200080108b9 */
[----:B------:R-:W1:Y:S01]  /*3850*/  MUFU.EX2 R155, R155 ;  /* 0x0000009b009b7308 */ /* 0x000e620000000800 */
[----:B------:R-:W-:Y:S01]  /*3860*/  @!P1 PRMT R154, RZ, 0x654, R154 ;  /* 0x00000654ff9a9816 */ /* 0x000fe2000000009a */
[----:B------:R3:W-:Y:S06]  /*3870*/  BAR.ARV R12, 0x100 ;  /* 0x0004000c0000751d */ /* 0x0007ec0000002000 */
[----:B------:R-:W4:Y:S01]  /*3880*/  MUFU.EX2 R181, R181 ;  /* 0x000000b500b57308 */ /* 0x000f220000000800 */
[----:B--2---:R-:W-:Y:S01]  /*3890*/  FFMA.FTZ R4, R177, R4, R184 ;  /* 0x00000004b1047223 */ /* 0x004fe200000100b8 */
[----:B------:R2:W-:Y:S01]  /*38a0*/  @!P1 SYNCS.ARRIVE.TRANS64.RED.A1T0 RZ, [R154+URZ], RZ ;  /* 0x000000ff9aff99a7 */ /* 0x0005e2000810043f */
[--C-:B------:R-:W-:Y:S01]  /*38b0*/  FFMA.FTZ R187, R187, UR10, -R185.reuse ;  /* 0x0000000abbbb7c23 */ /* 0x100fe200080108b9 */
[--C-:B------:R-:W-:Y:S01]  /*38c0*/  FFMA.FTZ R189, R190, UR10, -R185.reuse ;  /* 0x0000000abebd7c23 */ /* 0x100fe200080108b9 */
[--C-:B------:R-:W-:Y:S01]  /*38d0*/  FFMA.FTZ R190, R191, UR10, -R185.reuse ;  /* 0x0000000abfbe7c23 */ /* 0x100fe200080108b9 */
[--C-:B------:R-:W-:Y:S01]  /*38e0*/  FFMA.FTZ R194, R194, UR10, -R185.reuse ;  /* 0x0000000ac2c27c23 */ /* 0x100fe200080108b9 */
[----:B------:R-:W-:Y:S01]  /*38f0*/  FFMA.FTZ R195, R195, UR10, -R185 ;  /* 0x0000000ac3c37c23 */ /* 0x000fe200080108b9 */
[----:B------:R-:W5:Y:S01]  /*3900*/  MUFU.EX2 R188, R188 ;  /* 0x000000bc00bc7308 */ /* 0x000f620000000800 */
[----:B-1----:R-:W-:Y:S01]  /*3910*/  FADD.FTZ R4, R155, R4 ;  /* 0x000000049b047221 */ /* 0x002fe20000010000 */
[----:B--2---:R-:W-:Y:S01]  /*3920*/  FADD.FTZ R154, R8, R5 ;  /* 0x00000005089a7221 */ /* 0x004fe20000010000 */
[--C-:B------:R-:W-:Y:S01]  /*3930*/  FFMA.FTZ R198, R198, UR10, -R185.reuse ;  /* 0x0000000ac6c67c23 */ /* 0x100fe200080108b9 */
[----:B------:R-:W-:Y:S01]  /*3940*/  FFMA.FTZ R199, R199, UR10, -R185 ;  /* 0x0000000ac7c77c23 */ /* 0x000fe200080108b9 */
[-C--:B------:R-:W-:Y:S01]  /*3950*/  FMUL.FTZ R113, R113, R6.reuse ;  /* 0x0000000671717220 */ /* 0x080fe20000410000 */
[----:B------:R-:W-:Y:S01]  /*3960*/  FADD.FTZ R5, R9, R154 ;  /* 0x0000009a09057221 */ /* 0x000fe20000010000 */
[-C--:B------:R-:W-:Y:S01]  /*3970*/  FMUL.FTZ R116, R116, R6.reuse ;  /* 0x0000000674747220 */ /* 0x080fe20000410000 */
[----:B------:R-:W1:Y:S01]  /*3980*/  MUFU.EX2 R159, R159 ;  /* 0x0000009f009f7308 */ /* 0x000e620000000800 */
[----:B----4-:R-:W-:Y:S01]  /*3990*/  FADD.FTZ R7, R181, R4 ;  /* 0x00000004b5077221 */ /* 0x010fe20000010000 */
[----:B------:R-:W-:Y:S01]  /*39a0*/  FADD.FTZ R154, R156, R5 ;  /* 0x000000059c9a7221 */ /* 0x000fe20000010000 */
[-C--:B------:R-:W-:Y:S01]  /*39b0*/  FMUL.FTZ R117, R117, R6.reuse ;  /* 0x0000000675757220 */ /* 0x080fe20000410000 */
[-C--:B------:R-:W-:Y:S01]  /*39c0*/  FMUL.FTZ R120, R120, R6.reuse ;  /* 0x0000000678787220 */ /* 0x080fe20000410000 */
[-C--:B------:R-:W-:Y:S01]  /*39d0*/  FMUL.FTZ R121, R121, R6.reuse ;  /* 0x0000000679797220 */ /* 0x080fe20000410000 */
[----:B------:R-:W-:Y:S01]  /*39e0*/  FADD.FTZ R5, R11, R154 ;  /* 0x0000009a0b057221 */ /* 0x000fe20000010000 */
[-C--:B------:R-:W-:Y:S01]  /*39f0*/  FMUL.FTZ R124, R124, R6.reuse ;  /* 0x000000067c7c7220 */ /* 0x080fe20000410000 */
[----:B------:R-:W2:Y:S01]  /*3a00*/  MUFU.EX2 R192, R192 ;  /* 0x000000c000c07308 */ /* 0x000ea20000000800 */
[----:B-----5:R-:W-:Y:S01]  /*3a10*/  FADD.FTZ R4, R188, R7 ;  /* 0x00000007bc047221 */ /* 0x020fe20000010000 */
[----:B------:R-:W-:Y:S01]  /*3a20*/  FADD.FTZ R154, R10, R5 ;  /* 0x000000050a9a7221 */ /* 0x000fe20000010000 */
[-C--:B------:R-:W-:Y:S01]  /*3a30*/  FMUL.FTZ R125, R125, R6.reuse ;  /* 0x000000067d7d7220 */ /* 0x080fe20000410000 */
[-C--:B------:R-:W-:Y:S01]  /*3a40*/  FMUL.FTZ R128, R128, R6.reuse ;  /* 0x0000000680807220 */ /* 0x080fe20000410000 */
[-C--:B------:R-:W-:Y:S01]  /*3a50*/  FMUL.FTZ R129, R129, R6.reuse ;  /* 0x0000000681817220 */ /* 0x080fe20000410000 */
[----:B------:R-:W-:Y:S01]  /*3a60*/  FADD.FTZ R5, R13, R154 ;  /* 0x0000009a0d057221 */ /* 0x000fe20000010000 */
[-C--:B------:R-:W-:Y:S01]  /*3a70*/  FMUL.FTZ R132, R132, R6.reuse ;  /* 0x0000000684847220 */ /* 0x080fe20000410000 */
[----:B------:R4:W-:Y:S01]  /*3a80*/  MUFU.EX2 R173, R196 ;  /* 0x000000c400ad7308 */ /* 0x0009e20000000800 */
[----:B-1----:R-:W-:Y:S01]  /*3a90*/  FADD.FTZ R7, R159, R4 ;  /* 0x000000049f077221 */ /* 0x002fe20000010000 */
[----:B------:R-:W-:Y:S01]  /*3aa0*/  FADD.FTZ R154, R160, R5 ;  /* 0x00000005a09a7221 */ /* 0x000fe20000010000 */
[-C--:B------:R-:W-:Y:S01]  /*3ab0*/  FMUL.FTZ R133, R133, R6.reuse ;  /* 0x0000000685857220 */ /* 0x080fe20000410000 */
[-C--:B------:R-:W-:Y:S01]  /*3ac0*/  FMUL.FTZ R136, R136, R6.reuse ;  /* 0x0000000688887220 */ /* 0x080fe20000410000 */
[-C--:B------:R-:W-:Y:S01]  /*3ad0*/  FMUL.FTZ R137, R137, R6.reuse ;  /* 0x0000000689897220 */ /* 0x080fe20000410000 */
[----:B------:R-:W-:Y:S01]  /*3ae0*/  FADD.FTZ R5, R15, R154 ;  /* 0x0000009a0f057221 */ /* 0x000fe20000010000 */
[-C--:B------:R-:W-:Y:S01]  /*3af0*/  FMUL.FTZ R140, R140, R6.reuse ;  /* 0x000000068c8c7220 */ /* 0x080fe20000410000 */
[----:B------:R-:W1:Y:S01]  /*3b00*/  MUFU.EX2 R163, R163 ;  /* 0x000000a300a37308 */ /* 0x000e620000000800 */
[--C-:B----4-:R-:W-:Y:S01]  /*3b10*/  FFMA.FTZ R196, R167, UR10, -R185.reuse ;  /* 0x0000000aa7c47c23 */ /* 0x110fe200080108b9 */
[----:B------:R-:W-:Y:S01]  /*3b20*/  FFMA.FTZ R167, R170, UR10, -R185 ;  /* 0x0000000aaaa77c23 */ /* 0x000fe200080108b9 */
[----:B--2---:R-:W-:Y:S01]  /*3b30*/  FADD.FTZ R4, R192, R7 ;  /* 0x00000007c0047221 */ /* 0x004fe20000010000 */
[----:B------:R-:W-:Y:S01]  /*3b40*/  FADD.FTZ R154, R14, R5 ;  /* 0x000000050e9a7221 */ /* 0x000fe20000010000 */
[-C--:B------:R-:W-:Y:S01]  /*3b50*/  FMUL.FTZ R141, R141, R6.reuse ;  /* 0x000000068d8d7220 */ /* 0x080fe20000410000 */
[-C--:B------:R-:W-:Y:S01]  /*3b60*/  FMUL.FTZ R144, R144, R6.reuse ;  /* 0x0000000690907220 */ /* 0x080fe20000410000 */
[-C--:B------:R-:W-:Y:S01]  /*3b70*/  FMUL.FTZ R145, R145, R6.reuse ;  /* 0x0000000691917220 */ /* 0x080fe20000410000 */
[----:B------:R-:W2:Y:S01]  /*3b80*/  MUFU.EX2 R196, R196 ;  /* 0x000000c400c47308 */ /* 0x000ea20000000800 */
[----:B------:R-:W-:Y:S01]  /*3b90*/  FADD.FTZ R5, R21, R154 ;  /* 0x0000009a15057221 */ /* 0x000fe20000010000 */
[-C--:B------:R-:W-:Y:S01]  /*3ba0*/  FMUL.FTZ R148, R148, R6.reuse ;  /* 0x0000000694947220 */ /* 0x080fe20000410000 */
[----:B------:R-:W-:Y:S01]  /*3bb0*/  FMUL.FTZ R149, R149, R6 ;  /* 0x0000000695957220 */ /* 0x000fe20000410000 */
[----:B------:R-:W-:Y:S01]  /*3bc0*/  F2FP.F16.F32.PACK_AB R156, R11, R156 ;  /* 0x0000009c0b9c723e */ /* 0x000fe200000000ff */
[-C--:B------:R-:W-:Y:S01]  /*3bd0*/  FMUL.FTZ R26, R26, R177.reuse ;  /* 0x000000b11a1a7220 */ /* 0x080fe20000410000 */
[----:B------:R-:W-:Y:S01]  /*3be0*/  F2FP.F16.F32.PACK_AB R160, R15, R160 ;  /* 0x000000a00fa0723e */ /* 0x000fe200000000ff */
[-C--:B------:R-:W-:Y:S01]  /*3bf0*/  FMUL.FTZ R27, R27, R177.reuse ;  /* 0x000000b11b1b7220 */ /* 0x080fe20000410000 */
[----:B------:R-:W4:Y:S01]  /*3c00*/  MUFU.EX2 R167, R167 ;  /* 0x000000a700a77308 */ /* 0x000f220000000800 */
[----:B-1----:R-:W-:Y:S01]  /*3c10*/  FADD.FTZ R7, R163, R4 ;  /* 0x00000004a3077221 */ /* 0x002fe20000010000 */
[----:B------:R-:W-:Y:S01]  /*3c20*/  F2FP.F16.F32.PACK_AB R162, R21, R14 ;  /* 0x0000000e15a2723e */ /* 0x000fe200000000ff */
[-C--:B------:R-:W-:Y:S01]  /*3c30*/  FMUL.FTZ R30, R30, R177.reuse ;  /* 0x000000b11e1e7220 */ /* 0x080fe20000410000 */
[-C--:B------:R-:W-:Y:S01]  /*3c40*/  FMUL.FTZ R31, R31, R177.reuse ;  /* 0x000000b11f1f7220 */ /* 0x080fe20000410000 */
[-C--:B------:R-:W-:Y:S01]  /*3c50*/  FMUL.FTZ R34, R34, R177.reuse ;  /* 0x000000b122227220 */ /* 0x080fe20000410000 */
[-C--:B------:R-:W-:Y:S01]  /*3c60*/  FMUL.FTZ R35, R35, R177.reuse ;  /* 0x000000b123237220 */ /* 0x080fe20000410000 */
[-C--:B------:R-:W-:Y:S01]  /*3c70*/  FMUL.FTZ R38, R38, R177.reuse ;  /* 0x000000b126267220 */ /* 0x080fe20000410000 */
[----:B------:R-:W1:Y:S01]  /*3c80*/  MUFU.EX2 R202, R202 ;  /* 0x000000ca00ca7308 */ /* 0x000e620000000800 */
[----:B--2---:R-:W-:Y:S01]  /*3c90*/  FADD.FTZ R4, R196, R7 ;  /* 0x00000007c4047221 */ /* 0x004fe20000010000 */
[-C--:B------:R-:W-:Y:S01]  /*3ca0*/  FMUL.FTZ R39, R39, R177.reuse ;  /* 0x000000b127277220 */ /* 0x080fe20000410000 */
[-C--:B------:R-:W-:Y:S01]  /*3cb0*/  FMUL.FTZ R42, R42, R177.reuse ;  /* 0x000000b12a2a7220 */ /* 0x080fe20000410000 */
[-C--:B------:R-:W-:Y:S01]  /*3cc0*/  FMUL.FTZ R43, R43, R177.reuse ;  /* 0x000000b12b2b7220 */ /* 0x080fe20000410000 */
[-C--:B------:R-:W-:Y:S01]  /*3cd0*/  FMUL.FTZ R46, R46, R177.reuse ;  /* 0x000000b12e2e7220 */ /* 0x080fe20000410000 */
[-C--:B------:R-:W-:Y:S01]  /*3ce0*/  FMUL.FTZ R47, R47, R177.reuse ;  /* 0x000000b12f2f7220 */ /* 0x080fe20000410000 */
[-C--:B------:R-:W-:Y:S01]  /*3cf0*/  FMUL.FTZ R50, R50, R177.reuse ;  /* 0x000000b132327220 */ /* 0x080fe20000410000 */
[----:B------:R-:W2:Y:S01]  /*3d00*/  MUFU.EX2 R171, R171 ;  /* 0x000000ab00ab7308 */ /* 0x000ea20000000800 */
[----:B----4-:R-:W-:Y:S01]  /*3d10*/  FADD.FTZ R7, R167, R4 ;  /* 0x00000004a7077221 */ /* 0x010fe20000010000 */
[-C--:B------:R-:W-:Y:S01]  /*3d20*/  FMUL.FTZ R51, R51, R177.reuse ;  /* 0x000000b133337220 */ /* 0x080fe20000410000 */
[-C--:B------:R-:W-:Y:S01]  /*3d30*/  FMUL.FTZ R54, R54, R177.reuse ;  /* 0x000000b136367220 */ /* 0x080fe20000410000 */
[-C--:B------:R-:W-:Y:S01]  /*3d40*/  FMUL.FTZ R55, R55, R177.reuse ;  /* 0x000000b137377220 */ /* 0x080fe20000410000 */
[-C--:B------:R-:W-:Y:S01]  /*3d50*/  FMUL.FTZ R58, R58, R177.reuse ;  /* 0x000000b13a3a7220 */ /* 0x080fe20000410000 */
[-C--:B------:R-:W-:Y:S01]  /*3d60*/  FMUL.FTZ R59, R59, R177.reuse ;  /* 0x000000b13b3b7220 */ /* 0x080fe20000410000 */
[-C--:B------:R-:W-:Y:S01]  /*3d70*/  FMUL.FTZ R62, R62, R177.reuse ;  /* 0x000000b13e3e7220 */ /* 0x080fe20000410000 */
[----:B------:R-:W4:Y:S01]  /*3d80*/  MUFU.EX2 R204, R204 ;  /* 0x000000cc00cc7308 */ /* 0x000f220000000800 */
[----:B-1----:R-:W-:Y:S01]  /*3d90*/  FADD.FTZ R4, R202, R7 ;  /* 0x00000007ca047221 */ /* 0x002fe20000010000 */
[-C--:B------:R-:W-:Y:S01]  /*3da0*/  FMUL.FTZ R63, R63, R177.reuse ;  /* 0x000000b13f3f7220 */ /* 0x080fe20000410000 */
        /* <DEDUP_REMOVED lines=38> */
[C---:B----4-:R-:W-:Y:S01]  /*4010*/  FADD.FTZ R154, R153.reuse, R154 ;  /* 0x0000009a999a7221 */ /* 0x050fe20000010000 */
[----:B------:R-:W-:Y:S01]  /*4020*/  F2FP.F16.F32.PACK_AB R164, R153, R164 ;  /* 0x000000a499a4723e */ /* 0x000fe200000000ff */
[-C--:B------:R-:W-:Y:S01]  /*4030*/  FMUL.FTZ R123, R123, R177.reuse ;  /* 0x000000b17b7b7220 */ /* 0x080fe20000410000 */
[----:B------:R-:W-:Y:S01]  /*4040*/  F2FP.F16.F32.PACK_AB R153, R155, R184 ;  /* 0x000000b89b99723e */ /* 0x000fe200000000ff */
[----:B------:R-:W-:Y:S01]  /*4050*/  FADD.FTZ R5, R157, R154 ;  /* 0x0000009a9d057221 */ /* 0x000fe20000010000 */
        /* <DEDUP_REMOVED lines=17> */
[----:B------:R-:W-:Y:S01]  /*4170*/  FMUL.FTZ R151, R151, R177 ;  /* 0x000000b197977220 */ /* 0x000fe20000410000 */
[----:B------:R-:W2:Y:S01]  /*4180*/  MUFU.EX2 R161, R161 ;  /* 0x000000a100a17308 */ /* 0x000ea20000000800 */
[C---:B----4-:R-:W-:Y:S01]  /*4190*/  FADD.FTZ R154, R168.reuse, R5 ;  /* 0x00000005a89a7221 */ /* 0x050fe20000010000 */
[----:B------:R-:W-:-:S02]  /*41a0*/  F2FP.F16.F32.PACK_AB R166, R168, R157 ;  /* 0x0000009da8a6723e */ /* 0x000fc400000000ff */
[----:B------:R-:W-:Y:S02]  /*41b0*/  F2FP.F16.F32.PACK_AB R157, R192, R159 ;  /* 0x0000009fc09d723e */ /* 0x000fe400000000ff */
[----:B------:R-:W-:Y:S02]  /*41c0*/  F2FP.F16.F32.PACK_AB R159, R196, R163 ;  /* 0x000000a3c49f723e */ /* 0x000fe400000000ff */
[----:B------:R-:W4:Y:S01]  /*41d0*/  MUFU.EX2 R186, R186 ;  /* 0x000000ba00ba7308 */ /* 0x000f220000000800 */
[----:B-1----:R-:W-:Y:S01]  /*41e0*/  FADD.FTZ R7, R182, R7 ;  /* 0x00000007b6077221 */ /* 0x002fe20000010000 */
[----:B------:R-:W-:Y:S02]  /*41f0*/  F2FP.F16.F32.PACK_AB R163, R204, R171 ;  /* 0x000000abcca3723e */ /* 0x000fe400000000ff */
[----:B------:R-:W-:-:S04]  /*4200*/  F2FP.F16.F32.PACK_AB R155, R188, R181 ;  /* 0x000000b5bc9b723e */ /* 0x000fc800000000ff */
[----:B------:R-:W1:Y:S01]  /*4210*/  MUFU.EX2 R172, R172 ;  /* 0x000000ac00ac7308 */ /* 0x000e620000000800 */
[----:B--2---:R-:W-:-:S07]  /*4220*/  FADD.FTZ R5, R161, R154 ;  /* 0x0000009aa1057221 */ /* 0x004fce0000010000 */
[----:B------:R-:W2:Y:S01]  /*4230*/  MUFU.EX2 R187, R187 ;  /* 0x000000bb00bb7308 */ /* 0x000ea20000000800 */
[----:B----4-:R-:W-:-:S07]  /*4240*/  FADD.FTZ R4, R186, R7 ;  /* 0x00000007ba047221 */ /* 0x010fce0000010000 */
[----:B------:R-:W4:Y:S01]  /*4250*/  MUFU.EX2 R165, R165 ;  /* 0x000000a500a57308 */ /* 0x000f220000000800 */
[C---:B-1----:R-:W-:Y:S01]  /*4260*/  FADD.FTZ R154, R172.reuse, R5 ;  /* 0x00000005ac9a7221 */ /* 0x042fe20000010000 */
[----:B------:R-:W-:Y:S02]  /*4270*/  F2FP.F16.F32.PACK_AB R168, R172, R161 ;  /* 0x000000a1aca8723e */ /* 0x000fe400000000ff */
[----:B------:R-:W-:Y:S02]  /*4280*/  F2FP.F16.F32.PACK_AB R161, R202, R167 ;  /* 0x000000a7caa1723e */ /* 0x000fe400000000ff */
[----:B------:R-:W-:Y:S02]  /*4290*/  F2FP.F16.F32.PACK_AB R167, R182, R179 ;  /* 0x000000b3b6a7723e */ /* 0x000fe400000000ff */
[----:B------:R-:W1:Y:S01]  /*42a0*/  MUFU.EX2 R189, R189 ;  /* 0x000000bd00bd7308 */ /* 0x000e620000000800 */
[----:B--2---:R-:W-:-:S07]  /*42b0*/  FADD.FTZ R4, R187, R4 ;  /* 0x00000004bb047221 */ /* 0x004fce0000010000 */
[----:B------:R-:W2:Y:S01]  /*42c0*/  MUFU.EX2 R176, R176 ;  /* 0x000000b000b07308 */ /* 0x000ea20000000800 */
[----:B----4-:R-:W-:Y:S01]  /*42d0*/  FADD.FTZ R5, R165, R154 ;  /* 0x0000009aa5057221 */ /* 0x010fe20000010000 */
[----:B------:R-:W-:-:S06]  /*42e0*/  F2FP.F16.F32.PACK_AB R154, R9, R8 ;  /* 0x00000008099a723e */ /* 0x000fcc00000000ff */
[----:B------:R-:W4:Y:S01]  /*42f0*/  MUFU.EX2 R190, R190 ;  /* 0x000000be00be7308 */ /* 0x000f220000000800 */
[----:B-1----:R-:W-:-:S07]  /*4300*/  FADD.FTZ R7, R189, R4 ;  /* 0x00000004bd077221 */ /* 0x002fce0000010000 */
[----:B------:R-:W1:Y:S01]  /*4310*/  MUFU.EX2 R169, R169 ;  /* 0x000000a900a97308 */ /* 0x000e620000000800 */
[C---:B--2---:R-:W-:Y:S01]  /*4320*/  FADD.FTZ R158, R176.reuse, R5 ;  /* 0x00000005b09e7221 */ /* 0x044fe20000010000 */
[----:B------:R-:W-:Y:S02]  /*4330*/  F2FP.F16.F32.PACK_AB R170, R176, R165 ;  /* 0x000000a5b0aa723e */ /* 0x000fe400000000ff */
[----:B------:R-:W-:-:S04]  /*4340*/  F2FP.F16.F32.PACK_AB R165, R178, R175 ;  /* 0x000000afb2a5723e */ /* 0x000fc800000000ff */
[----:B------:R-:W2:Y:S01]  /*4350*/  MUFU.EX2 R185, R194 ;  /* 0x000000c200b97308 */ /* 0x000ea20000000800 */
[C---:B----4-:R-:W-:Y:S01]  /*4360*/  FADD.FTZ R4, R190.reuse, R7 ;  /* 0x00000007be047221 */ /* 0x050fe20000010000 */
[----:B------:R-:W-:-:S06]  /*4370*/  F2FP.F16.F32.PACK_AB R171, R190, R189 ;  /* 0x000000bdbeab723e */ /* 0x000fcc00000000ff */
[----:B------:R-:W4:Y:S01]  /*4380*/  MUFU.EX2 R180, R180 ;  /* 0x000000b400b47308 */ /* 0x000f220000000800 */
[----:B-1----:R-:W-:Y:S01]  /*4390*/  FADD.FTZ R5, R169, R158 ;  /* 0x0000009ea9057221 */ /* 0x002fe20000010000 */
[----:B------:R-:W-:-:S06]  /*43a0*/  F2FP.F16.F32.PACK_AB R158, R13, R10 ;  /* 0x0000000a0d9e723e */ /* 0x000fcc00000000ff */
[----:B------:R-:W1:Y:S01]  /*43b0*/  MUFU.EX2 R6, R195 ;  /* 0x000000c300067308 */ /* 0x000e620000000800 */
[----:B--2---:R-:W-:-:S07]  /*43c0*/  FADD.FTZ R7, R185, R4 ;  /* 0x00000004b9077221 */ /* 0x004fce0000010000 */
[----:B------:R-:W2:Y:S01]  /*43d0*/  MUFU.EX2 R198, R198 ;  /* 0x000000c600c67308 */ /* 0x000ea20000000800 */
[C---:B----4-:R-:W-:Y:S01]  /*43e0*/  FADD.FTZ R8, R180.reuse, R5 ;  /* 0x00000005b4087221 */ /* 0x050fe20000010000 */
[----:B------:R-:W-:Y:S02]  /*43f0*/  F2FP.F16.F32.PACK_AB R172, R180, R169 ;  /* 0x000000a9b4ac723e */ /* 0x000fe400000000ff */
[----:B------:R-:W-:Y:S01]  /*4400*/  F2FP.F16.F32.PACK_AB R169, R187, R186 ;  /* 0x000000babba9723e */ /* 0x000fe200000000ff */
[----:B------:R-:W-:-:S03]  /*4410*/  FADD.FTZ R5, R173, R8 ;  /* 0x00000008ad057221 */ /* 0x000fc60000010000 */
[----:B------:R-:W4:Y:S01]  /*4420*/  MUFU.EX2 R20, R197 ;  /* 0x000000c500147308 */ /* 0x000f220000000800 */
[----:B-1----:R-:W-:-:S07]  /*4430*/  FADD.FTZ R7, R6, R7 ;  /* 0x0000000706077221 */ /* 0x002fce0000010000 */
[----:B------:R-:W1:Y:S01]  /*4440*/  MUFU.EX2 R199, R199 ;  /* 0x000000c700c77308 */ /* 0x000e620000000800 */
[----:B--2---:R-:W-:Y:S01]  /*4450*/  FADD.FTZ R4, R198, R7 ;  /* 0x00000007c6047221 */ /* 0x004fe20000010000 */
[C---:B----4-:R-:W-:Y:S01]  /*4460*/  F2FP.F16.F32.PACK_AB R174, R20.reuse, R173 ;  /* 0x000000ad14ae723e */ /* 0x050fe200000000ff */
[----:B------:R-:W-:Y:S01]  /*4470*/  FADD.FTZ R5, R20, R5 ;  /* 0x0000000514057221 */ /* 0x000fe20000010000 */
[----:B------:R-:W-:Y:S01]  /*4480*/  F2FP.F16.F32.PACK_AB R173, R6, R185 ;  /* 0x000000b906ad723e */ /* 0x000fe200000000ff */
[C---:B-1----:R-:W-:Y:S01]  /*4490*/  FADD.FTZ R4, R199.reuse, R4 ;  /* 0x00000004c7047221 */ /* 0x042fe20000010000 */
[----:B------:R-:W-:Y:S01]  /*44a0*/  F2FP.F16.F32.PACK_AB R175, R199, R198 ;  /* 0x000000c6c7af723e */ /* 0x000fe200000000ff */
[----:B---3--:R-:W-:Y:S06]  /*44b0*/  @!P0 BRA `(.L_x_24) ;  /* 0x0000000000048947 */ /* 0x008fec0003800000 */
[----:B------:R-:W-:Y:S01]  /*44c0*/  BPT.TRAP 0x1 ;  /* 0x000000040000795c */ /* 0x000fe20000300000 */
.L_x_24:
[----:B------:R-:W-:-:S04]  /*44d0*/  IMAD.U32 R6, RZ, RZ, UR24 ;  /* 0x00000018ff067e24 */ /* 0x000fc8000f8e00ff */
[----:B------:R1:W2:Y:S01]  /*44e0*/  SYNCS.PHASECHK.TRANS64.TRYWAIT P3, [UR23+0x22850], R6 ;  /* 0x02285006ff0075a7 */ /* 0x0002a20008060157 */
[----:B------:R-:W-:Y:S05]  /*44f0*/  @!P0 BRA `(.L_x_25) ;  /* 0x0000000000048947 */ /* 0x000fea0003800000 */
[----:B------:R-:W-:Y:S01]  /*4500*/  BPT.TRAP 0x1 ;  /* 0x000000040000795c */ /* 0x000fe20000300000 */
.L_x_25:
[----:B--2---:R-:W-:Y:S05]  /*4510*/  @P3 BRA `(.L_x_26) ;  /* 0x00000000000c3947 */ /* 0x004fea0003800000 */
[----:B-1----:R-:W-:-:S04]  /*4520*/  IMAD.U32 R6, RZ, RZ, UR24 ;  /* 0x00000018ff067e24 */ /* 0x002fc8000f8e00ff */
[----:B------:R-:W1:Y:S02]  /*4530*/  SYNCS.PHASECHK.TRANS64.TRYWAIT P3, [UR23+0x22850], R6 ;  /* 0x02285006ff0075a7 */ /* 0x000e640008060157 */
[----:B-1----:R-:W-:Y:S05]  /*4540*/  @!P3 BRA `(.L_x_27) ;  /* 0x0000004800c4b947 */ /* 0x002fea0003800000 */
.L_x_26:
[----:B-1----:R-:W-:Y:S01]  /*4550*/  VIADD R6, R18, 0x8 ;  /* 0x0000000812067836 */ /* 0x002fe20000000000 */
[----:B------:R-:W-:Y:S01]  /*4560*/  UIMAD UR11, UR39, 0xc00, UR21 ;  /* 0x00000c00270b78a4 */ /* 0x000fe2000f8e0215 */
[----:B------:R-:W-:Y:S01]  /*4570*/  @!P1 VIADD R183, R183, 0x22860 ;  /* 0x00022860b7b79836 */ /* 0x000fe20000000000 */
[----:B------:R-:W-:Y:S01]  /*4580*/  UMOV UR7, 0x40000040 ;  /* 0x4000004000077882 */ /* 0x000fe20000000000 */
[----:B------:R-:W-:Y:S01]  /*4590*/  MOV R20, R3 ;  /* 0x0000000300147202 */ /* 0x000fe20000000f00 */
[----:B------:R3:W-:Y:S01]  /*45a0*/  BAR.SYNC.DEFER_BLOCKING R6, 0x100 ;  /* 0x000400060000751d */ /* 0x0007e20000010000 */
[----:B------:R-:W-:Y:S01]  /*45b0*/  IMAD.MOV.U32 R7, RZ, RZ, R0 ;  /* 0x000000ffff077224 */ /* 0x000fe200078e0000 */
[----:B------:R-:W-:-:S04]  /*45c0*/  @!P1 PRMT R183, RZ, 0x654, R183 ;  /* 0x00000654ffb79816 */ /* 0x000fc800000000b7 */
[----:B------:R-:W-:Y:S01]  /*45d0*/  UMOV UR6, UR11 ;  /* 0x0000000b00067c82 */ /* 0x000fe20008000000 */
[----:B------:R-:W-:-:S06]  /*45e0*/  WARPGROUP.ARRIVE ;  /* 0x00000000000079c5 */ /* 0x000fcc0000000000 */
        /* <DEDUP_REMOVED lines=33> */
[----:B------:R-:W-:Y:S05]  /*4800*/  @P2 BRA `(.L_x_28) ;  /* 0xffffffe000c42947 */ /* 0x000fea000383ffff */
.L_x_19:
[----:B---34-:R-:W3:Y:S01]  /*4810*/  SHFL.BFLY PT, R6, R5, 0x2, 0x1f ;  /* 0x0c401f0005067f89 */ /* 0x018ee200000e0000 */
[C---:B------:R-:W-:Y:S01]  /*4820*/  IADD3 R11, P0, R16.reuse, 0x20, RZ ;  /* 0x00000020100b7810 */ /* 0x040fe20007f1e0ff */
[----:B------:R-:W-:Y:S01]  /*4830*/  UIADD3 UR34, -UR37, URZ, URZ ;  /* 0x0000003f25227290 */ /* 0x000fe2000fffe13f */
[C---:B------:R-:W-:Y:S01]  /*4840*/  IADD3 R165, P3, R16.reuse, 0x4000, RZ ;  /* 0x0000400010a57810 */ /* 0x040fe20007f7e0ff */
[----:B-12---:R-:W1:Y:S01]  /*4850*/  SHFL.BFLY PT, R7, R4, 0x2, 0x1f ;  /* 0x0c401f0004077f89 */ /* 0x006e6200000e0000 */
[----:B------:R-:W-:Y:S01]  /*4860*/  LOP3.LUT R9, R11, 0x380, RZ, 0xc0, !PT ;  /* 0x000003800b097812 */ /* 0x000fe200078ec0ff */
[----:B------:R-:W-:Y:S01]  /*4870*/  ULDC UR4, c[0x0][0xda8] ;  /* 0x00036a0000047ab9 */ /* 0x000fe20000000800 */
[----:B------:R-:W-:Y:S01]  /*4880*/  LOP3.LUT R164, R165, 0x380, RZ, 0xc0, !PT ;  /* 0x00000380a5a47812 */ /* 0x000fe200078ec0ff */
[----:B------:R-:W-:Y:S01]  /*4890*/  UIADD3 UR35, -UR36, URZ, URZ ;  /* 0x0000003f24237290 */ /* 0x000fe2000fffe13f */
[----:B------:R-:W-:Y:S01]  /*48a0*/  IADD3 R13, P4, R16, 0x60, RZ ;  /* 0x00000060100d7810 */ /* 0x000fe20007f9e0ff */
[----:B------:R-:W-:Y:S01]  /*48b0*/  UIMAD UR34, UR4, UR34, UR44 ;  /* 0x00000022042272a4 */ /* 0x000fe2000f8e022c */
[----:B------:R-:W-:Y:S01]  /*48c0*/  SHF.R.U64 R164, R164, 0x3, RZ ;  /* 0x00000003a4a47819 */ /* 0x000fe200000012ff */
[----:B------:R-:W-:Y:S01]  /*48d0*/  ULDC.64 UR8, c[0x0][0xb70] ;  /* 0x0002dc0000087ab9 */ /* 0x000fe20000000a00 */
[----:B------:R-:W-:Y:S01]  /*48e0*/  IADD3 R163, P1, R16, 0x40, RZ ;  /* 0x0000004010a37810 */ /* 0x000fe20007f3e0ff */
[----:B------:R-:W-:Y:S01]  /*48f0*/  ULDC UR4, c[0x0][0xdb4] ;  /* 0x00036d0000047ab9 */ /* 0x000fe20000000800 */
[----:B------:R-:W-:Y:S01]  /*4900*/  LOP3.LUT R164, R164, R165, RZ, 0x3c, !PT ;  /* 0x000000a5a4a47212 */ /* 0x000fe200078e3cff */
[----:B------:R-:W-:Y:S01]  /*4910*/  IMAD.X R165, RZ, RZ, R17, P3 ;  /* 0x000000ffffa57224 */ /* 0x000fe200018e0611 */
[----:B------:R-:W-:Y:S01]  /*4920*/  IADD3 R177, P3, R16, 0x8060, RZ ;  /* 0x0000806010b17810 */ /* 0x000fe20007f7e0ff */
[----:B------:R-:W-:Y:S01]  /*4930*/  UIMAD UR35, UR4, UR35, UR37 ;  /* 0x00000023042372a4 */ /* 0x000fe2000f8e0225 */
[----:B------:R-:W-:Y:S01]  /*4940*/  LOP3.LUT R162, R163, 0x380, RZ, 0xc0, !PT ;  /* 0x00000380a3a27812 */ /* 0x000fe200078ec0ff */
[----:B------:R-:W-:Y:S01]  /*4950*/  USHF.L.U32 UR34, UR34, 0x7, URZ ;  /* 0x0000000722227899 */ /* 0x000fe2000800063f */
[----:B------:R-:W-:Y:S01]  /*4960*/  LOP3.LUT R176, R177, 0x380, RZ, 0xc0, !PT ;  /* 0x00000380b1b07812 */ /* 0x000fe200078ec0ff */
[----:B------:R-:W-:Y:S01]  /*4970*/  USHF.R.S32.HI UR4, URZ, 0x1f, UR35 ;  /* 0x0000001f3f047899 */ /* 0x000fe20008011423 */
[----:B------:R-:W-:Y:S01]  /*4980*/  SHF.R.U64 R162, R162, 0x3, RZ ;  /* 0x00000003a2a27819 */ /* 0x000fe200000012ff */
[----:B---3--:R-:W-:Y:S01]  /*4990*/  FADD.FTZ R6, R6, R5 ;  /* 0x0000000506067221 */ /* 0x008fe20000010000 */
[----:B------:R-:W-:Y:S01]  /*49a0*/  LOP3.LUT R5, R13, 0x380, RZ, 0xc0, !PT ;  /* 0x000003800d057812 */ /* 0x000fe200078ec0ff */
[----:B------:R-:W-:Y:S01]  /*49b0*/  UIMAD UR6, UR4, UR8, URZ ;  /* 0x00000008040672a4 */ /* 0x000fe2000f8e023f */
[----:B------:R-:W-:Y:S01]  /*49c0*/  SHF.R.U64 R176, R176, 0x3, RZ ;  /* 0x00000003b0b07819 */ /* 0x000fe200000012ff */
[----:B-1----:R-:W-:Y:S01]  /*49d0*/  FADD.FTZ R7, R7, R4 ;  /* 0x0000000407077221 */ /* 0x002fe20000010000 */
[----:B------:R-:W1:Y:S01]  /*49e0*/  SHFL.BFLY PT, R169, R6, 0x1, 0x1f ;  /* 0x0c201f0006a97f89 */ /* 0x000e6200000e0000 */
[----:B------:R-:W-:Y:S01]  /*49f0*/  SHF.R.U64 R4, R9, 0x3, RZ ;  /* 0x0000000309047819 */ /* 0x000fe200000012ff */
[----:B------:R-:W-:Y:S01]  /*4a00*/  UIMAD.WIDE.U32 UR4, UR35, UR8, URZ ;  /* 0x00000008230472a5 */ /* 0x000fe2000f8e003f */
[----:B------:R-:W-:Y:S01]  /*4a10*/  IADD3 R9, P6, R16, 0x4020, RZ ;  /* 0x0000402010097810 */ /* 0x000fe20007fde0ff */
[----:B------:R-:W2:Y:S01]  /*4a20*/  SHFL.BFLY PT, R8, R7, 0x1, 0x1f ;  /* 0x0c201f0007087f89 */ /* 0x000ea200000e0000 */
[----:B------:R-:W-:Y:S01]  /*4a30*/  LOP3.LUT R4, R4, R11, RZ, 0x3c, !PT ;  /* 0x0000000b04047212 */ /* 0x000fe200078e3cff */
[----:B------:R-:W-:Y:S01]  /*4a40*/  ULDC UR7, c[0x0][0xa88] ;  /* 0x0002a20000077ab9 */ /* 0x000fe20000000800 */
[----:B------:R-:W-:Y:S01]  /*4a50*/  IADD3 R11, P2, R16, 0x4060, RZ ;  /* 0x00004060100b7810 */ /* 0x000fe20007f5e0ff */
[----:B------:R-:W-:Y:S01]  /*4a60*/  UIMAD UR6, UR35, UR9, UR6 ;  /* 0x00000009230672a4 */ /* 0x000fe2000f8e0206 */
[----:B------:R-:W-:Y:S01]  /*4a70*/  LOP3.LUT R176, R176, R177, RZ, 0x3c, !PT ;  /* 0x000000b1b0b07212 */ /* 0x000fe200078e3cff */
[----:B------:R-:W-:Y:S01]  /*4a80*/  IMAD.X R177, RZ, RZ, R17, P3 ;  /* 0x000000ffffb17224 */ /* 0x000fe200018e0611 */
[----:B------:R-:W-:-:S02]  /*4a90*/  LOP3.LUT R10, R11, 0x380, RZ, 0xc0, !PT ;  /* 0x000003800b0a7812 */ /* 0x000fc400078ec0ff */
[----:B------:R-:W-:Y:S01]  /*4aa0*/  LOP3.LUT R162, R162, R163, RZ, 0x3c, !PT ;  /* 0x000000a3a2a27212 */ /* 0x000fe200078e3cff */
[--C-:B------:R-:W-:Y:S01]  /*4ab0*/  IMAD.X R163, RZ, RZ, R17.reuse, P1 ;  /* 0x000000ffffa37224 */ /* 0x100fe200008e0611 */
[----:B------:R-:W-:Y:S02]  /*4ac0*/  SHF.R.U64 R10, R10, 0x3, RZ ;  /* 0x000000030a0a7819 */ /* 0x000fe400000012ff */
[----:B------:R-:W-:Y:S02]  /*4ad0*/  IADD3 R159, P5, R16, 0x4040, RZ ;  /* 0x00004040109f7810 */ /* 0x000fe40007fbe0ff */
[----:B------:R-:W-:Y:S01]  /*4ae0*/  LOP3.LUT R10, R10, R11, RZ, 0x3c, !PT ;  /* 0x0000000b0a0a7212 */ /* 0x000fe200078e3cff */
[----:B------:R-:W-:Y:S01]  /*4af0*/  IMAD.X R11, RZ, RZ, R17, P2 ;  /* 0x000000ffff0b7224 */ /* 0x000fe200010e0611 */
[----:B------:R-:W-:Y:S02]  /*4b00*/  IADD3 R173, P2, R16, 0xc040, RZ ;  /* 0x0000c04010ad7810 */ /* 0x000fe40007f5e0ff */
[----:B------:R-:W-:Y:S01]  /*4b10*/  MOV R162, R162 ;  /* 0x000000a200a27202 */ /* 0x000fe20000000f00 */
[----:B-1----:R-:W-:Y:S01]  /*4b20*/  FADD.FTZ R169, R6, R169 ;  /* 0x000000a906a97221 */ /* 0x002fe20000010000 */
[----:B------:R-:W-:Y:S01]  /*4b30*/  SHF.R.U64 R6, R5, 0x3, RZ ;  /* 0x0000000305067819 */ /* 0x000fe200000012ff */
[--C-:B------:R-:W-:Y:S01]  /*4b40*/  IMAD.X R5, RZ, RZ, R17.reuse, P0 ;  /* 0x000000ffff057224 */ /* 0x100fe200000e0611 */
[----:B------:R-:W-:Y:S01]  /*4b50*/  LOP3.LUT R172, R173, 0x380, RZ, 0xc0, !PT ;  /* 0x00000380adac7812 */ /* 0x000fe200078ec0ff */
[----:B--2---:R-:W-:Y:S01]  /*4b60*/  FADD.FTZ R167, R7, R8 ;  /* 0x0000000807a77221 */ /* 0x004fe20000010000 */
[----:B------:R-:W-:Y:S01]  /*4b70*/  LOP3.LUT R8, R9, 0x380, RZ, 0xc0, !PT ;  /* 0x0000038009087812 */ /* 0x000fe200078ec0ff */
[----:B------:R-:W-:Y:S01]  /*4b80*/  IMAD.X R7, RZ, RZ, R17, P4 ;  /* 0x000000ffff077224 */ /* 0x000fe200020e0611 */
[----:B------:R-:W-:-:S02]  /*4b90*/  LOP3.LUT R6, R6, R13, RZ, 0x3c, !PT ;  /* 0x0000000d06067212 */ /* 0x000fc400078e3cff */
[----:B------:R-:W-:Y:S02]  /*4ba0*/  SHF.R.U64 R172, R172, 0x3, RZ ;  /* 0x00000003acac7819 */ /* 0x000fe400000012ff */
[----:B------:R-:W-:Y:S01]  /*4bb0*/  IADD3 R13, P0, R16, 0x8000, RZ ;  /* 0x00008000100d7810 */ /* 0x000fe20007f1e0ff */
[----:B------:R1:W-:Y:S06]  /*4bc0*/  BAR.ARV R12, 0x100 ;  /* 0x0004000c0000751d */ /* 0x0003ec0000002000 */
[----:B------:R-:W-:Y:S02]  /*4bd0*/  SHF.R.U64 R8, R8, 0x3, RZ ;  /* 0x0000000308087819 */ /* 0x000fe400000012ff */
[----:B------:R-:W-:Y:S01]  /*4be0*/  FSETP.NE.FTZ.AND P3, PT, R169, RZ, PT ;  /* 0x000000ffa900720b */ /* 0x000fe20003f75000 */
[----:B------:R-:W-:Y:S06]  /*4bf0*/  BAR.ARV 0x8, 0x120 ;  /* 0x0204800000007b1d */ /* 0x000fec0000002000 */
[----:B------:R-:W-:Y:S01]  /*4c00*/  LOP3.LUT R172, R172, R173, RZ, 0x3c, !PT ;  /* 0x000000adacac7212 */ /* 0x000fe200078e3cff */
[--C-:B------:R-:W-:Y:S01]  /*4c10*/  IMAD.X R173, RZ, RZ, R17.reuse, P2 ;  /* 0x000000ffffad7224 */ /* 0x100fe200010e0611 */
[----:B-1----:R-:W-:Y:S01]  /*4c20*/  LOP3.LUT R12, R13, 0x380, RZ, 0xc0, !PT ;  /* 0x000003800d0c7812 */ /* 0x002fe200078ec0ff */
[----:B------:R-:W-:Y:S01]  /*4c30*/  BAR.SYNC.DEFER_BLOCKING 0x1, 0x100 ;  /* 0x0044000000007b1d */ /* 0x000fe20000010000 */
[----:B------:R-:W-:Y:S01]  /*4c40*/  LOP3.LUT R8, R8, R9, RZ, 0x3c, !PT ;  /* 0x0000000908087212 */ /* 0x000fe200078e3cff */
[----:B------:R-:W-:Y:S01]  /*4c50*/  IMAD.X R9, RZ, RZ, R17, P6 ;  /* 0x000000ffff097224 */ /* 0x000fe200030e0611 */
[----:B------:R-:W-:-:S02]  /*4c60*/  FSETP.NE.FTZ.AND P2, PT, R167, RZ, PT ;  /* 0x000000ffa700720b */ /* 0x000fc40003f55000 */
[----:B------:R-:W-:Y:S02]  /*4c70*/  IADD3 R155, P6, R16, 0xc000, RZ ;  /* 0x0000c000109b7810 */ /* 0x000fe40007fde0ff */
[----:B------:R-:W-:Y:S02]  /*4c80*/  SHF.R.U64 R12, R12, 0x3, RZ ;  /* 0x000000030c0c7819 */ /* 0x000fe400000012ff */
[----:B------:R-:W-:Y:S01]  /*4c90*/  MOV R161, R4 ;  /* 0x0000000400a17202 */ /* 0x000fe20000000f00 */
[----:B------:R-:W-:Y:S01]  /*4ca0*/  IMAD.MOV.U32 R4, RZ, RZ, RZ ;  /* 0x000000ffff047224 */ /* 0x000fe200078e00ff */
[----:B------:R-:W-:Y:S02]  /*4cb0*/  LOP3.LUT R154, R155, 0x380, RZ, 0xc0, !PT ;  /* 0x000003809b9a7812 */ /* 0x000fe400078ec0ff */
[----:B------:R-:W-:Y:S01]  /*4cc0*/  MOV R163, R6 ;  /* 0x0000000600a37202 */ /* 0x000fe20000000f00 */
[----:B------:R-:W-:Y:S01]  /*4cd0*/  IMAD.MOV.U32 R6, RZ, RZ, RZ ;  /* 0x000000ffff067224 */ /* 0x000fe200078e00ff */
[----:B------:R-:W-:Y:S01]  /*4ce0*/  IADD3 R21, P1, R16, 0x8020, RZ ;  /* 0x0000802010157810 */ /* 0x000fe20007f3e0ff */
[----:B------:R-:W1:Y:S01]  /*4cf0*/  @P3 MUFU.RCP R4, R169 ;  /* 0x000000a900043308 */ /* 0x000e620000001000 */
[----:B------:R-:W-:-:S02]  /*4d00*/  LOP3.LUT R12, R12, R13, RZ, 0x3c, !PT ;  /* 0x0000000d0c0c7212 */ /* 0x000fc400078e3cff */
[----:B------:R-:W-:Y:S02]  /*4d10*/  IADD3.X R13, RZ, R17, RZ, P0, !PT ;  /* 0x00000011ff0d7210 */ /* 0x000fe400007fe4ff */
[----:B------:R-:W-:Y:S02]  /*4d20*/  IADD3 R171, P0, R16, 0xc060, RZ ;  /* 0x0000c06010ab7810 */ /* 0x000fe40007f1e0ff */
[----:B------:R-:W-:Y:S01]  /*4d30*/  LOP3.LUT R158, R159, 0x380, RZ, 0xc0, !PT ;  /* 0x000003809f9e7812 */ /* 0x000fe200078ec0ff */
[----:B------:R-:W2:Y:S01]  /*4d40*/  @P2 MUFU.RCP R6, R167 ;  /* 0x000000a700062308 */ /* 0x000ea20000001000 */
[----:B------:R-:W-:Y:S02]  /*4d50*/  SHF.R.U64 R154, R154, 0x3, RZ ;  /* 0x000000039a9a7819 */ /* 0x000fe400000012ff */
[----:B------:R-:W-:Y:S02]  /*4d60*/  LOP3.LUT R20, R21, 0x380, RZ, 0xc0, !PT ;  /* 0x0000038015147812 */ /* 0x000fe400078ec0ff */
[----:B------:R-:W-:-:S02]  /*4d70*/  LOP3.LUT R15, R16, 0x380, RZ, 0xc0, !PT ;  /* 0x00000380100f7812 */ /* 0x000fc400078ec0ff */
[----:B------:R-:W-:Y:S01]  /*4d80*/  LOP3.LUT R170, R171, 0x380, RZ, 0xc0, !PT ;  /* 0x00000380abaa7812 */ /* 0x000fe200078ec0ff */
[----:B------:R-:W3:Y:S01]  /*4d90*/  @P3 MUFU.LG2 R169, R169 ;  /* 0x000000a900a93308 */ /* 0x000ee20000000c00 */
[----:B------:R-:W-:Y:S01]  /*4da0*/  SHF.R.U64 R158, R158, 0x3, RZ ;  /* 0x000000039e9e7819 */ /* 0x000fe200000012ff */
[-C--:B-1----:R-:W-:Y:S01]  /*4db0*/  FMUL.FTZ R168, R32, R4.reuse ;  /* 0x0000000420a87220 */ /* 0x082fe20000410000 */
[----:B------:R-:W-:Y:S01]  /*4dc0*/  LOP3.LUT R154, R154, R155, RZ, 0x3c, !PT ;  /* 0x0000009b9a9a7212 */ /* 0x000fe200078e3cff */
[--C-:B------:R-:W-:Y:S01]  /*4dd0*/  IMAD.X R155, RZ, RZ, R17.reuse, P6 ;  /* 0x000000ffff9b7224 */ /* 0x100fe200030e0611 */
[----:B------:R-:W-:Y:S01]  /*4de0*/  SHF.R.U64 R20, R20, 0x3, RZ ;  /* 0x0000000314147819 */ /* 0x000fe200000012ff */
[-C--:B------:R-:W-:Y:S01]  /*4df0*/  FMUL.FTZ R7, R37, R4.reuse ;  /* 0x0000000425077220 */ /* 0x080fe20000410000 */
[----:B------:R-:W-:Y:S01]  /*4e00*/  SHF.R.U64 R15, R15, 0x3, RZ ;  /* 0x000000030f0f7819 */ /* 0x000fe200000012ff */
[----:B------:R-:W1:Y:S01]  /*4e10*/  @P2 MUFU.LG2 R167, R167 ;  /* 0x000000a700a72308 */ /* 0x000e620000000c00 */
[----:B------:R-:W-:Y:S01]  /*4e20*/  SHF.R.U64 R170, R170, 0x3, RZ ;  /* 0x00000003aaaa7819 */ /* 0x000fe200000012ff */
[----:B------:R-:W-:Y:S01]  /*4e30*/  FMUL.FTZ R166, R36, R4 ;  /* 0x0000000424a67220 */ /* 0x000fe20000410000 */
[----:B------:R-:W-:Y:S01]  /*4e40*/  LOP3.LUT R158, R158, R159, RZ, 0x3c, !PT ;  /* 0x0000009f9e9e7212 */ /* 0x000fe200078e3cff */
[--C-:B------:R-:W-:Y:S01]  /*4e50*/  IMAD.X R159, RZ, RZ, R17.reuse, P5 ;  /* 0x000000ffff9f7224 */ /* 0x100fe200028e0611 */
[----:B------:R-:W-:Y:S01]  /*4e60*/  LOP3.LUT R20, R20, R21, RZ, 0x3c, !PT ;  /* 0x0000001514147212 */ /* 0x000fe200078e3cff */
[--C-:B------:R-:W-:Y:S01]  /*4e70*/  IMAD.X R21, RZ, RZ, R17.reuse, P1 ;  /* 0x000000ffff157224 */ /* 0x100fe200008e0611 */
[----:B------:R-:W-:Y:S01]  /*4e80*/  LOP3.LUT R14, R15, R16, RZ, 0x3c, !PT ;  /* 0x000000100f0e7212 */ /* 0x000fe200078e3cff */
[----:B------:R-:W-:Y:S01]  /*4e90*/  IMAD.MOV.U32 R15, RZ, RZ, R17 ;  /* 0x000000ffff0f7224 */ /* 0x000fe200078e0011 */
[----:B------:R-:W-:Y:S01]  /*4ea0*/  MOV R155, R154 ;  /* 0x0000009a009b7202 */ /* 0x000fe20000000f00 */
[----:B------:R-:W-:Y:S01]  /*4eb0*/  VIADD R154, R200, UR34 ;  /* 0x00000022c89a7c36 */ /* 0x000fe20008000000 */
[----:B------:R-:W-:Y:S01]  /*4ec0*/  LOP3.LUT R170, R170, R171, RZ, 0x3c, !PT ;  /* 0x000000abaaaa7212 */ /* 0x000fe200078e3cff */
[----:B------:R-:W-:Y:S01]  /*4ed0*/  FMUL.FTZ R25, R25, R4 ;  /* 0x0000000419197220 */ /* 0x000fe20000410000 */
[----:B------:R-:W-:Y:S01]  /*4ee0*/  IADD3.X R171, RZ, R17, RZ, P0, !PT ;  /* 0x00000011ffab7210 */ /* 0x000fe200007fe4ff */
[----:B------:R-:W-:Y:S01]  /*4ef0*/  VIADD R5, R154, 0x8 ;  /* 0x000000089a057836 */ /* 0x000fe20000000000 */
[----:B------:R-:W-:Y:S01]  /*4f00*/  MOV R158, R158 ;  /* 0x0000009e009e7202 */ /* 0x000fe20000000f00 */
[----:B------:R-:W-:Y:S01]  /*4f10*/  FMUL.FTZ R24, R24, R4 ;  /* 0x0000000418187220 */ /* 0x000fe20000410000 */
        /* <DEDUP_REMOVED lines=11> */
[-C--:B------:R-:W-:Y:S01]  /*4fd0*/  FMUL.FTZ R170, R28, R4.reuse ;  /* 0x000000041caa7220 */ /* 0x080fe20000410000 */
[----:B------:R-:W-:Y:S01]  /*4fe0*/  LOP3.LUT P0, RZ, R2, 0x3, RZ, 0xc0, !PT ;  /* 0x0000000302ff7812 */ /* 0x000fe2000780c0ff */
[----:B------:R-:W-:Y:S01]  /*4ff0*/  FMUL.FTZ R8, R41, R4 ;  /* 0x0000000429087220 */ /* 0x000fe20000410000 */
[----:B------:R-:W-:Y:S01]  /*5000*/  MOV R160, R12 ;  /* 0x0000000c00a07202 */ /* 0x000fe20000000f00 */
[-C--:B------:R-:W-:Y:S01]  /*5010*/  FMUL.FTZ R11, R44, R4.reuse ;  /* 0x000000042c0b7220 */ /* 0x080fe20000410000 */
        /* <DEDUP_REMOVED lines=50> */
[----:B------:R-:W-:Y:S01]  /*5340*/  FMUL.FTZ R148, R148, R4 ;  /* 0x0000000494947220 */ /* 0x000fe20000410000 */
[----:B------:R-:W-:Y:S01]  /*5350*/  IMAD.U32 R40, RZ, RZ, UR10 ;  /* 0x0000000aff287e24 */ /* 0x000fe2000f8e00ff */
[----:B------:R-:W-:Y:S01]  /*5360*/  ISETP.GE.OR P1, PT, R5, UR7, P0 ;  /* 0x0000000705007c0c */ /* 0x000fe20008726670 */
[----:B------:R-:W-:-:S02]  /*5370*/  IMAD.U32 R4, RZ, RZ, UR4 ;  /* 0x00000004ff047e24 */ /* 0x000fc4000f8e00ff */
[-C--:B--2---:R-:W-:Y:S01]  /*5380*/  FMUL.FTZ R43, R43, R6.reuse ;  /* 0x000000062b2b7220 */ /* 0x084fe20000410000 */
[-C--:B------:R-:W-:Y:S01]  /*5390*/  FMUL.FTZ R42, R42, R6.reuse ;  /* 0x000000062a2a7220 */ /* 0x080fe20000410000 */
[----:B------:R-:W-:Y:S01]  /*53a0*/  MOV R5, UR5 ;  /* 0x0000000500057c02 */ /* 0x000fe20008000f00 */
[----:B------:R-:W-:Y:S01]  /*53b0*/  @P3 FMUL.FTZ R5, R40, 0.69314718246459960938 ;  /* 0x3f31721828053820 */ /* 0x000fe20000410000 */
[----:B------:R-:W-:Y:S02]  /*53c0*/  IMAD.MOV.U32 R40, RZ, RZ, R4 ;  /* 0x000000ffff287224 */ /* 0x000fe400078e0004 */
[-C--:B------:R-:W-:Y:S01]  /*53d0*/  FMUL.FTZ R27, R27, R6.reuse ;  /* 0x000000061b1b7220 */ /* 0x080fe20000410000 */
[----:B------:R-:W-:Y:S01]  /*53e0*/  FMUL.FTZ R64, R26, R6 ;  /* 0x000000061a407220 */ /* 0x000fe20000410000 */
[----:B------:R-:W-:Y:S01]  /*53f0*/  F2FP.F16.F32.PACK_AB R4, R9, R168 ;  /* 0x000000a80904723e */ /* 0x000fe200000000ff */
[-C--:B------:R-:W-:Y:S01]  /*5400*/  FMUL.FTZ R31, R31, R6.reuse ;  /* 0x000000061f1f7220 */ /* 0x080fe20000410000 */
[----:B------:R-:W-:Y:S01]  /*5410*/  IADD3 R153, P4, R16, 0x8040, RZ ;  /* 0x0000804010997810 */ /* 0x000fe20007f9e0ff */
[----:B------:R-:W-:Y:S01]  /*5420*/  FMUL.FTZ R72, R30, R6 ;  /* 0x000000061e487220 */ /* 0x000fe20000410000 */
[----:B---3--:R-:W-:Y:S01]  /*5430*/  @P3 FMUL.FTZ R26, R169, 0.69314718246459960938 ;  /* 0x3f317218a91a3820 */ /* 0x008fe20000410000 */
[----:B------:R-:W-:Y:S01]  /*5440*/  F2FP.F16.F32.PACK_AB R9, R43, R42 ;  /* 0x0000002a2b09723e */ /* 0x000fe200000000ff */
[----:B------:R-:W-:Y:S01]  /*5450*/  IMAD.MOV.U32 R48, RZ, RZ, -0x800000 ;  /* 0xff800000ff307424 */ /* 0x000fe200078e00ff */
[----:B------:R-:W2:Y:S01]  /*5460*/  LDC.64 R42, c[0x0][0xb78] ;  /* 0x0002de00ff2a7b82 */ /* 0x000ea20000000a00 */
[----:B------:R-:W-:Y:S01]  /*5470*/  IADD3 R175, P5, R16, 0xc020, RZ ;  /* 0x0000c02010af7810 */ /* 0x000fe20007fbe0ff */
[----:B------:R-:W-:Y:S01]  /*5480*/  IMAD.U32 R49, RZ, RZ, UR10 ;  /* 0x0000000aff317e24 */ /* 0x000fe2000f8e00ff */
[----:B------:R-:W-:Y:S01]  /*5490*/  F2FP.F16.F32.PACK_AB R24, R25, R24 ;  /* 0x000000181918723e */ /* 0x000fe200000000ff */
[-C--:B------:R-:W-:Y:S01]  /*54a0*/  FMUL.FTZ R35, R35, R6.reuse ;  /* 0x0000000623237220 */ /* 0x080fe20000410000 */
[----:B------:R-:W-:Y:S01]  /*54b0*/  LOP3.LUT R152, R153, 0x380, RZ, 0xc0, !PT ;  /* 0x0000038099987812 */ /* 0x000fe200078ec0ff */
[-C--:B------:R-:W-:Y:S01]  /*54c0*/  FMUL.FTZ R34, R34, R6.reuse ;  /* 0x0000000622227220 */ /* 0x080fe20000410000 */
[-C--:B------:R-:W-:Y:S01]  /*54d0*/  FMUL.FTZ R39, R39, R6.reuse ;  /* 0x0000000627277220 */ /* 0x080fe20000410000 */
[----:B------:R-:W-:Y:S01]  /*54e0*/  FMUL.FTZ R38, R38, R6 ;  /* 0x0000000626267220 */ /* 0x000fe20000410000 */
[----:B------:R-:W-:Y:S01]  /*54f0*/  @P3 FFMA.FTZ R48, R5, R0, R26 ;  /* 0x0000000005303223 */ /* 0x000fe2000001001a */
[----:B------:R-:W-:Y:S01]  /*5500*/  F2FP.F16.F32.PACK_AB R25, R27, R64 ;  /* 0x000000401b19723e */ /* 0x000fe200000000ff */
[-C--:B------:R-:W-:Y:S01]  /*5510*/  FMUL.FTZ R47, R47, R6.reuse ;  /* 0x000000062f2f7220 */ /* 0x080fe20000410000 */
[----:B------:R-:W-:Y:S01]  /*5520*/  FMUL.FTZ R46, R46, R6 ;  /* 0x000000062e2e7220 */ /* 0x000fe20000410000 */
[----:B------:R-:W-:Y:S01]  /*5530*/  F2FP.F16.F32.PACK_AB R26, R29, R170 ;  /* 0x000000aa1d1a723e */ /* 0x000fe200000000ff */
[----:B------:R-:W-:Y:S01]  /*5540*/  FMUL.FTZ R51, R51, R6 ;  /* 0x0000000633337220 */ /* 0x000fe20000410000 */
[----:B------:R-:W-:Y:S01]  /*5550*/  F2FP.F16.F32.PACK_AB R27, R31, R72 ;  /* 0x000000481f1b723e */ /* 0x000fe200000000ff */
[-C--:B------:R-:W-:Y:S01]  /*5560*/  FMUL.FTZ R50, R50, R6.reuse ;  /* 0x0000000632327220 */ /* 0x080fe20000410000 */
[-C--:B------:R-:W-:Y:S01]  /*5570*/  FMUL.FTZ R55, R55, R6.reuse ;  /* 0x0000000637377220 */ /* 0x080fe20000410000 */
[-C--:B------:R-:W-:Y:S01]  /*5580*/  FMUL.FTZ R54, R54, R6.reuse ;  /* 0x0000000636367220 */ /* 0x080fe20000410000 */
[----:B------:R-:W-:Y:S01]  /*5590*/  LOP3.LUT R174, R175, 0x380, RZ, 0xc0, !PT ;  /* 0x00000380afae7812 */ /* 0x000fe200078ec0ff */
        /* <DEDUP_REMOVED lines=48> */
[----:B------:R-:W-:Y:S01]  /*58a0*/  SHF.R.U64 R152, R152, 0x3, RZ ;  /* 0x0000000398987819 */ /* 0x000fe200000012ff */
[----:B------:R-:W-:Y:S01]  /*58b0*/  @P2 FMUL.FTZ R49, R49, 0.69314718246459960938 ;  /* 0x3f31721831312820 */ /* 0x000fe20000410000 */
[----:B-1----:R-:W-:Y:S01]  /*58c0*/  @P2 FMUL.FTZ R30, R167, 0.69314718246459960938 ;  /* 0x3f317218a71e2820 */ /* 0x002fe20000410000 */
[----:B------:R-:W-:Y:S01]  /*58d0*/  F2FP.F16.F32.PACK_AB R6, R7, R166 ;  /* 0x000000a60706723e */ /* 0x000fe200000000ff */
[----:B------:R1:W-:Y:S01]  /*58e0*/  STSM.16.M88.4 [R14], R24 ;  /* 0x000000180e007844 */ /* 0x0003e20000000200 */
[----:B------:R-:W-:Y:S01]  /*58f0*/  F2FP.F16.F32.PACK_AB R5, R35, R34 ;  /* 0x000000222305723e */ /* 0x000fe200000000ff */
[----:B------:R-:W-:Y:S01]  /*5900*/  IMAD.MOV.U32 R44, RZ, RZ, -0x800000 ;  /* 0xff800000ff2c7424 */ /* 0x000fe200078e00ff */
[----:B------:R-:W-:Y:S01]  /*5910*/  F2FP.F16.F32.PACK_AB R7, R39, R38 ;  /* 0x000000262707723e */ /* 0x000fe200000000ff */
[----:B------:R-:W-:Y:S01]  /*5920*/  UIADD3 UR4, UR5, UR6, URZ ;  /* 0x0000000605047290 */ /* 0x000fe2000fffe03f */
[----:B------:R-:W-:Y:S01]  /*5930*/  F2FP.F16.F32.PACK_AB R10, R10, R11 ;  /* 0x0000000b0a0a723e */ /* 0x000fe200000000ff */
[----:B------:R-:W-:Y:S01]  /*5940*/  @P2 FFMA.FTZ R44, R49, R3, R30 ;  /* 0x00000003312c2223 */ /* 0x000fe2000001001e */
[----:B------:R-:W-:Y:S01]  /*5950*/  F2FP.F16.F32.PACK_AB R8, R8, R15 ;  /* 0x0000000f0808723e */ /* 0x000fe200000000ff */
[----:B------:R3:W-:Y:S01]  /*5960*/  STSM.16.M88.4 [R161], R4 ;  /* 0x00000004a1007844 */ /* 0x0007e20000000200 */
[----:B------:R-:W-:Y:S01]  /*5970*/  F2FP.F16.F32.PACK_AB R11, R47, R46 ;  /* 0x0000002e2f0b723e */ /* 0x000fe200000000ff */
[----:B------:R-:W-:Y:S01]  /*5980*/  IMAD.U32 R41, RZ, RZ, UR4 ;  /* 0x00000004ff297e24 */ /* 0x000fe2000f8e00ff */
[----:B------:R-:W-:Y:S01]  /*5990*/  F2FP.F16.F32.PACK_AB R12, R12, R13 ;  /* 0x0000000d0c0c723e */ /* 0x000fe200000000ff */
[----:B------:R-:W-:Y:S01]  /*59a0*/  USHF.R.S32.HI UR4, URZ, 0x1f, UR36 ;  /* 0x0000001f3f047899 */ /* 0x000fe20008011424 */
[----:B------:R-:W-:Y:S01]  /*59b0*/  SHF.R.U64 R174, R174, 0x3, RZ ;  /* 0x00000003aeae7819 */ /* 0x000fe200000012ff */
[----:B------:R4:W-:Y:S01]  /*59c0*/  STSM.16.M88.4 [R162], R8 ;  /* 0x00000008a2007844 */ /* 0x0009e20000000200 */
[----:B------:R-:W-:Y:S01]  /*59d0*/  F2FP.F16.F32.PACK_AB R13, R51, R50 ;  /* 0x00000032330d723e */ /* 0x000fe200000000ff */
[----:B--2---:R-:W-:Y:S01]  /*59e0*/  IMAD.WIDE.U32 R40, R42, UR36, R40 ;  /* 0x000000242a287c25 */ /* 0x004fe2000f8e0028 */
[----:B-1----:R-:W-:-:S02]  /*59f0*/  F2FP.F16.F32.PACK_AB R14, R53, R52 ;  /* 0x00000034350e723e */ /* 0x002fc400000000ff */
[----:B------:R-:W-:Y:S01]  /*5a00*/  F2FP.F16.F32.PACK_AB R15, R55, R54 ;  /* 0x00000036370f723e */ /* 0x000fe200000000ff */
[----:B------:R-:W-:Y:S01]  /*5a10*/  IMAD R0, R42, UR4, RZ ;  /* 0x000000042a007c24 */ /* 0x000fe2000f8e02ff */
[----:B------:R-:W-:Y:S01]  /*5a20*/  LOP3.LUT R152, R152, R153, RZ, 0x3c, !PT ;  /* 0x0000009998987212 */ /* 0x000fe200078e3cff */
[----:B------:R-:W-:Y:S01]  /*5a30*/  IMAD.X R153, RZ, RZ, R17, P4 ;  /* 0x000000ffff997224 */ /* 0x000fe200020e0611 */
[----:B------:R-:W-:Y:S01]  /*5a40*/  F2FP.F16.F32.PACK_AB R24, R57, R56 ;  /* 0x000000383918723e */ /* 0x000fe200000000ff */
[----:B------:R-:W-:Y:S01]  /*5a50*/  STSM.16.M88.4 [R163], R12 ;  /* 0x0000000ca3007844 */ /* 0x000fe20000000200 */
[----:B------:R-:W-:Y:S01]  /*5a60*/  F2FP.F16.F32.PACK_AB R25, R59, R58 ;  /* 0x0000003a3b19723e */ /* 0x000fe200000000ff */
[----:B------:R-:W-:Y:S01]  /*5a70*/  IMAD R0, R43, UR36, R0 ;  /* 0x000000242b007c24 */ /* 0x000fe2000f8e0200 */
[----:B------:R-:W-:Y:S01]  /*5a80*/  F2FP.F16.F32.PACK_AB R26, R61, R60 ;  /* 0x0000003c3d1a723e */ /* 0x000fe200000000ff */
[----:B------:R-:W-:Y:S01]  /*5a90*/  ULDC.64 UR4, c[0x0][0xb40] ;  /* 0x0002d00000047ab9 */ /* 0x000fe20000000a00 */
[----:B------:R-:W-:-:S02]  /*5aa0*/  F2FP.F16.F32.PACK_AB R27, R63, R62 ;  /* 0x0000003e3f1b723e */ /* 0x000fc400000000ff */
[----:B------:R-:W-:Y:S02]  /*5ab0*/  F2FP.F16.F32.PACK_AB R28, R28, R45 ;  /* 0x0000002d1c1c723e */ /* 0x000fe400000000ff */
[----:B------:R-:W-:Y:S01]  /*5ac0*/  F2FP.F16.F32.PACK_AB R29, R67, R66 ;  /* 0x00000042431d723e */ /* 0x000fe200000000ff */
[----:B------:R-:W-:Y:S01]  /*5ad0*/  STSM.16.M88.4 [R164], R24 ;  /* 0x00000018a4007844 */ /* 0x000fe20000000200 */
[----:B------:R-:W-:Y:S02]  /*5ae0*/  F2FP.F16.F32.PACK_AB R30, R69, R68 ;  /* 0x00000044451e723e */ /* 0x000fe400000000ff */
[----:B------:R-:W-:Y:S02]  /*5af0*/  F2FP.F16.F32.PACK_AB R31, R71, R70 ;  /* 0x00000046471f723e */ /* 0x000fe400000000ff */
[----:B------:R-:W-:Y:S02]  /*5b00*/  F2FP.F16.F32.PACK_AB R32, R32, R33 ;  /* 0x000000212020723e */ /* 0x000fe400000000ff */
[----:B------:R-:W-:Y:S01]  /*5b10*/  F2FP.F16.F32.PACK_AB R33, R75, R74 ;  /* 0x0000004a4b21723e */ /* 0x000fe200000000ff */
[----:B------:R-:W-:Y:S01]  /*5b20*/  STSM.16.M88.4 [R165], R28 ;  /* 0x0000001ca5007844 */ /* 0x000fe20000000200 */
[----:B------:R-:W-:-:S02]  /*5b30*/  F2FP.F16.F32.PACK_AB R34, R77, R76 ;  /* 0x0000004c4d22723e */ /* 0x000fc400000000ff */
[----:B------:R-:W-:Y:S02]  /*5b40*/  F2FP.F16.F32.PACK_AB R35, R79, R78 ;  /* 0x0000004e4f23723e */ /* 0x000fe400000000ff */
[----:B------:R-:W-:Y:S02]  /*5b50*/  F2FP.F16.F32.PACK_AB R36, R36, R37 ;  /* 0x000000252424723e */ /* 0x000fe400000000ff */
[----:B------:R-:W-:Y:S01]  /*5b60*/  LOP3.LUT R174, R174, R175, RZ, 0x3c, !PT ;  /* 0x000000afaeae7212 */ /* 0x000fe200078e3cff */
[----:B------:R-:W-:Y:S01]  /*5b70*/  IMAD.X R175, RZ, RZ, R17, P5 ;  /* 0x000000ffffaf7224 */ /* 0x000fe200028e0611 */
[----:B------:R-:W-:Y:S01]  /*5b80*/  F2FP.F16.F32.PACK_AB R37, R83, R82 ;  /* 0x000000525325723e */ /* 0x000fe200000000ff */
[----:B------:R-:W-:Y:S01]  /*5b90*/  STSM.16.M88.4 [R158], R32 ;  /* 0x000000209e007844 */ /* 0x000fe20000000200 */
[----:B------:R-:W-:Y:S02]  /*5ba0*/  F2FP.F16.F32.PACK_AB R38, R85, R84 ;  /* 0x000000545526723e */ /* 0x000fe400000000ff */
[----:B------:R-:W-:-:S02]  /*5bb0*/  F2FP.F16.F32.PACK_AB R39, R87, R86 ;  /* 0x000000565727723e */ /* 0x000fc400000000ff */
[----:B---3--:R-:W-:Y:S02]  /*5bc0*/  F2FP.F16.F32.PACK_AB R4, R89, R88 ;  /* 0x000000585904723e */ /* 0x008fe400000000ff */
[----:B------:R-:W-:Y:S01]  /*5bd0*/  F2FP.F16.F32.PACK_AB R5, R91, R90 ;  /* 0x0000005a5b05723e */ /* 0x000fe200000000ff */
[----:B------:R-:W-:Y:S01]  /*5be0*/  STSM.16.M88.4 [R157], R36 ;  /* 0x000000249d007844 */ /* 0x000fe20000000200 */
[----:B------:R-:W-:Y:S02]  /*5bf0*/  F2FP.F16.F32.PACK_AB R6, R93, R92 ;  /* 0x0000005c5d06723e */ /* 0x000fe400000000ff */
[----:B------:R-:W-:Y:S02]  /*5c00*/  F2FP.F16.F32.PACK_AB R7, R95, R94 ;  /* 0x0000005e5f07723e */ /* 0x000fe400000000ff */
[----:B------:R-:W-:Y:S02]  /*5c10*/  F2FP.F16.F32.PACK_AB R104, R105, R104 ;  /* 0x000000686968723e */ /* 0x000fe400000000ff */
[----:B----4-:R-:W-:Y:S01]  /*5c20*/  F2FP.F16.F32.PACK_AB R8, R97, R96 ;  /* 0x000000606108723e */ /* 0x010fe200000000ff */
[----:B------:R1:W-:Y:S01]  /*5c30*/  STSM.16.M88.4 [R160], R4 ;  /* 0x00000004a0007844 */ /* 0x0003e20000000200 */
[----:B------:R-:W-:-:S02]  /*5c40*/  F2FP.F16.F32.PACK_AB R9, R99, R98 ;  /* 0x000000626309723e */ /* 0x000fc400000000ff */
[----:B------:R-:W-:Y:S02]  /*5c50*/  F2FP.F16.F32.PACK_AB R10, R101, R100 ;  /* 0x00000064650a723e */ /* 0x000fe400000000ff */
[----:B------:R-:W-:Y:S02]  /*5c60*/  F2FP.F16.F32.PACK_AB R11, R103, R102 ;  /* 0x00000066670b723e */ /* 0x000fe400000000ff */
[----:B------:R-:W-:Y:S02]  /*5c70*/  F2FP.F16.F32.PACK_AB R105, R107, R106 ;  /* 0x0000006a6b69723e */ /* 0x000fe400000000ff */
[----:B------:R-:W-:Y:S01]  /*5c80*/  F2FP.F16.F32.PACK_AB R112, R113, R112 ;  /* 0x000000707170723e */ /* 0x000fe200000000ff */
[----:B------:R-:W-:Y:S01]  /*5c90*/  STSM.16.M88.4 [R159], R8 ;  /* 0x000000089f007844 */ /* 0x000fe20000000200 */
[----:B------:R-:W-:Y:S02]  /*5ca0*/  MOV R153, R152 ;  /* 0x0000009800997202 */ /* 0x000fe40000000f00 */
[----:B------:R-:W-:-:S02]  /*5cb0*/  F2FP.F16.F32.PACK_AB R106, R109, R108 ;  /* 0x0000006c6d6a723e */ /* 0x000fc400000000ff */
[----:B------:R-:W-:Y:S02]  /*5cc0*/  F2FP.F16.F32.PACK_AB R107, R111, R110 ;  /* 0x0000006e6f6b723e */ /* 0x000fe400000000ff */
[----:B------:R-:W-:Y:S02]  /*5cd0*/  F2FP.F16.F32.PACK_AB R113, R115, R114 ;  /* 0x000000727371723e */ /* 0x000fe400000000ff */
[----:B------:R-:W-:Y:S01]  /*5ce0*/  F2FP.F16.F32.PACK_AB R120, R121, R120 ;  /* 0x000000787978723e */ /* 0x000fe200000000ff */
[----:B------:R-:W-:Y:S01]  /*5cf0*/  STSM.16.M88.4 [R153], R104 ;  /* 0x0000006899007844 */ /* 0x000fe20000000200 */
[----:B------:R-:W-:Y:S02]  /*5d00*/  MOV R156, R176 ;  /* 0x000000b0009c7202 */ /* 0x000fe40000000f00 */
[----:B------:R-:W-:Y:S02]  /*5d10*/  F2FP.F16.F32.PACK_AB R114, R117, R116 ;  /* 0x000000747572723e */ /* 0x000fe400000000ff */
        /* <DEDUP_REMOVED lines=9> */
[----:B------:R-:W-:-:S02]  /*5db0*/  MOV R20, R174 ;  /* 0x000000ae00147202 */ /* 0x000fc40000000f00 */
        /* <DEDUP_REMOVED lines=11> */
[----:B------:R-:W-:Y:S02]  /*5e70*/  F2FP.F16.F32.PACK_AB R147, R151, R150 ;  /* 0x000000969793723e */ /* 0x000fe400000000ff */
[C---:B------:R-:W-:Y:S02]  /*5e80*/  ISETP.GE.OR P0, PT, R154.reuse, UR7, P0 ;  /* 0x000000079a007c0c */ /* 0x040fe40008706670 */
[----:B------:R-:W-:Y:S01]  /*5e90*/  SHF.R.S32.HI R3, RZ, 0x1f, R154 ;  /* 0x0000001fff037819 */ /* 0x000fe2000001149a */
[----:B------:R-:W-:Y:S01]  /*5ea0*/  STSM.16.M88.4 [R21], R144 ;  /* 0x0000009015007844 */ /* 0x000fe20000000200 */
[----:B------:R-:W-:Y:S01]  /*5eb0*/  IADD3 R154, P2, R154, R40, RZ ;  /* 0x000000289a9a7210 */ /* 0x000fe20007f5e0ff */
[----:B------:R-:W-:Y:S01]  /*5ec0*/  @!PT LDS RZ, [RZ] ;  /* 0x00000000fffff984 */ /* 0x000fe20000000800 */
[----:B------:R-:W-:Y:S01]  /*5ed0*/  @!PT LDS RZ, [RZ] ;  /* 0x00000000fffff984 */ /* 0x000fe20000000800 */
[----:B------:R-:W-:Y:S01]  /*5ee0*/  @!PT LDS RZ, [RZ] ;  /* 0x00000000fffff984 */ /* 0x000fe20000000800 */
[----:B------:R-:W-:Y:S01]  /*5ef0*/  @!PT LDS RZ, [RZ] ;  /* 0x00000000fffff984 */ /* 0x000fe20000000800 */
[----:B------:R2:W-:Y:S06]  /*5f00*/  MEMBAR.ALL.CTA ;  /* 0x0000000000007992 */ /* 0x0005ec0000008000 */
[----:B--2---:R-:W2:Y:S01]  /*5f10*/  FENCE.VIEW.ASYNC.S ;  /* 0x00000000000073c6 */ /* 0x004ea20000000000 */
[----:B------:R-:W-:Y:S01]  /*5f20*/  IADD3.X R3, R3, R41, R0, P2, !PT ;  /* 0x0000002903037210 */ /* 0x000fe200017fe400 */
[----:B--2---:R-:W-:Y:S06]  /*5f30*/  BAR.ARV 0x1, 0x120 ;  /* 0x0044800000007b1d */ /* 0x004fec0000002000 */
[C---:B-1----:R-:W-:Y:S01]  /*5f40*/  LEA R4, P2, R154.reuse, UR4, 0x2 ;  /* 0x000000049a047c11 */ /* 0x042fe2000f8410ff */
[----:B------:R-:W-:Y:S01]  /*5f50*/  ULDC UR4, c[0x0][0xc] ;  /* 0x0000030000047ab9 */ /* 0x000fe20000000800 */
[----:B------:R-:W1:Y:S01]  /*5f60*/  SHFL.IDX PT, R0, R22, RZ, 0x1f ;  /* 0x00001fff16007589 */ /* 0x000e6200000e0000 */
[----:B------:R-:W-:Y:S01]  /*5f70*/  UIADD3 UR44, UR4, UR44, URZ ;  /* 0x0000002c042c7290 */ /* 0x000fe2000fffe03f */
[----:B------:R-:W-:-:S05]  /*5f80*/  LEA.HI.X R5, R154, UR5, R3, 0x2, P2 ;  /* 0x000000059a057c11 */ /* 0x000fca00090f1403 */
[----:B------:R2:W-:Y:S04]  /*5f90*/  @!P1 STG.E desc[UR40][R4.64+0x20], R44 ;  /* 0x0000202c04009986 */ /* 0x0005e8000c101928 */
[----:B------:R2:W-:Y:S01]  /*5fa0*/  @!P0 STG.E desc[UR40][R4.64], R48 ;  /* 0x0000003004008986 */ /* 0x0005e2000c101928 */
[----:B-1----:R-:W-:-:S13]  /*5fb0*/  ISETP.NE.AND P0, PT, R0, 0x7, PT ;  /* 0x000000070000780c */ /* 0x002fda0003f05270 */
[----:B--2---:R-:W-:Y:S05]  /*5fc0*/  @P0 BRA `(.L_x_29) ;  /* 0x00000000007c0947 */ /* 0x004fea0003800000 */
[----:B------:R-:W-:Y:S01]  /*5fd0*/  BAR.SYNC.DEFER_BLOCKING 0x1, 0x120 ;  /* 0x0044800000007b1d */ /* 0x000fe20000010000 */
[----:B------:R-:W-:-:S05]  /*5fe0*/  ELECT P0, URZ, PT ;  /* 0x00000000003f782f */ /* 0x000fca0003800000 */
[----:B------:R-:W-:Y:S08]  /*5ff0*/  BSSY B0, `(.L_x_29) ;  /* 0x000001c000007945 */ /* 0x000ff00003800000 */
[----:B------:R-:W-:Y:S05]  /*6000*/  @!P0 BRA `(.L_x_30) ;  /* 0x0000000000688947 */ /* 0x000fea0003800000 */
[----:B------:R-:W-:Y:S02]  /*6010*/  UIADD3 UR4, UP0, UR48, 0x9f0, URZ ;  /* 0x000009f030047890 */ /* 0x000fe4000ff1e03f */
[----:B------:R-:W-:Y:S02]  /*6020*/  UIADD3 UR6, UR46, 0x4000, URZ ;  /* 0x000040002e067890 */ /* 0x000fe4000fffe03f */
[----:B------:R-:W-:Y:S02]  /*6030*/  UIADD3.X UR5, URZ, UR49, URZ, UP0, !UPT ;  /* 0x000000313f057290 */ /* 0x000fe400087fe43f */
[----:B------:R-:W-:Y:S01]  /*6040*/  UIADD3 UR8, UR46, 0x8000, URZ ;  /* 0x000080002e087890 */ /* 0x000fe2000fffe03f */
[----:B------:R-:W-:Y:S01]  /*6050*/  UMOV UR33, URZ ;  /* 0x0000003f00217c82 */ /* 0x000fe20008000000 */
[----:B------:R-:W-:Y:S01]  /*6060*/  UMOV UR37, URZ ;  /* 0x0000003f00257c82 */ /* 0x000fe20008000000 */
[----:B------:R-:W-:Y:S01]  /*6070*/  UMOV UR32, UR46 ;  /* 0x0000002e00207c82 */ /* 0x000fe20008000000 */
[----:B------:R-:W-:Y:S01]  /*6080*/  UMOV UR7, 0x40 ;  /* 0x0000004000077882 */ /* 0x000fe20000000000 */
[----:B------:R-:W-:-:S02]  /*6090*/  UIADD3 UR9, UR46, 0xc000, URZ ;  /* 0x0000c0002e097890 */ /* 0x000fc4000fffe03f */
[----:B------:R1:W-:Y:S02]  /*60a0*/  UTMASTG.5D [UR32], [UR4] ;  /* 0x00000020040073b5 */ /* 0x0003e40008020000 */
[----:B-1----:R-:W-:Y:S01]  /*60b0*/  UMOV UR32, UR6 ;  /* 0x0000000600207c82 */ /* 0x002fe20008000000 */
[----:B------:R-:W-:Y:S01]  /*60c0*/  UMOV UR33, UR7 ;  /* 0x0000000700217c82 */ /* 0x000fe20008000000 */
[----:B------:R-:W-:Y:S01]  /*60d0*/  UMOV UR6, 0x80 ;  /* 0x0000008000067882 */ /* 0x000fe20000000000 */
[----:B------:R1:W-:Y:S02]  /*60e0*/  UTMASTG.5D [UR32], [UR4] ;  /* 0x00000020040073b5 */ /* 0x0003e40008020000 */
[----:B-1----:R-:W-:Y:S01]  /*60f0*/  UMOV UR32, UR8 ;  /* 0x0000000800207c82 */ /* 0x002fe20008000000 */
[----:B------:R-:W-:Y:S01]  /*6100*/  UMOV UR33, UR6 ;  /* 0x0000000600217c82 */ /* 0x000fe20008000000 */
[----:B------:R-:W-:Y:S01]  /*6110*/  UMOV UR6, 0xc0 ;  /* 0x000000c000067882 */ /* 0x000fe20000000000 */
[----:B------:R1:W-:Y:S02]  /*6120*/  UTMASTG.5D [UR32], [UR4] ;  /* 0x00000020040073b5 */ /* 0x0003e40008020000 */
[----:B-1----:R-:W-:Y:S01]  /*6130*/  UMOV UR32, UR9 ;  /* 0x0000000900207c82 */ /* 0x002fe20008000000 */
[----:B------:R-:W-:Y:S01]  /*6140*/  UMOV UR33, UR6 ;  /* 0x0000000600217c82 */ /* 0x000fe20008000000 */
[----:B------:R-:W-:Y:S01]  /*6150*/  UIADD3 UR6, UR46, 0x22820, URZ ;  /* 0x000228202e067890 */ /* 0x000fe2000fffe03f */
[----:B------:R1:W-:Y:S03]  /*6160*/  UTMASTG.5D [UR32], [UR4] ;  /* 0x00000020040073b5 */ /* 0x0003e60008020000 */
[----:B------:R-:W-:Y:S01]  /*6170*/  UPRMT UR6, URZ, 0x654, UR6 ;  /* 0x000006543f067896 */ /* 0x000fe20008000006 */
[----:B------:R0:W-:Y:S01]  /*6180*/  UTMACMDFLUSH ;  /* 0x00000000000079b7 */ /* 0x0001e20000000000 */
[----:B------:R-:W-:-:S07]  /*6190*/  DEPBAR.LE SB0, 0x0 ;  /* 0x000080000000791a */ /* 0x000fce0000000000 */
[----:B-1----:R-:W-:Y:S03]  /*61a0*/  SYNCS.ARRIVE.TRANS64.RED.A1T0 RZ, [UR6], RZ ;  /* 0x000000ffffff79a7 */ /* 0x002fe60008100406 */
.L_x_30:
[----:B------:R-:W-:Y:S05]  /*61b0*/  BSYNC B0 ;  /* 0x0000000000007941 */ /* 0x000fea0003800000 */
.L_x_29:
[----:B------:R-:W1:Y:S01]  /*61c0*/  LDC R0, c[0x0][0xda4] ;  /* 0x00036900ff007b82 */ /* 0x000e620000000800 */
[----:B------:R-:W-:Y:S02]  /*61d0*/  UIADD3 UR39, UR39, 0x1, URZ ;  /* 0x0000000127277890 */ /* 0x000fe4000fffe03f */
[----:B------:R-:W-:Y:S02]  /*61e0*/  UIADD3 UR43, UR43, 0x1, URZ ;  /* 0x000000012b2b7890 */ /* 0x000fe4000fffe03f */
[----:B------:R-:W-:-:S04]  /*61f0*/  UISETP.NE.AND UP0, UPT, UR39, 0x2, UPT ;  /* 0x000000022700788c */ /* 0x000fc8000bf05270 */
[----:B------:R-:W-:Y:S02]  /*6200*/  USEL UR4, URZ, 0x1, UP0 ;  /* 0x000000013f047887 */ /* 0x000fe40008000000 */
[----:B------:R-:W-:Y:S02]  /*6210*/  USEL UR39, UR39, URZ, UP0 ;  /* 0x0000003f27277287 */ /* 0x000fe40008000000 */
[----:B------:R-:W-:Y:S01]  /*6220*/  ULOP3.LUT UR42, UR42, UR4, URZ, 0x3c, !UPT ;  /* 0x000000042a2a7292 */ /* 0x000fe2000f8e3c3f */
[----:B-1----:R-:W-:-:S13]  /*6230*/  ISETP.LE.AND P0, PT, R0, UR44, PT ;  /* 0x0000002c00007c0c */ /* 0x002fda000bf03270 */
[----:B------:R-:W-:Y:S05]  /*6240*/  @!P0 BRA `(.L_x_31) ;  /* 0xffffffa800bc8947 */ /* 0x000fea000383ffff */
[----:B------:R-:W-:Y:S05]  /*6250*/  EXIT ;  /* 0x000000000000794d */ /* 0x000fea0003800000 */
.L_x_7:
[----:B------:R-:W-:-:S08]  /*6260*/  NOP ;  /* 0x0000000000007918 */ /* 0x000fd00000000000 */
[----:B------:R-:W1:-:S00]  /*6270*/  USETMAXREG.DEALLOC.CTAPOOL 0x18 ;  /* 0x00000018000079c8 */ /* 0x000e4000080e0500 */
[----:B-1----:R-:W-:-:S06]  /*6280*/  LOP3.LUT R0, R0, 0x3, RZ, 0xc0, !PT ;  /* 0x0000000300007812 */ /* 0x002fcc00078ec0ff */
[----:B------:R-:W1:Y:S02]  /*6290*/  SHFL.IDX PT, R0, R0, RZ, 0x1f ;  /* 0x00001fff00007589 */ /* 0x000e6400000e0000 */
[----:B-1----:R-:W-:-:S13]  /*62a0*/  ISETP.NE.AND P0, PT, R0, RZ, PT ;  /* 0x000000ff0000720c */ /* 0x002fda0003f05270 */
[----:B------:R-:W-:Y:S05]  /*62b0*/  @P0 EXIT ;  /* 0x000000000000094d */ /* 0x000fea0003800000 */
[----:B------:R-:W1:Y:S01]  /*62c0*/  S2UR UR4, SR_CTAID.X ;  /* 0x00000000000479c3 */ /* 0x000e620000002500 */
[----:B------:R-:W-:Y:S02]  /*62d0*/  IMAD.MOV.U32 R16, RZ, RZ, RZ ;  /* 0x000000ffff107224 */ /* 0x000fe400078e00ff */
[----:B------:R-:W-:Y:S02]  /*62e0*/  IMAD.MOV.U32 R2, RZ, RZ, 0x1 ;  /* 0x00000001ff027424 */ /* 0x000fe400078e00ff */
[----:B------:R-:W-:-:S03]  /*62f0*/  IMAD.MOV.U32 R17, RZ, RZ, 0x1 ;  /* 0x00000001ff117424 */ /* 0x000fc600078e00ff */
[----:B------:R-:W1:Y:S02]  /*6300*/  LDC R0, c[0x0][0xda4] ;  /* 0x00036900ff007b82 */ /* 0x000e640000000800 */
[----:B-1----:R-:W-:-:S13]  /*6310*/  ISETP.LE.AND P0, PT, R0, UR4, PT ;  /* 0x0000000400007c0c */ /* 0x002fda000bf03270 */
[----:B------:R-:W-:Y:S05]  /*6320*/  @P0 BRA `(.L_x_32) ;  /* 0x0000002800180947 */ /* 0x000fea0003800000 */
[----:B------:R-:W-:Y:S01]  /*6330*/  IMAD.U32 R0, RZ, RZ, UR4 ;  /* 0x00000004ff007e24 */ /* 0x000fe2000f8e00ff */
[----:B------:R-:W-:Y:S01]  /*6340*/  ULDC.64 UR42, c[0x0][0x198] ;  /* 0x00006600002a7ab9 */ /* 0x000fe20000000a00 */
[----:B------:R-:W-:Y:S01]  /*6350*/  IMAD.MOV.U32 R16, RZ, RZ, RZ ;  /* 0x000000ffff107224 */ /* 0x000fe200078e00ff */
[----:B------:R-:W-:Y:S01]  /*6360*/  ULDC UR36, c[0x0][0xc] ;  /* 0x0000030000247ab9 */ /* 0x000fe20000000800 */
[----:B------:R-:W-:Y:S01]  /*6370*/  IMAD.MOV.U32 R17, RZ, RZ, 0x1 ;  /* 0x00000001ff117424 */ /* 0x000fe200078e00ff */
[----:B------:R1:W-:Y:S04]  /*6380*/  STL [R1+0xc], R0 ;  /* 0x00000c0001007387 */ /* 0x0003e80000100800 */
[----:B------:R1:W-:Y:S02]  /*6390*/  STL [R1+0x18], RZ ;  /* 0x000018ff01007387 */ /* 0x0003e40000100800 */
.L_x_74:
[----:B------:R-:W2:Y:S01]  /*63a0*/  LDL R2, [R1+0xc] ;  /* 0x00000c0001027983 */ /* 0x000ea20000100800 */
[----:B-1----:R-:W1:Y:S01]  /*63b0*/  LDC R0, c[0x0][0xda8] ;  /* 0x00036a00ff007b82 */ /* 0x002e620000000800 */
[----:B------:R-:W-:Y:S05]  /*63c0*/  YIELD ;  /* 0x0000000000007946 */ /* 0x000fea0003800000 */
[----:B------:R-:W3:Y:S01]  /*63d0*/  S2R R5, SR_CgaCtaId ;  /* 0x0000000000057919 */ /* 0x000ee20000008800 */
[----:B------:R-:W-:Y:S01]  /*63e0*/  ULDC.64 UR4, c[0x0][0x3f8] ;  /* 0x0000fe0000047ab9 */ /* 0x000fe20000000a00 */
[----:B------:R-:W4:Y:S01]  /*63f0*/  LDC R19, c[0x0][0xdb4] ;  /* 0x00036d00ff137b82 */ /* 0x000f220000000800 */
[----:B------:R-:W-:-:S03]  /*6400*/  UISETP.NE.U32.AND UP0, UPT, UR4, URZ, UPT ;  /* 0x0000003f0400728c */ /* 0x000fc6000bf05070 */
[----:B------:R-:W-:Y:S01]  /*6410*/  ULDC UR4, c[0x0][0x404] ;  /* 0x0001010000047ab9 */ /* 0x000fe20000000800 */
[----:B------:R-:W-:-:S04]  /*6420*/  UISETP.NE.AND.EX UP0, UPT, UR5, URZ, UPT, UP0 ;  /* 0x0000003f0500728c */ /* 0x000fc8000bf05300 */
[----:B------:R-:W-:Y:S01]  /*6430*/  USEL UR4, UR4, 0x1, UP0 ;  /* 0x0000000104047887 */ /* 0x000fe20008000000 */
[----:B-1----:R-:W-:Y:S02]  /*6440*/  ISETP.NE.AND P0, PT, R0, 0x1, PT ;  /* 0x000000010000780c */ /* 0x002fe40003f05270 */
[----:B----4-:R-:W-:-:S11]  /*6450*/  ISETP.NE.AND P1, PT, R19, 0x1, PT ;  /* 0x000000011300780c */ /* 0x010fd60003f25270 */
[----:B------:R-:W2:Y:S08]  /*6460*/  @P0 LDC R0, c[0x0][0xdac] ;  /* 0x00036b00ff000b82 */ /* 0x000eb00000000800 */
[----:B------:R-:W1:Y:S01]  /*6470*/  @P0 LDC R3, c[0x0][0xdb0] ;  /* 0x00036c00ff030b82 */ /* 0x000e620000000800 */
[----:B--2---:R-:W-:Y:S01]  /*6480*/  @P0 IMAD.HI.U32 R0, R2, R0, RZ ;  /* 0x0000000002000227 */ /* 0x004fe200078e00ff */
[----:B------:R-:W-:-:S04]  /*6490*/  MOV R4, R2 ;  /* 0x0000000200047202 */ /* 0x000fc80000000f00 */
[----:B-1----:R-:W-:Y:S02]  /*64a0*/  @P0 SHF.R.U32.HI R4, RZ, R3, R0 ;  /* 0x00000003ff040219 */ /* 0x002fe40000011600 */
[----:B------:R-:W1:Y:S03]  /*64b0*/  LDC R0, c[0x0][0x2e0] ;  /* 0x0000b800ff007b82 */ /* 0x000e660000000800 */
[----:B------:R-:W-:Y:S01]  /*64c0*/  IMAD.MOV.U32 R18, RZ, RZ, R4 ;  /* 0x000000ffff127224 */ /* 0x000fe200078e0004 */
[----:B------:R2:W-:Y:S04]  /*64d0*/  STL [R1+0x4], R4 ;  /* 0x0000040401007387 */ /* 0x0005e80000100800 */
[----:B------:R-:W4:Y:S01]  /*64e0*/  @P1 LDC.64 R2, c[0x0][0xdb8] ;  /* 0x00036e00ff021b82 */ /* 0x000f220000000a00 */
[----:B-1----:R-:W-:Y:S01]  /*64f0*/  IMAD R7, R0, UR4, RZ ;  /* 0x0000000400077c24 */ /* 0x002fe2000f8e02ff */
[----:B------:R-:W-:-:S04]  /*6500*/  MOV R0, 0x400 ;  /* 0x0000040000007802 */ /* 0x000fc80000000f00 */
[----:B---3--:R-:W-:Y:S01]  /*6510*/  LEA R6, R5, R0, 0x18 ;  /* 0x0000000005067211 */ /* 0x008fe200078ec0ff */
[----:B------:R-:W-:Y:S01]  /*6520*/  VIADD R0, R7, 0x5f ;  /* 0x0000005f07007836 */ /* 0x000fe20000000000 */
[----:B------:R2:W-:Y:S01]  /*6530*/  STL [R1+0x14], R7 ;  /* 0x0000140701007387 */ /* 0x0005e20000100800 */
[----:B----4-:R-:W-:-:S03]  /*6540*/  @P1 IMAD.HI.U32 R2, R4, R2, RZ ;  /* 0x0000000204021227 */ /* 0x010fc600078e00ff */
[----:B------:R2:W-:Y:S02]  /*6550*/  STL [R1], R6 ;  /* 0x0000000601007387 */ /* 0x0005e40000100800 */
[----:B------:R-:W-:Y:S01]  /*6560*/  @P1 SHF.R.U32.HI R18, RZ, R3, R2 ;  /* 0x00000003ff121219 */ /* 0x000fe20000011602 */
[----:B------:R-:W-:Y:S02]  /*6570*/  VIADD R3, R6, 0x1c400 ;  /* 0x0001c40006037836 */ /* 0x000fe40000000000 */
[----:B------:R-:W-:-:S03]  /*6580*/  IMAD.HI R2, R0, 0x2aaaaaab, RZ ;  /* 0x2aaaaaab00027827 */ /* 0x000fc600078e02ff */
[----:B------:R-:W-:Y:S01]  /*6590*/  LOP3.LUT P0, RZ, R3, 0x3ff, RZ, 0xc0, !PT ;  /* 0x000003ff03ff7812 */ /* 0x000fe2000780c0ff */
[----:B------:R-:W-:Y:S01]  /*65a0*/  IMAD.MOV R0, RZ, RZ, -R18 ;  /* 0x000000ffff007224 */ /* 0x000fe200078e0a12 */
[----:B------:R-:W-:-:S03]  /*65b0*/  SHF.R.U32.HI R3, RZ, 0x1f, R2 ;  /* 0x0000001fff037819 */ /* 0x000fc60000011602 */
[----:B------:R-:W-:Y:S01]  /*65c0*/  IMAD R19, R19, R0, R4 ;  /* 0x0000000013137224 */ /* 0x000fe200078e0204 */
[----:B------:R-:W-:-:S05]  /*65d0*/  LEA.HI.SX32 R0, R2, R3, 0x1c ;  /* 0x0000000302007211 */ /* 0x000fca00078fe2ff */
[----:B------:R2:W-:Y:S02]  /*65e0*/  STL [R1+0x8], R0 ;  /* 0x0000080001007387 */ /* 0x0005e40000100800 */
[----:B------:R-:W-:Y:S05]  /*65f0*/  @!P0 BRA `(.L_x_33) ;  /* 0x0000000000408947 */ /* 0x000fea0003800000 */
[----:B------:R-:W-:Y:S01]  /*6600*/  MOV R2, 0x0 ;  /* 0x0000000000027802 */ /* 0x000fe20000000f00 */
[----:B------:R-:W-:Y:S01]  /*6610*/  ULDC.64 UR6, c[0x4][0x90] ;  /* 0x0100240000067ab9 */ /* 0x000fe20000000a00 */
[----:B------:R-:W-:Y:S01]  /*6620*/  ULDC.64 UR8, c[0x4][0x98] ;  /* 0x0100260000087ab9 */ /* 0x000fe20000000a00 */
[----:B------:R-:W-:Y:S01]  /*6630*/  ULDC.64 UR4, c[0x4][0x8] ;  /* 0x0100020000047ab9 */ /* 0x000fe20000000a00 */
[----:B--2---:R-:W-:Y:S01]  /*6640*/  IMAD.U32 R4, RZ, RZ, UR6 ;  /* 0x00000006ff047e24 */ /* 0x004fe2000f8e00ff */
[----:B------:R-:W-:Y:S01]  /*6650*/  MOV R7, UR9 ;  /* 0x0000000900077c02 */ /* 0x000fe20008000f00 */
[----:B------:R-:W1:Y:S01]  /*6660*/  LDC.64 R2, c[0x4][R2] ;  /* 0x0100000002027b82 */ /* 0x000e620000000a00 */
[----:B------:R-:W-:Y:S02]  /*6670*/  IMAD.U32 R5, RZ, RZ, UR7 ;  /* 0x00000007ff057e24 */ /* 0x000fe4000f8e00ff */
[----:B------:R-:W-:Y:S02]  /*6680*/  IMAD.U32 R6, RZ, RZ, UR8 ;  /* 0x00000008ff067e24 */ /* 0x000fe4000f8e00ff */
[----:B------:R-:W-:-:S02]  /*6690*/  IMAD.U32 R10, RZ, RZ, UR4 ;  /* 0x00000004ff0a7e24 */ /* 0x000fc4000f8e00ff */
[----:B------:R-:W-:Y:S02]  /*66a0*/  IMAD.U32 R11, RZ, RZ, UR5 ;  /* 0x00000005ff0b7e24 */ /* 0x000fe4000f8e00ff */
[----:B------:R-:W-:Y:S02]  /*66b0*/  IMAD.MOV.U32 R8, RZ, RZ, 0x70 ;  /* 0x00000070ff087424 */ /* 0x000fe400078e00ff */
[----:B------:R-:W-:Y:S02]  /*66c0*/  IMAD.MOV.U32 R12, RZ, RZ, 0x1 ;  /* 0x00000001ff0c7424 */ /* 0x000fe400078e00ff */
[----:B------:R-:W-:-:S07]  /*66d0*/  IMAD.MOV.U32 R13, RZ, RZ, RZ ;  /* 0x000000ffff0d7224 */ /* 0x000fce00078e00ff */
[----:B------:R-:W-:-:S07]  /*66e0*/  LEPC R20, `(.L_x_33) ;  /* 0x000000001014794e */ /* 0x000fce0000000000 */
[----:B-1----:R-:W-:Y:S05]  /*66f0*/  CALL.ABS.NOINC R2 ;  /* 0x0000000002007343 */ /* 0x002fea0003c00000 */
.L_x_33:
[----:B------:R-:W2:Y:S02]  /*6700*/  LDL R2, [R1] ;  /* 0x0000000001027983 */ /* 0x000ea40000100800 */
[----:B--2---:R-:W-:-:S05]  /*6710*/  VIADD R0, R2, 0x400 ;  /* 0x0000040002007836 */ /* 0x004fca0000000000 */
[----:B------:R-:W-:-:S13]  /*6720*/  LOP3.LUT P0, RZ, R0, 0x3ff, RZ, 0xc0, !PT ;  /* 0x000003ff00ff7812 */ /* 0x000fda000780c0ff */
[----:B------:R-:W-:Y:S05]  /*6730*/  @!P0 BRA `(.L_x_34) ;  /* 0x0000000000808947 */ /* 0x000fea0003800000 */
[----:B------:R-:W-:Y:S01]  /*6740*/  MOV R0, 0x0 ;  /* 0x0000000000007802 */ /* 0x000fe20000000f00 */
[----:B------:R-:W-:Y:S01]  /*6750*/  ULDC.64 UR6, c[0x4][0x90] ;  /* 0x0100240000067ab9 */ /* 0x000fe20000000a00 */
[----:B------:R-:W-:Y:S01]  /*6760*/  ULDC.64 UR8, c[0x4][0x98] ;  /* 0x0100260000087ab9 */ /* 0x000fe20000000a00 */
[----:B------:R-:W-:Y:S01]  /*6770*/  ULDC.64 UR4, c[0x4][0x10] ;  /* 0x0100040000047ab9 */ /* 0x000fe20000000a00 */
[----:B------:R1:W2:Y:S01]  /*6780*/  LDC.64 R2, c[0x4][R0] ;  /* 0x0100000000027b82 */ /* 0x0002a20000000a00 */
[----:B------:R-:W-:Y:S01]  /*6790*/  IMAD.U32 R4, RZ, RZ, UR6 ;  /* 0x00000006ff047e24 */ /* 0x000fe2000f8e00ff */
[----:B------:R-:W-:Y:S01]  /*67a0*/  MOV R5, UR7 ;  /* 0x0000000700057c02 */ /* 0x000fe20008000f00 */
[----:B------:R-:W-:Y:S02]  /*67b0*/  IMAD.U32 R6, RZ, RZ, UR8 ;  /* 0x00000008ff067e24 */ /* 0x000fe4000f8e00ff */
[----:B------:R-:W-:Y:S02]  /*67c0*/  IMAD.U32 R7, RZ, RZ, UR9 ;  /* 0x00000009ff077e24 */ /* 0x000fe4000f8e00ff */
[----:B------:R-:W-:-:S02]  /*67d0*/  IMAD.U32 R10, RZ, RZ, UR4 ;  /* 0x00000004ff0a7e24 */ /* 0x000fc4000f8e00ff */
[----:B------:R-:W-:Y:S02]  /*67e0*/  IMAD.U32 R11, RZ, RZ, UR5 ;  /* 0x00000005ff0b7e24 */ /* 0x000fe4000f8e00ff */
[----:B------:R-:W-:Y:S02]  /*67f0*/  IMAD.MOV.U32 R8, RZ, RZ, 0x70 ;  /* 0x00000070ff087424 */ /* 0x000fe400078e00ff */
[----:B------:R-:W-:Y:S02]  /*6800*/  IMAD.MOV.U32 R12, RZ, RZ, 0x1 ;  /* 0x00000001ff0c7424 */ /* 0x000fe400078e00ff */
[----:B-1----:R-:W-:-:S07]  /*6810*/  IMAD.MOV.U32 R13, RZ, RZ, RZ ;  /* 0x000000ffff0d7224 */ /* 0x002fce00078e00ff */
[----:B------:R-:W-:-:S07]  /*6820*/  LEPC R20, `(.L_x_35) ;  /* 0x000000001014794e */ /* 0x000fce0000000000 */
[----:B--2---:R-:W-:Y:S05]  /*6830*/  CALL.ABS.NOINC R2 ;  /* 0x0000000002007343 */ /* 0x004fea0003c00000 */
.L_x_35:
[----:B------:R-:W-:Y:S01]  /*6840*/  MOV R2, 0x0 ;  /* 0x0000000000027802 */ /* 0x000fe20000000f00 */
[----:B------:R-:W-:Y:S01]  /*6850*/  ULDC.64 UR6, c[0x4][0x90] ;  /* 0x0100240000067ab9 */ /* 0x000fe20000000a00 */
[----:B------:R-:W-:Y:S01]  /*6860*/  ULDC.64 UR8, c[0x4][0x98] ;  /* 0x0100260000087ab9 */ /* 0x000fe20000000a00 */
[----:B------:R-:W-:Y:S01]  /*6870*/  ULDC.64 UR4, c[0x4][0x18] ;  /* 0x0100060000047ab9 */ /* 0x000fe20000000a00 */
[----:B------:R-:W-:Y:S01]  /*6880*/  MOV R4, UR6 ;  /* 0x0000000600047c02 */ /* 0x000fe20008000f00 */
[----:B------:R-:W-:Y:S01]  /*6890*/  IMAD.U32 R5, RZ, RZ, UR7 ;  /* 0x00000007ff057e24 */ /* 0x000fe2000f8e00ff */
[----:B------:R-:W1:Y:S01]  /*68a0*/  LDC.64 R2, c[0x4][R2] ;  /* 0x0100000002027b82 */ /* 0x000e620000000a00 */
[----:B------:R-:W-:Y:S01]  /*68b0*/  IMAD.U32 R6, RZ, RZ, UR8 ;  /* 0x00000008ff067e24 */ /* 0x000fe2000f8e00ff */
[----:B------:R-:W-:Y:S01]  /*68c0*/  MOV R13, RZ ;  /* 0x000000ff000d7202 */ /* 0x000fe20000000f00 */
[----:B------:R-:W-:Y:S02]  /*68d0*/  IMAD.U32 R7, RZ, RZ, UR9 ;  /* 0x00000009ff077e24 */ /* 0x000fe4000f8e00ff */
[----:B------:R-:W-:-:S02]  /*68e0*/  IMAD.U32 R10, RZ, RZ, UR4 ;  /* 0x00000004ff0a7e24 */ /* 0x000fc4000f8e00ff */
[----:B------:R-:W-:Y:S02]  /*68f0*/  IMAD.U32 R11, RZ, RZ, UR5 ;  /* 0x00000005ff0b7e24 */ /* 0x000fe4000f8e00ff */
[----:B------:R-:W-:Y:S02]  /*6900*/  IMAD.MOV.U32 R8, RZ, RZ, 0x70 ;  /* 0x00000070ff087424 */ /* 0x000fe400078e00ff */
[----:B------:R-:W-:-:S07]  /*6910*/  IMAD.MOV.U32 R12, RZ, RZ, 0x1 ;  /* 0x00000001ff0c7424 */ /* 0x000fce00078e00ff */
[----:B------:R-:W-:-:S07]  /*6920*/  LEPC R20, `(.L_x_34) ;  /* 0x000000001014794e */ /* 0x000fce0000000000 */
[----:B-1----:R-:W-:Y:S05]  /*6930*/  CALL.ABS.NOINC R2 ;  /* 0x0000000002007343 */ /* 0x002fea0003c00000 */
.L_x_34:
[----:B------:R-:W1:Y:S01]  /*6940*/  LDC R0, c[0x0][0x428] ;  /* 0x00010a00ff007b82 */ /* 0x000e620000000800 */
[----:B------:R-:W-:Y:S01]  /*6950*/  ULDC.64 UR4, c[0x0][0x9f8] ;  /* 0x00027e0000047ab9 */ /* 0x000fe20000000a00 */
[----:B------:R-:W2:Y:S01]  /*6960*/  LDL.LU R5, [R1+0x4] ;  /* 0x0000040001057983 */ /* 0x000ea20000300800 */
[----:B-1----:R-:W-:-:S03]  /*6970*/  ISETP.NE.AND P1, PT, R0, 0x1, PT ;  /* 0x000000010000780c */ /* 0x002fc60003f25270 */
[----:B------:R-:W3:Y:S01]  /*6980*/  LDL R4, [R1+0xc] ;  /* 0x00000c0001047983 */ /* 0x000ee20000100800 */
[----:B------:R-:W-:Y:S01]  /*6990*/  ISETP.NE.U32.AND P0, PT, RZ, UR4, PT ;  /* 0x00000004ff007c0c */ /* 0x000fe2000bf05070 */
[----:B------:R-:W-:Y:S01]  /*69a0*/  IMAD.MOV.U32 R0, RZ, RZ, R19 ;  /* 0x000000ffff007224 */ /* 0x000fe200078e0013 */
[----:B------:R-:W-:Y:S01]  /*69b0*/  ULDC UR4, c[0x0][0xda8] ;  /* 0x00036a0000047ab9 */ /* 0x000fe20000000800 */
[----:B------:R-:W-:Y:S01]  /*69c0*/  IMAD.MOV.U32 R6, RZ, RZ, R18 ;  /* 0x000000ffff067224 */ /* 0x000fe200078e0012 */
[----:B------:R-:W-:Y:S01]  /*69d0*/  ISETP.NE.AND.EX P0, PT, RZ, UR5, PT, P0 ;  /* 0x00000005ff007c0c */ /* 0x000fe2000bf05300 */
[----:B------:R-:W1:Y:S04]  /*69e0*/  S2R R7, SR_TID.X ;  /* 0x0000000000077919 */ /* 0x000e680000002100 */
[----:B------:R-:W4:Y:S08]  /*69f0*/  @P1 LDC R2, c[0x0][0x42c] ;  /* 0x00010b00ff021b82 */ /* 0x000f300000000800 */
[----:B------:R-:W1:Y:S01]  /*6a00*/  @P1 LDC R3, c[0x0][0x430] ;  /* 0x00010c00ff031b82 */ /* 0x000e620000000800 */
[----:B----4-:R-:W-:Y:S01]  /*6a10*/  @P1 IMAD.HI.U32 R2, R19, R2, RZ ;  /* 0x0000000213021227 */ /* 0x010fe200078e00ff */
[----:B-1----:R-:W-:-:S04]  /*6a20*/  LOP3.LUT R7, R7, 0x1f, RZ, 0xc0, !PT ;  /* 0x0000001f07077812 */ /* 0x002fc800078ec0ff */
[----:B------:R-:W-:Y:S02]  /*6a30*/  @P1 SHF.R.U32.HI R0, RZ, R3, R2 ;  /* 0x00000003ff001219 */ /* 0x000fe40000011602 */
[----:B------:R-:W1:Y:S02]  /*6a40*/  @P0 LDC.64 R2, c[0x0][0x9f8] ;  /* 0x00027e00ff020b82 */ /* 0x000e640000000a00 */
[----:B-1----:R-:W-:-:S05]  /*6a50*/  @P0 IMAD.WIDE R2, R18, 0x4, R2 ;  /* 0x0000000412020825 */ /* 0x002fca00078e0202 */
[----:B------:R1:W5:Y:S01]  /*6a60*/  @P0 LDG.E R6, desc[UR40][R2.64] ;  /* 0x0000002802060981 */ /* 0x000362000c1e1900 */
[----:B------:R-:W-:-:S04]  /*6a70*/  ISETP.NE.AND P1, PT, R7, RZ, PT ;  /* 0x000000ff0700720c */ /* 0x000fc80003f25270 */
[----:B------:R-:W-:-:S09]  /*6a80*/  PLOP3.LUT P2, PT, P1, PT, PT, 0x8, 0x0 ;  /* 0x000000000000781c */ /* 0x000fd20000f4e170 */
[----:B------:R-:W-:-:S05]  /*6a90*/  VOTEU.ALL UP1, P1 ;  /* 0x00000000003f7886 */ /* 0x000fca0000820000 */
[----:B------:R-:W-:-:S04]  /*6aa0*/  @!UP1 UIADD3 UR8, UP0, UR42, 0x270, URZ ;  /* 0x000002702a089890 */ /* 0x000fc8000ff1e03f */
[----:B------:R-:W-:-:S03]  /*6ab0*/  @!UP1 UIADD3.X UR9, URZ, UR43, URZ, UP0, !UPT ;  /* 0x0000002b3f099290 */ /* 0x000fc600087fe43f */
[----:B------:R-:W-:Y:S01]  /*6ac0*/  VOTEU.ALL UP0, P1 ;  /* 0x00000000003f7886 */ /* 0x000fe20000800000 */
[----:B--2---:R-:W-:-:S04]  /*6ad0*/  IMAD.MOV R8, RZ, RZ, -R5 ;  /* 0x000000ffff087224 */ /* 0x004fc800078e0a05 */
[----:B---3--:R-:W-:-:S04]  /*6ae0*/  IMAD R8, R8, UR4, R4 ;  /* 0x0000000408087c24 */ /* 0x008fc8000f8e0204 */
[----:B-1----:R-:W-:-:S07]  /*6af0*/  IMAD.SHL.U32 R8, R8, 0x80, RZ ;  /* 0x0000008008087824 */ /* 0x002fce00078e00ff */
.L_x_36:
[----:B------:R-:W-:Y:S02]  /*6b00*/  PLOP3.LUT P0, PT, P0, P2, PT, 0xa2, 0x0 ;  /* 0x000000000000781c */ /* 0x000fe40000705472 */
[----:B------:R-:W-:Y:S01]  /*6b10*/  @P2 R2UR P0, UR7, R18 ;  /* 0x00000000120722ca */ /* 0x000fe20000000000 */
[----:B------:R-:W-:-:S07]  /*6b20*/  UMOV UR4, URZ ;  /* 0x0000003f00047c82 */ /* 0x000fce0008000000 */
[----:B------:R-:W-:Y:S02]  /*6b30*/  PLOP3.LUT P0, PT, P0, P2, PT, 0xa2, 0x0 ;  /* 0x000000000000781c */ /* 0x000fe40000705472 */
[----:B------:R-:W-:-:S08]  /*6b40*/  @P2 R2UR.OR P0, UR6, R19 ;  /* 0x00000000130622ca */ /* 0x000fd00000100000 */
[----:B------:R-:W-:Y:S02]  /*6b50*/  PLOP3.LUT P0, PT, P0, P2, PT, 0xa2, 0x0 ;  /* 0x000000000000781c */ /* 0x000fe40000705472 */
[----:B------:R-:W-:-:S08]  /*6b60*/  @P2 R2UR.OR P0, UR5, R8 ;  /* 0x00000000080522ca */ /* 0x000fd00000100000 */
[----:B------:R-:W-:-:S05]  /*6b70*/  @P2 PLOP3.LUT P2, PT, P0, PT, PT, 0x80, 0x0 ;  /* 0x000000000000281c */ /* 0x000fca000074f070 */
[----:B------:R1:W-:Y:S08]  /*6b80*/  @!UP0 UTMAPF.L2.4D [UR4], [UR8] ;  /* 0x00000004080085b8 */ /* 0x0003f00008018000 */
[----:B-1----:R-:W-:Y:S05]  /*6b90*/  @P2 BRA.U.ANY `(.L_x_36) ;  /* 0xfffffffd00d82947 */ /* 0x002fea000393ffff */
[----:B------:R-:W1:Y:S01]  /*6ba0*/  LDC.64 R2, c[0x0][0x3f8] ;  /* 0x0000fe00ff027b82 */ /* 0x000e620000000a00 */
[----:B------:R-:W-:Y:S01]  /*6bb0*/  UMOV UR4, 0xffffffff ;  /* 0xffffffff00047882 */ /* 0x000fe20000000000 */
[----:B-1----:R-:W-:-:S04]  /*6bc0*/  ISETP.NE.U32.AND P0, PT, R2, RZ, PT ;  /* 0x000000ff0200720c */ /* 0x002fc80003f05070 */
[----:B------:R-:W-:-:S04]  /*6bd0*/  ISETP.NE.AND.EX P0, PT, R3, RZ, PT, P0 ;  /* 0x000000ff0300720c */ /* 0x000fc80003f05300 */
[----:B-----5:R-:W-:Y:S01]  /*6be0*/  SEL R4, R6, RZ, !P0 ;  /* 0x000000ff06047207 */ /* 0x020fe20004000000 */
[----:B------:R-:W-:Y:S08]  /*6bf0*/  BRA.DIV UR4, `(.L_x_37) ;  /* 0x0000002604307947 */ /* 0x000ff0000b800000 */
.L_x_90:
[----:B------:R-:W2:Y:S01]  /*6c00*/  LDL R5, [R1+0x8] ;  /* 0x0000080001057983 */ /* 0x000ea20000100800 */
[----:B------:R-:W-:Y:S01]  /*6c10*/  UMOV UR4, 0xffffffff ;  /* 0xffffffff00047882 */ /* 0x000fe20000000000 */
[----:B------:R-:W-:Y:S01]  /*6c20*/  SHF.R.S32.HI R7, RZ, 0x1f, R6 ;  /* 0x0000001fff077819 */ /* 0x000fe20000011406 */
[----:B--2---:R-:W-:Y:S01]  /*6c30*/  VIADD R9, R5, 0xffffffff ;  /* 0xffffffff05097836 */ /* 0x004fe20000000000 */
[----:B------:R-:W-:Y:S06]  /*6c40*/  BRA.DIV UR4, `(.L_x_38) ;  /* 0x0000002604507947 */ /* 0x000fec000b800000 */
[----:B------:R-:W-:-:S13]  /*6c50*/  ELECT P6, URZ, PT ;  /* 0x00000000003f782f */ /* 0x000fda00038c0000 */
.L_x_93:
[----:B------:R-:W-:Y:S05]  /*6c60*/  @!P6 BRA `(.L_x_39) ;  /* 0x0000000000ece947 */ /* 0x000fea0003800000 */
[----:B------:R1:W-:Y:S01]  /*6c70*/  STL [R1+0x10], R9 ;  /* 0x0000100901007387 */ /* 0x0003e20000100800 */
[----:B------:R-:W-:Y:S01]  /*6c80*/  IMAD.MOV.U32 R4, RZ, RZ, R6 ;  /* 0x000000ffff047224 */ /* 0x000fe200078e0006 */
[----:B------:R-:W-:Y:S06]  /*6c90*/  @!P0 BRA `(.L_x_40) ;  /* 0x0000000000488947 */ /* 0x000fec0003800000 */
[----:B------:R-:W2:Y:S01]  /*6ca0*/  LDC R11, c[0x0][0x41c] ;  /* 0x00010700ff0b7b82 */ /* 0x000ea20000000800 */
[----:B------:R-:W-:Y:S01]  /*6cb0*/  ULDC.64 UR4, c[0x0][0x408] ;  /* 0x0001020000047ab9 */ /* 0x000fe20000000a00 */
[----:B--2---:R-:W-:-:S13]  /*6cc0*/  ISETP.NE.AND P1, PT, R11, 0x1, PT ;  /* 0x000000010b00780c */ /* 0x004fda0003f25270 */
[----:B------:R-:W2:Y:S02]  /*6cd0*/  @P1 LDC.64 R4, c[0x0][0x420] ;  /* 0x00010800ff041b82 */ /* 0x000ea40000000a00 */
[----:B--2---:R-:W-:-:S04]  /*6ce0*/  @P1 IMAD.HI.U32 R10, R9, R4, RZ ;  /* 0x00000004090a1227 */ /* 0x004fc800078e00ff */
[----:B------:R-:W-:Y:S01]  /*6cf0*/  IMAD.MOV.U32 R4, RZ, RZ, R9 ;  /* 0x000000ffff047224 */ /* 0x000fe200078e0009 */
[----:B------:R-:W-:Y:S01]  /*6d00*/  @P1 SHF.R.U32.HI R4, RZ, R5, R10 ;  /* 0x00000005ff041219 */ /* 0x000fe2000001160a */
[----:B------:R-:W-:-:S03]  /*6d10*/  IMAD R10, R7, UR4, RZ ;  /* 0x00000004070a7c24 */ /* 0x000fc6000f8e02ff */
[----:B------:R-:W-:Y:S01]  /*6d20*/  IADD3 R5, -R4, RZ, RZ ;  /* 0x000000ff04057210 */ /* 0x000fe20007ffe1ff */
[----:B------:R-:W-:-:S04]  /*6d30*/  IMAD R10, R6, UR5, R10 ;  /* 0x00000005060a7c24 */ /* 0x000fc8000f8e020a */
[----:B------:R-:W-:-:S05]  /*6d40*/  IMAD R5, R11, R5, R9 ;  /* 0x000000050b057224 */ /* 0x000fca00078e0209 */
[----:B------:R2:W-:Y:S02]  /*6d50*/  STL [R1+0x10], R5 ;  /* 0x0000100501007387 */ /* 0x0005e40000100800 */
[----:B--2---:R-:W-:-:S03]  /*6d60*/  SHF.R.S32.HI R5, RZ, 0x1f, R4 ;  /* 0x0000001fff057819 */ /* 0x004fc60000011404 */
[----:B------:R-:W-:-:S04]  /*6d70*/  IMAD.WIDE.U32 R4, R6, UR4, R4 ;  /* 0x0000000406047c25 */ /* 0x000fc8000f8e0004 */
[----:B------:R-:W-:Y:S01]  /*6d80*/  IMAD.IADD R5, R5, 0x1, R10 ;  /* 0x0000000105057824 */ /* 0x000fe200078e020a */
[----:B------:R-:W-:-:S04]  /*6d90*/  LEA R10, P1, R4, R2, 0x2 ;  /* 0x00000002040a7211 */ /* 0x000fc800078210ff */
[----:B------:R-:W-:-:S05]  /*6da0*/  LEA.HI.X R11, R4, R3, R5, 0x2, P1 ;  /* 0x00000003040b7211 */ /* 0x000fca00008f1405 */
[----:B------:R2:W5:Y:S04]  /*6db0*/  LDG.E R4, desc[UR40][R10.64] ;  /* 0x000000280a047981 */ /* 0x000568000c1e1900 */
.L_x_40:
[----:B--2---:R-:W2:Y:S01]  /*6dc0*/  S2R R10, SR_CgaCtaId ;  /* 0x00000000000a7919 */ /* 0x004ea20000008800 */
[----:B------:R-:W-:-:S04]  /*6dd0*/  MOV R5, 0x400 ;  /* 0x0000040000057802 */ /* 0x000fc80000000f00 */
[----:B--2---:R-:W-:Y:S02]  /*6de0*/  LEA R5, R10, R5, 0x18 ;  /* 0x000000050a057211 */ /* 0x004fe400078ec0ff */
[----:B------:R-:W-:-:S03]  /*6df0*/  SHF.L.U32 R10, R17, 0x1f, RZ ;  /* 0x0000001f110a7819 */ /* 0x000fc600000006ff */
[----:B------:R-:W-:-:S04]  /*6e00*/  IMAD R5, R16, 0x8, R5 ;  /* 0x0000000810057824 */ /* 0x000fc800078e0205 */
[----:B------:R-:W2:Y:S02]  /*6e10*/  SYNCS.PHASECHK.TRANS64.TRYWAIT P1, [R5+URZ+0x22840], R10 ;  /* 0x0228400a050075a7 */ /* 0x000ea4000802017f */
[----:B--2---:R-:W-:Y:S05]  /*6e20*/  @!P1 BRA `(.L_x_41) ;  /* 0x0000002000f89947 */ /* 0x004fea0003800000 */
.L_x_94:
[----:B------:R-:W3:Y:S02]  /*6e30*/  S2R R11, SR_TID.X ;  /* 0x00000000000b7919 */ /* 0x000ee40000002100 */
[----:B---3--:R-:W-:-:S04]  /*6e40*/  LOP3.LUT R11, R11, 0x7f, RZ, 0xc0, !PT ;  /* 0x0000007f0b0b7812 */ /* 0x008fc800078ec0ff */
[----:B------:R-:W-:-:S13]  /*6e50*/  ISETP.NE.AND P1, PT, R11, RZ, PT ;  /* 0x000000ff0b00720c */ /* 0x000fda0003f25270 */
[----:B------:R-:W-:Y:S05]  /*6e60*/  @P1 BRA `(.L_x_42) ;  /* 0x00000000001c1947 */ /* 0x000fea0003800000 */
[----:B------:R-:W3:Y:S01]  /*6e70*/  S2R R11, SR_TID.X ;  /* 0x00000000000b7919 */ /* 0x000ee20000002100 */
[----:B--2---:R-:W-:-:S04]  /*6e80*/  IMAD.MOV.U32 R10, RZ, RZ, 0x3000 ;  /* 0x00003000ff0a7424 */ /* 0x004fc800078e00ff */
[----:B------:R4:W-:Y:S01]  /*6e90*/  SYNCS.ARRIVE.TRANS64 RZ, [R5+URZ+0x22830], R10 ;  /* 0x0228300a05ff79a7 */ /* 0x0009e2000800003f */
[----:B---3--:R-:W-:-:S04]  /*6ea0*/  LOP3.LUT R11, R11, 0x1f, RZ, 0xc0, !PT ;  /* 0x0000001f0b0b7812 */ /* 0x008fc800078ec0ff */
[----:B------:R-:W-:-:S13]  /*6eb0*/  ISETP.NE.AND P1, PT, R11, RZ, PT ;  /* 0x000000ff0b00720c */ /* 0x000fda0003f25270 */
[----:B----4-:R-:W-:Y:S05]  /*6ec0*/  @!P1 BRA `(.L_x_42) ;  /* 0x0000000000049947 */ /* 0x010fea0003800000 */
[----:B------:R-:W-:Y:S01]  /*6ed0*/  BPT.TRAP 0x1 ;  /* 0x000000040000795c */ /* 0x000fe20000300000 */
.L_x_42:
[----:B--2---:R-:W2:Y:S01]  /*6ee0*/  LDL R10, [R1+0x10] ;  /* 0x00001000010a7983 */ /* 0x004ea20000100800 */
[----:B------:R-:W-:Y:S01]  /*6ef0*/  MOV R11, 0x400 ;  /* 0x00000400000b7802 */ /* 0x000fe20000000f00 */
[----:B------:R-:W3:Y:S01]  /*6f00*/  S2R R12, SR_CgaCtaId ;  /* 0x00000000000c7919 */ /* 0x000ee20000008800 */
[----:B------:R-:W-:Y:S01]  /*6f10*/  R2UR UR9, R5 ;  /* 0x00000000050972ca */ /* 0x000fe200000e0000 */
[----:B------:R-:W-:Y:S01]  /*6f20*/  UIADD3 UR4, UP0, UR42, 0x370, URZ ;  /* 0x000003702a047890 */ /* 0x000fe2000ff1e03f */
[----:B------:R-:W-:Y:S02]  /*6f30*/  R2UR UR12, R0 ;  /* 0x00000000000c72ca */ /* 0x000fe400000e0000 */
[----:B-----5:R-:W-:Y:S01]  /*6f40*/  R2UR UR13, R4 ;  /* 0x00000000040d72ca */ /* 0x020fe200000e0000 */
[----:B------:R-:W-:Y:S01]  /*6f50*/  UIADD3.X UR5, URZ, UR43, URZ, UP0, !UPT ;  /* 0x0000002b3f057290 */ /* 0x000fe200087fe43f */
[----:B---3--:R-:W-:-:S05]  /*6f60*/  LEA R11, R12, R11, 0x18 ;  /* 0x0000000b0c0b7211 */ /* 0x008fca00078ec0ff */
[----:B------:R-:W-:-:S05]  /*6f70*/  IMAD R5, R16, 0x3000, R11 ;  /* 0x0000300010057824 */ /* 0x000fca00078e020b */
[----:B------:R-:W-:Y:S01]  /*6f80*/  R2UR UR8, R5 ;  /* 0x00000000050872ca */ /* 0x000fe200000e0000 */
[----:B------:R-:W-:Y:S01]  /*6f90*/  UIADD3 UR9, UR9, 0x22830, URZ ;  /* 0x0002283009097890 */ /* 0x000fe2000fffe03f */
[----:B------:R-:W-:Y:S01]  /*6fa0*/  UMOV UR6, 0x0 ;  /* 0x0000000000067882 */ /* 0x000fe20000000000 */
[----:B------:R-:W-:Y:S01]  /*6fb0*/  UMOV UR7, 0x14f00000 ;  /* 0x14f0000000077882 */ /* 0x000fe20000000000 */
[----:B------:R-:W-:-:S09]  /*6fc0*/  UMOV UR10, URZ ;  /* 0x0000003f000a7c82 */ /* 0x000fd20008000000 */
[----:B------:R-:W-:Y:S01]  /*6fd0*/  UIADD3 UR8, UR8, 0x1c400, URZ ;  /* 0x0001c40008087890 */ /* 0x000fe2000fffe03f */
[----:B--2---:R-:W-:-:S13]  /*6fe0*/  R2UR UR11, R10 ;  /* 0x000000000a0b72ca */ /* 0x004fda00000e0000 */
[----:B------:R-:W-:-:S09]  /*6ff0*/  UIMAD UR11, UR11, 0x60, URZ ;  /* 0x000000600b0b78a4 */ /* 0x000fd2000f8e023f */
[----:B------:R2:W-:Y:S02]  /*7000*/  UTMALDG.4D [UR8], [UR4], desc[UR6] ;  /* 0x00000608040075b4 */ /* 0x0005e40008019000 */
[----:B--2---:R-:W-:Y:S01]  /*7010*/  NOP ;  /* 0x0000000000007918 */ /* 0x004fe20000000000 */
.L_x_39:
[----:B------:R-:W2:Y:S01]  /*7020*/  LDL R12, [R1+0x18] ;  /* 0x00001800010c7983 */ /* 0x000ea20000100800 */
[----:B------:R-:W-:Y:S05]  /*7030*/  WARPSYNC.ALL ;  /* 0x0000000000007948 */ /* 0x000fea0003800000 */
[----:B------:R-:W3:Y:S01]  /*7040*/  S2R R11, SR_CgaCtaId ;  /* 0x00000000000b7919 */ /* 0x000ee20000008800 */
[----:B------:R-:W-:Y:S01]  /*7050*/  MOV R10, 0x400 ;  /* 0x00000400000a7802 */ /* 0x000fe20000000f00 */
[----:B------:R-:W-:Y:S01]  /*7060*/  BAR.SYNC.DEFER_BLOCKING 0x8, 0x120 ;  /* 0x0204800000007b1d */ /* 0x000fe20000010000 */
[----:B------:R-:W-:-:S13]  /*7070*/  ELECT P1, URZ, PT ;  /* 0x00000000003f782f */ /* 0x000fda0003820000 */
[----:B------:R-:W-:Y:S01]  /*7080*/  @P1 R2UR UR13, R18 ;  /* 0x00000000120d12ca */ /* 0x000fe200000e0000 */
[----:B------:R-:W-:Y:S01]  /*7090*/  UIADD3 UR4, UP0, UR42, 0x270, URZ ;  /* 0x000002702a047890 */ /* 0x000fe2000ff1e03f */
[----:B------:R-:W-:Y:S02]  /*70a0*/  @P1 R2UR UR12, R19 ;  /* 0x00000000130c12ca */ /* 0x000fe400000e0000 */
[----:B------:R-:W-:Y:S01]  /*70b0*/  @P1 R2UR UR11, R8 ;  /* 0x00000000080b12ca */ /* 0x000fe200000e0000 */
[----:B------:R-:W-:Y:S01]  /*70c0*/  UIADD3.X UR5, URZ, UR43, URZ, UP0, !UPT ;  /* 0x0000002b3f057290 */ /* 0x000fe200087fe43f */
[----:B------:R-:W-:Y:S01]  /*70d0*/  BSSY B0, `(.L_x_43) ;  /* 0x000000f000007945 */ /* 0x000fe20003800000 */
[----:B------:R-:W-:Y:S01]  /*70e0*/  UMOV UR6, 0x0 ;  /* 0x0000000000067882 */ /* 0x000fe20000000000 */
[----:B------:R-:W-:Y:S01]  /*70f0*/  UMOV UR7, 0x12f00000 ;  /* 0x12f0000000077882 */ /* 0x000fe20000000000 */
[----:B------:R-:W-:Y:S01]  /*7100*/  UMOV UR10, URZ ;  /* 0x0000003f000a7c82 */ /* 0x000fe20008000000 */
[----:B------:R-:W-:Y:S01]  /*7110*/  @P1 IMAD.MOV.U32 R5, RZ, RZ, 0x4000 ;  /* 0x00004000ff051424 */ /* 0x000fe200078e00ff */
[----:B---3--:R-:W-:-:S04]  /*7120*/  LEA R10, R11, R10, 0x18 ;  /* 0x0000000a0b0a7211 */ /* 0x008fc800078ec0ff */
[----:B------:R-:W-:Y:S01]  /*7130*/  R2UR UR9, R10 ;  /* 0x000000000a0972ca */ /* 0x000fe200000e0000 */
[----:B------:R2:W-:-:S12]  /*7140*/  @P1 SYNCS.ARRIVE.TRANS64 RZ, [R10+URZ+0x22800], R5 ;  /* 0x022800050aff19a7 */ /* 0x0005d8000800003f */
[----:B------:R-:W-:Y:S02]  /*7150*/  UIADD3 UR8, UR9, 0x18400, URZ ;  /* 0x0001840009087890 */ /* 0x000fe4000fffe03f */
[----:B------:R-:W-:-:S09]  /*7160*/  UIADD3 UR9, UR9, 0x22800, URZ ;  /* 0x0002280009097890 */ /* 0x000fd2000fffe03f */
[----:B------:R3:W-:Y:S01]  /*7170*/  UTMALDG.4D [UR8], [UR4], desc[UR6] ;  /* 0x00000608040075b4 */ /* 0x0007e20008019000 */
[----:B--2---:R-:W-:-:S04]  /*7180*/  LOP3.LUT R5, R12, 0x1, RZ, 0xc, !PT ;  /* 0x000000010c057812 */ /* 0x004fc800078e0cff */
[----:B------:R-:W-:-:S04]  /*7190*/  SHF.L.U32 R5, R5, 0x1f, RZ ;  /* 0x0000001f05057819 */ /* 0x000fc800000006ff */
[----:B------:R-:W2:Y:S02]  /*71a0*/  SYNCS.PHASECHK.TRANS64.TRYWAIT P1, [R10+URZ+0x22820], R5 ;  /* 0x022820050a0075a7 */ /* 0x000ea4000802017f */
[----:B--23--:R-:W-:Y:S05]  /*71b0*/  @!P1 BRA `(.L_x_44) ;  /* 0x0000002000289947 */ /* 0x00cfea0003800000 */
.L_x_95:
[----:B------:R-:W-:Y:S05]  /*71c0*/  BSYNC B0 ;  /* 0x0000000000007941 */ /* 0x000fea0003800000 */
.L_x_43:
[----:B------:R-:W-:Y:S04]  /*71d0*/  BSSY B0, `(.L_x_45) ;  /* 0x0000037000007945 */ /* 0x000fe80003800000 */
[----:B------:R-:W-:Y:S05]  /*71e0*/  @!P6 BRA `(.L_x_46) ;  /* 0x0000000000d4e947 */ /* 0x000fea0003800000 */
[----:B------:R-:W3:Y:S01]  /*71f0*/  S2R R11, SR_CgaCtaId ;  /* 0x00000000000b7919 */ /* 0x000ee20000008800 */
[----:B--2---:R-:W-:Y:S02]  /*7200*/  MOV R8, 0x400 ;  /* 0x0000040000087802 */ /* 0x004fe40000000f00 */
[----:B------:R-:W-:Y:S01]  /*7210*/  SHF.L.U32 R5, R17, 0x1f, RZ ;  /* 0x0000001f11057819 */ /* 0x000fe200000006ff */
[----:B------:R-:W2:Y:S01]  /*7220*/  S2R R10, SR_TID.X ;  /* 0x00000000000a7919 */ /* 0x000ea20000002100 */
[----:B---3--:R-:W-:Y:S02]  /*7230*/  LEA R8, R11, R8, 0x18 ;  /* 0x000000080b087211 */ /* 0x008fe400078ec0ff */
[----:B--2---:R-:W-:-:S03]  /*7240*/  LOP3.LUT R10, R10, 0x7f, RZ, 0xc0, !PT ;  /* 0x0000007f0a0a7812 */ /* 0x004fc600078ec0ff */
[----:B------:R-:W-:Y:S01]  /*7250*/  IMAD R8, R16, 0x8, R8 ;  /* 0x0000000810087824 */ /* 0x000fe200078e0208 */
[----:B------:R-:W-:-:S03]  /*7260*/  ISETP.NE.AND P2, PT, R10, RZ, PT ;  /* 0x000000ff0a00720c */ /* 0x000fc60003f45270 */
[----:B------:R-:W2:Y:S02]  /*7270*/  SYNCS.PHASECHK.TRANS64.TRYWAIT P1, [R8+URZ+0x22860], R5 ;  /* 0x02286005080075a7 */ /* 0x000ea4000802017f */
[----:B--2---:R-:W-:Y:S08]  /*7280*/  @!P1 BRA `(.L_x_47) ;  /* 0x0000002000149947 */ /* 0x004ff00003800000 */
.L_x_96:
        /* <DEDUP_REMOVED lines=8> */
.L_x_48:
[----:B------:R-:W3:Y:S01]  /*7310*/  LDL R10, [R1+0x10] ;  /* 0x00001000010a7983 */ /* 0x000ee20000100800 */
[----:B--2---:R-:W-:Y:S01]  /*7320*/  MOV R5, 0x400 ;  /* 0x0000040000057802 */ /* 0x004fe20000000f00 */
[----:B------:R-:W2:Y:S01]  /*7330*/  S2R R11, SR_CgaCtaId ;  /* 0x00000000000b7919 */ /* 0x000ea20000008800 */
[----:B------:R-:W-:Y:S01]  /*7340*/  R2UR UR9, R8 ;  /* 0x00000000080972ca */ /* 0x000fe200000e0000 */
[----:B------:R-:W-:Y:S01]  /*7350*/  UIADD3 UR4, UP0, UR42, 0x470, URZ ;  /* 0x000004702a047890 */ /* 0x000fe2000ff1e03f */
[----:B------:R-:W-:Y:S02]  /*7360*/  R2UR UR12, R0 ;  /* 0x00000000000c72ca */ /* 0x000fe400000e0000 */
[----:B------:R-:W-:Y:S01]  /*7370*/  R2UR UR13, R4 ;  /* 0x00000000040d72ca */ /* 0x000fe200000e0000 */
[----:B------:R-:W-:Y:S01]  /*7380*/  UIADD3.X UR5, URZ, UR43, URZ, UP0, !UPT ;  /* 0x0000002b3f057290 */ /* 0x000fe200087fe43f */
[----:B--2---:R-:W-:-:S05]  /*7390*/  LEA R5, R11, R5, 0x18 ;  /* 0x000000050b057211 */ /* 0x004fca00078ec0ff */
[----:B------:R-:W-:-:S05]  /*73a0*/  IMAD R5, R16, 0xc000, R5 ;  /* 0x0000c00010057824 */ /* 0x000fca00078e0205 */
[----:B------:R-:W-:Y:S01]  /*73b0*/  R2UR UR14, R5 ;  /* 0x00000000050e72ca */ /* 0x000fe200000e0000 */
[----:B------:R-:W-:Y:S01]  /*73c0*/  UIADD3 UR9, UR9, 0x22850, URZ ;  /* 0x0002285009097890 */ /* 0x000fe2000fffe03f */
[----:B------:R-:W-:Y:S01]  /*73d0*/  UMOV UR10, URZ ;  /* 0x0000003f000a7c82 */ /* 0x000fe20008000000 */
[----:B------:R-:W-:Y:S01]  /*73e0*/  UMOV UR6, 0x0 ;  /* 0x0000000000067882 */ /* 0x000fe20000000000 */
[----:B------:R-:W-:-:S09]  /*73f0*/  UMOV UR7, 0x14f00000 ;  /* 0x14f0000000077882 */ /* 0x000fd20000000000 */
[----:B------:R-:W-:Y:S02]  /*7400*/  UIADD3 UR8, UR14, 0x400, URZ ;  /* 0x000004000e087890 */ /* 0x000fe4000fffe03f */
[----:B------:R-:W-:Y:S02]  /*7410*/  UIADD3 UR15, UR14, 0x3400, URZ ;  /* 0x000034000e0f7890 */ /* 0x000fe4000fffe03f */
[----:B------:R-:W-:Y:S01]  /*7420*/  UIADD3 UR17, UR14, 0x6400, URZ ;  /* 0x000064000e117890 */ /* 0x000fe2000fffe03f */
[----:B------:R-:W-:Y:S01]  /*7430*/  UMOV UR16, 0x40 ;  /* 0x0000004000107882 */ /* 0x000fe20000000000 */
[----:B------:R-:W-:-:S03]  /*7440*/  UIADD3 UR18, UR14, 0x9400, URZ ;  /* 0x000094000e127890 */ /* 0x000fc6000fffe03f */
[----:B------:R-:W-:Y:S01]  /*7450*/  UMOV UR14, 0x80 ;  /* 0x00000080000e7882 */ /* 0x000fe20000000000 */
[----:B---3--:R-:W-:-:S13]  /*7460*/  R2UR UR11, R10 ;  /* 0x000000000a0b72ca */ /* 0x008fda00000e0000 */
[----:B------:R-:W-:-:S09]  /*7470*/  UIMAD UR11, UR11, 0x60, URZ ;  /* 0x000000600b0b78a4 */ /* 0x000fd2000f8e023f */
[----:B------:R2:W-:Y:S02]  /*7480*/  UTMALDG.4D [UR8], [UR4], desc[UR6] ;  /* 0x00000608040075b4 */ /* 0x0005e40008019000 */
[----:B--2---:R-:W-:Y:S01]  /*7490*/  UMOV UR8, UR15 ;  /* 0x0000000f00087c82 */ /* 0x004fe20008000000 */
[----:B------:R-:W-:Y:S02]  /*74a0*/  UMOV UR10, UR16 ;  /* 0x00000010000a7c82 */ /* 0x000fe40008000000 */
[----:B------:R2:W-:Y:S02]  /*74b0*/  UTMALDG.4D [UR8], [UR4], desc[UR6] ;  /* 0x00000608040075b4 */ /* 0x0005e40008019000 */
[----:B--2---:R-:W-:Y:S01]  /*74c0*/  UMOV UR8, UR17 ;  /* 0x0000001100087c82 */ /* 0x004fe20008000000 */
[----:B------:R-:W-:Y:S01]  /*74d0*/  UMOV UR10, UR14 ;  /* 0x0000000e000a7c82 */ /* 0x000fe20008000000 */
[----:B------:R-:W-:Y:S01]  /*74e0*/  UMOV UR14, 0xc0 ;  /* 0x000000c0000e7882 */ /* 0x000fe20000000000 */
[----:B------:R2:W-:Y:S02]  /*74f0*/  UTMALDG.4D [UR8], [UR4], desc[UR6] ;  /* 0x00000608040075b4 */ /* 0x0005e40008019000 */
[----:B--2---:R-:W-:Y:S01]  /*7500*/  UMOV UR8, UR18 ;  /* 0x0000001200087c82 */ /* 0x004fe20008000000 */
[----:B------:R-:W-:-:S02]  /*7510*/  UMOV UR10, UR14 ;  /* 0x0000000e000a7c82 */ /* 0x000fc40008000000 */
[----:B------:R3:W-:Y:S02]  /*7520*/  UTMALDG.4D [UR8], [UR4], desc[UR6] ;  /* 0x00000608040075b4 */ /* 0x0007e40008019000 */
[----:B---3--:R-:W-:Y:S01]  /*7530*/  NOP ;  /* 0x0000000000007918 */ /* 0x008fe20000000000 */
.L_x_46:
[----:B------:R-:W-:Y:S05]  /*7540*/  BSYNC B0 ;  /* 0x0000000000007941 */ /* 0x000fea0003800000 */
.L_x_45:
[----:B--2---:R-:W2:Y:S01]  /*7550*/  LDL.LU R5, [R1+0x14] ;  /* 0x0000140001057983 */ /* 0x004ea20000300800 */
[----:B------:R-:W-:-:S05]  /*7560*/  VIADD R16, R16, 0x1 ;  /* 0x0000000110107836 */ /* 0x000fca0000000000 */
[----:B------:R-:W-:-:S04]  /*7570*/  ISETP.NE.AND P1, PT, R16, 0x2, PT ;  /* 0x000000021000780c */ /* 0x000fc80003f25270 */
[----:B------:R-:W-:Y:S02]  /*7580*/  SEL R8, RZ, 0x1, P1 ;  /* 0x00000001ff087807 */ /* 0x000fe40000800000 */
[----:B------:R-:W-:Y:S02]  /*7590*/  SEL R16, R16, RZ, P1 ;  /* 0x000000ff10107207 */ /* 0x000fe40000800000 */
[----:B------:R-:W-:Y:S02]  /*75a0*/  LOP3.LUT R17, R17, R8, RZ, 0x3c, !PT ;  /* 0x0000000811117212 */ /* 0x000fe400078e3cff */
[----:B--2---:R-:W-:-:S13]  /*75b0*/  ISETP.GE.AND P2, PT, R5, 0x61, PT ;  /* 0x000000610500780c */ /* 0x004fda0003f46270 */
[----:B------:R-:W-:Y:S05]  /*75c0*/  @!P2 BRA `(.L_x_49) ;  /* 0x000000140048a947 */ /* 0x000fea0003800000 */
[----:B------:R-:W2:Y:S01]  /*75d0*/  LDL R11, [R1+0x8] ;  /* 0x00000800010b7983 */ /* 0x000ea20000100800 */
[----:B------:R-:W-:Y:S01]  /*75e0*/  IMAD.MOV.U32 R5, RZ, RZ, 0x1 ;  /* 0x00000001ff057424 */ /* 0x000fe200078e00ff */
[C---:B--2---:R-:W-:Y:S01]  /*75f0*/  IADD3 R10, -R11.reuse, RZ, RZ ;  /* 0x000000ff0b0a7210 */ /* 0x044fe20007ffe1ff */
[----:B------:R-:W-:-:S03]  /*7600*/  VIADD R8, R11, 0xfffffffe ;  /* 0xfffffffe0b087836 */ /* 0x000fc60000000000 */
[----:B------:R-:W-:-:S05]  /*7610*/  VIADDMNMX R10, R10, R5, 0xffffffff, !PT ;  /* 0xffffffff0a0a7446 */ /* 0x000fca0007800105 */
[----:B------:R-:W-:-:S05]  /*7620*/  IMAD.IADD R5, R11, 0x1, R10 ;  /* 0x000000010b057824 */ /* 0x000fca00078e020a */
[----:B------:R-:W-:-:S04]  /*7630*/  LOP3.LUT R5, R5, 0x1, RZ, 0xc0, !PT ;  /* 0x0000000105057812 */ /* 0x000fc800078ec0ff */
[----:B------:R-:W-:-:S13]  /*7640*/  ISETP.NE.U32.AND P1, PT, R5, 0x1, PT ;  /* 0x000000010500780c */ /* 0x000fda0003f25070 */
[----:B------:R-:W-:Y:S05]  /*7650*/  @P1 BRA `(.L_x_50) ;  /* 0x0000000400ac1947 */ /* 0x000fea0003800000 */
[----:B------:R-:W-:Y:S04]  /*7660*/  BSSY B0, `(.L_x_51) ;  /* 0x0000063000007945 */ /* 0x000fe80003800000 */
[----:B------:R-:W-:Y:S05]  /*7670*/  @!P6 BRA `(.L_x_52) ;  /* 0x000000040084e947 */ /* 0x000fea0003800000 */
[----:B------:R-:W-:Y:S05]  /*7680*/  @!P0 BRA `(.L_x_53) ;  /* 0x0000000000448947 */ /* 0x000fea0003800000 */
[----:B------:R-:W2:Y:S01]  /*7690*/  LDC R11, c[0x0][0x41c] ;  /* 0x00010700ff0b7b82 */ /* 0x000ea20000000800 */
[----:B------:R-:W-:Y:S01]  /*76a0*/  ULDC.64 UR4, c[0x0][0x408] ;  /* 0x0001020000047ab9 */ /* 0x000fe20000000a00 */
[----:B--2---:R-:W-:-:S13]  /*76b0*/  ISETP.NE.AND P1, PT, R11, 0x1, PT ;  /* 0x000000010b00780c */ /* 0x004fda0003f25270 */
[----:B------:R-:W2:Y:S02]  /*76c0*/  @P1 LDC.64 R4, c[0x0][0x420] ;  /* 0x00010800ff041b82 */ /* 0x000ea40000000a00 */
[----:B--2---:R-:W-:-:S04]  /*76d0*/  @P1 IMAD.HI.U32 R12, R8, R4, RZ ;  /* 0x00000004080c1227 */ /* 0x004fc800078e00ff */
[----:B------:R-:W-:Y:S01]  /*76e0*/  IMAD.MOV.U32 R4, RZ, RZ, R8 ;  /* 0x000000ffff047224 */ /* 0x000fe200078e0008 */
[----:B------:R-:W-:-:S05]  /*76f0*/  @P1 SHF.R.U32.HI R4, RZ, R5, R12 ;  /* 0x00000005ff041219 */ /* 0x000fca000001160c */
[----:B------:R-:W-:-:S04]  /*7700*/  IMAD.MOV R5, RZ, RZ, -R4 ;  /* 0x000000ffff057224 */ /* 0x000fc800078e0a04 */
[----:B------:R-:W-:Y:S01]  /*7710*/  IMAD R8, R11, R5, R8 ;  /* 0x000000050b087224 */ /* 0x000fe200078e0208 */
[--C-:B------:R-:W-:Y:S01]  /*7720*/  SHF.R.S32.HI R5, RZ, 0x1f, R4.reuse ;  /* 0x0000001fff057819 */ /* 0x100fe20000011404 */
[----:B------:R-:W-:Y:S02]  /*7730*/  IMAD R11, R7, UR4, RZ ;  /* 0x00000004070b7c24 */ /* 0x000fe4000f8e02ff */
[----:B------:R-:W-:-:S04]  /*7740*/  IMAD.WIDE.U32 R4, R6, UR4, R4 ;  /* 0x0000000406047c25 */ /* 0x000fc8000f8e0004 */
[----:B------:R-:W-:Y:S01]  /*7750*/  IMAD R11, R6, UR5, R11 ;  /* 0x00000005060b7c24 */ /* 0x000fe2000f8e020b */
[----:B------:R-:W-:-:S03]  /*7760*/  LEA R2, P1, R4, R2, 0x2 ;  /* 0x0000000204027211 */ /* 0x000fc600078210ff */
[----:B------:R-:W-:-:S05]  /*7770*/  IMAD.IADD R11, R11, 0x1, R5 ;  /* 0x000000010b0b7824 */ /* 0x000fca00078e0205 */
[----:B------:R-:W-:-:S05]  /*7780*/  LEA.HI.X R3, R4, R3, R11, 0x2, P1 ;  /* 0x0000000304037211 */ /* 0x000fca00008f140b */
[----:B------:R2:W5:Y:S02]  /*7790*/  LDG.E R4, desc[UR40][R2.64] ;  /* 0x0000002802047981 */ /* 0x000564000c1e1900 */
.L_x_53:
[----:B--2---:R-:W2:Y:S01]  /*77a0*/  S2R R3, SR_CgaCtaId ;  /* 0x0000000000037919 */ /* 0x004ea20000008800 */
[----:B------:R-:W-:Y:S01]  /*77b0*/  MOV R2, 0x400 ;  /* 0x0000040000027802 */ /* 0x000fe20000000f00 */
[----:B------:R-:W3:Y:S03]  /*77c0*/  S2R R5, SR_TID.X ;  /* 0x0000000000057919 */ /* 0x000ee60000002100 */
[----:B--2---:R-:W-:Y:S02]  /*77d0*/  LEA R2, R3, R2, 0x18 ;  /* 0x0000000203027211 */ /* 0x004fe400078ec0ff */
[----:B------:R-:W-:Y:S02]  /*77e0*/  SHF.L.U32 R3, R17, 0x1f, RZ ;  /* 0x0000001f11037819 */ /* 0x000fe400000006ff */
[----:B---3--:R-:W-:Y:S01]  /*77f0*/  LOP3.LUT R5, R5, 0x7f, RZ, 0xc0, !PT ;  /* 0x0000007f05057812 */ /* 0x008fe200078ec0ff */
[----:B------:R-:W-:-:S03]  /*7800*/  IMAD R2, R16, 0x8, R2 ;  /* 0x0000000810027824 */ /* 0x000fc600078e0202 */
[----:B------:R-:W-:Y:S01]  /*7810*/  ISETP.NE.AND P1, PT, R5, RZ, PT ;  /* 0x000000ff0500720c */ /* 0x000fe20003f25270 */
[----:B------:R-:W2:Y:S02]  /*7820*/  SYNCS.PHASECHK.TRANS64.TRYWAIT P2, [R2+URZ+0x22840], R3 ;  /* 0x02284003020075a7 */ /* 0x000ea4000804017f */
[----:B--2---:R-:W-:Y:S10]  /*7830*/  @!P2 BRA `(.L_x_54) ;  /* 0x0000001800bca947 */ /* 0x004ff40003800000 */
.L_x_97:
[----:B------:R-:W-:Y:S05]  /*7840*/  @P1 BRA `(.L_x_55) ;  /* 0x00000000001c1947 */ /* 0x000fea0003800000 */
[----:B------:R-:W3:Y:S01]  /*7850*/  S2R R11, SR_TID.X ;  /* 0x00000000000b7919 */ /* 0x000ee20000002100 */
[----:B------:R-:W-:-:S04]  /*7860*/  MOV R5, 0x3000 ;  /* 0x0000300000057802 */ /* 0x000fc80000000f00 */
[----:B------:R4:W-:Y:S01]  /*7870*/  SYNCS.ARRIVE.TRANS64 RZ, [R2+URZ+0x22830], R5 ;  /* 0x0228300502ff79a7 */ /* 0x0009e2000800003f */
[----:B---3--:R-:W-:-:S04]  /*7880*/  LOP3.LUT R11, R11, 0x1f, RZ, 0xc0, !PT ;  /* 0x0000001f0b0b7812 */ /* 0x008fc800078ec0ff */
[----:B------:R-:W-:-:S13]  /*7890*/  ISETP.NE.AND P2, PT, R11, RZ, PT ;  /* 0x000000ff0b00720c */ /* 0x000fda0003f45270 */
[----:B----4-:R-:W-:Y:S05]  /*78a0*/  @!P2 BRA `(.L_x_55) ;  /* 0x000000000004a947 */ /* 0x010fea0003800000 */
[----:B------:R-:W-:Y:S01]  /*78b0*/  BPT.TRAP 0x1 ;  /* 0x000000040000795c */ /* 0x000fe20000300000 */
.L_x_55:
[----:B------:R-:W3:Y:S01]  /*78c0*/  S2R R11, SR_CgaCtaId ;  /* 0x00000000000b7919 */ /* 0x000ee20000008800 */
[----:B------:R-:W-:Y:S01]  /*78d0*/  MOV R5, 0x400 ;  /* 0x0000040000057802 */ /* 0x000fe20000000f00 */
[----:B------:R-:W-:Y:S01]  /*78e0*/  IMAD R8, R8, 0x60, RZ ;  /* 0x0000006008087824 */ /* 0x000fe200078e02ff */
[----:B------:R-:W-:Y:S01]  /*78f0*/  R2UR UR9, R2 ;  /* 0x00000000020972ca */ /* 0x000fe200000e0000 */
[----:B------:R-:W-:Y:S01]  /*7900*/  UIADD3 UR4, UP0, UR42, 0x370, URZ ;  /* 0x000003702a047890 */ /* 0x000fe2000ff1e03f */
[----:B------:R-:W-:Y:S01]  /*7910*/  R2UR UR12, R0 ;  /* 0x00000000000c72ca */ /* 0x000fe200000e0000 */
[----:B------:R-:W-:Y:S01]  /*7920*/  UMOV UR6, 0x0 ;  /* 0x0000000000067882 */ /* 0x000fe20000000000 */
[----:B-----5:R-:W-:Y:S01]  /*7930*/  R2UR UR13, R4 ;  /* 0x00000000040d72ca */ /* 0x020fe200000e0000 */
[----:B------:R-:W-:Y:S01]  /*7940*/  UIADD3.X UR5, URZ, UR43, URZ, UP0, !UPT ;  /* 0x0000002b3f057290 */ /* 0x000fe200087fe43f */
[----:B------:R-:W-:Y:S01]  /*7950*/  R2UR UR11, R8 ;  /* 0x00000000080b72ca */ /* 0x000fe200000e0000 */
[----:B------:R-:W-:Y:S01]  /*7960*/  UMOV UR7, 0x14f00000 ;  /* 0x14f0000000077882 */ /* 0x000fe20000000000 */
[----:B------:R-:W-:-:S05]  /*7970*/  UMOV UR10, URZ ;  /* 0x0000003f000a7c82 */ /* 0x000fca0008000000 */
[----:B------:R-:W-:Y:S01]  /*7980*/  UIADD3 UR9, UR9, 0x22830, URZ ;  /* 0x0002283009097890 */ /* 0x000fe2000fffe03f */
[----:B---3--:R-:W-:-:S05]  /*7990*/  LEA R5, R11, R5, 0x18 ;  /* 0x000000050b057211 */ /* 0x008fca00078ec0ff */
[----:B------:R-:W-:-:S05]  /*79a0*/  IMAD R5, R16, 0x3000, R5 ;  /* 0x0000300010057824 */ /* 0x000fca00078e0205 */
[----:B------:R-:W-:-:S13]  /*79b0*/  R2UR UR8, R5 ;  /* 0x00000000050872ca */ /* 0x000fda00000e0000 */
[----:B------:R-:W-:-:S09]  /*79c0*/  UIADD3 UR8, UR8, 0x1c400, URZ ;  /* 0x0001c40008087890 */ /* 0x000fd2000fffe03f */
[----:B------:R3:W-:Y:S01]  /*79d0*/  UTMALDG.4D [UR8], [UR4], desc[UR6] ;  /* 0x00000608040075b4 */ /* 0x0007e20008019000 */
[----:B------:R-:W4:Y:S02]  /*79e0*/  SYNCS.PHASECHK.TRANS64.TRYWAIT P2, [R2+URZ+0x22860], R3 ;  /* 0x02286003020075a7 */ /* 0x000f24000804017f */
[----:B---34-:R-:W-:Y:S05]  /*79f0*/  @!P2 BRA `(.L_x_56) ;  /* 0x000000180060a947 */ /* 0x018fea0003800000 */
.L_x_98:
[----:B------:R-:W-:Y:S05]  /*7a00*/  @P1 BRA `(.L_x_57) ;  /* 0x00000000001c1947 */ /* 0x000fea0003800000 */
[----:B------:R-:W4:Y:S01]  /*7a10*/  S2R R5, SR_TID.X ;  /* 0x0000000000057919 */ /* 0x000f220000002100 */
[----:B--23--:R-:W-:-:S04]  /*7a20*/  IMAD.MOV.U32 R3, RZ, RZ, 0xc000 ;  /* 0x0000c000ff037424 */ /* 0x00cfc800078e00ff */
[----:B------:R2:W-:Y:S01]  /*7a30*/  SYNCS.ARRIVE.TRANS64 RZ, [R2+URZ+0x22850], R3 ;  /* 0x0228500302ff79a7 */ /* 0x0005e2000800003f */
[----:B----4-:R-:W-:-:S04]  /*7a40*/  LOP3.LUT R5, R5, 0x1f, RZ, 0xc0, !PT ;  /* 0x0000001f05057812 */ /* 0x010fc800078ec0ff */
[----:B------:R-:W-:-:S13]  /*7a50*/  ISETP.NE.AND P1, PT, R5, RZ, PT ;  /* 0x000000ff0500720c */ /* 0x000fda0003f25270 */
[----:B--2---:R-:W-:Y:S05]  /*7a60*/  @!P1 BRA `(.L_x_57) ;  /* 0x0000000000049947 */ /* 0x004fea0003800000 */
[----:B------:R-:W-:Y:S01]  /*7a70*/  BPT.TRAP 0x1 ;  /* 0x000000040000795c */ /* 0x000fe20000300000 */
.L_x_57:
[----:B------:R-:W4:Y:S01]  /*7a80*/  S2R R5, SR_CgaCtaId ;  /* 0x0000000000057919 */ /* 0x000f220000008800 */
[----:B--23--:R-:W-:Y:S01]  /*7a90*/  MOV R3, 0x400 ;  /* 0x0000040000037802 */ /* 0x00cfe20000000f00 */
[----:B------:R-:W-:Y:S01]  /*7aa0*/  UIADD3 UR4, UP0, UR42, 0x470, URZ ;  /* 0x000004702a047890 */ /* 0x000fe2000ff1e03f */
[----:B------:R-:W-:Y:S01]  /*7ab0*/  R2UR UR9, R2 ;  /* 0x00000000020972ca */ /* 0x000fe200000e0000 */
[----:B------:R-:W-:Y:S01]  /*7ac0*/  UMOV UR10, URZ ;  /* 0x0000003f000a7c82 */ /* 0x000fe20008000000 */
[----:B------:R-:W-:Y:S01]  /*7ad0*/  R2UR UR11, R8 ;  /* 0x00000000080b72ca */ /* 0x000fe200000e0000 */
[----:B------:R-:W-:Y:S01]  /*7ae0*/  UIADD3.X UR5, URZ, UR43, URZ, UP0, !UPT ;  /* 0x0000002b3f057290 */ /* 0x000fe200087fe43f */
[----:B------:R-:W-:Y:S01]  /*7af0*/  R2UR UR12, R0 ;  /* 0x00000000000c72ca */ /* 0x000fe200000e0000 */
[----:B------:R-:W-:Y:S01]  /*7b00*/  UMOV UR6, 0x0 ;  /* 0x0000000000067882 */ /* 0x000fe20000000000 */
[----:B------:R-:W-:Y:S01]  /*7b10*/  R2UR UR13, R4 ;  /* 0x00000000040d72ca */ /* 0x000fe200000e0000 */
[----:B------:R-:W-:Y:S01]  /*7b20*/  UMOV UR7, 0x14f00000 ;  /* 0x14f0000000077882 */ /* 0x000fe20000000000 */
[----:B------:R-:W-:-:S05]  /*7b30*/  UMOV UR17, 0x40 ;  /* 0x0000004000117882 */ /* 0x000fca0000000000 */
[----:B------:R-:W-:Y:S01]  /*7b40*/  UIADD3 UR9, UR9, 0x22850, URZ ;  /* 0x0002285009097890 */ /* 0x000fe2000fffe03f */
[----:B----4-:R-:W-:-:S05]  /*7b50*/  LEA R3, R5, R3, 0x18 ;  /* 0x0000000305037211 */ /* 0x010fca00078ec0ff */
[----:B------:R-:W-:-:S05]  /*7b60*/  IMAD R2, R16, 0xc000, R3 ;  /* 0x0000c00010027824 */ /* 0x000fca00078e0203 */
[----:B------:R-:W-:-:S13]  /*7b70*/  R2UR UR14, R2 ;  /* 0x00000000020e72ca */ /* 0x000fda00000e0000 */
[----:B------:R-:W-:Y:S02]  /*7b80*/  UIADD3 UR8, UR14, 0x400, URZ ;  /* 0x000004000e087890 */ /* 0x000fe4000fffe03f */
[----:B------:R-:W-:Y:S02]  /*7b90*/  UIADD3 UR15, UR14, 0x3400, URZ ;  /* 0x000034000e0f7890 */ /* 0x000fe4000fffe03f */
[----:B------:R-:W-:Y:S02]  /*7ba0*/  UIADD3 UR16, UR14, 0x6400, URZ ;  /* 0x000064000e107890 */ /* 0x000fe4000fffe03f */
[----:B------:R-:W-:-:S03]  /*7bb0*/  UIADD3 UR14, UR14, 0x9400, URZ ;  /* 0x000094000e0e7890 */ /* 0x000fc6000fffe03f */
[----:B------:R2:W-:Y:S02]  /*7bc0*/  UTMALDG.4D [UR8], [UR4], desc[UR6] ;  /* 0x00000608040075b4 */ /* 0x0005e40008019000 */
[----:B--2---:R-:W-:Y:S01]  /*7bd0*/  UMOV UR8, UR15 ;  /* 0x0000000f00087c82 */ /* 0x004fe20008000000 */
[----:B------:R-:W-:Y:S01]  /*7be0*/  UMOV UR10, UR17 ;  /* 0x00000011000a7c82 */ /* 0x000fe20008000000 */
[----:B------:R-:W-:Y:S01]  /*7bf0*/  UMOV UR15, 0x80 ;  /* 0x00000080000f7882 */ /* 0x000fe20000000000 */
        /* <DEDUP_REMOVED lines=8> */
[----:B--2---:R-:W-:Y:S01]  /*7c80*/  NOP ;  /* 0x0000000000007918 */ /* 0x004fe20000000000 */
.L_x_52:
[----:B------:R-:W-:Y:S05]  /*7c90*/  BSYNC B0 ;  /* 0x0000000000007941 */ /* 0x000fea0003800000 */
.L_x_51:
[----:B------:R-:W2:Y:S01]  /*7ca0*/  LDL.LU R3, [R1+0x8] ;  /* 0x0000080001037983 */ /* 0x000ea20000300800 */
[----:B------:R-:W-:-:S05]  /*7cb0*/  VIADD R16, R16, 0x1 ;  /* 0x0000000110107836 */ /* 0x000fca0000000000 */
[----:B------:R-:W-:-:S04]  /*7cc0*/  ISETP.NE.AND P1, PT, R16, 0x2, PT ;  /* 0x000000021000780c */ /* 0x000fc80003f25270 */
[----:B------:R-:W-:Y:S02]  /*7cd0*/  SEL R2, RZ, 0x1, P1 ;  /* 0x00000001ff027807 */ /* 0x000fe40000800000 */
[----:B------:R-:W-:Y:S02]  /*7ce0*/  SEL R16, R16, RZ, P1 ;  /* 0x000000ff10107207 */ /* 0x000fe40000800000 */
[----:B------:R-:W-:Y:S01]  /*7cf0*/  LOP3.LUT R17, R17, R2, RZ, 0x3c, !PT ;  /* 0x0000000211117212 */ /* 0x000fe200078e3cff */
[----:B--2---:R-:W-:-:S07]  /*7d00*/  VIADD R8, R3, 0xfffffffd ;  /* 0xfffffffd03087836 */ /* 0x004fce0000000000 */
.L_x_50:
[----:B------:R-:W-:Y:S01]  /*7d10*/  IMAD.MOV R10, RZ, RZ, -R10 ;  /* 0x000000ffff0a7224 */ /* 0x000fe200078e0a0a */
[----:B------:R-:W-:Y:S04]  /*7d20*/  BSSY B0, `(.L_x_49) ;  /* 0x00000dc000007945 */ /* 0x000fe80003800000 */
[----:B------:R-:W-:-:S13]  /*7d30*/  ISETP.NE.AND P1, PT, R9, R10, PT ;  /* 0x0000000a0900720c */ /* 0x000fda0003f25270 */
[----:B------:R-:W-:Y:S05]  /*7d40*/  @!P1 BRA `(.L_x_58) ;  /* 0x0000000c00649947 */ /* 0x000fea0003800000 */
.L_x_73:
[----:B------:R-:W-:Y:S04]  /*7d50*/  BSSY B1, `(.L_x_59) ;  /* 0x0000065000017945 */ /* 0x000fe80003800000 */
[----:B------:R-:W-:Y:S05]  /*7d60*/  @!P6 BRA `(.L_x_60) ;  /* 0x00000004008ce947 */ /* 0x000fea0003800000 */
[----:B-1----:R-:W-:Y:S01]  /*7d70*/  IMAD.MOV.U32 R9, RZ, RZ, R8 ;  /* 0x000000ffff097224 */ /* 0x002fe200078e0008 */
[----:B------:R-:W-:Y:S06]  /*7d80*/  @!P0 BRA `(.L_x_61) ;  /* 0x0000000000488947 */ /* 0x000fec0003800000 */
[----:B------:R-:W1:Y:S01]  /*7d90*/  LDC R10, c[0x0][0x41c] ;  /* 0x00010700ff0a7b82 */ /* 0x000e620000000800 */
[----:B------:R-:W-:Y:S02]  /*7da0*/  ULDC.64 UR4, c[0x0][0x408] ;  /* 0x0001020000047ab9 */ /* 0x000fe40000000a00 */
[----:B------:R-:W-:-:S04]  /*7db0*/  IMAD R11, R7, UR4, RZ ;  /* 0x00000004070b7c24 */ /* 0x000fc8000f8e02ff */
[----:B------:R-:W-:Y:S01]  /*7dc0*/  IMAD R11, R6, UR5, R11 ;  /* 0x00000005060b7c24 */ /* 0x000fe2000f8e020b */
[----:B-1----:R-:W-:-:S13]  /*7dd0*/  ISETP.NE.AND P1, PT, R10, 0x1, PT ;  /* 0x000000010a00780c */ /* 0x002fda0003f25270 */
[----:B------:R-:W1:Y:S02]  /*7de0*/  @P1 LDC.64 R2, c[0x0][0x420] ;  /* 0x00010800ff021b82 */ /* 0x000e640000000a00 */
[----:B-1----:R-:W-:-:S04]  /*7df0*/  @P1 IMAD.HI.U32 R4, R8, R2, RZ ;  /* 0x0000000208041227 */ /* 0x002fc800078e00ff */
[----:B------:R-:W-:Y:S01]  /*7e00*/  IMAD.MOV.U32 R2, RZ, RZ, R8 ;  /* 0x000000ffff027224 */ /* 0x000fe200078e0008 */
[----:B------:R-:W-:Y:S02]  /*7e10*/  @P1 SHF.R.U32.HI R2, RZ, R3, R4 ;  /* 0x00000003ff021219 */ /* 0x000fe40000011604 */
[----:B------:R-:W1:Y:S02]  /*7e20*/  LDC.64 R4, c[0x0][0x3f8] ;  /* 0x0000fe00ff047b82 */ /* 0x000e640000000a00 */
[--C-:B------:R-:W-:Y:S01]  /*7e30*/  SHF.R.S32.HI R3, RZ, 0x1f, R2.reuse ;  /* 0x0000001fff037819 */ /* 0x100fe20000011402 */
[--C-:B------:R-:W-:Y:S02]  /*7e40*/  IMAD.MOV R9, RZ, RZ, -R2.reuse ;  /* 0x000000ffff097224 */ /* 0x100fe400078e0a02 */
[----:B------:R-:W-:-:S04]  /*7e50*/  IMAD.WIDE.U32 R2, R6, UR4, R2 ;  /* 0x0000000406027c25 */ /* 0x000fc8000f8e0002 */
[----:B------:R-:W-:Y:S01]  /*7e60*/  IMAD R9, R10, R9, R8 ;  /* 0x000000090a097224 */ /* 0x000fe200078e0208 */
[----:B------:R-:W-:Y:S02]  /*7e70*/  IADD3 R11, R11, R3, RZ ;  /* 0x000000030b0b7210 */ /* 0x000fe40007ffe0ff */
[----:B-1----:R-:W-:-:S04]  /*7e80*/  LEA R4, P1, R2, R4, 0x2 ;  /* 0x0000000402047211 */ /* 0x002fc800078210ff */
[----:B------:R-:W-:-:S05]  /*7e90*/  LEA.HI.X R5, R2, R5, R11, 0x2, P1 ;  /* 0x0000000502057211 */ /* 0x000fca00008f140b */
[----:B------:R1:W5:Y:S04]  /*7ea0*/  LDG.E R4, desc[UR40][R4.64] ;  /* 0x0000002804047981 */ /* 0x000368000c1e1900 */
.L_x_61:
[----:B------:R-:W2:Y:S01]  /*7eb0*/  S2R R3, SR_CgaCtaId ;  /* 0x0000000000037919 */ /* 0x000ea20000008800 */
[----:B------:R-:W-:Y:S01]  /*7ec0*/  MOV R2, 0x400 ;  /* 0x0000040000027802 */ /* 0x000fe20000000f00 */
[----:B-1----:R-:W1:Y:S03]  /*7ed0*/  S2R R5, SR_TID.X ;  /* 0x0000000000057919 */ /* 0x002e660000002100 */
[----:B--2---:R-:W-:Y:S02]  /*7ee0*/  LEA R2, R3, R2, 0x18 ;  /* 0x0000000203027211 */ /* 0x004fe400078ec0ff */
[----:B-1----:R-:W-:-:S03]  /*7ef0*/  LOP3.LUT R5, R5, 0x7f, RZ, 0xc0, !PT ;  /* 0x0000007f05057812 */ /* 0x002fc600078ec0ff */
[----:B------:R-:W-:Y:S01]  /*7f00*/  IMAD R3, R16, 0x8, R2 ;  /* 0x0000000810037824 */ /* 0x000fe200078e0202 */
[----:B------:R-:W-:Y:S02]  /*7f10*/  SHF.L.U32 R2, R17, 0x1f, RZ ;  /* 0x0000001f11027819 */ /* 0x000fe400000006ff */
[----:B------:R-:W-:Y:S02]  /*7f20*/  ISETP.NE.AND P1, PT, R5, RZ, PT ;  /* 0x000000ff0500720c */ /* 0x000fe40003f25270 */
[----:B------:R-:W1:Y:S02]  /*7f30*/  SYNCS.PHASECHK.TRANS64.TRYWAIT P2, [R3+URZ+0x22840], R2 ;  /* 0x02284002030075a7 */ /* 0x000e64000804017f */
[----:B-1----:R-:W-:Y:S09]  /*7f40*/  @!P2 BRA `(.L_x_62) ;  /* 0x000000140020a947 */ /* 0x002ff20003800000 */
.L_x_99:
[----:B------:R-:W-:Y:S05]  /*7f50*/  @P1 BRA `(.L_x_63) ;  /* 0x00000000001c1947 */ /* 0x000fea0003800000 */
[----:B------:R-:W2:Y:S01]  /*7f60*/  S2R R5, SR_TID.X ;  /* 0x0000000000057919 */ /* 0x000ea20000002100 */
[----:B------:R-:W-:-:S04]  /*7f70*/  IMAD.MOV.U32 R10, RZ, RZ, 0x3000 ;  /* 0x00003000ff0a7424 */ /* 0x000fc800078e00ff */
[----:B------:R3:W-:Y:S01]  /*7f80*/  SYNCS.ARRIVE.TRANS64 RZ, [R3+URZ+0x22830], R10 ;  /* 0x0228300a03ff79a7 */ /* 0x0007e2000800003f */
[----:B--2---:R-:W-:-:S04]  /*7f90*/  LOP3.LUT R5, R5, 0x1f, RZ, 0xc0, !PT ;  /* 0x0000001f05057812 */ /* 0x004fc800078ec0ff */
[----:B------:R-:W-:-:S13]  /*7fa0*/  ISETP.NE.AND P2, PT, R5, RZ, PT ;  /* 0x000000ff0500720c */ /* 0x000fda0003f45270 */
[----:B---3--:R-:W-:Y:S05]  /*7fb0*/  @!P2 BRA `(.L_x_63) ;  /* 0x000000000004a947 */ /* 0x008fea0003800000 */
[----:B------:R-:W-:Y:S01]  /*7fc0*/  BPT.TRAP 0x1 ;  /* 0x000000040000795c */ /* 0x000fe20000300000 */
.L_x_63:
[----:B------:R-:W2:Y:S01]  /*7fd0*/  S2R R10, SR_CgaCtaId ;  /* 0x00000000000a7919 */ /* 0x000ea20000008800 */
[----:B------:R-:W-:Y:S01]  /*7fe0*/  MOV R5, 0x400 ;  /* 0x0000040000057802 */ /* 0x000fe20000000f00 */
[----:B------:R-:W-:Y:S01]  /*7ff0*/  UIADD3 UR4, UP0, UR42, 0x370, URZ ;  /* 0x000003702a047890 */ /* 0x000fe2000ff1e03f */
[----:B------:R-:W-:Y:S01]  /*8000*/  R2UR UR9, R3 ;  /* 0x00000000030972ca */ /* 0x000fe200000e0000 */
[----:B------:R-:W-:Y:S01]  /*8010*/  UMOV UR6, 0x0 ;  /* 0x0000000000067882 */ /* 0x000fe20000000000 */
[----:B------:R-:W-:Y:S01]  /*8020*/  R2UR UR12, R0 ;  /* 0x00000000000c72ca */ /* 0x000fe200000e0000 */
[----:B------:R-:W-:Y:S01]  /*8030*/  UIADD3.X UR5, URZ, UR43, URZ, UP0, !UPT ;  /* 0x0000002b3f057290 */ /* 0x000fe200087fe43f */
[----:B-----5:R-:W-:Y:S01]  /*8040*/  R2UR UR13, R4 ;  /* 0x00000000040d72ca */ /* 0x020fe200000e0000 */
[----:B------:R-:W-:Y:S01]  /*8050*/  UMOV UR7, 0x14f00000 ;  /* 0x14f0000000077882 */ /* 0x000fe20000000000 */
[----:B------:R-:W-:-:S07]  /*8060*/  UMOV UR10, URZ ;  /* 0x0000003f000a7c82 */ /* 0x000fce0008000000 */
[----:B------:R-:W-:Y:S01]  /*8070*/  UIADD3 UR9, UR9, 0x22830, URZ ;  /* 0x0002283009097890 */ /* 0x000fe2000fffe03f */
[----:B--2---:R-:W-:-:S05]  /*8080*/  LEA R5, R10, R5, 0x18 ;  /* 0x000000050a057211 */ /* 0x004fca00078ec0ff */
[----:B------:R-:W-:-:S05]  /*8090*/  IMAD R5, R16, 0x3000, R5 ;  /* 0x0000300010057824 */ /* 0x000fca00078e0205 */
[----:B------:R-:W-:Y:S01]  /*80a0*/  R2UR UR8, R5 ;  /* 0x00000000050872ca */ /* 0x000fe200000e0000 */
[----:B------:R-:W-:-:S05]  /*80b0*/  IMAD R5, R9, 0x60, RZ ;  /* 0x0000006009057824 */ /* 0x000fca00078e02ff */
[----:B------:R-:W-:-:S07]  /*80c0*/  R2UR UR11, R5 ;  /* 0x00000000050b72ca */ /* 0x000fce00000e0000 */
[----:B------:R-:W-:-:S09]  /*80d0*/  UIADD3 UR8, UR8, 0x1c400, URZ ;  /* 0x0001c40008087890 */ /* 0x000fd2000fffe03f */
[----:B------:R2:W-:Y:S01]  /*80e0*/  UTMALDG.4D [UR8], [UR4], desc[UR6] ;  /* 0x00000608040075b4 */ /* 0x0005e20008019000 */
[----:B------:R-:W3:Y:S02]  /*80f0*/  SYNCS.PHASECHK.TRANS64.TRYWAIT P2, [R3+URZ+0x22860], R2 ;  /* 0x02286002030075a7 */ /* 0x000ee4000804017f */
[----:B--23--:R-:W-:Y:S05]  /*8100*/  @!P2 BRA `(.L_x_64) ;  /* 0x0000001000c4a947 */ /* 0x00cfea0003800000 */
.L_x_100:
[----:B------:R-:W-:Y:S05]  /*8110*/  @P1 BRA `(.L_x_65) ;  /* 0x00000000001c1947 */ /* 0x000fea0003800000 */
[----:B------:R-:W3:Y:S01]  /*8120*/  S2R R9, SR_TID.X ;  /* 0x0000000000097919 */ /* 0x000ee20000002100 */
[----:B-12---:R-:W-:-:S04]  /*8130*/  IMAD.MOV.U32 R2, RZ, RZ, 0xc000 ;  /* 0x0000c000ff027424 */ /* 0x006fc800078e00ff */
[----:B------:R4:W-:Y:S01]  /*8140*/  SYNCS.ARRIVE.TRANS64 RZ, [R3+URZ+0x22850], R2 ;  /* 0x0228500203ff79a7 */ /* 0x0009e2000800003f */
[----:B---3--:R-:W-:-:S04]  /*8150*/  LOP3.LUT R9, R9, 0x1f, RZ, 0xc0, !PT ;  /* 0x0000001f09097812 */ /* 0x008fc800078ec0ff */
[----:B------:R-:W-:-:S13]  /*8160*/  ISETP.NE.AND P1, PT, R9, RZ, PT ;  /* 0x000000ff0900720c */ /* 0x000fda0003f25270 */
[----:B----4-:R-:W-:Y:S05]  /*8170*/  @!P1 BRA `(.L_x_65) ;  /* 0x0000000000049947 */ /* 0x010fea0003800000 */
[----:B------:R-:W-:Y:S01]  /*8180*/  BPT.TRAP 0x1 ;  /* 0x000000040000795c */ /* 0x000fe20000300000 */
.L_x_65:
[----:B------:R-:W3:Y:S01]  /*8190*/  S2R R9, SR_CgaCtaId ;  /* 0x0000000000097919 */ /* 0x000ee20000008800 */
[----:B-12---:R-:W-:Y:S01]  /*81a0*/  MOV R2, 0x400 ;  /* 0x0000040000027802 */ /* 0x006fe20000000f00 */
        /* <DEDUP_REMOVED lines=11> */
[----:B---3--:R-:W-:-:S05]  /*8260*/  LEA R2, R9, R2, 0x18 ;  /* 0x0000000209027211 */ /* 0x008fca00078ec0ff */
[----:B------:R-:W-:-:S05]  /*8270*/  IMAD R2, R16, 0xc000, R2 ;  /* 0x0000c00010027824 */ /* 0x000fca00078e0202 */
[----:B------:R-:W-:-:S13]  /*8280*/  R2UR UR14, R2 ;  /* 0x00000000020e72ca */ /* 0x000fda00000e0000 */
[----:B------:R-:W-:Y:S02]  /*8290*/  UIADD3 UR8, UR14, 0x400, URZ ;  /* 0x000004000e087890 */ /* 0x000fe4000fffe03f */
[----:B------:R-:W-:Y:S02]  /*82a0*/  UIADD3 UR15, UR14, 0x3400, URZ ;  /* 0x000034000e0f7890 */ /* 0x000fe4000fffe03f */
[----:B------:R-:W-:Y:S02]  /*82b0*/  UIADD3 UR16, UR14, 0x6400, URZ ;  /* 0x000064000e107890 */ /* 0x000fe4000fffe03f */
[----:B------:R-:W-:-:S03]  /*82c0*/  UIADD3 UR14, UR14, 0x9400, URZ ;  /* 0x000094000e0e7890 */ /* 0x000fc6000fffe03f */
[----:B------:R1:W-:Y:S02]  /*82d0*/  UTMALDG.4D [UR8], [UR4], desc[UR6] ;  /* 0x00000608040075b4 */ /* 0x0003e40008019000 */
[----:B-1----:R-:W-:Y:S01]  /*82e0*/  UMOV UR8, UR15 ;  /* 0x0000000f00087c82 */ /* 0x002fe20008000000 */
[----:B------:R-:W-:Y:S01]  /*82f0*/  UMOV UR10, UR17 ;  /* 0x00000011000a7c82 */ /* 0x000fe20008000000 */
[----:B------:R-:W-:Y:S01]  /*8300*/  UMOV UR15, 0x80 ;  /* 0x00000080000f7882 */ /* 0x000fe20000000000 */
[----:B------:R1:W-:Y:S02]  /*8310*/  UTMALDG.4D [UR8], [UR4], desc[UR6] ;  /* 0x00000608040075b4 */ /* 0x0003e40008019000 */
[----:B-1----:R-:W-:Y:S01]  /*8320*/  UMOV UR8, UR16 ;  /* 0x0000001000087c82 */ /* 0x002fe20008000000 */
[----:B------:R-:W-:Y:S01]  /*8330*/  UMOV UR10, UR15 ;  /* 0x0000000f000a7c82 */ /* 0x000fe20008000000 */
[----:B------:R-:W-:Y:S01]  /*8340*/  UMOV UR15, 0xc0 ;  /* 0x000000c0000f7882 */ /* 0x000fe20000000000 */
[----:B------:R1:W-:Y:S02]  /*8350*/  UTMALDG.4D [UR8], [UR4], desc[UR6] ;  /* 0x00000608040075b4 */ /* 0x0003e40008019000 */
[----:B-1----:R-:W-:Y:S01]  /*8360*/  UMOV UR8, UR14 ;  /* 0x0000000e00087c82 */ /* 0x002fe20008000000 */
[----:B------:R-:W-:-:S02]  /*8370*/  UMOV UR10, UR15 ;  /* 0x0000000f000a7c82 */ /* 0x000fc40008000000 */
[----:B------:R2:W-:Y:S02]  /*8380*/  UTMALDG.4D [UR8], [UR4], desc[UR6] ;  /* 0x00000608040075b4 */ /* 0x0005e40008019000 */
[----:B--2---:R-:W-:Y:S01]  /*8390*/  NOP ;  /* 0x0000000000007918 */ /* 0x004fe20000000000 */
.L_x_60:
[----:B------:R-:W-:Y:S05]  /*83a0*/  BSYNC B1 ;  /* 0x0000000000017941 */ /* 0x000fea0003800000 */
.L_x_59:
[----:B-1----:R-:W-:Y:S01]  /*83b0*/  VIADD R9, R16, 0x1 ;  /* 0x0000000110097836 */ /* 0x002fe20000000000 */
[----:B------:R-:W-:Y:S04]  /*83c0*/  BSSY B1, `(.L_x_66) ;  /* 0x0000069000017945 */ /* 0x000fe80003800000 */
[----:B------:R-:W-:-:S04]  /*83d0*/  ISETP.NE.AND P1, PT, R9, 0x2, PT ;  /* 0x000000020900780c */ /* 0x000fc80003f25270 */
[----:B------:R-:W-:Y:S02]  /*83e0*/  SEL R2, RZ, 0x1, P1 ;  /* 0x00000001ff027807 */ /* 0x000fe40000800000 */
[----:B------:R-:W-:Y:S02]  /*83f0*/  SEL R9, R9, RZ, P1 ;  /* 0x000000ff09097207 */ /* 0x000fe40000800000 */
[----:B------:R-:W-:Y:S01]  /*8400*/  LOP3.LUT R17, R17, R2, RZ, 0x3c, !PT ;  /* 0x0000000211117212 */ /* 0x000fe200078e3cff */
[----:B------:R-:W-:Y:S06]  /*8410*/  @!P6 BRA `(.L_x_67) ;  /* 0x00000004008ce947 */ /* 0x000fec0003800000 */
[----:B------:R-:W-:Y:S01]  /*8420*/  VIADD R10, R8, 0xffffffff ;  /* 0xffffffff080a7836 */ /* 0x000fe20000000000 */
        /* <DEDUP_REMOVED lines=9> */
[----:B------:R-:W-:-:S05]  /*84c0*/  @P1 SHF.R.U32.HI R2, RZ, R3, R4 ;  /* 0x00000003ff021219 */ /* 0x000fca0000011604 */
[----:B------:R-:W-:-:S04]  /*84d0*/  IMAD.MOV R3, RZ, RZ, -R2 ;  /* 0x000000ffff037224 */ /* 0x000fc800078e0a02 */
[----:B------:R-:W-:Y:S01]  /*84e0*/  IMAD R10, R5, R3, R10 ;  /* 0x00000003050a7224 */ /* 0x000fe200078e020a */
[--C-:B------:R-:W-:Y:S01]  /*84f0*/  SHF.R.S32.HI R3, RZ, 0x1f, R2.reuse ;  /* 0x0000001fff037819 */ /* 0x100fe20000011402 */
[----:B------:R-:W1:Y:S02]  /*8500*/  LDC.64 R4, c[0x0][0x3f8] ;  /* 0x0000fe00ff047b82 */ /* 0x000e640000000a00 */
[----:B------:R-:W-:-:S05]  /*8510*/  IMAD.WIDE.U32 R2, R6, UR4, R2 ;  /* 0x0000000406027c25 */ /* 0x000fca000f8e0002 */
[----:B------:R-:W-:Y:S02]  /*8520*/  IADD3 R11, R11, R3, RZ ;  /* 0x000000030b0b7210 */ /* 0x000fe40007ffe0ff */
[----:B-1----:R-:W-:-:S04]  /*8530*/  LEA R4, P1, R2, R4, 0x2 ;  /* 0x0000000402047211 */ /* 0x002fc800078210ff */
[----:B------:R-:W-:-:S05]  /*8540*/  LEA.HI.X R5, R2, R5, R11, 0x2, P1 ;  /* 0x0000000502057211 */ /* 0x000fca00008f140b */
[----:B------:R1:W5:Y:S04]  /*8550*/  LDG.E R4, desc[UR40][R4.64] ;  /* 0x0000002804047981 */ /* 0x000368000c1e1900 */
.L_x_68:
        /* <DEDUP_REMOVED lines=10> */
.L_x_101:
        /* <DEDUP_REMOVED lines=8> */
.L_x_70:
[----:B------:R-:W2:Y:S01]  /*8680*/  S2R R11, SR_CgaCtaId ;  /* 0x00000000000b7919 */ /* 0x000ea20000008800 */
        /* <DEDUP_REMOVED lines=12> */
[----:B--2---:R-:W-:-:S05]  /*8750*/  LEA R5, R11, R5, 0x18 ;  /* 0x000000050b057211 */ /* 0x004fca00078ec0ff */
[----:B------:R-:W-:-:S05]  /*8760*/  IMAD R5, R9, 0x3000, R5 ;  /* 0x0000300009057824 */ /* 0x000fca00078e0205 */
[----:B------:R-:W-:-:S13]  /*8770*/  R2UR UR8, R5 ;  /* 0x00000000050872ca */ /* 0x000fda00000e0000 */
[----:B------:R-:W-:-:S09]  /*8780*/  UIADD3 UR8, UR8, 0x1c400, URZ ;  /* 0x0001c40008087890 */ /* 0x000fd2000fffe03f */
[----:B------:R2:W-:Y:S01]  /*8790*/  UTMALDG.4D [UR8], [UR4], desc[UR6] ;  /* 0x00000608040075b4 */ /* 0x0005e20008019000 */
[----:B------:R-:W3:Y:S02]  /*87a0*/  SYNCS.PHASECHK.TRANS64.TRYWAIT P2, [R3+URZ+0x22860], R2 ;  /* 0x02286002030075a7 */ /* 0x000ee4000804017f */
[----:B--23--:R-:W-:Y:S05]  /*87b0*/  @!P2 BRA `(.L_x_71) ;  /* 0x0000000c0040a947 */ /* 0x00cfea0003800000 */
.L_x_102:
        /* <DEDUP_REMOVED lines=8> */
.L_x_72:
        /* <DEDUP_REMOVED lines=32> */
[----:B-1----:R-:W-:Y:S01]  /*8a40*/  NOP ;  /* 0x0000000000007918 */ /* 0x002fe20000000000 */
.L_x_67:
[----:B------:R-:W-:Y:S05]  /*8a50*/  BSYNC B1 ;  /* 0x0000000000017941 */ /* 0x000fea0003800000 */
.L_x_66:
[C---:B------:R-:W-:Y:S01]  /*8a60*/  ISETP.GT.AND P2, PT, R8.reuse, 0x1, PT ;  /* 0x000000010800780c */ /* 0x040fe20003f44270 */
[----:B------:R-:W-:Y:S02]  /*8a70*/  VIADD R9, R9, 0x1 ;  /* 0x0000000109097836 */ /* 0x000fe40000000000 */
[----:B------:R-:W-:-:S03]  /*8a80*/  VIADD R8, R8, 0xfffffffe ;  /* 0xfffffffe08087836 */ /* 0x000fc60000000000 */
[----:B------:R-:W-:-:S04]  /*8a90*/  ISETP.NE.AND P1, PT, R9, 0x2, PT ;  /* 0x000000020900780c */ /* 0x000fc80003f25270 */
[----:B------:R-:W-:Y:S02]  /*8aa0*/  SEL R2, RZ, 0x1, P1 ;  /* 0x00000001ff027807 */ /* 0x000fe40000800000 */
[----:B------:R-:W-:Y:S02]  /*8ab0*/  SEL R16, R9, RZ, P1 ;  /* 0x000000ff09107207 */ /* 0x000fe40000800000 */
[----:B------:R-:W-:Y:S01]  /*8ac0*/  LOP3.LUT R17, R17, R2, RZ, 0x3c, !PT ;  /* 0x0000000211117212 */ /* 0x000fe200078e3cff */
[----:B------:R-:W-:Y:S06]  /*8ad0*/  @P2 BRA `(.L_x_73) ;  /* 0xfffffff0009c2947 */ /* 0x000fec000383ffff */
.L_x_58:
[----:B------:R-:W-:Y:S05]  /*8ae0*/  BSYNC B0 ;  /* 0x0000000000007941 */ /* 0x000fea0003800000 */
.L_x_49:
[----:B------:R-:W2:Y:S01]  /*8af0*/  LDL.LU R2, [R1+0xc] ;  /* 0x00000c0001027983 */ /* 0x000ea20000300800 */
[----:B------:R-:W-:-:S03]  /*8b00*/  ULDC UR4, c[0x0][0xda4] ;  /* 0x0003690000047ab9 */ /* 0x000fc60000000800 */
[----:B------:R-:W3:Y:S01]  /*8b10*/  LDL.LU R0, [R1+0x18] ;  /* 0x0000180001007983 */ /* 0x000ee20000300800 */
[----:B--2---:R-:W-:Y:S02]  /*8b20*/  VIADD R2, R2, UR36 ;  /* 0x0000002402027c36 */ /* 0x004fe40008000000 */
[----:B---3--:R-:W-:-:S03]  /*8b30*/  VIADD R0, R0, 0x1 ;  /* 0x0000000100007836 */ /* 0x008fc60000000000 */
[----:B------:R2:W-:Y:S01]  /*8b40*/  STL [R1+0xc], R2 ;  /* 0x00000c0201007387 */ /* 0x0005e20000100800 */
[----:B------:R-:W-:-:S03]  /*8b50*/  ISETP.GE.AND P0, PT, R2, UR4, PT ;  /* 0x0000000402007c0c */ /* 0x000fc6000bf06270 */
[----:B------:R2:W-:Y:S10]  /*8b60*/  STL [R1+0x18], R0 ;  /* 0x0000180001007387 */ /* 0x0005f40000100800 */
[----:B--2---:R-:W-:Y:S05]  /*8b70*/  @!P0 BRA `(.L_x_74) ;  /* 0xffffffd800088947 */ /* 0x004fea000383ffff */
[----:B------:R-:W-:-:S07]  /*8b80*/  LOP3.LUT R2, R0, 0x1, RZ, 0xc, !PT ;  /* 0x0000000100027812 */ /* 0x000fce00078e0cff */
.L_x_32:
[----:B------:R-:W2:Y:S01]  /*8b90*/  S2R R3, SR_CgaCtaId ;  /* 0x0000000000037919 */ /* 0x000ea20000008800 */
[----:B------:R-:W-:Y:S01]  /*8ba0*/  MOV R0, 0x400 ;  /* 0x0000040000007802 */ /* 0x000fe20000000f00 */
[----:B------:R-:W-:Y:S03]  /*8bb0*/  BSSY B0, `(.L_x_75) ;  /* 0x0000005000007945 */ /* 0x000fe60003800000 */
[----:B--2---:R-:W-:Y:S02]  /*8bc0*/  LEA R0, R3, R0, 0x18 ;  /* 0x0000000003007211 */ /* 0x004fe400078ec0ff */
[----:B------:R-:W-:-:S04]  /*8bd0*/  SHF.L.U32 R3, R2, 0x1f, RZ ;  /* 0x0000001f02037819 */ /* 0x000fc800000006ff */
[----:B------:R-:W2:Y:S02]  /*8be0*/  SYNCS.PHASECHK.TRANS64.TRYWAIT P0, [R0+URZ+0x22820], R3 ;  /* 0x02282003000075a7 */ /* 0x000ea4000800017f */
[----:B--2---:R-:W-:Y:S05]  /*8bf0*/  @!P0 BRA `(.L_x_76) ;  /* 0x0000000800448947 */ /* 0x004fea0003800000 */
.L_x_103:
[----:B------:R-:W-:Y:S05]  /*8c00*/  BSYNC B0 ;  /* 0x0000000000007941 */ /* 0x000fea0003800000 */
.L_x_75:
[----:B------:R-:W-:-:S03]  /*8c10*/  UMOV UR4, 0xffffffff ;  /* 0xffffffff00047882 */ /* 0x000fc60000000000 */
[----:B------:R-:W-:Y:S05]  /*8c20*/  BRA.DIV UR4, `(.L_x_77) ;  /* 0x0000000a044c7947 */ /* 0x000fea000b800000 */
[----:B------:R-:W3:Y:S02]  /*8c30*/  S2R R2, SR_TID.X ;  /* 0x0000000000027919 */ /* 0x000ee40000002100 */
[----:B---3--:R-:W-:-:S04]  /*8c40*/  SHF.R.U32.HI R2, RZ, 0x5, R2 ;  /* 0x00000005ff027819 */ /* 0x008fc80000011602 */
[----:B------:R-:W-:-:S05]  /*8c50*/  LOP3.LUT R2, R2, 0x3, RZ, 0xc0, !PT ;  /* 0x0000000302027812 */ /* 0x000fca00078ec0ff */
[----:B------:R3:W4:Y:S02]  /*8c60*/  SHFL.IDX PT, R14, R2, RZ, 0x1f ;  /* 0x00001fff020e7589 */ /* 0x00072400000e0000 */
.L_x_106:
[----:B----4-:R-:W-:Y:S01]  /*8c70*/  ISETP.NE.AND P0, PT, R14, RZ, PT ;  /* 0x000000ff0e00720c */ /* 0x010fe20003f05270 */
[----:B------:R-:W-:-:S12]  /*8c80*/  BSSY B0, `(.L_x_78) ;  /* 0x0000024000007945 */ /* 0x000fd80003800000 */
[----:B------:R-:W-:Y:S05]  /*8c90*/  @P0 BRA `(.L_x_79) ;  /* 0x0000000000880947 */ /* 0x000fea0003800000 */
[----:B------:R-:W-:-:S03]  /*8ca0*/  UMOV UR4, 0xffffffff ;  /* 0xffffffff00047882 */ /* 0x000fc60000000000 */
[----:B------:R-:W-:Y:S05]  /*8cb0*/  BRA.DIV UR4, `(.L_x_80) ;  /* 0x0000000a045c7947 */ /* 0x000fea000b800000 */
[----:B------:R-:W-:-:S13]  /*8cc0*/  ELECT P6, URZ, PT ;  /* 0x00000000003f782f */ /* 0x000fda00038c0000 */
.L_x_109:
[----:B------:R-:W-:Y:S05]  /*8cd0*/  @!P6 BRA `(.L_x_79) ;  /* 0x000000000078e947 */ /* 0x000fea0003800000 */
[----:B------:R-:W-:-:S06]  /*8ce0*/  ULOP3.LUT UR4, UR38, 0x2, URZ, 0xfc, !UPT ;  /* 0x0000000226047892 */ /* 0x000fcc000f8efc3f */
[----:B---3--:R-:W-:-:S04]  /*8cf0*/  MOV R2, UR4 ;  /* 0x0000000400027c02 */ /* 0x008fc80008000f00 */
[----:B------:R-:W-:-:S13]  /*8d00*/  ISETP.NE.AND P2, PT, R2, 0x3, PT ;  /* 0x000000030200780c */ /* 0x000fda0003f45270 */
[----:B------:R-:W-:Y:S05]  /*8d10*/  @!P2 BRA `(.L_x_81) ;  /* 0x000000000004a947 */ /* 0x000fea0003800000 */
[----:B------:R-:W-:Y:S01]  /*8d20*/  BPT.TRAP 0x1 ;  /* 0x000000040000795c */ /* 0x000fe20000300000 */
.L_x_81:
[----:B--2---:R-:W-:Y:S01]  /*8d30*/  VIADD R3, R0, 0x22840 ;  /* 0x0002284000037836 */ /* 0x004fe20000000000 */
[----:B------:R-:W-:Y:S01]  /*8d40*/  SHF.L.U32 R5, R17, 0x1f, RZ ;  /* 0x0000001f11057819 */ /* 0x000fe200000006ff */
[C---:B------:R-:W-:Y:S02]  /*8d50*/  VIADD R2, R16.reuse, 0x1 ;  /* 0x0000000110027836 */ /* 0x040fe40000000000 */
[----:B------:R-:W-:-:S03]  /*8d60*/  IMAD R6, R16, 0x8, R3 ;  /* 0x0000000810067824 */ /* 0x000fc600078e0203 */
[----:B------:R-:W-:Y:S01]  /*8d70*/  ISETP.NE.AND P1, PT, R2, 0x2, PT ;  /* 0x000000020200780c */ /* 0x000fe20003f25270 */
[----:B------:R-:W2:Y:S03]  /*8d80*/  SYNCS.PHASECHK.TRANS64.TRYWAIT P0, [R6+URZ], R5 ;  /* 0x00000005060075a7 */ /* 0x000ea6000800017f */
[----:B------:R-:W-:-:S04]  /*8d90*/  SEL R4, RZ, 0x1, P1 ;  /* 0x00000001ff047807 */ /* 0x000fc80000800000 */
[----:B------:R-:W-:Y:S02]  /*8da0*/  LOP3.LUT R17, R17, R4, RZ, 0x3c, !PT ;  /* 0x0000000411117212 */ /* 0x000fe400078e3cff */
[----:B------:R-:W-:Y:S02]  /*8db0*/  SEL R4, R2, RZ, P1 ;  /* 0x000000ff02047207 */ /* 0x000fe40000800000 */
[----:B------:R-:W-:-:S03]  /*8dc0*/  SHF.L.U32 R2, R17, 0x1f, RZ ;  /* 0x0000001f11027819 */ /* 0x000fc600000006ff */
[----:B------:R-:W-:Y:S01]  /*8dd0*/  IMAD R3, R4, 0x8, R3 ;  /* 0x0000000804037824 */ /* 0x000fe200078e0203 */
[----:B--2---:R-:W-:Y:S06]  /*8de0*/  @!P0 BRA `(.L_x_82) ;  /* 0x0000000800308947 */ /* 0x004fec0003800000 */
.L_x_110:
[----:B------:R-:W3:Y:S02]  /*8df0*/  SYNCS.PHASECHK.TRANS64.TRYWAIT P0, [R3+URZ], R2 ;  /* 0x00000002030075a7 */ /* 0x000ee4000800017f */
[----:B---3--:R-:W-:Y:S05]  /*8e00*/  @!P0 BRA `(.L_x_83) ;  /* 0x00000008003c8947 */ /* 0x008fea0003800000 */
.L_x_111:
[----:B------:R-:W-:Y:S05]  /*8e10*/  @!P2 BRA `(.L_x_84) ;  /* 0x000000000004a947 */ /* 0x000fea0003800000 */
[----:B------:R-:W-:Y:S01]  /*8e20*/  BPT.TRAP 0x1 ;  /* 0x000000040000795c */ /* 0x000fe20000300000 */
.L_x_84:
[----:B---3--:R-:W-:-:S04]  /*8e30*/  VIADD R3, R0, 0x22860 ;  /* 0x0002286000037836 */ /* 0x008fc80000000000 */
[----:B------:R-:W-:-:S04]  /*8e40*/  IMAD R16, R16, 0x8, R3 ;  /* 0x0000000810107824 */ /* 0x000fc800078e0203 */
[----:B------:R-:W3:Y:S02]  /*8e50*/  SYNCS.PHASECHK.TRANS64.TRYWAIT P0, [R16+URZ], R5 ;  /* 0x00000005100075a7 */ /* 0x000ee4000800017f */
[----:B---3--:R-:W-:Y:S05]  /*8e60*/  @!P0 BRA `(.L_x_85) ;  /* 0x0000000800388947 */ /* 0x008fea0003800000 */
.L_x_112:
[----:B------:R-:W-:-:S07]  /*8e70*/  IMAD R3, R4, 0x8, R3 ;  /* 0x0000000804037824 */ /* 0x000fce00078e0203 */
.L_x_86:
[----:B----4-:R4:W1:Y:S02]  /*8e80*/  SYNCS.PHASECHK.TRANS64.TRYWAIT P0, [R3+URZ], R2 ;  /* 0x00000002030075a7 */ /* 0x010864000800017f */
[----:B-1----:R-:W-:Y:S05]  /*8e90*/  @!P0 NANOSLEEP.SYNCS 0x989680 ;  /* 0x009896800000895d */ /* 0x002fea0003900000 */
[----:B------:R-:W1:Y:S02]  /*8ea0*/  @!P0 SYNCS.PHASECHK.TRANS64 P0, [R3+URZ], R2 ;  /* 0x00000002030085a7 */ /* 0x000e64000800007f */
[----:B-1----:R-:W-:Y:S05]  /*8eb0*/  @!P0 BRA `(.L_x_86) ;  /* 0xfffffffc00f08947 */ /* 0x002fea000383ffff */
.L_x_79:
[----:B------:R-:W-:Y:S05]  /*8ec0*/  BSYNC B0 ;  /* 0x0000000000007941 */ /* 0x000fea0003800000 */
.L_x_78:
[----:B------:R-:W-:Y:S05]  /*8ed0*/  EXIT ;  /* 0x000000000000794d */ /* 0x000fea0003800000 */
.L_x_10:
[----:B-1----:R-:W-:-:S04]  /*8ee0*/  MOV R3, UR46 ;  /* 0x0000002e00037c02 */ /* 0x002fc80008000f00 */
[----:B------:R1:W2:Y:S03]  /*8ef0*/  SYNCS.PHASECHK.TRANS64.TRYWAIT P0, [R3+URZ+0x22800], R0 ;  /* 0x02280000030075a7 */ /* 0x0002a6000800017f */
[----:B--2---:R-:W-:Y:S05]  /*8f00*/  @!P0 NANOSLEEP.SYNCS 0x989680 ;  /* 0x009896800000895d */ /* 0x004fea0003900000 */
[----:B------:R-:W2:Y:S02]  /*8f10*/  @!P0 SYNCS.PHASECHK.TRANS64 P0, [R3+URZ+0x22800], R0 ;  /* 0x02280000030085a7 */ /* 0x000ea4000800007f */
[----:B--2---:R-:W-:Y:S05]  /*8f20*/  @!P0 BRA `(.L_x_10) ;  /* 0xfffffffc00ec8947 */ /* 0x004fea000383ffff */
[----:B------:R-:W-:Y:S05]  /*8f30*/  BRA `(.L_x_87) ;  /* 0xffffff8000687947 */ /* 0x000fea000383ffff */
.L_x_14:
[----:B--2---:R-:W-:-:S04]  /*8f40*/  IMAD.U32 R0, RZ, RZ, UR21 ;  /* 0x00000015ff007e24 */ /* 0x004fc8000f8e00ff */
[----:B------:R2:W3:Y:S03]  /*8f50*/  SYNCS.PHASECHK.TRANS64.TRYWAIT P1, [R0+URZ+0x22830], R7 ;  /* 0x02283007000075a7 */ /* 0x0004e6000802017f */
[----:B---3--:R-:W-:Y:S05]  /*8f60*/  @!P1 NANOSLEEP.SYNCS 0x989680 ;  /* 0x009896800000995d */ /* 0x008fea0003900000 */
[----:B------:R-:W3:Y:S02]  /*8f70*/  @!P1 SYNCS.PHASECHK.TRANS64 P1, [R0+URZ+0x22830], R7 ;  /* 0x02283007000095a7 */ /* 0x000ee4000802007f */
[----:B---3--:R-:W-:Y:S05]  /*8f80*/  @!P1 BRA `(.L_x_14) ;  /* 0xfffffffc00ec9947 */ /* 0x008fea000383ffff */
[----:B------:R-:W-:Y:S05]  /*8f90*/  BRA `(.L_x_13) ;  /* 0xffffff80008c7947 */ /* 0x000fea000383ffff */
.L_x_18:
[----:B---3--:R3:W4:Y:S02]  /*8fa0*/  SYNCS.PHASECHK.TRANS64.TRYWAIT P2, [R8+URZ+0x22850], R7 ;  /* 0x02285007080075a7 */ /* 0x008724000804017f */
[----:B----4-:R-:W-:Y:S05]  /*8fb0*/  @!P2 NANOSLEEP.SYNCS 0x989680 ;  /* 0x009896800000a95d */ /* 0x010fea0003900000 */
[----:B------:R-:W4:Y:S02]  /*8fc0*/  @!P2 SYNCS.PHASECHK.TRANS64 P2, [R8+URZ+0x22850], R7 ;  /* 0x022850070800a5a7 */ /* 0x000f24000804007f */
[----:B----4-:R-:W-:Y:S05]  /*8fd0*/  @!P2 BRA `(.L_x_18) ;  /* 0xfffffffc00f0a947 */ /* 0x010fea000383ffff */
[----:B------:R-:W-:Y:S05]  /*8fe0*/  BRA `(.L_x_17) ;  /* 0xffffff9800007947 */ /* 0x000fea000383ffff */
.L_x_23:
[----:B-1----:R-:W-:Y:S02]  /*8ff0*/  IMAD.U32 R0, RZ, RZ, UR23 ;  /* 0x00000017ff007e24 */ /* 0x002fe4000f8e00ff */
[----:B------:R-:W-:-:S04]  /*9000*/  IMAD.U32 R3, RZ, RZ, UR24 ;  /* 0x00000018ff037e24 */ /* 0x000fc8000f8e00ff */
[----:B------:R1:W2:Y:S03]  /*9010*/  SYNCS.PHASECHK.TRANS64.TRYWAIT P3, [R0+URZ+0x22830], R3 ;  /* 0x02283003000075a7 */ /* 0x0002a6000806017f */
[----:B--2---:R-:W-:Y:S05]  /*9020*/  @!P3 NANOSLEEP.SYNCS 0x989680 ;  /* 0x009896800000b95d */ /* 0x004fea0003900000 */
[----:B------:R-:W2:Y:S02]  /*9030*/  @!P3 SYNCS.PHASECHK.TRANS64 P3, [R0+URZ+0x22830], R3 ;  /* 0x022830030000b5a7 */ /* 0x000ea4000806007f */
[----:B--2---:R-:W-:Y:S05]  /*9040*/  @!P3 BRA `(.L_x_23) ;  /* 0xfffffffc00e8b947 */ /* 0x004fea000383ffff */
[----:B------:R-:W-:Y:S05]  /*9050*/  BRA `(.L_x_22) ;  /* 0xffffff9c00087947 */ /* 0x000fea000383ffff */
.L_x_27:
[----:B-1----:R-:W-:-:S04]  /*9060*/  IMAD.U32 R6, RZ, RZ, UR24 ;  /* 0x00000018ff067e24 */ /* 0x002fc8000f8e00ff */
[----:B------:R1:W2:Y:S03]  /*9070*/  SYNCS.PHASECHK.TRANS64.TRYWAIT P3, [R183+URZ+0x22850], R6 ;  /* 0x02285006b70075a7 */ /* 0x0002a6000806017f */
[----:B--2---:R-:W-:Y:S05]  /*9080*/  @!P3 NANOSLEEP.SYNCS 0x989680 ;  /* 0x009896800000b95d */ /* 0x004fea0003900000 */
[----:B------:R-:W2:Y:S02]  /*9090*/  @!P3 SYNCS.PHASECHK.TRANS64 P3, [R183+URZ+0x22850], R6 ;  /* 0x02285006b700b5a7 */ /* 0x000ea4000806007f */
[----:B--2---:R-:W-:Y:S05]  /*90a0*/  @!P3 BRA `(.L_x_27) ;  /* 0xfffffffc00ecb947 */ /* 0x004fea000383ffff */
[----:B------:R-:W-:Y:S05]  /*90b0*/  BRA `(.L_x_26) ;  /* 0xffffffb400247947 */ /* 0x000fea000383ffff */
.L_x_37:
[----:B------:R-:W1:Y:S01]  /*90c0*/  S2R R5, SR_TID.X ;  /* 0x0000000000057919 */ /* 0x000e620000002100 */
[----:B------:R-:W-:Y:S01]  /*90d0*/  BSSY B0, `(.L_x_88) ;  /* 0x000000a000007945 */ /* 0x000fe20003800000 */
[----:B------:R-:W-:Y:S01]  /*90e0*/  IMAD.MOV.U32 R12, RZ, RZ, RZ ;  /* 0x000000ffff0c7224 */ /* 0x000fe200078e00ff */
[----:B------:R-:W-:Y:S01]  /*90f0*/  MOV R15, 0xffffffff ;  /* 0xffffffff000f7802 */ /* 0x000fe20000000f00 */
[----:B------:R-:W-:Y:S01]  /*9100*/  IMAD.MOV.U32 R11, RZ, RZ, 0x1f ;  /* 0x0000001fff0b7424 */ /* 0x000fe200078e00ff */
[----:B-1----:R-:W-:-:S04]  /*9110*/  SHF.R.U32.HI R5, RZ, 0x5, R5 ;  /* 0x00000005ff057819 */ /* 0x002fc80000011605 */
[----:B------:R-:W-:-:S05]  /*9120*/  LOP3.LUT R5, R5, 0x3, RZ, 0xc0, !PT ;  /* 0x0000000305057812 */ /* 0x000fca00078ec0ff */
[----:B------:R-:W-:-:S07]  /*9130*/  IMAD.MOV.U32 R13, RZ, RZ, R5 ;  /* 0x000000ffff0d7224 */ /* 0x000fce00078e0005 */
[----:B------:R-:W-:Y:S05]  /*9140*/  WARPSYNC.COLLECTIVE R15, `(.L_x_89) ;  /* 0x000000000f087348 */ /* 0x000fea0003c00000 */
[----:B------:R1:W2:Y:S02]  /*9150*/  SHFL.IDX P6, R14, R13, R12, R11 ;  /* 0x0000000c0d0e7389 */ /* 0x0002a400000c000b */
[----:B-12---:R-:W-:Y:S01]  /*9160*/  ENDCOLLECTIVE ;  /* 0x000000000000791b */ /* 0x006fe20003800000 */
.L_x_89:
[----:B------:R-:W-:Y:S05]  /*9170*/  BSYNC B0 ;  /* 0x0000000000007941 */ /* 0x000fea0003800000 */
.L_x_88:
[----:B------:R-:W-:Y:S05]  /*9180*/  BRA `(.L_x_90) ;  /* 0xffffffd8009c7947 */ /* 0x000fea000383ffff */
.L_x_38:
[----:B------:R-:W-:Y:S01]  /*9190*/  BSSY B0, `(.L_x_91) ;  /* 0x0000006000007945 */ /* 0x000fe20003800000 */
[----:B------:R-:W-:-:S07]  /*91a0*/  IMAD.MOV.U32 R15, RZ, RZ, -0x1 ;  /* 0xffffffffff0f7424 */ /* 0x000fce00078e00ff */
[----:B------:R-:W-:Y:S05]  /*91b0*/  WARPSYNC.COLLECTIVE R15, `(.L_x_92) ;  /* 0x000000000f0c7348 */ /* 0x000fea0003c00000 */
[----:B------:R-:W-:Y:S02]  /*91c0*/  ELECT P6, UR62, PT ;  /* 0x00000000003e782f */ /* 0x000fe400038c0000 */
[----:B------:R-:W-:Y:S01]  /*91d0*/  MOV R14, UR62 ;  /* 0x0000003e000e7c02 */ /* 0x000fe20008000f00 */
[----:B------:R-:W-:Y:S10]  /*91e0*/  ENDCOLLECTIVE ;  /* 0x000000000000791b */ /* 0x000ff40003800000 */
.L_x_92:
[----:B------:R-:W-:Y:S05]  /*91f0*/  BSYNC B0 ;  /* 0x0000000000007941 */ /* 0x000fea0003800000 */
.L_x_91:
[----:B------:R-:W-:Y:S05]  /*9200*/  BRA `(.L_x_93) ;  /* 0xffffffd800947947 */ /* 0x000fea000383ffff */
.L_x_41:
[----:B--2---:R2:W3:Y:S02]  /*9210*/  SYNCS.PHASECHK.TRANS64.TRYWAIT P1, [R5+URZ+0x22840], R10 ;  /* 0x0228400a050075a7 */ /* 0x0044e4000802017f */
[----:B---3--:R-:W-:Y:S05]  /*9220*/  @!P1 NANOSLEEP.SYNCS 0x989680 ;  /* 0x009896800000995d */ /* 0x008fea0003900000 */
[----:B------:R-:W3:Y:S02]  /*9230*/  @!P1 SYNCS.PHASECHK.TRANS64 P1, [R5+URZ+0x22840], R10 ;  /* 0x0228400a050095a7 */ /* 0x000ee4000802007f */
[----:B---3--:R-:W-:Y:S05]  /*9240*/  @!P1 BRA `(.L_x_41) ;  /* 0xfffffffc00f09947 */ /* 0x008fea000383ffff */
[----:B------:R-:W-:Y:S05]  /*9250*/  BRA `(.L_x_94) ;  /* 0xffffffd800f47947 */ /* 0x000fea000383ffff */
.L_x_44:
[----:B--2---:R-:W2:Y:S01]  /*9260*/  S2R R10, SR_CgaCtaId ;  /* 0x00000000000a7919 */ /* 0x004ea20000008800 */
[----:B------:R-:W-:-:S04]  /*9270*/  MOV R8, 0x400 ;  /* 0x0000040000087802 */ /* 0x000fc80000000f00 */
[----:B--2---:R-:W-:-:S04]  /*9280*/  LEA R8, R10, R8, 0x18 ;  /* 0x000000080a087211 */ /* 0x004fc800078ec0ff */
[----:B------:R2:W3:Y:S03]  /*9290*/  SYNCS.PHASECHK.TRANS64.TRYWAIT P1, [R8+URZ+0x22820], R5 ;  /* 0x02282005080075a7 */ /* 0x0004e6000802017f */
[----:B---3--:R-:W-:Y:S05]  /*92a0*/  @!P1 NANOSLEEP.SYNCS 0x989680 ;  /* 0x009896800000995d */ /* 0x008fea0003900000 */
[----:B------:R-:W3:Y:S02]  /*92b0*/  @!P1 SYNCS.PHASECHK.TRANS64 P1, [R8+URZ+0x22820], R5 ;  /* 0x02282005080095a7 */ /* 0x000ee4000802007f */
[----:B---3--:R-:W-:Y:S05]  /*92c0*/  @!P1 BRA `(.L_x_44) ;  /* 0xfffffffc00e49947 */ /* 0x008fea000383ffff */
[----:B------:R-:W-:Y:S05]  /*92d0*/  BRA `(.L_x_95) ;  /* 0xffffffdc00b87947 */ /* 0x000fea000383ffff */
.L_x_47:
[----:B--2---:R2:W3:Y:S02]  /*92e0*/  SYNCS.PHASECHK.TRANS64.TRYWAIT P1, [R8+URZ+0x22860], R5 ;  /* 0x02286005080075a7 */ /* 0x0044e4000802017f */
[----:B---3--:R-:W-:Y:S05]  /*92f0*/  @!P1 NANOSLEEP.SYNCS 0x989680 ;  /* 0x009896800000995d */ /* 0x008fea0003900000 */
[----:B------:R-:W3:Y:S02]  /*9300*/  @!P1 SYNCS.PHASECHK.TRANS64 P1, [R8+URZ+0x22860], R5 ;  /* 0x02286005080095a7 */ /* 0x000ee4000802007f */
[----:B---3--:R-:W-:Y:S05]  /*9310*/  @!P1 BRA `(.L_x_47) ;  /* 0xfffffffc00f09947 */ /* 0x008fea000383ffff */
[----:B------:R-:W-:Y:S05]  /*9320*/  BRA `(.L_x_96) ;  /* 0xffffffdc00d87947 */ /* 0x000fea000383ffff */
.L_x_54:
[----:B--2---:R2:W3:Y:S02]  /*9330*/  SYNCS.PHASECHK.TRANS64.TRYWAIT P2, [R2+URZ+0x22840], R3 ;  /* 0x02284003020075a7 */ /* 0x0044e4000804017f */
[----:B---3--:R-:W-:Y:S05]  /*9340*/  @!P2 NANOSLEEP.SYNCS 0x989680 ;  /* 0x009896800000a95d */ /* 0x008fea0003900000 */
[----:B------:R-:W3:Y:S02]  /*9350*/  @!P2 SYNCS.PHASECHK.TRANS64 P2, [R2+URZ+0x22840], R3 ;  /* 0x022840030200a5a7 */ /* 0x000ee4000804007f */
[----:B---3--:R-:W-:Y:S05]  /*9360*/  @!P2 BRA `(.L_x_54) ;  /* 0xfffffffc00f0a947 */ /* 0x008fea000383ffff */
[----:B------:R-:W-:Y:S05]  /*9370*/  BRA `(.L_x_97) ;  /* 0xffffffe400307947 */ /* 0x000fea000383ffff */
.L_x_56:
[----:B---3--:R3:W4:Y:S02]  /*9380*/  SYNCS.PHASECHK.TRANS64.TRYWAIT P2, [R2+URZ+0x22860], R3 ;  /* 0x02286003020075a7 */ /* 0x008724000804017f */
[----:B----4-:R-:W-:Y:S05]  /*9390*/  @!P2 NANOSLEEP.SYNCS 0x989680 ;  /* 0x009896800000a95d */ /* 0x010fea0003900000 */
[----:B------:R-:W4:Y:S02]  /*93a0*/  @!P2 SYNCS.PHASECHK.TRANS64 P2, [R2+URZ+0x22860], R3 ;  /* 0x022860030200a5a7 */ /* 0x000f24000804007f */
[----:B----4-:R-:W-:Y:S05]  /*93b0*/  @!P2 BRA `(.L_x_56) ;  /* 0xfffffffc00f0a947 */ /* 0x010fea000383ffff */
[----:B------:R-:W-:Y:S05]  /*93c0*/  BRA `(.L_x_98) ;  /* 0xffffffe4008c7947 */ /* 0x000fea000383ffff */
.L_x_62:
[----:B-1----:R1:W2:Y:S02]  /*93d0*/  SYNCS.PHASECHK.TRANS64.TRYWAIT P2, [R3+URZ+0x22840], R2 ;  /* 0x02284002030075a7 */ /* 0x0022a4000804017f */
[----:B--2---:R-:W-:Y:S05]  /*93e0*/  @!P2 NANOSLEEP.SYNCS 0x989680 ;  /* 0x009896800000a95d */ /* 0x004fea0003900000 */
[----:B------:R-:W2:Y:S02]  /*93f0*/  @!P2 SYNCS.PHASECHK.TRANS64 P2, [R3+URZ+0x22840], R2 ;  /* 0x022840020300a5a7 */ /* 0x000ea4000804007f */
[----:B--2---:R-:W-:Y:S05]  /*9400*/  @!P2 BRA `(.L_x_62) ;  /* 0xfffffffc00f0a947 */ /* 0x004fea000383ffff */
[----:B------:R-:W-:Y:S05]  /*9410*/  BRA `(.L_x_99) ;  /* 0xffffffe800cc7947 */ /* 0x000fea000383ffff */
.L_x_64:
[----:B--2---:R2:W3:Y:S02]  /*9420*/  SYNCS.PHASECHK.TRANS64.TRYWAIT P2, [R3+URZ+0x22860], R2 ;  /* 0x02286002030075a7 */ /* 0x0044e4000804017f */
[----:B---3--:R-:W-:Y:S05]  /*9430*/  @!P2 NANOSLEEP.SYNCS 0x989680 ;  /* 0x009896800000a95d */ /* 0x008fea0003900000 */
[----:B------:R-:W3:Y:S02]  /*9440*/  @!P2 SYNCS.PHASECHK.TRANS64 P2, [R3+URZ+0x22860], R2 ;  /* 0x022860020300a5a7 */ /* 0x000ee4000804007f */
[----:B---3--:R-:W-:Y:S05]  /*9450*/  @!P2 BRA `(.L_x_64) ;  /* 0xfffffffc00f0a947 */ /* 0x008fea000383ffff */
[----:B------:R-:W-:Y:S05]  /*9460*/  BRA `(.L_x_100) ;  /* 0xffffffec00287947 */ /* 0x000fea000383ffff */
.L_x_69:
[----:B-1----:R1:W2:Y:S02]  /*9470*/  SYNCS.PHASECHK.TRANS64.TRYWAIT P2, [R3+URZ+0x22840], R2 ;  /* 0x02284002030075a7 */ /* 0x0022a4000804017f */
[----:B--2---:R-:W-:Y:S05]  /*9480*/  @!P2 NANOSLEEP.SYNCS 0x989680 ;  /* 0x009896800000a95d */ /* 0x004fea0003900000 */
[----:B------:R-:W2:Y:S02]  /*9490*/  @!P2 SYNCS.PHASECHK.TRANS64 P2, [R3+URZ+0x22840], R2 ;  /* 0x022840020300a5a7 */ /* 0x000ea4000804007f */
[----:B--2---:R-:W-:Y:S05]  /*94a0*/  @!P2 BRA `(.L_x_69) ;  /* 0xfffffffc00f0a947 */ /* 0x004fea000383ffff */
[----:B------:R-:W-:Y:S05]  /*94b0*/  BRA `(.L_x_101) ;  /* 0xfffffff000507947 */ /* 0x000fea000383ffff */
.L_x_71:
[----:B--2---:R2:W3:Y:S02]  /*94c0*/  SYNCS.PHASECHK.TRANS64.TRYWAIT P2, [R3+URZ+0x22860], R2 ;  /* 0x02286002030075a7 */ /* 0x0044e4000804017f */
[----:B---3--:R-:W-:Y:S05]  /*94d0*/  @!P2 NANOSLEEP.SYNCS 0x989680 ;  /* 0x009896800000a95d */ /* 0x008fea0003900000 */
[----:B------:R-:W3:Y:S02]  /*94e0*/  @!P2 SYNCS.PHASECHK.TRANS64 P2, [R3+URZ+0x22860], R2 ;  /* 0x022860020300a5a7 */ /* 0x000ee4000804007f */
[----:B---3--:R-:W-:Y:S05]  /*94f0*/  @!P2 BRA `(.L_x_71) ;  /* 0xfffffffc00f0a947 */ /* 0x008fea000383ffff */
[----:B------:R-:W-:Y:S05]  /*9500*/  BRA `(.L_x_102) ;  /* 0xfffffff000ac7947 */ /* 0x000fea000383ffff */
.L_x_76:
[----:B--2---:R2:W3:Y:S02]  /*9510*/  SYNCS.PHASECHK.TRANS64.TRYWAIT P0, [R0+URZ+0x22820], R3 ;  /* 0x02282003000075a7 */ /* 0x0044e4000800017f */
[----:B---3--:R-:W-:Y:S05]  /*9520*/  @!P0 NANOSLEEP.SYNCS 0x989680 ;  /* 0x009896800000895d */ /* 0x008fea0003900000 */
[----:B------:R-:W3:Y:S02]  /*9530*/  @!P0 SYNCS.PHASECHK.TRANS64 P0, [R0+URZ+0x22820], R3 ;  /* 0x02282003000085a7 */ /* 0x000ee4000800007f */
[----:B---3--:R-:W-:Y:S05]  /*9540*/  @!P0 BRA `(.L_x_76) ;  /* 0xfffffffc00f08947 */ /* 0x008fea000383ffff */
[----:B------:R-:W-:Y:S05]  /*9550*/  BRA `(.L_x_103) ;  /* 0xfffffff400a87947 */ /* 0x000fea000383ffff */
.L_x_77:
[----:B------:R-:W3:Y:S01]  /*9560*/  S2R R2, SR_TID.X ;  /* 0x0000000000027919 */ /* 0x000ee20000002100 */
[----:B------:R-:W-:Y:S01]  /*9570*/  BSSY B0, `(.L_x_104) ;  /* 0x000000a000007945 */ /* 0x000fe20003800000 */
[----:B------:R-:W-:Y:S02]  /*9580*/  IMAD.MOV.U32 R12, RZ, RZ, RZ ;  /* 0x000000ffff0c7224 */ /* 0x000fe400078e00ff */
[----:B------:R-:W-:Y:S02]  /*9590*/  IMAD.MOV.U32 R11, RZ, RZ, 0x1f ;  /* 0x0000001fff0b7424 */ /* 0x000fe400078e00ff */
[----:B------:R-:W-:Y:S01]  /*95a0*/  IMAD.MOV.U32 R15, RZ, RZ, -0x1 ;  /* 0xffffffffff0f7424 */ /* 0x000fe200078e00ff */
[----:B---3--:R-:W-:-:S04]  /*95b0*/  SHF.R.U32.HI R2, RZ, 0x5, R2 ;  /* 0x00000005ff027819 */ /* 0x008fc80000011602 */
[----:B------:R-:W-:-:S05]  /*95c0*/  LOP3.LUT R2, R2, 0x3, RZ, 0xc0, !PT ;  /* 0x0000000302027812 */ /* 0x000fca00078ec0ff */
[----:B------:R-:W-:-:S07]  /*95d0*/  IMAD.MOV.U32 R13, RZ, RZ, R2 ;  /* 0x000000ffff0d7224 */ /* 0x000fce00078e0002 */
[----:B-12---:R-:W-:Y:S05]  /*95e0*/  WARPSYNC.COLLECTIVE R15, `(.L_x_105) ;  /* 0x000000000f087348 */ /* 0x006fea0003c00000 */
[----:B------:R3:W4:Y:S02]  /*95f0*/  SHFL.IDX P6, R14, R13, R12, R11 ;  /* 0x0000000c0d0e7389 */ /* 0x00072400000c000b */
[----:B-1234-:R-:W-:Y:S01]  /*9600*/  ENDCOLLECTIVE ;  /* 0x000000000000791b */ /* 0x01efe20003800000 */
.L_x_105:
[----:B------:R-:W-:Y:S05]  /*9610*/  BSYNC B0 ;  /* 0x0000000000007941 */ /* 0x000fea0003800000 */
.L_x_104:
[----:B------:R-:W-:Y:S05]  /*9620*/  BRA `(.L_x_106) ;  /* 0xfffffff400907947 */ /* 0x000fea000383ffff */
.L_x_80:
[----:B------:R-:W-:Y:S01]  /*9630*/  BSSY B1, `(.L_x_107) ;  /* 0x0000006000017945 */ /* 0x000fe20003800000 */
[----:B------:R-:W-:-:S07]  /*9640*/  IMAD.MOV.U32 R15, RZ, RZ, -0x1 ;  /* 0xffffffffff0f7424 */ /* 0x000fce00078e00ff */
[----:B-123--:R-:W-:Y:S05]  /*9650*/  WARPSYNC.COLLECTIVE R15, `(.L_x_108) ;  /* 0x000000000f0c7348 */ /* 0x00efea0003c00000 */
[----:B------:R-:W-:Y:S02]  /*9660*/  ELECT P6, UR62, PT ;  /* 0x00000000003e782f */ /* 0x000fe400038c0000 */
[----:B------:R-:W-:Y:S01]  /*9670*/  MOV R14, UR62 ;  /* 0x0000003e000e7c02 */ /* 0x000fe20008000f00 */
[----:B-123--:R-:W-:Y:S10]  /*9680*/  ENDCOLLECTIVE ;  /* 0x000000000000791b */ /* 0x00eff40003800000 */
.L_x_108:
[----:B------:R-:W-:Y:S05]  /*9690*/  BSYNC B1 ;  /* 0x0000000000017941 */ /* 0x000fea0003800000 */
.L_x_107:
[----:B------:R-:W-:Y:S05]  /*96a0*/  BRA `(.L_x_109) ;  /* 0xfffffff400887947 */ /* 0x000fea000383ffff */
.L_x_82:
[----:B--2---:R2:W3:Y:S02]  /*96b0*/  SYNCS.PHASECHK.TRANS64.TRYWAIT P0, [R6+URZ], R5 ;  /* 0x00000005060075a7 */ /* 0x0044e4000800017f */
[----:B---3--:R-:W-:Y:S05]  /*96c0*/  @!P0 NANOSLEEP.SYNCS 0x989680 ;  /* 0x009896800000895d */ /* 0x008fea0003900000 */
[----:B------:R-:W3:Y:S02]  /*96d0*/  @!P0 SYNCS.PHASECHK.TRANS64 P0, [R6+URZ], R5 ;  /* 0x00000005060085a7 */ /* 0x000ee4000800007f */
[----:B---3--:R-:W-:Y:S05]  /*96e0*/  @!P0 BRA `(.L_x_82) ;  /* 0xfffffffc00f08947 */ /* 0x008fea000383ffff */
[----:B------:R-:W-:Y:S05]  /*96f0*/  BRA `(.L_x_110) ;  /* 0xfffffff400bc7947 */ /* 0x000fea000383ffff */
.L_x_83:
[----:B---3--:R3:W4:Y:S02]  /*9700*/  SYNCS.PHASECHK.TRANS64.TRYWAIT P0, [R3+URZ], R2 ;  /* 0x00000002030075a7 */ /* 0x008724000800017f */
[----:B----4-:R-:W-:Y:S05]  /*9710*/  @!P0 NANOSLEEP.SYNCS 0x989680 ;  /* 0x009896800000895d */ /* 0x010fea0003900000 */
[----:B------:R-:W4:Y:S02]  /*9720*/  @!P0 SYNCS.PHASECHK.TRANS64 P0, [R3+URZ], R2 ;  /* 0x00000002030085a7 */ /* 0x000f24000800007f */
[----:B----4-:R-:W-:Y:S05]  /*9730*/  @!P0 BRA `(.L_x_83) ;  /* 0xfffffffc00f08947 */ /* 0x010fea000383ffff */
[----:B------:R-:W-:Y:S05]  /*9740*/  BRA `(.L_x_111) ;  /* 0xfffffff400b07947 */ /* 0x000fea000383ffff */
.L_x_85:
[----:B---3--:R3:W4:Y:S02]  /*9750*/  SYNCS.PHASECHK.TRANS64.TRYWAIT P0, [R16+URZ], R5 ;  /* 0x00000005100075a7 */ /* 0x008724000800017f */
[----:B----4-:R-:W-:Y:S05]  /*9760*/  @!P0 NANOSLEEP.SYNCS 0x989680 ;  /* 0x009896800000895d */ /* 0x010fea0003900000 */
[----:B------:R-:W4:Y:S02]  /*9770*/  @!P0 SYNCS.PHASECHK.TRANS64 P0, [R16+URZ], R5 ;  /* 0x00000005100085a7 */ /* 0x000f24000800007f */
[----:B----4-:R-:W-:Y:S05]  /*9780*/  @!P0 BRA `(.L_x_85) ;  /* 0xfffffffc00f08947 */ /* 0x010fea000383ffff */
[----:B------:R-:W-:Y:S05]  /*9790*/  BRA `(.L_x_112) ;  /* 0xfffffff400b47947 */ /* 0x000fea000383ffff */
.L_x_113:
[----:B------:R-:W-:-:S00]  /*97a0*/  BRA `(.L_x_113) ;  /* 0xfffffffc00fc7947 */ /* 0x000fc0000383ffff */
[----:B------:R-:W-:-:S00]  /*97b0*/  NOP ;  /* 0x0000000000007918 */ /* 0x000fc00000000000 */
        /* <DEDUP_REMOVED lines=12> */
.L_x_4714:


//--------------------- .text._ZN7cutlass13device_kernelIN5flash11enable_sm90INS1_16FlashAttnFwdSm90INS1_25CollectiveMainloopFwdSm90ILi2EN4cute5tupleIJNS5_1CILi1EEES8_S8_EEENS6_IJNS7_ILi128EEENS7_ILi96EEENS7_ILi64EEEEEELi256ENS_6half_tEfNS_4arch4Sm90ELb0ELb0ELb0ELb0ELb0ELb0ELb1ELb1ELb0ELb0ELb0ELb0EEENS1_21CollectiveEpilogueFwdINS6_IJSA_NS7_ILi256EEESB_EEES9_SE_SG_Li256ELb0ELb0ELb0ELb0EEENS1_29StaticPersistentTileSchedulerILb0EEEEEEEEEvNT_6ParamsE --------------------------
	.section	.text._ZN7cutlass13device_kernelIN5flash11enable_sm90INS1_16FlashAttnFwdSm90INS1_25CollectiveMainloopFwdSm90ILi2EN4cute5tupleIJNS5_1CILi1EEES8_S8_EEENS6_IJNS7_ILi128EEENS7_ILi96EEENS7_ILi64EEEEEELi256ENS_6half_tEfNS_4arch4Sm90ELb0ELb0ELb0ELb0ELb0ELb0ELb1ELb1ELb0ELb0ELb0ELb0EEENS1_21CollectiveEpilogueFwdINS6_IJSA_NS7_ILi256EEESB_EEES9_SE_SG_Li256ELb0ELb0ELb0ELb0EEENS1_29StaticPersistentTileSchedulerILb0EEEEEEEEEvNT_6ParamsE,"ax",@progbits
	.align	128
.text._ZN7cutlass13device_kernelIN5flash11enable_sm90INS1_16FlashAttnFwdSm90INS1_25CollectiveMainloopFwdSm90ILi2EN4cute5tupleIJNS5_1CILi1EEES8_S8_EEENS6_IJNS7_ILi128EEENS7_ILi96EEENS7_ILi64EEEEEELi256ENS_6half_tEfNS_4arch4Sm90ELb0ELb0ELb0ELb0ELb0ELb0ELb1ELb1ELb0ELb0ELb0ELb0EEENS1_21CollectiveEpilogueFwdINS6_IJSA_NS7_ILi256EEESB_EEES9_SE_SG_Li256ELb0ELb0ELb0ELb0EEENS1_29StaticPersistentTileSchedulerILb0EEEEEEEEEvNT_6ParamsE:
        .type           _ZN7cutlass13device_kernelIN5flash11enable_sm90INS1_16FlashAttnFwdSm90INS1_25CollectiveMainloopFwdSm90ILi2EN4cute5tupleIJNS5_1CILi1EEES8_S8_EEENS6_IJNS7_ILi128EEENS7_ILi96EEENS7_ILi64EEEEEELi256ENS_6half_tEfNS_4arch4Sm90ELb0ELb0ELb0ELb0ELb0ELb0ELb1ELb1ELb0ELb0ELb0ELb0EEENS1_21CollectiveEpilogueFwdINS6_IJSA_NS7_ILi256EEESB_EEES9_SE_SG_Li256ELb0ELb0ELb0ELb0EEENS1_29StaticPersistentTileSchedulerILb0EEEEEEEEEvNT_6ParamsE,@function
        .size           _ZN7cutlass13device_kernelIN5flash11enable_sm90INS1_16FlashAttnFwdSm90INS1_25CollectiveMainloopFwdSm90ILi2EN4cute5tupleIJNS5_1CILi1EEES8_S8_EEENS6_IJNS7_ILi128EEENS7_ILi96EEENS7_ILi64EEEEEELi256ENS_6half_tEfNS_4arch4Sm90ELb0ELb0ELb0ELb0ELb0ELb0ELb1ELb1ELb0ELb0ELb0ELb0EEENS1_21CollectiveEpilogueFwdINS6_IJSA_NS7_ILi256EEESB_EEES9_SE_SG_Li256ELb0ELb0ELb0ELb0EEENS1_29StaticPersistentTileSchedulerILb0EEEEEEEEEvNT_6ParamsE,(.L_x_4715 - _ZN7cutlass13device_kernelIN5flash11enable_sm90INS1_16FlashAttnFwdSm90INS1_25CollectiveMainloopFwdSm90ILi2EN4cute5tupleIJNS5_1CILi1EEES8_S8_EEENS6_IJNS7_ILi128EEENS7_ILi96EEENS7_ILi64EEEEEELi256ENS_6half_tEfNS_4arch4Sm90ELb0ELb0ELb0ELb0ELb0ELb0ELb1ELb1ELb0ELb0ELb0ELb0EEENS1_21CollectiveEpilogueFwdINS6_IJSA_NS7_ILi256EEESB_EEES9_SE_SG_Li256ELb0ELb0ELb0ELb0EEENS1_29StaticPersistentTileSchedulerILb0EEEEEEEEEvNT_6ParamsE)
        .other          _ZN7cutlass13device_kernelIN5flash11enable_sm90INS1_16FlashAttnFwdSm90INS1_25CollectiveMainloopFwdSm90ILi2EN4cute5tupleIJNS5_1CILi1EEES8_S8_EEENS6_IJNS7_ILi128EEENS7_ILi96EEENS7_ILi64EEEEEELi256ENS_6half_tEfNS_4arch4Sm90ELb0ELb0ELb0ELb0ELb0ELb0ELb1ELb1ELb0ELb0ELb0ELb0EEENS1_21CollectiveEpilogueFwdINS6_IJSA_NS7_ILi256EEESB_EEES9_SE_SG_Li256ELb0ELb0ELb0ELb0EEENS1_29StaticPersistentTileSchedulerILb0EEEEEEEEEvNT_6ParamsE,@"STO_CUDA_ENTRY STV_DEFAULT"
_ZN7cutlass13device_kernelIN5flash11enable_sm90INS1_16FlashAttnFwdSm90INS1_25CollectiveMainloopFwdSm90ILi2EN4cute5tupleIJNS5_1CILi1EEES8_S8_EEENS6_IJNS7_ILi128EEENS7_ILi96EEENS7_ILi64EEEEEELi256ENS_6half_tEfNS_4arch4Sm90ELb0ELb0ELb0ELb0ELb0ELb0ELb1ELb1ELb0ELb0ELb0ELb0EEENS1_21CollectiveEpilogueFwdINS6_IJSA_NS7_ILi256EEESB_EEES9_SE_SG_Li256ELb0ELb0ELb0ELb0EEENS1_29StaticPersistentTileSchedulerILb0EEEEEEEEEvNT_6ParamsE:
        /* <DEDUP_REMOVED lines=15> */
[----:B------:R-:W-:-:S02]  /*00f0*/  UIADD3 UR4, UP4, UR4, 0xaf0, URZ ;  /* 0x00000af004047890 */ /* 0x000fc4000ff9e03f */
[----:B------:R-:W-:Y:S02]  /*0100*/  UIADD3.X UR7, URZ, UR5, URZ, UP0, !UPT ;  /* 0x000000053f077290 */ /* 0x000fe400087fe43f */
[----:B------:R-:W-:Y:S02]  /*0110*/  UIADD3.X UR9, URZ, UR5, URZ, UP1, !UPT ;  /* 0x000000053f097290 */ /* 0x000fe40008ffe43f */
[----:B------:R-:W-:Y:S02]  /*0120*/  UIADD3.X UR11, URZ, UR5, URZ, UP2, !UPT ;  /* 0x000000053f0b7290 */ /* 0x000fe400097fe43f */
[----:B------:R-:W-:Y:S02]  /*0130*/  UIADD3.X UR13, URZ, UR5, URZ, UP3, !UPT ;  /* 0x000000053f0d7290 */ /* 0x000fe40009ffe43f */
[----:B------:R-:W-:Y:S01]  /*0140*/  UIADD3.X UR5, URZ, UR5, URZ, UP4, !UPT ;  /* 0x000000053f057290 */ /* 0x000fe2000a7fe43f */
[----:B------:R1:W-:Y:S02]  /*0150*/  UTMACCTL.PF [UR6] ;  /* 0x00000000060079b9 */ /* 0x0003e40008040000 */
[----:B------:R1:W-:Y:S02]  /*0160*/  UTMACCTL.PF [UR8] ;  /* 0x00000000080079b9 */ /* 0x0003e40008040000 */
[----:B------:R1:W-:Y:S02]  /*0170*/  UTMACCTL.PF [UR10] ;  /* 0x000000000a0079b9 */ /* 0x0003e40008040000 */
[----:B------:R1:W-:Y:S02]  /*0180*/  UTMACCTL.PF [UR12] ;  /* 0x000000000c0079b9 */ /* 0x0003e40008040000 */
[----:B------:R1:W-:Y:S02]  /*0190*/  UTMACCTL.PF [UR4] ;  /* 0x00000000040079b9 */ /* 0x0003e40008040000 */
[----:B-1----:R-:W-:Y:S01]  /*01a0*/  NOP ;  /* 0x0000000000007918 */ /* 0x002fe20000000000 */
.L_x_115:
[----:B------:R-:W-:Y:S05]  /*01b0*/  BSYNC B0 ;  /* 0x0000000000007941 */ /* 0x000fea0003800000 */
.L_x_114:
        /* <DEDUP_REMOVED lines=11> */
[----:B------:R-:W-:Y:S01]  /*0270*/  VOTEU.ANY UP3, P0 ;  /* 0x00000000003f7886 */ /* 0x000fe20000060100 */
[----:B-1----:R-:W-:Y:S01]  /*0280*/  R2UR UR8, R4 ;  /* 0x00000000040872ca */ /* 0x002fe200000e0000 */
[----:B--2---:R-:W-:Y:S01]  /*0290*/  @UP0 ULEA UR6, UR7, UR6, 0x18 ;  /* 0x0000000607060291 */ /* 0x004fe2000f8ec03f */
[----:B---3--:R-:W-:-:S11]  /*02a0*/  ISETP.NE.AND P1, PT, R2, RZ, PT ;  /* 0x000000ff0200720c */ /* 0x008fd60003f25270 */
[----:B------:R-:W-:Y:S01]  /*02b0*/  UISETP.NE.AND UP0, UPT, UR8, URZ, UPT ;  /* 0x0000003f0800728c */ /* 0x000fe2000bf05270 */
[----:B------:R-:W1:Y:S02]  /*02c0*/  FENCE.VIEW.ASYNC.S ;  /* 0x00000000000073c6 */ /* 0x000e640000000000 */
[----:B-1----:R1:W2:Y:S01]  /*02d0*/  @UP1 SYNCS.EXCH.64 URZ, [UR6+0x32400], UR4 ;  /* 0x03240004063f15b2 */ /* 0x0022a20008000100 */
[----:B------:R1:W3:Y:S01]  /*02e0*/  @UP2 SYNCS.EXCH.64 URZ, [UR6+0x32410], UR4 ;  /* 0x03241004063f25b2 */ /* 0x0002e20008000100 */
[----:B------:R1:W4:Y:S01]  /*02f0*/  @UP3 SYNCS.EXCH.64 URZ, [UR6+0x32420], UR4 ;  /* 0x03242004063f35b2 */ /* 0x0003220008000100 */
[----:B------:R-:W-:Y:S05]  /*0300*/  @P1 BRA `(.L_x_116) ;  /* 0x0000000000481947 */ /* 0x000fea0003800000 */
        /* <DEDUP_REMOVED lines=16> */
[----:B------:R1:W1:Y:S01]  /*0410*/  SYNCS.EXCH.64 URZ, [UR8+0x32448], UR4 ;  /* 0x03244804083f75b2 */ /* 0x0002620008000100 */
[----:B------:R-:W-:Y:S01]  /*0420*/  NOP ;  /* 0x0000000000007918 */ /* 0x000fe20000000000 */
.L_x_116:
[----:B------:R-:W5:Y:S01]  /*0430*/  SHFL.IDX PT, R2, R0, RZ, 0x1f ;  /* 0x00001fff00027589 */ /* 0x000f6200000e0000 */
[----:B------:R-:W-:Y:S01]  /*0440*/  NOP ;  /* 0x0000000000007918 */ /* 0x000fe20000000000 */
[----:B-----5:R-:W-:-:S13]  /*0450*/  ISETP.NE.AND P0, PT, R2, RZ, PT ;  /* 0x000000ff0200720c */ /* 0x020fda0003f05270 */
        /* <DEDUP_REMOVED lines=19> */
.L_x_117:
[----:B------:R-:W5:Y:S01]  /*0590*/  SHFL.IDX PT, R2, R0, RZ, 0x1f ;  /* 0x00001fff00027589 */ /* 0x000f6200000e0000 */
[----:B------:R-:W-:Y:S01]  /*05a0*/  NOP ;  /* 0x0000000000007918 */ /* 0x000fe20000000000 */
[----:B-----5:R-:W-:-:S13]  /*05b0*/  ISETP.NE.AND P0, PT, R2, RZ, PT ;  /* 0x000000ff0200720c */ /* 0x020fda0003f05270 */
        /* <DEDUP_REMOVED lines=13> */
[----:B------:R1:W1:Y:S01]  /*0690*/  SYNCS.EXCH.64 URZ, [UR6+0x32488], UR4 ;  /* 0x03248804063f75b2 */ /* 0x0002620008000100 */
[----:B------:R-:W-:Y:S01]  /*06a0*/  NOP ;  /* 0x0000000000007918 */ /* 0x000fe20000000000 */
.L_x_118:
        /* <DEDUP_REMOVED lines=22> */
.L_x_119:
        /* <DEDUP_REMOVED lines=22> */
.L_x_120:
[----:B------:R-:W-:Y:S01]  /*0970*/  PLOP3.LUT P0, PT, PT, PT, UP0, 0x80, 0x0 ;  /* 0x000000000000781c */ /* 0x000fe20003f0f008 */
[----:B------:R-:W-:Y:S01]  /*0980*/  UMOV UR46, 0x1 ;  /* 0x00000001002e7882 */ /* 0x000fe20000000000 */
[----:B------:R-:W-:Y:S01]  /*0990*/  NOP ;  /* 0x0000000000007918 */ /* 0x000fe20000000000 */
[----:B------:R-:W-:Y:S01]  /*09a0*/  USEL UR46, UR46, 0x2, !UP0 ;  /* 0x000000022e2e7887 */ /* 0x000fe2000c000000 */
[----:B------:R-:W-:Y:S01]  /*09b0*/  ULDC.64 UR48, c[0x0][0x208] ;  /* 0x0000820000307ab9 */ /* 0x000fe20000000a00 */
[----:B-1234-:R-:W-:Y:S08]  /*09c0*/  BAR.SYNC.DEFER_BLOCKING 0x0 ;  /* 0x0000000000007b1d */ /* 0x01eff00000010000 */
[----:B------:R-:W-:Y:S05]  /*09d0*/  @!P0 BRA `(.L_x_121) ;  /* 0x0000006400ac8947 */ /* 0x000fea0003800000 */
.L_x_122:
        /* <DEDUP_REMOVED lines=59> */
.L_x_146:
[----:B------:R-:W1:Y:S01]  /*0d90*/  SHFL.IDX PT, R0, R19, RZ, 0x1f ;  /* 0x00001fff13007589 */ /* 0x000e6200000e0000 */
[----:B------:R-:W-:Y:S01]  /*0da0*/  ULDC UR4, c[0x0][0xea8] ;  /* 0x0003aa0000047ab9 */ /* 0x000fe20000000800 */
[----:B------:R-:W-:Y:S01]  /*0db0*/  ULDC.64 UR6, c[0x0][0x3f8] ;  /* 0x0000fe0000067ab9 */ /* 0x000fe20000000a00 */
[----:B------:R-:W-:Y:S02]  /*0dc0*/  UISETP.NE.AND UP1, UPT, UR4, 0x1, UPT ;  /* 0x000000010400788c */ /* 0x000fe4000bf25270 */
[----:B------:R-:W-:Y:S01]  /*0dd0*/  UISETP.NE.U32.AND UP0, UPT, UR6, URZ, UPT ;  /* 0x0000003f0600728c */ /* 0x000fe2000bf05070 */
[----:B------:R-:W-:Y:S01]  /*0de0*/  ULDC UR4, c[0x0][0xeb4] ;  /* 0x0003ad0000047ab9 */ /* 0x000fe20000000800 */
[----:B------:R-:W-:Y:S02]  /*0df0*/  ULDC UR47, c[0x0][0x404] ;  /* 0x00010100002f7ab9 */ /* 0x000fe40000000800 */
[----:B------:R-:W-:Y:S02]  /*0e00*/  UISETP.NE.AND.EX UP0, UPT, UR7, URZ, UPT, UP0 ;  /* 0x0000003f0700728c */ /* 0x000fe4000bf05300 */
[----:B------:R-:W-:-:S02]  /*0e10*/  UIADD3 UR9, UR41, 0x18400, URZ ;  /* 0x0001840029097890 */ /* 0x000fc4000fffe03f */
[----:B------:R-:W-:Y:S02]  /*0e20*/  UISETP.NE.AND UP2, UPT, UR4, 0x1, UPT ;  /* 0x000000010400788c */ /* 0x000fe4000bf45270 */
[----:B------:R-:W-:Y:S01]  /*0e30*/  USEL UR47, UR47, 0x1, UP0 ;  /* 0x000000012f2f7887 */ /* 0x000fe20008000000 */
[----:B------:R-:W-:Y:S01]  /*0e40*/  @UP1 ULDC UR4, c[0x0][0xeac] ;  /* 0x0003ab0000041ab9 */ /* 0x000fe20000000800 */
[----:B------:R-:W-:Y:S01]  /*0e50*/  ULDC UR7, c[0x0][0x2e0] ;  /* 0x0000b80000077ab9 */ /* 0x000fe20000000800 */
[----:B------:R-:W-:Y:S02]  /*0e60*/  ULOP3.LUT UP0, URZ, UR9, 0x1bf, URZ, 0xc0, !UPT ;  /* 0x000001bf093f7892 */ /* 0x000fe4000f80c03f */
[----:B------:R-:W-:Y:S02]  /*0e70*/  UIMAD.WIDE.U32 UR4, UR43, UR4, URZ ;  /* 0x000000042b0472a5 */ /* 0x000fe4000f8e003f */
[----:B------:R-:W-:Y:S01]  /*0e80*/  UIMAD UR47, UR47, UR7, URZ ;  /* 0x000000072f2f72a4 */ /* 0x000fe2000f8e023f */
[----:B-1----:R-:W-:Y:S01]  /*0e90*/  R2UR UR44, R0 ;  /* 0x00000000002c72ca */ /* 0x002fe200000e0000 */
[----:B------:R-:W-:Y:S01]  /*0ea0*/  @UP1 ULDC UR8, c[0x0][0xeb0] ;  /* 0x0003ac0000081ab9 */ /* 0x000fe20000000800 */
[----:B------:R-:W-:Y:S01]  /*0eb0*/  UMOV UR37, UR43 ;  /* 0x0000002b00257c82 */ /* 0x000fe20008000000 */
[----:B------:R-:W-:Y:S01]  /*0ec0*/  @UP1 USHF.R.U32.HI UR37, URZ, UR8, UR5 ;  /* 0x000000083f251299 */ /* 0x000fe20008011605 */
[----:B------:R-:W-:Y:S01]  /*0ed0*/  PLOP3.LUT P0, PT, PT, PT, UP0, 0x80, 0x0 ;  /* 0x000000000000781c */ /* 0x000fe20003f0f008 */
[----:B------:R-:W-:-:S02]  /*0ee0*/  @UP2 ULDC.64 UR10, c[0x0][0xeb8] ;  /* 0x0003ae00000a2ab9 */ /* 0x000fc40000000a00 */
[----:B------:R-:W-:-:S03]  /*0ef0*/  UIMAD.WIDE.U32 UR4, UR37, UR10, URZ ;  /* 0x0000000a250472a5 */ /* 0x000fc6000f8e003f */
[----:B------:R-:W-:Y:S01]  /*0f00*/  UMOV UR36, UR37 ;  /* 0x0000002500247c82 */ /* 0x000fe20008000000 */
[----:B------:R-:W-:Y:S02]  /*0f10*/  @UP2 USHF.R.U32.HI UR36, URZ, UR11, UR5 ;  /* 0x0000000b3f242299 */ /* 0x000fe40008011605 */
[----:B------:R-:W-:-:S04]  /*0f20*/  ULEA.HI UR6, UR44, UR44, URZ, 0x1 ;  /* 0x0000002c2c067291 */ /* 0x000fc8000f8f083f */
[----:B------:R-:W-:-:S04]  /*0f30*/  ULOP3.LUT UR6, UR6, 0xfffffffe, URZ, 0xc0, !UPT ;  /* 0xfffffffe06067892 */ /* 0x000fc8000f8ec03f */
[----:B------:R-:W-:Y:S02]  /*0f40*/  UIADD3 UR44, UR44, -UR6, URZ ;  /* 0x800000062c2c7290 */ /* 0x000fe4000fffe03f */
[----:B------:R-:W-:Y:S02]  /*0f50*/  UIADD3 UR6, UR47, 0x5f, URZ ;  /* 0x0000005f2f067890 */ /* 0x000fe4000fffe03f */
[----:B------:R-:W-:Y:S02]  /*0f60*/  ULEA UR8, UR44, UR41, 0xd ;  /* 0x000000292c087291 */ /* 0x000fe4000f8e683f */
[----:B------:R-:W-:Y:S02]  /*0f70*/  UIMAD.WIDE UR6, UR6, 0x2aaaaaab, URZ ;  /* 0x2aaaaaab060678a5 */ /* 0x000fe4000f8e023f */
[----:B------:R-:W-:Y:S02]  /*0f80*/  UIADD3 UR8, UR8, 0x22400, URZ ;  /* 0x0002240008087890 */ /* 0x000fe4000fffe03f */
[----:B------:R-:W-:-:S02]  /*0f90*/  USHF.R.U32.HI UR45, URZ, 0x1f, UR7 ;  /* 0x0000001f3f2d7899 */ /* 0x000fc40008011607 */
[----:B------:R-:W-:Y:S02]  /*0fa0*/  USHF.R.U32.HI UR8, URZ, 0x4, UR8 ;  /* 0x000000043f087899 */ /* 0x000fe40008011608 */
[----:B------:R-:W-:Y:S02]  /*0fb0*/  ULEA.HI.SX32 UR45, UR7, UR45, 0x1c ;  /* 0x0000002d072d7291 */ /* 0x000fe4000f8fe23f */
[----:B------:R-:W-:Y:S01]  /*0fc0*/  ULOP3.LUT UR52, UR8, 0x3fff, URZ, 0xc0, !UPT ;  /* 0x00003fff08347892 */ /* 0x000fe2000f8ec03f */
        /* <DEDUP_REMOVED lines=17> */
.L_x_123:
[----:B------:R-:W-:Y:S01]  /*10e0*/  ULOP3.LUT UR4, UR40, 0x1, URZ, 0xc0, !UPT ;  /* 0x0000000128047892 */ /* 0x000fe2000f8ec03f */
[----:B------:R-:W-:-:S05]  /*10f0*/  VIADD R187, R18, 0x8 ;  /* 0x0000000812bb7836 */ /* 0x000fca0000000000 */
[----:B------:R-:W-:-:S05]  /*1100*/  IMAD.U32 R0, RZ, RZ, UR4 ;  /* 0x00000004ff007e24 */ /* 0x000fca000f8e00ff */
[----:B------:R-:W-:-:S04]  /*1110*/  SHF.L.U32 R0, R0, 0x1f, RZ ;  /* 0x0000001f00007819 */ /* 0x000fc800000006ff */
[----:B------:R-:W1:Y:S02]  /*1120*/  SYNCS.PHASECHK.TRANS64.TRYWAIT P0, [UR41+0x32400], R0 ;  /* 0x03240000ff0075a7 */ /* 0x000e640008000169 */
[----:B-1----:R-:W-:Y:S05]  /*1130*/  @!P0 BRA `(.L_x_124) ;  /* 0x0000008c00888947 */ /* 0x002fea0003800000 */
.L_x_204:
[----:B-1----:R-:W-:Y:S01]  /*1140*/  MOV R3, UR42 ;  /* 0x0000002a00037c02 */ /* 0x002fe20008000f00 */
[----:B------:R-:W-:Y:S05]  /*1150*/  WARPSYNC.ALL ;  /* 0x0000000000007948 */ /* 0x000fea0003800000 */
[----:B------:R1:W-:Y:S01]  /*1160*/  BAR.SYNC.DEFER_BLOCKING R187, 0x100 ;  /* 0x000400bb0000751d */ /* 0x0003e20000010000 */
[----:B------:R-:W-:-:S13]  /*1170*/  ISETP.NE.AND P0, PT, R3, 0x3, PT ;  /* 0x000000030300780c */ /* 0x000fda0003f05270 */
[----:B-1----:R-:W-:Y:S05]  /*1180*/  @!P0 BRA `(.L_x_125) ;  /* 0x0000000000048947 */ /* 0x002fea0003800000 */
[----:B------:R-:W-:Y:S01]  /*1190*/  BPT.TRAP 0x1 ;  /* 0x000000040000795c */ /* 0x000fe20000300000 */
.L_x_125:
[----:B------:R-:W-:Y:S01]  /*11a0*/  ULEA UR26, UR39, UR41, 0x3 ;  /* 0x00000029271a7291 */ /* 0x000fe2000f8e183f */
[----:B------:R-:W-:-:S05]  /*11b0*/  IMAD.U32 R3, RZ, RZ, UR38 ;  /* 0x00000026ff037e24 */ /* 0x000fca000f8e00ff */
[----:B------:R-:W-:-:S04]  /*11c0*/  SHF.L.U32 R3, R3, 0x1f, RZ ;  /* 0x0000001f03037819 */ /* 0x000fc800000006ff */
[----:B------:R1:W2:Y:S01]  /*11d0*/  SYNCS.PHASECHK.TRANS64.TRYWAIT P1, [UR26+0x32430], R3 ;  /* 0x03243003ff0075a7 */ /* 0x0002a2000802015a */
[----:B------:R-:W-:Y:S05]  /*11e0*/  @!P0 BRA `(.L_x_126) ;  /* 0x0000000000048947 */ /* 0x000fea0003800000 */
[----:B------:R-:W-:Y:S01]  /*11f0*/  BPT.TRAP 0x1 ;  /* 0x000000040000795c */ /* 0x000fe20000300000 */
.L_x_126:
[----:B--2---:R-:W-:Y:S05]  /*1200*/  @P1 BRA `(.L_x_127) ;  /* 0x0000000000081947 */ /* 0x004fea0003800000 */
[----:B------:R-:W2:Y:S02]  /*1210*/  SYNCS.PHASECHK.TRANS64.TRYWAIT P1, [UR26+0x32430], R3 ;  /* 0x03243003ff0075a7 */ /* 0x000ea4000802015a */
[----:B--2---:R-:W-:Y:S05]  /*1220*/  @!P1 BRA `(.L_x_128) ;  /* 0x0000008c00649947 */ /* 0x004fea0003800000 */
.L_x_127:
[----:B------:R-:W-:Y:S01]  /*1230*/  ULEA UR4, UR44, UR41, 0xd ;  /* 0x000000292c047291 */ /* 0x000fe2000f8e683f */
[----:B------:R-:W-:Y:S01]  /*1240*/  WARPGROUP.ARRIVE ;  /* 0x00000000000079c5 */ /* 0x000fe20000000000 */
[----:B------:R-:W-:Y:S02]  /*1250*/  UIADD3 UR5, UR41, 0x1c400, URZ ;  /* 0x0001c40029057890 */ /* 0x000fe4000fffe03f */
[----:B------:R-:W-:Y:S02]  /*1260*/  UIADD3 UR4, UR4, 0x18400, URZ ;  /* 0x0001840004047890 */ /* 0x000fe4000fffe03f */
[----:B------:R-:W-:Y:S02]  /*1270*/  USHF.R.U32.HI UR5, URZ, 0x4, UR5 ;  /* 0x000000043f057899 */ /* 0x000fe40008011605 */
[----:B------:R-:W-:Y:S02]  /*1280*/  USHF.R.U32.HI UR4, URZ, 0x4, UR4 ;  /* 0x000000043f047899 */ /* 0x000fe40008011604 */
[----:B------:R-:W-:-:S02]  /*1290*/  ULOP3.LUT UR5, UR5, 0x3fff, URZ, 0xc0, !UPT ;  /* 0x00003fff05057892 */ /* 0x000fc4000f8ec03f */
[----:B------:R-:W-:Y:S02]  /*12a0*/  ULOP3.LUT UR4, UR4, 0x3fff, URZ, 0xc0, !UPT ;  /* 0x00003fff04047892 */ /* 0x000fe4000f8ec03f */
[----:B------:R-:W-:Y:S02]  /*12b0*/  ULOP3.LUT UR24, UR5, 0x10000, URZ, 0xfc, !UPT ;  /* 0x0001000005187892 */ /* 0x000fe4000f8efc3f */
[----:B------:R-:W-:Y:S02]  /*12c0*/  ULOP3.LUT UR4, UR4, 0x10000, URZ, 0xfc, !UPT ;  /* 0x0001000004047892 */ /* 0x000fe4000f8efc3f */
[----:B------:R-:W-:Y:S01]  /*12d0*/  UIMAD UR6, UR39, 0x300, UR24 ;  /* 0x00000300270678a4 */ /* 0x000fe2000f8e0218 */
[----:B------:R-:W-:Y:S01]  /*12e0*/  UMOV UR5, 0x40000040 ;  /* 0x4000004000057882 */ /* 0x000fe20000000000 */
[----:B------:R-:W-:Y:S01]  /*12f0*/  UMOV UR7, 0x40000040 ;  /* 0x4000004000077882 */ /* 0x000fe20000000000 */
[----:B------:R-:W-:Y:S02]  /*1300*/  UIADD3 UR8, UR4, 0x2, URZ ;  /* 0x0000000204087890 */ /* 0x000fe4000fffe03f */
[----:B------:R-:W-:Y:S01]  /*1310*/  UIADD3 UR10, UR6, 0x2, URZ ;  /* 0x00000002060a7890 */ /* 0x000fe2000fffe03f */
[----:B------:R-:W-:-:S03]  /*1320*/  UMOV UR9, 0x40000040 ;  /* 0x4000004000097882 */ /* 0x000fc60000000000 */
[----:B------:R-:W-:Y:S01]  /*1330*/  HGMMA.64x96x16.F32 R24, gdesc[UR4], RZ, !UPT, gsb0 ;  /* 0x01600000041879f0 */ /* 0x000fe2000c0008ff */
[----:B------:R-:W-:Y:S01]  /*1340*/  UMOV UR11, 0x40000040 ;  /* 0x40000040000b7882 */ /* 0x000fe20000000000 */
[----:B------:R-:W-:Y:S02]  /*1350*/  UIADD3 UR12, UR4, 0x4, URZ ;  /* 0x00000004040c7890 */ /* 0x000fe4000fffe03f */
[----:B------:R-:W-:Y:S01]  /*1360*/  UIADD3 UR14, UR6, 0x4, URZ ;  /* 0x00000004060e7890 */ /* 0x000fe2000fffe03f */
[----:B------:R-:W-:Y:S01]  /*1370*/  UMOV UR13, 0x40000040 ;  /* 0x40000040000d7882 */ /* 0x000fe20000000000 */
[----:B------:R-:W-:Y:S01]  /*1380*/  UMOV UR15, 0x40000040 ;  /* 0x40000040000f7882 */ /* 0x000fe20000000000 */
[----:B------:R-:W-:Y:S02]  /*1390*/  UIADD3 UR16, UR4, 0x6, URZ ;  /* 0x0000000604107890 */ /* 0x000fe4000fffe03f */
[----:B------:R-:W-:Y:S01]  /*13a0*/  UIADD3 UR18, UR6, 0x6, URZ ;  /* 0x0000000606127890 */ /* 0x000fe2000fffe03f */
[----:B------:R-:W-:Y:S01]  /*13b0*/  UMOV UR17, 0x40000040 ;  /* 0x4000004000117882 */ /* 0x000fe20000000000 */
[----:B------:R-:W-:Y:S01]  /*13c0*/  UMOV UR19, 0x40000040 ;  /* 0x4000004000137882 */ /* 0x000fe20000000000 */
[----:B------:R-:W-:-:S02]  /*13d0*/  WARPGROUP.DEPBAR.LE gsb0, 0x0 ;  /* 0x00008000000079c5 */ /* 0x000fc40000010000 */
[----:B------:R-:W-:-:S06]  /*13e0*/  WARPGROUP.ARRIVE ;  /* 0x00000000000079c5 */ /* 0x000fcc0000000000 */
[----:B------:R-:W-:Y:S03]  /*13f0*/  HGMMA.64x96x16.F32 R24, gdesc[UR8], R24, gsb0 ;  /* 0x01600000081879f0 */ /* 0x000fe60008000818 */
[----:B------:R-:W-:Y:S02]  /*1400*/  WARPGROUP.DEPBAR.LE gsb0, 0x0 ;  /* 0x00008000000079c5 */ /* 0x000fe40000010000 */
[----:B------:R-:W-:-:S06]  /*1410*/  WARPGROUP.ARRIVE ;  /* 0x00000000000079c5 */ /* 0x000fcc0000000000 */
[----:B------:R-:W-:Y:S03]  /*1420*/  HGMMA.64x96x16.F32 R24, gdesc[UR12], R24, gsb0 ;  /* 0x016000000c1879f0 */ /* 0x000fe60008000818 */
[----:B------:R-:W-:Y:S02]  /*1430*/  WARPGROUP.DEPBAR.LE gsb0, 0x0 ;  /* 0x00008000000079c5 */ /* 0x000fe40000010000 */
[----:B------:R-:W-:-:S06]  /*1440*/  WARPGROUP.ARRIVE ;  /* 0x00000000000079c5 */ /* 0x000fcc0000000000 */
[----:B------:R-:W-:Y:S03]  /*1450*/  HGMMA.64x96x16.F32 R24, gdesc[UR16], R24, gsb0 ;  /* 0x01600000101879f0 */ /* 0x000fe60008000818 */
[----:B------:R-:W-:Y:S02]  /*1460*/  WARPGROUP.DEPBAR.LE gsb0, 0x0 ;  /* 0x00008000000079c5 */ /* 0x000fe40000010000 */
[----:B------:R-:W3:Y:S02]  /*1470*/  SYNCS.PHASECHK.TRANS64.TRYWAIT P1, [UR41+0x32410], R0 ;  /* 0x03241000ff0075a7 */ /* 0x000ee40008020169 */
[----:B---3--:R-:W-:Y:S05]  /*1480*/  @!P1 BRA `(.L_x_129) ;  /* 0x0000008800e49947 */ /* 0x008fea0003800000 */
.L_x_205:
[----:B------:R-:W-:Y:S05]  /*1490*/  @!P0 BRA `(.L_x_130) ;  /* 0x0000000000048947 */ /* 0x000fea0003800000 */
[----:B------:R-:W-:Y:S01]  /*14a0*/  BPT.TRAP 0x1 ;  /* 0x000000040000795c */ /* 0x000fe20000300000 */
.L_x_130:
[----:B------:R4:W1:Y:S01]  /*14b0*/  SYNCS.PHASECHK.TRANS64.TRYWAIT P1, [UR26+0x32450], R3 ;  /* 0x03245003ff0075a7 */ /* 0x000862000802015a */
[----:B------:R-:W-:Y:S05]  /*14c0*/  @!P0 BRA `(.L_x_131) ;  /* 0x0000000000048947 */ /* 0x000fea0003800000 */
[----:B------:R-:W-:Y:S01]  /*14d0*/  BPT.TRAP 0x1 ;  /* 0x000000040000795c */ /* 0x000fe20000300000 */
.L_x_131:
[----:B-1----:R-:W-:Y:S05]  /*14e0*/  @P1 BRA `(.L_x_132) ;  /* 0x0000000000081947 */ /* 0x002fea0003800000 */
[----:B------:R-:W1:Y:S02]  /*14f0*/  SYNCS.PHASECHK.TRANS64.TRYWAIT P1, [UR26+0x32450], R3 ;  /* 0x03245003ff0075a7 */ /* 0x000e64000802015a */
[----:B-1----:R-:W-:Y:S05]  /*1500*/  @!P1 BRA `(.L_x_133) ;  /* 0x0000008800dc9947 */ /* 0x002fea0003800000 */
.L_x_132:
[----:B------:R-:W-:Y:S01]  /*1510*/  UIADD3 UR6, UR41, 0x400, URZ ;  /* 0x0000040029067890 */ /* 0x000fe2000fffe03f */
[----:B------:R-:W-:Y:S01]  /*1520*/  WARPGROUP.ARRIVE ;  /* 0x00000000000079c5 */ /* 0x000fe20000000000 */
[----:B------:R-:W-:-:S05]  /*1530*/  ULOP3.LUT UR7, UR52, 0x10000, URZ, 0xfc, !UPT ;  /* 0x0001000034077892 */ /* 0x000fca000f8efc3f */
[----:B------:R-:W5:Y:S01]  /*1540*/  S2R R72, SR_TID.X ;  /* 0x0000000000487919 */ /* 0x000f620000002100 */
[----:B------:R-:W-:Y:S01]  /*1550*/  USHF.R.U32.HI UR6, URZ, 0x4, UR6 ;  /* 0x000000043f067899 */ /* 0x000fe20008011606 */
[----:B------:R-:W-:Y:S01]  /*1560*/  IMAD.U32 R174, RZ, RZ, UR26 ;  /* 0x0000001affae7e24 */ /* 0x000fe2000f8e00ff */
[----:B------:R-:W-:Y:S01]  /*1570*/  UMOV UR21, 0x40000040 ;  /* 0x4000004000157882 */ /* 0x000fe20000000000 */
[----:B------:R-:W-:Y:S01]  /*1580*/  UMOV UR23, 0x40000040 ;  /* 0x4000004000177882 */ /* 0x000fe20000000000 */
[----:B------:R-:W-:Y:S01]  /*1590*/  ULOP3.LUT UR6, UR6, 0x3fff, URZ, 0xc0, !UPT ;  /* 0x00003fff06067892 */ /* 0x000fe2000f8ec03f */
[----:B------:R-:W-:Y:S01]  /*15a0*/  UMOV UR20, UR7 ;  /* 0x0000000700147c82 */ /* 0x000fe20008000000 */
[----:B------:R-:W-:Y:S02]  /*15b0*/  ULDC UR27, c[0x0][0xa80] ;  /* 0x0002a000001b7ab9 */ /* 0x000fe40000000800 */
[----:B------:R-:W-:Y:S02]  /*15c0*/  ULOP3.LUT UR25, UR6, 0x10000, URZ, 0xfc, !UPT ;  /* 0x0001000006197892 */ /* 0x000fe4000f8efc3f */
[----:B------:R-:W-:-:S02]  /*15d0*/  ULOP3.LUT UR26, UR6, 0x3000000, URZ, 0xfc, !UPT ;  /* 0x03000000061a7892 */ /* 0x000fc4000f8efc3f */
[----:B------:R-:W-:Y:S02]  /*15e0*/  UIMAD UR10, UR39, 0xc00, UR25 ;  /* 0x00000c00270a78a4 */ /* 0x000fe4000f8e0219 */
[----:B------:R-:W-:-:S05]  /*15f0*/  UISETP.GE.AND UP0, UPT, UR47, 0x61, UPT ;  /* 0x000000612f00788c */ /* 0x000fca000bf06270 */
[----:B------:R-:W-:Y:S02]  /*1600*/  UMOV UR22, UR10 ;  /* 0x0000000a00167c82 */ /* 0x000fe40008000000 */
[----:B------:R-:W-:Y:S01]  /*1610*/  HGMMA.64x96x16.F32 R24, gdesc[UR20], R24, gsb0 ;  /* 0x01600000141879f0 */ /* 0x000fe20008000818 */
[----:B------:R-:W-:Y:S02]  /*1620*/  UIADD3 UR20, UR7, 0x2, URZ ;  /* 0x0000000207147890 */ /* 0x000fe4000fffe03f */
[----:B------:R-:W-:Y:S01]  /*1630*/  UIADD3 UR22, UR10, 0x2, URZ ;  /* 0x000000020a167890 */ /* 0x000fe2000fffe03f */
[----:B------:R-:W-:Y:S01]  /*1640*/  UMOV UR21, 0x40000040 ;  /* 0x4000004000157882 */ /* 0x000fe20000000000 */
[----:B------:R-:W-:Y:S01]  /*1650*/  UMOV UR23, 0x40000040 ;  /* 0x4000004000177882 */ /* 0x000fe20000000000 */
[----:B-----5:R-:W-:Y:S01]  /*1660*/  LOP3.LUT R72, R72, 0x7f, RZ, 0xc0, !PT ;  /* 0x0000007f48487812 */ /* 0x020fe200078ec0ff */
[----:B------:R-:W-:Y:S02]  /*1670*/  WARPGROUP.DEPBAR.LE gsb0, 0x0 ;  /* 0x00008000000079c5 */ /* 0x000fe40000010000 */
[----:B------:R-:W-:-:S06]  /*1680*/  WARPGROUP.ARRIVE ;  /* 0x00000000000079c5 */ /* 0x000fcc0000000000 */
[----:B------:R-:W-:Y:S01]  /*1690*/  HGMMA.64x96x16.F32 R24, gdesc[UR20], R24, gsb0 ;  /* 0x01600000141879f0 */ /* 0x000fe20008000818 */
[----:B------:R-:W-:Y:S02]  /*16a0*/  UIADD3 UR20, UR7, 0x4, URZ ;  /* 0x0000000407147890 */ /* 0x000fe4000fffe03f */
[----:B------:R-:W-:Y:S01]  /*16b0*/  UIADD3 UR22, UR10, 0x4, URZ ;  /* 0x000000040a167890 */ /* 0x000fe2000fffe03f */
[----:B------:R-:W-:Y:S01]  /*16c0*/  UMOV UR21, 0x40000040 ;  /* 0x4000004000157882 */ /* 0x000fe20000000000 */
[----:B------:R-:W-:Y:S01]  /*16d0*/  UMOV UR23, 0x40000040 ;  /* 0x4000004000177882 */ /* 0x000fe20000000000 */
        /* <DEDUP_REMOVED lines=91> */
[----:B------:R-:W-:Y:S02]  /*1c90*/  UIMAD UR7, UR45, -0x60, UR47 ;  /* 0xffffffa02d0778a4 */ /* 0x000fe4000f8e022f */
[----:B------:R-:W-:Y:S02]  /*1ca0*/  UIMAD UR10, UR39, 0xc00, UR26 ;  /* 0x00000c00270a78a4 */ /* 0x000fe4000f8e021a */
[----:B------:R-:W-:-:S05]  /*1cb0*/  UIADD3 UR7, UR7, 0x60, URZ ;  /* 0x0000006007077890 */ /* 0x000fca000fffe03f */
[----:B------:R-:W-:Y:S01]  /*1cc0*/  UMOV UR6, UR10 ;  /* 0x0000000a00067c82 */ /* 0x000fe20008000000 */
[----:B-1-3--:R-:W-:Y:S01]  /*1cd0*/  IMAD.U32 R0, RZ, RZ, UR7 ;  /* 0x00000007ff007e24 */ /* 0x00afe2000f8e00ff */
[----:B------:R-:W-:-:S03]  /*1ce0*/  UMOV UR7, 0x40000040 ;  /* 0x4000004000077882 */ /* 0x000fc60000000000 */
        /* <DEDUP_REMOVED lines=9> */
[----:B------:R-:W-:Y:S03]  /*1d80*/  HGMMA.64x96x16.F32 R24, gdesc[UR20], R24, gsb0 ;  /* 0x01600000141879f0 */ /* 0x000fe60008000818 */
[----:B------:R-:W-:Y:S02]  /*1d90*/  WARPGROUP.DEPBAR.LE gsb0, 0x0 ;  /* 0x00008000000079c5 */ /* 0x000fe40000010000 */
[----:B------:R-:W-:Y:S02]  /*1da0*/  FSEL R24, R24, -INF , P2 ;  /* 0xff80000018187808 */ /* 0x000fe40001000000 */
[----:B--2---:R-:W-:Y:S02]  /*1db0*/  FSEL R4, R25, -INF , P1 ;  /* 0xff80000019047808 */ /* 0x004fe40000800000 */
[----:B------:R-:W-:Y:S02]  /*1dc0*/  FSEL R28, R28, -INF , P6 ;  /* 0xff8000001c1c7808 */ /* 0x000fe40003000000 */
[----:B----4-:R-:W-:-:S02]  /*1dd0*/  FMNMX.FTZ R3, R24, R4, !PT ;  /* 0x0000000418037209 */ /* 0x010fc40007810000 */
[----:B------:R-:W-:Y:S02]  /*1de0*/  FSEL R73, R26, -INF , P2 ;  /* 0xff8000001a497808 */ /* 0x000fe40001000000 */
[----:B------:R-:W-:Y:S02]  /*1df0*/  FSEL R26, R29, -INF , P5 ;  /* 0xff8000001d1a7808 */ /* 0x000fe40002800000 */
[----:B------:R-:W-:Y:S02]  /*1e00*/  FMNMX.FTZ R3, R28, R3, !PT ;  /* 0x000000031c037209 */ /* 0x000fe40007810000 */
[----:B------:R-:W-:Y:S02]  /*1e10*/  FSEL R182, R32, -INF , P4 ;  /* 0xff80000020b67808 */ /* 0x000fe40002000000 */
[----:B------:R-:W-:Y:S02]  /*1e20*/  FMNMX.FTZ R3, R26, R3, !PT ;  /* 0x000000031a037209 */ /* 0x000fe40007810000 */
        /* <DEDUP_REMOVED lines=8> */
[----:B------:R-:W-:Y:S02]  /*1eb0*/  FMNMX.FTZ R10, R73, R27, !PT ;  /* 0x0000001b490a7209 */ /* 0x000fe40007810000 */
[----:B------:R-:W-:Y:S02]  /*1ec0*/  ISETP.GT.AND P6, PT, R0, 0x20, PT ;  /* 0x000000200000780c */ /* 0x000fe40003fc4270 */
[----:B------:R-:W-:Y:S02]  /*1ed0*/  FSEL R196, R37, -INF , P1 ;  /* 0xff80000025c47808 */ /* 0x000fe40000800000 */
[----:B------:R-:W-:Y:S02]  /*1ee0*/  FMNMX.FTZ R3, R186, R3, !PT ;  /* 0x00000003ba037209 */ /* 0x000fe40007810000 */
[----:B------:R-:W-:-:S02]  /*1ef0*/  FSEL R31, R31, -INF , P5 ;  /* 0xff8000001f1f7808 */ /* 0x000fc40002800000 */
[----:B------:R-:W-:Y:S02]  /*1f00*/  FMNMX.FTZ R10, R25, R10, !PT ;  /* 0x0000000a190a7209 */ /* 0x000fe40007810000 */
[----:B------:R-:W-:Y:S02]  /*1f10*/  ISETP.GT.AND P5, PT, R0, 0x21, PT ;  /* 0x000000210000780c */ /* 0x000fe40003fa4270 */
[----:B------:R-:W-:Y:S02]  /*1f20*/  FSEL R188, R40, -INF , P6 ;  /* 0xff80000028bc7808 */ /* 0x000fe40003000000 */
[----:B------:R-:W-:Y:S02]  /*1f30*/  FMNMX.FTZ R9, R196, R3, !PT ;  /* 0x00000003c4097209 */ /* 0x000fe40007810000 */
[----:B------:R-:W-:Y:S02]  /*1f40*/  FSEL R6, R34, -INF , P4 ;  /* 0xff80000022067808 */ /* 0x000fe40002000000 */
[----:B------:R-:W-:-:S02]  /*1f50*/  FMNMX.FTZ R3, R31, R10, !PT ;  /* 0x0000000a1f037209 */ /* 0x000fc40007810000 */
[----:B------:R-:W-:Y:S02]  /*1f60*/  ISETP.GT.AND P4, PT, R0, 0x28, PT ;  /* 0x000000280000780c */ /* 0x000fe40003f84270 */
        /* <DEDUP_REMOVED lines=8> */
[----:B------:R-:W-:Y:S02]  /*1ff0*/  FMNMX.FTZ R12, R189, R10, !PT ;  /* 0x0000000abd0c7209 */ /* 0x000fe40007810000 */
[----:B------:R-:W-:Y:S02]  /*2000*/  ISETP.GT.AND P2, PT, R0, 0x30, PT ;  /* 0x000000300000780c */ /* 0x000fe40003f44270 */
[----:B------:R-:W-:-:S02]  /*2010*/  FSEL R194, R45, -INF , P3 ;  /* 0xff8000002dc27808 */ /* 0x000fc40001800000 */
[----:B------:R-:W-:Y:S02]  /*2020*/  FMNMX.FTZ R3, R192, R3, !PT ;  /* 0x00000003c0037209 */ /* 0x000fe40007810000 */
[----:B------:R-:W-:Y:S02]  /*2030*/  FSEL R193, R39, -INF , P1 ;  /* 0xff80000027c17808 */ /* 0x000fe40000800000 */
[----:B------:R-:W-:Y:S02]  /*2040*/  FMNMX.FTZ R14, R191, R12, !PT ;  /* 0x0000000cbf0e7209 */ /* 0x000fe40007810000 */
        /* <DEDUP_REMOVED lines=30> */
[----:B------:R-:W-:Y:S02]  /*2230*/  FSEL R15, R54, -INF , P6 ;  /* 0xff800000360f7808 */ /* 0x000fe40003000000 */
[----:B------:R-:W-:Y:S02]  /*2240*/  ISETP.GT.AND P6, PT, R0, 0x49, PT ;  /* 0x000000490000780c */ /* 0x000fe40003fc4270 */
[----:B------:R-:W-:-:S02]  /*2250*/  FSEL R158, R60, -INF , P2 ;  /* 0xff8000003c9e7808 */ /* 0x000fc40001000000 */
[----:B------:R-:W-:Y:S02]  /*2260*/  FMNMX.FTZ R29, R21, R32, !PT ;  /* 0x00000020151d7209 */ /* 0x000fe40007810000 */
        /* <DEDUP_REMOVED lines=21> */
[----:B------:R-:W-:Y:S02]  /*23c0*/  FMNMX.FTZ R30, R163, R0, !PT ;  /* 0x00000000a31e7209 */ /* 0x000fe40007810000 */
[----:B------:R-:W-:-:S02]  /*23d0*/  FSEL R179, R63, -INF , P6 ;  /* 0xff8000003fb37808 */ /* 0x000fc40003000000 */
[----:B------:R-:W-:Y:S02]  /*23e0*/  FMNMX.FTZ R0, R176, R3, !PT ;  /* 0x00000003b0007209 */ /* 0x000fe40007810000 */
[----:B------:R-:W-:Y:S02]  /*23f0*/  FSEL R175, R66, -INF , P1 ;  /* 0xff80000042af7808 */ /* 0x000fe40000800000 */
[----:B------:R-:W-:Y:S02]  /*2400*/  FMNMX.FTZ R0, R179, R0, !PT ;  /* 0x00000000b3007209 */ /* 0x000fe40007810000 */
[----:B------:R-:W-:Y:S02]  /*2410*/  FSEL R177, R67, -INF , P5 ;  /* 0xff80000043b17808 */ /* 0x000fe40002800000 */
[----:B------:R-:W-:Y:S02]  /*2420*/  FMNMX.FTZ R0, R175, R0, !PT ;  /* 0x00000000af007209 */ /* 0x000fe40007810000 */
[----:B------:R-:W-:-:S02]  /*2430*/  FSEL R165, R69, -INF , P3 ;  /* 0xff80000045a57808 */ /* 0x000fc40001800000 */
[----:B------:R-:W-:Y:S02]  /*2440*/  FSEL R178, R70, -INF , P4 ;  /* 0xff80000046b27808 */ /* 0x000fe40002000000 */
[----:B------:R-:W-:Y:S02]  /*2450*/  FMNMX.FTZ R3, R177, R0, !PT ;  /* 0x00000000b1037209 */ /* 0x000fe40007810000 */
[----:B------:R-:W-:Y:S02]  /*2460*/  FMNMX.FTZ R30, R165, R30, !PT ;  /* 0x0000001ea51e7209 */ /* 0x000fe40007810000 */
[----:B------:R-:W-:Y:S02]  /*2470*/  FSEL R183, R71, -INF , P3 ;  /* 0xff80000047b77808 */ /* 0x000fe40001800000 */
[----:B------:R-:W-:Y:S01]  /*2480*/  FMNMX.FTZ R0, R178, R3, !PT ;  /* 0x00000003b2007209 */ /* 0x000fe20007810000 */
[----:B------:R-:W1:Y:S01]  /*2490*/  SHFL.BFLY PT, R29, R30, 0x2, 0x1f ;  /* 0x0c401f001e1d7f89 */ /* 0x000e6200000e0000 */
[----:B------:R-:W-:-:S02]  /*24a0*/  PLOP3.LUT P2, PT, PT, PT, UP0, 0x80, 0x0 ;  /* 0x000000000000781c */ /* 0x000fc40003f4f008 */
[----:B------:R-:W-:-:S05]  /*24b0*/  FMNMX.FTZ R3, R183, R0, !PT ;  /* 0x00000000b7037209 */ /* 0x000fca0007810000 */
[----:B------:R-:W2:Y:S01]  /*24c0*/  SHFL.BFLY PT, R32, R3, 0x2, 0x1f ;  /* 0x0c401f0003207f89 */ /* 0x000ea200000e0000 */
[----:B-1----:R-:W-:-:S05]  /*24d0*/  FMNMX.FTZ R29, R30, R29, !PT ;  /* 0x0000001d1e1d7209 */ /* 0x002fca0007810000 */
[----:B------:R-:W1:Y:S01]  /*24e0*/  SHFL.BFLY PT, R0, R29, 0x1, 0x1f ;  /* 0x0c201f001d007f89 */ /* 0x000e6200000e0000 */
[----:B--2---:R-:W-:-:S05]  /*24f0*/  FMNMX.FTZ R32, R3, R32, !PT ;  /* 0x0000002003207209 */ /* 0x004fca0007810000 */
[----:B------:R-:W2:Y:S01]  /*2500*/  SHFL.BFLY PT, R33, R32, 0x1, 0x1f ;  /* 0x0c201f0020217f89 */ /* 0x000ea200000e0000 */
[----:B-1----:R-:W-:-:S04]  /*2510*/  FMNMX.FTZ R0, R29, R0, !PT ;  /* 0x000000001d007209 */ /* 0x002fc80007810000 */
[C---:B------:R-:W-:Y:S01]  /*2520*/  FSETP.NEU.FTZ.AND P1, PT, R0.reuse, -INF , PT ;  /* 0xff8000000000780b */ /* 0x040fe20003f3d000 */
[----:B------:R-:W-:Y:S01]  /*2530*/  FMUL.FTZ R181, R0, UR27 ;  /* 0x0000001b00b57c20 */ /* 0x000fe20008410000 */
[----:B--2---:R-:W-:-:S04]  /*2540*/  FMNMX.FTZ R3, R32, R33, !PT ;  /* 0x0000002120037209 */ /* 0x004fc80007810000 */
[----:B------:R-:W-:Y:S02]  /*2550*/  FSEL R181, R181, RZ, P1 ;  /* 0x000000ffb5b57208 */ /* 0x000fe40000800000 */
[C---:B------:R-:W-:Y:S01]  /*2560*/  FSETP.NEU.FTZ.AND P1, PT, R3.reuse, -INF , PT ;  /* 0xff8000000300780b */ /* 0x040fe20003f3d000 */
[----:B------:R-:W-:Y:S02]  /*2570*/  FMUL.FTZ R180, R3, UR27 ;  /* 0x0000001b03b47c20 */ /* 0x000fe40008410000 */
[--C-:B------:R-:W-:Y:S01]  /*2580*/  FFMA.FTZ R167, R24, UR27, -R181.reuse ;  /* 0x0000001b18a77c23 */ /* 0x100fe200080108b5 */
[--C-:B------:R-:W-:Y:S01]  /*2590*/  FFMA.FTZ R166, R4, UR27, -R181.reuse ;  /* 0x0000001b04a67c23 */ /* 0x100fe200080108b5 */
[----:B------:R-:W-:Y:S01]  /*25a0*/  IADD3 R4, -R18, 0xb, RZ ;  /* 0x0000000b12047810 */ /* 0x000fe20007ffe1ff */
[--C-:B------:R-:W-:Y:S01]  /*25b0*/  FFMA.FTZ R169, R28, UR27, -R181.reuse ;  /* 0x0000001b1ca97c23 */ /* 0x100fe200080108b5 */
[----:B------:R-:W-:Y:S01]  /*25c0*/  FSEL R180, R180, RZ, P1 ;  /* 0x000000ffb4b47208 */ /* 0x000fe20000800000 */
[--C-:B------:R-:W-:Y:S01]  /*25d0*/  FFMA.FTZ R172, R26, UR27, -R181.reuse ;  /* 0x0000001b1aac7c23 */ /* 0x100fe200080108b5 */
[----:B------:R-:W-:Y:S01]  /*25e0*/  ISETP.NE.AND P1, PT, R72, RZ, PT ;  /* 0x000000ff4800720c */ /* 0x000fe20003f25270 */
[----:B------:R-:W-:Y:S01]  /*25f0*/  MUFU.EX2 R167, R167 ;  /* 0x000000a700a77308 */ /* 0x000fe20000000800 */
[--C-:B------:R-:W-:Y:S01]  /*2600*/  FFMA.FTZ R185, R184, UR27, -R181.reuse ;  /* 0x0000001bb8b97c23 */ /* 0x100fe200080108b5 */
[--C-:B------:R-:W-:Y:S01]  /*2610*/  FFMA.FTZ R168, R73, UR27, -R180.reuse ;  /* 0x0000001b49a87c23 */ /* 0x100fe200080108b4 */
[--C-:B------:R-:W-:Y:S01]  /*2620*/  FFMA.FTZ R173, R27, UR27, -R180.reuse ;  /* 0x0000001b1bad7c23 */ /* 0x100fe200080108b4 */
[--C-:B------:R-:W-:Y:S01]  /*2630*/  FFMA.FTZ R170, R25, UR27, -R180.reuse ;  /* 0x0000001b19aa7c23 */ /* 0x100fe200080108b4 */
[--C-:B------:R-:W-:Y:S01]  /*2640*/  FFMA.FTZ R171, R31, UR27, -R180.reuse ;  /* 0x0000001b1fab7c23 */ /* 0x100fe200080108b4 */
[--C-:B------:R-:W-:Y:S01]  /*2650*/  FFMA.FTZ R184, R186, UR27, -R181.reuse ;  /* 0x0000001bbab87c23 */ /* 0x100fe200080108b5 */
[--C-:B------:R-:W-:Y:S01]  /*2660*/  FFMA.FTZ R186, R191, UR27, -R180.reuse ;  /* 0x0000001bbfba7c23 */ /* 0x100fe200080108b4 */
[----:B------:R-:W1:Y:S01]  /*2670*/  MUFU.EX2 R166, R166 ;  /* 0x000000a600a67308 */ /* 0x000e620000000800 */
[----:B------:R-:W-:Y:S01]  /*2680*/  FFMA.FTZ R182, R182, UR27, -R181 ;  /* 0x0000001bb6b67c23 */ /* 0x000fe200080108b5 */
[--C-:B------:R-:W-:Y:S01]  /*2690*/  FFMA.FTZ R6, R6, UR27, -R180.reuse ;  /* 0x0000001b06067c23 */ /* 0x100fe200080108b4 */
[----:B------:R-:W-:Y:S01]  /*26a0*/  FFMA.FTZ R189, R189, UR27, -R180 ;  /* 0x0000001bbdbd7c23 */ /* 0x000fe200080108b4 */
[----:B------:R-:W-:-:S02]  /*26b0*/  @!P1 VIADD R24, R174, 0x32440 ;  /* 0x00032440ae189836 */ /* 0x000fc40000000000 */
[----:B------:R-:W-:Y:S01]  /*26c0*/  FFMA.FTZ R191, R193, UR27, -R180 ;  /* 0x0000001bc1bf7c23 */ /* 0x000fe200080108b4 */
[--C-:B------:R-:W-:Y:S01]  /*26d0*/  FFMA.FTZ R193, R190, UR27, -R181.reuse ;  /* 0x0000001bbec17c23 */ /* 0x100fe200080108b5 */
[--C-:B------:R-:W-:Y:S01]  /*26e0*/  FFMA.FTZ R190, R192, UR27, -R181.reuse ;  /* 0x0000001bc0be7c23 */ /* 0x100fe200080108b5 */
[----:B------:R-:W-:Y:S01]  /*26f0*/  MUFU.EX2 R169, R169 ;  /* 0x000000a900a97308 */ /* 0x000fe20000000800 */
[----:B------:R-:W-:Y:S01]  /*2700*/  @!P1 PRMT R24, RZ, 0x654, R24 ;  /* 0x00000654ff189816 */ /* 0x000fe20000000018 */
[----:B------:R2:W-:Y:S06]  /*2710*/  BAR.ARV R4, 0x100 ;  /* 0x000400040000751d */ /* 0x0005ec0000002000 */
[----:B------:R3:W-:Y:S01]  /*2720*/  @!P1 SYNCS.ARRIVE.TRANS64.RED.A1T0 RZ, [R24+URZ], RZ ;  /* 0x000000ff18ff99a7 */ /* 0x0007e2000810043f */
[----:B------:R-:W4:Y:S01]  /*2730*/  MUFU.EX2 R172, R172 ;  /* 0x000000ac00ac7308 */ /* 0x000f220000000800 */
[----:B------:R5:W-:Y:S01]  /*2740*/  BAR.SYNC.DEFER_BLOCKING R187, 0x100 ;  /* 0x000400bb0000751d */ /* 0x000be20000010000 */
[----:B-1----:R-:W-:Y:S01]  /*2750*/  F2FP.F16.F32.PACK_AB R152, R166, R167 ;  /* 0x000000a7a698723e */ /* 0x002fe200000000ff */
[--C-:B------:R-:W-:Y:S01]  /*2760*/  FFMA.FTZ R192, R7, UR27, -R180.reuse ;  /* 0x0000001b07c07c23 */ /* 0x100fe200080108b4 */
[--C-:B------:R-:W-:Y:S01]  /*2770*/  FFMA.FTZ R7, R8, UR27, -R180.reuse ;  /* 0x0000001b08077c23 */ /* 0x100fe200080108b4 */
[--C-:B------:R-:W-:Y:S01]  /*2780*/  FFMA.FTZ R188, R188, UR27, -R181.reuse ;  /* 0x0000001bbcbc7c23 */ /* 0x100fe200080108b5 */
[--C-:B------:R-:W-:Y:S01]  /*2790*/  FFMA.FTZ R195, R194, UR27, -R181.reuse ;  /* 0x0000001bc2c37c23 */ /* 0x100fe200080108b5 */
[--C-:B------:R-:W-:Y:S01]  /*27a0*/  FFMA.FTZ R5, R5, UR27, -R180.reuse ;  /* 0x0000001b05057c23 */ /* 0x100fe200080108b4 */
[----:B------:R-:W-:Y:S01]  /*27b0*/  MUFU.EX2 R168, R168 ;  /* 0x000000a800a87308 */ /* 0x000fe20000000800 */
[--C-:B-----5:R-:W-:Y:S01]  /*27c0*/  FFMA.FTZ R187, R196, UR27, -R181.reuse ;  /* 0x0000001bc4bb7c23 */ /* 0x120fe200080108b5 */
[--C-:B------:R-:W-:Y:S01]  /*27d0*/  FFMA.FTZ R8, R11, UR27, -R180.reuse ;  /* 0x0000001b0b087c23 */ /* 0x100fe200080108b4 */
[--C-:B------:R-:W-:Y:S01]  /*27e0*/  FFMA.FTZ R11, R13, UR27, -R181.reuse ;  /* 0x0000001b0d0b7c23 */ /* 0x100fe200080108b5 */
[--C-:B------:R-:W-:Y:S01]  /*27f0*/  FFMA.FTZ R13, R20, UR27, -R181.reuse ;  /* 0x0000001b140d7c23 */ /* 0x100fe200080108b5 */
[--C-:B------:R-:W-:Y:S01]  /*2800*/  FFMA.FTZ R10, R10, UR27, -R181.reuse ;  /* 0x0000001b0a0a7c23 */ /* 0x100fe200080108b5 */
[--C-:B------:R-:W-:Y:S01]  /*2810*/  FFMA.FTZ R20, R157, UR27, -R181.reuse ;  /* 0x0000001b9d147c23 */ /* 0x100fe200080108b5 */
[--C-:B------:R-:W-:Y:S01]  /*2820*/  FFMA.FTZ R9, R9, UR27, -R180.reuse ;  /* 0x0000001b09097c23 */ /* 0x100fe200080108b4 */
[----:B------:R-:W1:Y:S01]  /*2830*/  MUFU.EX2 R173, R173 ;  /* 0x000000ad00ad7308 */ /* 0x000e620000000800 */
[----:B----4-:R-:W-:Y:S01]  /*2840*/  F2FP.F16.F32.PACK_AB R154, R172, R169 ;  /* 0x000000a9ac9a723e */ /* 0x010fe200000000ff */
[--C-:B------:R-:W-:Y:S01]  /*2850*/  FFMA.FTZ R12, R12, UR27, -R180.reuse ;  /* 0x0000001b0c0c7c23 */ /* 0x100fe200080108b4 */
[--C-:B------:R-:W-:Y:S01]  /*2860*/  FFMA.FTZ R15, R15, UR27, -R180.reuse ;  /* 0x0000001b0f0f7c23 */ /* 0x100fe200080108b4 */
[--C-:B------:R-:W-:Y:S01]  /*2870*/  FFMA.FTZ R194, R161, UR27, -R180.reuse ;  /* 0x0000001ba1c27c23 */ /* 0x100fe200080108b4 */
[--C-:B------:R-:W-:Y:S01]  /*2880*/  FFMA.FTZ R157, R158, UR27, -R181.reuse ;  /* 0x0000001b9e9d7c23 */ /* 0x100fe200080108b5 */
[--C-:B------:R-:W-:Y:S01]  /*2890*/  FFMA.FTZ R158, R162, UR27, -R181.reuse ;  /* 0x0000001ba29e7c23 */ /* 0x100fe200080108b5 */
[--C-:B------:R-:W-:Y:S01]  /*28a0*/  FFMA.FTZ R162, R164, UR27, -R180.reuse ;  /* 0x0000001ba4a27c23 */ /* 0x100fe200080108b4 */
        /* <DEDUP_REMOVED lines=8> */
[----:B------:R-:W4:Y:S01]  /*2930*/  MUFU.EX2 R171, R171 ;  /* 0x000000ab00ab7308 */ /* 0x000f220000000800 */
[----:B-1----:R-:W-:Y:S01]  /*2940*/  F2FP.F16.F32.PACK_AB R153, R173, R168 ;  /* 0x000000a8ad99723e */ /* 0x002fe200000000ff */
[--C-:B------:R-:W-:Y:S01]  /*2950*/  FFMA.FTZ R163, R165, UR27, -R181.reuse ;  /* 0x0000001ba5a37c23 */ /* 0x100fe200080108b5 */
[--C-:B------:R-:W-:Y:S01]  /*2960*/  FFMA.FTZ R165, R175, UR27, -R180.reuse ;  /* 0x0000001bafa57c23 */ /* 0x100fe200080108b4 */
[--C-:B------:R-:W-:Y:S01]  /*2970*/  FFMA.FTZ R175, R178, UR27, -R180.reuse ;  /* 0x0000001bb2af7c23 */ /* 0x100fe200080108b4 */
[----:B------:R-:W-:Y:S01]  /*2980*/  FFMA.FTZ R156, R156, UR27, -R181 ;  /* 0x0000001b9c9c7c23 */ /* 0x000fe200080108b5 */
[--C-:B------:R-:W-:Y:S01]  /*2990*/  FFMA.FTZ R176, R177, UR27, -R180.reuse ;  /* 0x0000001bb1b07c23 */ /* 0x100fe200080108b4 */
[----:B------:R-:W-:Y:S01]  /*29a0*/  FFMA.FTZ R178, R183, UR27, -R180 ;  /* 0x0000001bb7b27c23 */ /* 0x000fe200080108b4 */
[----:B------:R-:W-:Y:S01]  /*29b0*/  MUFU.EX2 R182, R182 ;  /* 0x000000b600b67308 */ /* 0x000fe20000000800 */
[----:B------:R-:W-:Y:S01]  /*29c0*/  FADD.FTZ R166, R167, R166 ;  /* 0x000000a6a7a67221 */ /* 0x000fe20000010000 */
[----:B------:R-:W-:Y:S01]  /*29d0*/  FADD.FTZ R173, R168, R173 ;  /* 0x000000ada8ad7221 */ /* 0x000fe20000010000 */
[----:B------:R-:W-:-:S02]  /*29e0*/  @!P1 VIADD R174, R174, 0x32460 ;  /* 0x00032460aeae9836 */ /* 0x000fc40000000000 */
[----:B------:R-:W-:-:S03]  /*29f0*/  FADD.FTZ R169, R169, R166 ;  /* 0x000000a6a9a97221 */ /* 0x000fc60000010000 */
[----:B------:R-:W1:Y:S01]  /*2a00*/  MUFU.EX2 R185, R185 ;  /* 0x000000b900b97308 */ /* 0x000e620000000800 */
[C---:B----4-:R-:W-:Y:S01]  /*2a10*/  F2FP.F16.F32.PACK_AB R155, R171.reuse, R170 ;  /* 0x000000aaab9b723e */ /* 0x050fe200000000ff */
[----:B------:R-:W-:Y:S01]  /*2a20*/  FADD.FTZ R170, R170, R173 ;  /* 0x000000adaaaa7221 */ /* 0x000fe20000010000 */
[----:B------:R-:W-:Y:S01]  /*2a30*/  FADD.FTZ R169, R172, R169 ;  /* 0x000000a9aca97221 */ /* 0x000fe20000010000 */
[----:B------:R-:W-:Y:S01]  /*2a40*/  @!P1 PRMT R174, RZ, 0x654, R174 ;  /* 0x00000654ffae9816 */ /* 0x000fe200000000ae */
[----:B---3--:R-:W-:Y:S01]  /*2a50*/  WARPGROUP.ARRIVE ;  /* 0x00000000000079c5 */ /* 0x008fe20000000000 */
[----:B------:R-:W-:Y:S02]  /*2a60*/  FADD.FTZ R171, R171, R170 ;  /* 0x000000aaabab7221 */ /* 0x000fe40000010000 */
[----:B------:R-:W-:Y:S03]  /*2a70*/  MUFU.EX2 R184, R184 ;  /* 0x000000b800b87308 */ /* 0x000fe60000000800 */
[----:B------:R-:W-:Y:S01]  /*2a80*/  HGMMA.64x256x16.F32 R24, R152, gdesc[UR4].tnspB, RZ, !UPT, gsb0 ;  /* 0x43e0000498187df0 */ /* 0x000fe2000c0008ff */
[----:B------:R-:W-:Y:S01]  /*2a90*/  UIADD3 UR6, UR10, 0x80, URZ ;  /* 0x000000800a067890 */ /* 0x000fe2000fffe03f */
[----:B------:R-:W-:-:S03]  /*2aa0*/  UMOV UR7, 0x40000040 ;  /* 0x4000004000077882 */ /* 0x000fc60000000000 */
[----:B------:R-:W-:Y:S08]  /*2ab0*/  MUFU.EX2 R187, R187 ;  /* 0x000000bb00bb7308 */ /* 0x000ff00000000800 */
[----:B------:R-:W-:Y:S08]  /*2ac0*/  MUFU.EX2 R6, R6 ;  /* 0x0000000600067308 */ /* 0x000ff00000000800 */
[----:B------:R-:W3:Y:S08]  /*2ad0*/  MUFU.EX2 R189, R189 ;  /* 0x000000bd00bd7308 */ /* 0x000ef00000000800 */
[----:B------:R-:W-:Y:S08]  /*2ae0*/  MUFU.EX2 R186, R186 ;  /* 0x000000ba00ba7308 */ /* 0x000ff00000000800 */
[----:B------:R-:W4:Y:S08]  /*2af0*/  MUFU.EX2 R191, R191 ;  /* 0x000000bf00bf7308 */ /* 0x000f300000000800 */
[----:B------:R-:W-:Y:S08]  /*2b00*/  MUFU.EX2 R188, R188 ;  /* 0x000000bc00bc7308 */ /* 0x000ff00000000800 */
[----:B------:R-:W5:Y:S08]  /*2b10*/  MUFU.EX2 R193, R193 ;  /* 0x000000c100c17308 */ /* 0x000f700000000800 */
[----:B------:R-:W-:Y:S08]  /*2b20*/  MUFU.EX2 R190, R190 ;  /* 0x000000be00be7308 */ /* 0x000ff00000000800 */
[----:B------:R-:W-:Y:S08]  /*2b30*/  MUFU.EX2 R195, R195 ;  /* 0x000000c300c37308 */ /* 0x000ff00000000800 */
[----:B------:R-:W-:Y:S08]  /*2b40*/  MUFU.EX2 R5, R5 ;  /* 0x0000000500057308 */ /* 0x000ff00000000800 */
[----:B------:R-:W2:Y:S08]  /*2b50*/  MUFU.EX2 R192, R192 ;  /* 0x000000c000c07308 */ /* 0x000eb00000000800 */
[----:B------:R-:W-:Y:S08]  /*2b60*/  MUFU.EX2 R7, R7 ;  /* 0x0000000700077308 */ /* 0x000ff00000000800 */
[----:B------:R-:W2:Y:S08]  /*2b70*/  MUFU.EX2 R8, R8 ;  /* 0x0000000800087308 */ /* 0x000eb00000000800 */
[----:B------:R-:W-:Y:S08]  /*2b80*/  MUFU.EX2 R10, R10 ;  /* 0x0000000a000a7308 */ /* 0x000ff00000000800 */
[----:B------:R-:W2:Y:S08]  /*2b90*/  MUFU.EX2 R11, R11 ;  /* 0x0000000b000b7308 */ /* 0x000eb00000000800 */
        /* <DEDUP_REMOVED lines=18> */
[----:B------:R-:W-:Y:S01]  /*2cc0*/  MUFU.EX2 R165, R165 ;  /* 0x000000a500a57308 */ /* 0x000fe20000000800 */
[----:B------:R-:W-:-:S02]  /*2cd0*/  WARPGROUP.DEPBAR.LE gsb0, 0x0 ;  /* 0x00008000000079c5 */ /* 0x000fc40000010000 */
[----:B-1----:R-:W-:Y:S01]  /*2ce0*/  F2FP.F16.F32.PACK_AB R152, R185, R182 ;  /* 0x000000b6b998723e */ /* 0x002fe200000000ff */
[----:B------:R-:W-:Y:S01]  /*2cf0*/  FADD.FTZ R182, R182, R169 ;  /* 0x000000a9b6b67221 */ /* 0x000fe20000010000 */
[----:B---3--:R-:W-:Y:S01]  /*2d00*/  F2FP.F16.F32.PACK_AB R153, R189, R6 ;  /* 0x00000006bd99723e */ /* 0x008fe200000000ff */
[----:B------:R-:W-:Y:S01]  /*2d10*/  FADD.FTZ R6, R6, R171 ;  /* 0x000000ab06067221 */ /* 0x000fe20000010000 */
[----:B------:R-:W-:Y:S01]  /*2d20*/  F2FP.F16.F32.PACK_AB R154, R187, R184 ;  /* 0x000000b8bb9a723e */ /* 0x000fe200000000ff */
[----:B------:R-:W1:Y:S01]  /*2d30*/  MUFU.EX2 R176, R176 ;  /* 0x000000b000b07308 */ /* 0x000e620000000800 */
[----:B----4-:R-:W-:Y:S01]  /*2d40*/  F2FP.F16.F32.PACK_AB R155, R191, R186 ;  /* 0x000000babf9b723e */ /* 0x010fe200000000ff */
[----:B------:R-:W-:Y:S01]  /*2d50*/  FADD.FTZ R185, R185, R182 ;  /* 0x000000b6b9b97221 */ /* 0x000fe20000010000 */
[----:B------:R-:W-:Y:S02]  /*2d60*/  FADD.FTZ R189, R189, R6 ;  /* 0x00000006bdbd7221 */ /* 0x000fe40000010000 */
[----:B------:R-:W-:Y:S01]  /*2d70*/  WARPGROUP.ARRIVE ;  /* 0x00000000000079c5 */ /* 0x000fe20000000000 */
[----:B------:R-:W-:Y:S01]  /*2d80*/  FADD.FTZ R184, R184, R185 ;  /* 0x000000b9b8b87221 */ /* 0x000fe20000010000 */
[----:B------:R-:W-:Y:S01]  /*2d90*/  FADD.FTZ R186, R186, R189 ;  /* 0x000000bdbaba7221 */ /* 0x000fe20000010000 */
[----:B------:R-:W-:Y:S02]  /*2da0*/  MUFU.EX2 R175, R175 ;  /* 0x000000af00af7308 */ /* 0x000fe40000000800 */
[----:B------:R-:W-:Y:S01]  /*2db0*/  FADD.FTZ R187, R187, R184 ;  /* 0x000000b8bbbb7221 */ /* 0x000fe20000010000 */
[----:B------:R-:W-:Y:S01]  /*2dc0*/  HGMMA.64x256x16.F32 R24, R152, gdesc[UR4].tnspB, R24, gsb0 ;  /* 0x43e0000498187df0 */ /* 0x000fe20008000818 */
[----:B------:R-:W-:Y:S01]  /*2dd0*/  UIADD3 UR6, UR10, 0x100, URZ ;  /* 0x000001000a067890 */ /* 0x000fe2000fffe03f */
[----:B------:R-:W-:Y:S01]  /*2de0*/  FADD.FTZ R186, R191, R186 ;  /* 0x000000babfba7221 */ /* 0x000fe20000010000 */
[----:B------:R-:W-:-:S02]  /*2df0*/  UMOV UR7, 0x40000040 ;  /* 0x4000004000077882 */ /* 0x000fc40000000000 */
[----:B------:R-:W3:Y:S01]  /*2e00*/  MUFU.EX2 R178, R178 ;  /* 0x000000b200b27308 */ /* 0x000ee20000000800 */
[----:B------:R-:W-:Y:S02]  /*2e10*/  WARPGROUP.DEPBAR.LE gsb0, 0x0 ;  /* 0x00008000000079c5 */ /* 0x000fe40000010000 */
[----:B-----5:R-:W-:Y:S01]  /*2e20*/  F2FP.F16.F32.PACK_AB R152, R193, R188 ;  /* 0x000000bcc198723e */ /* 0x020fe200000000ff */
[----:B------:R-:W-:Y:S01]  /*2e30*/  FADD.FTZ R188, R188, R187 ;  /* 0x000000bbbcbc7221 */ /* 0x000fe20000010000 */
[----:B--2---:R-:W-:Y:S01]  /*2e40*/  F2FP.F16.F32.PACK_AB R153, R192, R5 ;  /* 0x00000005c099723e */ /* 0x004fe200000000ff */
[----:B------:R-:W-:Y:S01]  /*2e50*/  FADD.FTZ R5, R5, R186 ;  /* 0x000000ba05057221 */ /* 0x000fe20000010000 */
[----:B------:R-:W-:Y:S01]  /*2e60*/  F2FP.F16.F32.PACK_AB R154, R195, R190 ;  /* 0x000000bec39a723e */ /* 0x000fe200000000ff */
[----:B------:R-:W-:Y:S01]  /*2e70*/  FADD.FTZ R193, R193, R188 ;  /* 0x000000bcc1c17221 */ /* 0x000fe20000010000 */
[----:B------:R-:W-:Y:S01]  /*2e80*/  F2FP.F16.F32.PACK_AB R155, R8, R7 ;  /* 0x00000007089b723e */ /* 0x000fe200000000ff */
[----:B------:R-:W-:-:S02]  /*2e90*/  FADD.FTZ R192, R192, R5 ;  /* 0x00000005c0c07221 */ /* 0x000fc40000010000 */
[----:B------:R-:W-:Y:S01]  /*2ea0*/  FADD.FTZ R190, R190, R193 ;  /* 0x000000c1bebe7221 */ /* 0x000fe20000010000 */
[----:B------:R-:W-:Y:S01]  /*2eb0*/  WARPGROUP.ARRIVE ;  /* 0x00000000000079c5 */ /* 0x000fe20000000000 */
[----:B------:R-:W-:Y:S02]  /*2ec0*/  FADD.FTZ R7, R7, R192 ;  /* 0x000000c007077221 */ /* 0x000fe40000010000 */
[----:B------:R-:W-:Y:S02]  /*2ed0*/  FADD.FTZ R195, R195, R190 ;  /* 0x000000bec3c37221 */ /* 0x000fe40000010000 */
[----:B------:R-:W-:-:S05]  /*2ee0*/  FADD.FTZ R8, R8, R7 ;  /* 0x0000000708087221 */ /* 0x000fca0000010000 */
[----:B------:R-:W-:Y:S01]  /*2ef0*/  HGMMA.64x256x16.F32 R24, R152, gdesc[UR4].tnspB, R24, gsb0 ;  /* 0x43e0000498187df0 */ /* 0x000fe20008000818 */
[----:B------:R-:W-:Y:S01]  /*2f00*/  UIADD3 UR6, UR10, 0x180, URZ ;  /* 0x000001800a067890 */ /* 0x000fe2000fffe03f */
[----:B------:R-:W-:Y:S01]  /*2f10*/  UMOV UR7, 0x40000040 ;  /* 0x4000004000077882 */ /* 0x000fe20000000000 */
[----:B------:R-:W-:Y:S02]  /*2f20*/  WARPGROUP.DEPBAR.LE gsb0, 0x0 ;  /* 0x00008000000079c5 */ /* 0x000fe40000010000 */
[----:B------:R-:W-:Y:S01]  /*2f30*/  F2FP.F16.F32.PACK_AB R152, R11, R10 ;  /* 0x0000000a0b98723e */ /* 0x000fe200000000ff */
[----:B------:R-:W-:Y:S01]  /*2f40*/  FADD.FTZ R10, R10, R195 ;  /* 0x000000c30a0a7221 */ /* 0x000fe20000010000 */
[----:B------:R-:W-:Y:S01]  /*2f50*/  F2FP.F16.F32.PACK_AB R153, R12, R9 ;  /* 0x000000090c99723e */ /* 0x000fe200000000ff */
        /* <DEDUP_REMOVED lines=9> */
[----:B------:R-:W-:-:S08]  /*2ff0*/  FADD.FTZ R194, R194, R15 ;  /* 0x0000000fc2c27221 */ /* 0x000fd00000010000 */
        /* <DEDUP_REMOVED lines=23> */
[----:B-1----:R-:W-:Y:S01]  /*3170*/  F2FP.F16.F32.PACK_AB R153, R176, R165 ;  /* 0x000000a5b099723e */ /* 0x002fe200000000ff */
[----:B------:R-:W-:Y:S01]  /*3180*/  FADD.FTZ R165, R165, R164 ;  /* 0x000000a4a5a57221 */ /* 0x000fe20000010000 */
[----:B------:R-:W-:Y:S01]  /*3190*/  F2FP.F16.F32.PACK_AB R154, R163, R160 ;  /* 0x000000a0a39a723e */ /* 0x000fe200000000ff */
[----:B------:R-:W-:Y:S01]  /*31a0*/  FADD.FTZ R179, R179, R156 ;  /* 0x0000009cb3b37221 */ /* 0x000fe20000010000 */
[----:B---3--:R-:W-:Y:S01]  /*31b0*/  F2FP.F16.F32.PACK_AB R155, R178, R175 ;  /* 0x000000afb29b723e */ /* 0x008fe200000000ff */
[----:B------:R-:W-:-:S02]  /*31c0*/  FADD.FTZ R176, R176, R165 ;  /* 0x000000a5b0b07221 */ /* 0x000fc40000010000 */
[----:B------:R-:W-:Y:S01]  /*31d0*/  FADD.FTZ R160, R160, R179 ;  /* 0x000000b3a0a07221 */ /* 0x000fe20000010000 */
[----:B------:R-:W-:Y:S01]  /*31e0*/  WARPGROUP.ARRIVE ;  /* 0x00000000000079c5 */ /* 0x000fe20000000000 */
[----:B------:R-:W-:Y:S02]  /*31f0*/  FADD.FTZ R7, R175, R176 ;  /* 0x000000b0af077221 */ /* 0x000fe40000010000 */
[----:B------:R-:W-:Y:S02]  /*3200*/  FADD.FTZ R5, R163, R160 ;  /* 0x000000a0a3057221 */ /* 0x000fe40000010000 */
[----:B------:R-:W-:-:S08]  /*3210*/  FADD.FTZ R7, R178, R7 ;  /* 0x00000007b2077221 */ /* 0x000fd00000010000 */
[----:B------:R-:W-:Y:S03]  /*3220*/  HGMMA.64x256x16.F32 R24, R152, gdesc[UR4].tnspB, R24, gsb0 ;  /* 0x43e0000498187df0 */ /* 0x000fe60008000818 */
[----:B------:R-:W-:Y:S02]  /*3230*/  WARPGROUP.DEPBAR.LE gsb0, 0x0 ;  /* 0x00008000000079c5 */ /* 0x000fe40000010000 */
[----:B------:R1:W-:Y:S01]  /*3240*/  @!P1 SYNCS.ARRIVE.TRANS64.RED.A1T0 RZ, [R174+URZ], RZ ;  /* 0x000000ffaeff99a7 */ /* 0x0003e2000810043f */
[----:B------:R-:W-:Y:S05]  /*3250*/  @!P2 BRA `(.L_x_134) ;  /* 0x0000002000f8a947 */ /* 0x000fea0003800000 */
[----:B------:R-:W-:Y:S01]  /*3260*/  IMAD.MOV.U32 R12, RZ, RZ, R3 ;  /* 0x000000ffff0c7224 */ /* 0x000fe200078e0003 */
[----:B------:R-:W-:Y:S01]  /*3270*/  UIADD3 UR45, UR45, -0x2, URZ ;  /* 0xfffffffe2d2d7890 */ /* 0x000fe2000fffe03f */
[----:B------:R-:W-:Y:S01]  /*3280*/  IMAD.MOV.U32 R9, RZ, RZ, R0 ;  /* 0x000000ffff097224 */ /* 0x000fe200078e0000 */
[----:B------:R-:W-:-:S10]  /*3290*/  ULDC UR27, c[0x0][0xa80] ;  /* 0x0002a000001b7ab9 */ /* 0x000fd40000000800 */
.L_x_143:
        /* <DEDUP_REMOVED lines=8> */
[----:B--2---:R-:W-:Y:S11]  /*3320*/  @!P0 BRA `(.L_x_135) ;  /* 0x0000000000048947 */ /* 0x004ff60003800000 */
[----:B------:R-:W-:Y:S01]  /*3330*/  BPT.TRAP 0x1 ;  /* 0x000000040000795c */ /* 0x000fe20000300000 */
.L_x_135:
[----:B------:R-:W-:Y:S01]  /*3340*/  ULEA UR28, UR39, UR41, 0x3 ;  /* 0x00000029271c7291 */ /* 0x000fe2000f8e183f */
[----:B------:R-:W-:-:S04]  /*3350*/  MOV R0, UR38 ;  /* 0x0000002600007c02 */ /* 0x000fc80008000f00 */
[----:B------:R-:W-:-:S04]  /*3360*/  SHF.L.U32 R0, R0, 0x1f, RZ ;  /* 0x0000001f00007819 */ /* 0x000fc800000006ff */
[----:B------:R2:W3:Y:S01]  /*3370*/  SYNCS.PHASECHK.TRANS64.TRYWAIT P3, [UR28+0x32430], R0 ;  /* 0x03243000ff0075a7 */ /* 0x0004e2000806015c */
[----:B------:R-:W-:Y:S05]  /*3380*/  @!P0 BRA `(.L_x_136) ;  /* 0x0000000000048947 */ /* 0x000fea0003800000 */
[----:B------:R-:W-:Y:S01]  /*3390*/  BPT.TRAP 0x1 ;  /* 0x000000040000795c */ /* 0x000fe20000300000 */
.L_x_136:
[----:B---3--:R-:W-:Y:S05]  /*33a0*/  @P3 BRA `(.L_x_137) ;  /* 0x0000000000083947 */ /* 0x008fea0003800000 */
[----:B------:R-:W3:Y:S02]  /*33b0*/  SYNCS.PHASECHK.TRANS64.TRYWAIT P3, [UR28+0x32430], R0 ;  /* 0x03243000ff0075a7 */ /* 0x000ee4000806015c */
[----:B---3--:R-:W-:Y:S05]  /*33c0*/  @!P3 BRA `(.L_x_138) ;  /* 0x0000006c0044b947 */ /* 0x008fea0003800000 */
.L_x_137:
[----:B------:R-:W-:Y:S01]  /*33d0*/  UIMAD UR6, UR39, 0x300, UR24 ;  /* 0x00000300270678a4 */ /* 0x000fe2000f8e0218 */
[----:B-1----:R-:W-:Y:S01]  /*33e0*/  WARPGROUP.ARRIVE ;  /* 0x00000000000079c5 */ /* 0x002fe20000000000 */
        /* <DEDUP_REMOVED lines=18> */
[----:B------:R-:W-:Y:S05]  /*3510*/  @!P0 BRA `(.L_x_139) ;  /* 0x0000000000048947 */ /* 0x000fea0003800000 */
[----:B------:R-:W-:Y:S01]  /*3520*/  BPT.TRAP 0x1 ;  /* 0x000000040000795c */ /* 0x000fe20000300000 */
.L_x_139:
[----:B------:R1:W4:Y:S01]  /*3530*/  SYNCS.PHASECHK.TRANS64.TRYWAIT P3, [UR28+0x32450], R0 ;  /* 0x03245000ff0075a7 */ /* 0x000322000806015c */
[----:B------:R-:W-:Y:S05]  /*3540*/  @!P0 BRA `(.L_x_140) ;  /* 0x0000000000048947 */ /* 0x000fea0003800000 */
[----:B------:R-:W-:Y:S01]  /*3550*/  BPT.TRAP 0x1 ;  /* 0x000000040000795c */ /* 0x000fe20000300000 */
.L_x_140:
[----:B----4-:R-:W-:Y:S05]  /*3560*/  @P3 BRA `(.L_x_141) ;  /* 0x0000000000083947 */ /* 0x010fea0003800000 */
[----:B------:R-:W4:Y:S02]  /*3570*/  SYNCS.PHASECHK.TRANS64.TRYWAIT P3, [UR28+0x32450], R0 ;  /* 0x03245000ff0075a7 */ /* 0x000f24000806015c */
[----:B----4-:R-:W-:Y:S05]  /*3580*/  @!P3 BRA `(.L_x_142) ;  /* 0x0000006800ecb947 */ /* 0x010fea0003800000 */
.L_x_141:
[----:B------:R-:W-:Y:S01]  /*3590*/  ULEA UR6, UR44, UR41, 0xd ;  /* 0x000000292c067291 */ /* 0x000fe2000f8e683f */
[----:B------:R-:W-:Y:S01]  /*35a0*/  WARPGROUP.ARRIVE ;  /* 0x00000000000079c5 */ /* 0x000fe20000000000 */
[----:B------:R-:W-:Y:S01]  /*35b0*/  UIMAD UR7, UR39, 0xc00, UR25 ;  /* 0x00000c00270778a4 */ /* 0x000fe2000f8e0219 */
[----:B------:R-:W-:Y:S01]  /*35c0*/  IMAD.U32 R20, RZ, RZ, UR28 ;  /* 0x0000001cff147e24 */ /* 0x000fe2000f8e00ff */
[----:B------:R-:W-:Y:S01]  /*35d0*/  UIADD3 UR6, UR6, 0x22400, URZ ;  /* 0x0002240006067890 */ /* 0x000fe2000fffe03f */
[----:B------:R-:W-:Y:S01]  /*35e0*/  UMOV UR23, 0x40000040 ;  /* 0x4000004000177882 */ /* 0x000fe20000000000 */
[----:B------:R-:W-:Y:S02]  /*35f0*/  UMOV UR21, 0x40000040 ;  /* 0x4000004000157882 */ /* 0x000fe40000000000 */
[----:B------:R-:W-:Y:S01]  /*3600*/  USHF.R.U32.HI UR6, URZ, 0x4, UR6 ;  /* 0x000000043f067899 */ /* 0x000fe20008011606 */
[C---:B------:R-:W-:Y:S01]  /*3610*/  @!P1 VIADD R21, R20.reuse, 0x32440 ;  /* 0x0003244014159836 */ /* 0x040fe20000000000 */
[----:B------:R-:W-:Y:S01]  /*3620*/  UMOV UR22, UR7 ;  /* 0x0000000700167c82 */ /* 0x000fe20008000000 */
[----:B------:R-:W-:Y:S01]  /*3630*/  UIMAD UR10, UR39, 0xc00, UR26 ;  /* 0x00000c00270a78a4 */ /* 0x000fe2000f8e021a */
[----:B------:R-:W-:Y:S01]  /*3640*/  @!P1 VIADD R20, R20, 0x32460 ;  /* 0x0003246014149836 */ /* 0x000fe20000000000 */
[----:B------:R-:W-:-:S04]  /*3650*/  ULOP3.LUT UR6, UR6, 0x3fff, URZ, 0xc0, !UPT ;  /* 0x00003fff06067892 */ /* 0x000fc8000f8ec03f */
[----:B------:R-:W-:Y:S01]  /*3660*/  ULOP3.LUT UR6, UR6, 0x10000, URZ, 0xfc, !UPT ;  /* 0x0001000006067892 */ /* 0x000fe2000f8efc3f */
[----:B------:R-:W-:-:S06]  /*3670*/  @!P1 PRMT R20, RZ, 0x654, R20 ;  /* 0x00000654ff149816 */ /* 0x000fcc0000000014 */
[----:B------:R-:W-:Y:S02]  /*3680*/  UMOV UR20, UR6 ;  /* 0x0000000600147c82 */ /* 0x000fe40008000000 */
        /* <DEDUP_REMOVED lines=103> */
[----:B------:R-:W-:Y:S01]  /*3d00*/  UMOV UR6, UR10 ;  /* 0x0000000a00067c82 */ /* 0x000fe20008000000 */
[----:B------:R-:W-:Y:S01]  /*3d10*/  UMOV UR7, 0x40000040 ;  /* 0x4000004000077882 */ /* 0x000fe20000000000 */
[----:B------:R-:W-:Y:S02]  /*3d20*/  WARPGROUP.DEPBAR.LE gsb0, 0x0 ;  /* 0x00008000000079c5 */ /* 0x000fe40000010000 */
[----:B------:R-:W-:-:S06]  /*3d30*/  WARPGROUP.ARRIVE ;  /* 0x00000000000079c5 */ /* 0x000fcc0000000000 */
[----:B------:R-:W-:Y:S03]  /*3d40*/  HGMMA.64x96x16.F32 R152, gdesc[UR20], R152, gsb0 ;  /* 0x01600000149879f0 */ /* 0x000fe60008000898 */
[----:B------:R-:W-:Y:S02]  /*3d50*/  WARPGROUP.DEPBAR.LE gsb0, 0x0 ;  /* 0x00008000000079c5 */ /* 0x000fe40000010000 */
[----:B-123--:R-:W-:-:S04]  /*3d60*/  FMNMX.FTZ R0, R152, R9, !PT ;  /* 0x0000000998007209 */ /* 0x00efc80007810000 */
[----:B------:R-:W-:-:S04]  /*3d70*/  FMNMX.FTZ R3, R153, R0, !PT ;  /* 0x0000000099037209 */ /* 0x000fc80007810000 */
[----:B------:R-:W-:-:S04]  /*3d80*/  FMNMX.FTZ R0, R156, R3, !PT ;  /* 0x000000039c007209 */ /* 0x000fc80007810000 */
[----:B------:R-:W-:-:S04]  /*3d90*/  FMNMX.FTZ R3, R157, R0, !PT ;  /* 0x000000009d037209 */ /* 0x000fc80007810000 */
[----:B------:R-:W-:-:S04]  /*3da0*/  FMNMX.FTZ R0, R160, R3, !PT ;  /* 0x00000003a0007209 */ /* 0x000fc80007810000 */
[----:B------:R-:W-:Y:S02]  /*3db0*/  FMNMX.FTZ R3, R161, R0, !PT ;  /* 0x00000000a1037209 */ /* 0x000fe40007810000 */
[----:B------:R-:W-:Y:S02]  /*3dc0*/  FMNMX.FTZ R0, R154, R12, !PT ;  /* 0x0000000c9a007209 */ /* 0x000fe40007810000 */
[----:B------:R-:W-:Y:S02]  /*3dd0*/  FMNMX.FTZ R4, R164, R3, !PT ;  /* 0x00000003a4047209 */ /* 0x000fe40007810000 */
[----:B------:R-:W-:Y:S02]  /*3de0*/  FMNMX.FTZ R3, R155, R0, !PT ;  /* 0x000000009b037209 */ /* 0x000fe40007810000 */
[----:B------:R-:W-:Y:S02]  /*3df0*/  FMNMX.FTZ R11, R165, R4, !PT ;  /* 0x00000004a50b7209 */ /* 0x000fe40007810000 */
[----:B------:R-:W-:-:S02]  /*3e00*/  FMNMX.FTZ R0, R158, R3, !PT ;  /* 0x000000039e007209 */ /* 0x000fc40007810000 */
        /* <DEDUP_REMOVED lines=31> */
[----:B------:R-:W-:-:S03]  /*4000*/  FMNMX.FTZ R0, R190, R3, !PT ;  /* 0x00000003be007209 */ /* 0x000fc60007810000 */
[----:B------:R-:W1:Y:S01]  /*4010*/  SHFL.BFLY PT, R11, R4, 0x2, 0x1f ;  /* 0x0c401f00040b7f89 */ /* 0x000e6200000e0000 */
[----:B------:R-:W-:-:S04]  /*4020*/  FMNMX.FTZ R3, R191, R0, !PT ;  /* 0x00000000bf037209 */ /* 0x000fc80007810000 */
[----:B------:R-:W-:-:S04]  /*4030*/  FMNMX.FTZ R0, R194, R3, !PT ;  /* 0x00000003c2007209 */ /* 0x000fc80007810000 */
[----:B------:R-:W-:-:S04]  /*4040*/  FMNMX.FTZ R3, R195, R0, !PT ;  /* 0x00000000c3037209 */ /* 0x000fc80007810000 */
[----:B------:R-:W-:-:S04]  /*4050*/  FMNMX.FTZ R0, R198, R3, !PT ;  /* 0x00000003c6007209 */ /* 0x000fc80007810000 */
[----:B------:R-:W-:-:S05]  /*4060*/  FMNMX.FTZ R3, R199, R0, !PT ;  /* 0x00000000c7037209 */ /* 0x000fca0007810000 */
[----:B------:R-:W2:Y:S01]  /*4070*/  SHFL.BFLY PT, R0, R3, 0x2, 0x1f ;  /* 0x0c401f0003007f89 */ /* 0x000ea200000e0000 */
[----:B-1----:R-:W-:-:S05]  /*4080*/  FMNMX.FTZ R8, R4, R11, !PT ;  /* 0x0000000b04087209 */ /* 0x002fca0007810000 */
[----:B------:R-:W1:Y:S01]  /*4090*/  SHFL.BFLY PT, R11, R8, 0x1, 0x1f ;  /* 0x0c201f00080b7f89 */ /* 0x000e6200000e0000 */
[----:B--2---:R-:W-:-:S05]  /*40a0*/  FMNMX.FTZ R10, R3, R0, !PT ;  /* 0x00000000030a7209 */ /* 0x004fca0007810000 */
[----:B------:R-:W2:Y:S01]  /*40b0*/  SHFL.BFLY PT, R13, R10, 0x1, 0x1f ;  /* 0x0c201f000a0d7f89 */ /* 0x000ea200000e0000 */
[----:B-1----:R-:W-:-:S05]  /*40c0*/  FMNMX.FTZ R0, R8, R11, !PT ;  /* 0x0000000b08007209 */ /* 0x002fca0007810000 */
[C---:B------:R-:W-:Y:S01]  /*40d0*/  FADD.FTZ R4, -R0.reuse, R9 ;  /* 0x0000000900047221 */ /* 0x040fe20000010100 */
[----:B------:R-:W-:-:S03]  /*40e0*/  FMUL.FTZ R11, R0, UR27 ;  /* 0x0000001b000b7c20 */ /* 0x000fc60008410000 */
[----:B------:R-:W-:Y:S01]  /*40f0*/  FMUL.FTZ R4, R4, UR27 ;  /* 0x0000001b04047c20 */ /* 0x000fe20008410000 */
[--C-:B------:R-:W-:Y:S01]  /*4100*/  FFMA.FTZ R156, R156, UR27, -R11.reuse ;  /* 0x0000001b9c9c7c23 */ /* 0x100fe2000801080b */
[--C-:B------:R-:W-:Y:S01]  /*4110*/  FFMA.FTZ R9, R152, UR27, -R11.reuse ;  /* 0x0000001b98097c23 */ /* 0x100fe2000801080b */
[----:B------:R-:W-:Y:S01]  /*4120*/  FFMA.FTZ R8, R153, UR27, -R11 ;  /* 0x0000001b99087c23 */ /* 0x000fe2000801080b */
[----:B------:R1:W3:Y:S01]  /*4130*/  MUFU.EX2 R6, R4 ;  /* 0x0000000400067308 */ /* 0x0002e20000000800 */
[----:B------:R-:W-:Y:S01]  /*4140*/  VIADD R153, R18, 0x8 ;  /* 0x0000000812997836 */ /* 0x000fe20000000000 */
[----:B------:R-:W-:-:S06]  /*4150*/  @!P1 PRMT R152, RZ, 0x654, R21 ;  /* 0x00000654ff989816 */ /* 0x000fcc0000000015 */
[----:B------:R-:W-:Y:S01]  /*4160*/  MUFU.EX2 R9, R9 ;  /* 0x0000000900097308 */ /* 0x000fe20000000800 */
[----:B--2---:R-:W-:Y:S01]  /*4170*/  FMNMX.FTZ R3, R10, R13, !PT ;  /* 0x0000000d0a037209 */ /* 0x004fe20007810000 */
[----:B------:R-:W-:Y:S01]  /*4180*/  FFMA.FTZ R13, R157, UR27, -R11 ;  /* 0x0000001b9d0d7c23 */ /* 0x000fe2000801080b */
[----:B-1----:R-:W-:-:S03]  /*4190*/  IADD3 R4, -R18, 0xb, RZ ;  /* 0x0000000b12047810 */ /* 0x002fc60007ffe1ff */
[C---:B------:R-:W-:Y:S01]  /*41a0*/  FADD.FTZ R12, -R3.reuse, R12 ;  /* 0x0000000c030c7221 */ /* 0x040fe20000010100 */
[----:B------:R-:W-:Y:S01]  /*41b0*/  FMUL.FTZ R157, R3, UR27 ;  /* 0x0000001b039d7c20 */ /* 0x000fe20008410000 */
[----:B------:R1:W-:Y:S01]  /*41c0*/  MUFU.EX2 R10, R156 ;  /* 0x0000009c000a7308 */ /* 0x0003e20000000800 */
[----:B------:R2:W-:Y:S06]  /*41d0*/  BAR.ARV R4, 0x100 ;  /* 0x000400040000751d */ /* 0x0005ec0000002000 */
[----:B------:R-:W-:Y:S01]  /*41e0*/  FMUL.FTZ R12, R12, UR27 ;  /* 0x0000001b0c0c7c20 */ /* 0x000fe20008410000 */
[--C-:B------:R-:W-:Y:S01]  /*41f0*/  FFMA.FTZ R15, R154, UR27, -R157.reuse ;  /* 0x0000001b9a0f7c23 */ /* 0x100fe2000801089d */
[--C-:B------:R-:W-:Y:S01]  /*4200*/  FFMA.FTZ R14, R155, UR27, -R157.reuse ;  /* 0x0000001b9b0e7c23 */ /* 0x100fe2000801089d */
[--C-:B-1----:R-:W-:Y:S01]  /*4210*/  FFMA.FTZ R156, R159, UR27, -R157.reuse ;  /* 0x0000001b9f9c7c23 */ /* 0x102fe2000801089d */
[----:B------:R-:W-:Y:S01]  /*4220*/  FFMA.FTZ R158, R158, UR27, -R157 ;  /* 0x0000001b9e9e7c23 */ /* 0x000fe2000801089d */
[----:B------:R1:W-:Y:S01]  /*4230*/  @!P1 SYNCS.ARRIVE.TRANS64.RED.A1T0 RZ, [R152+URZ], RZ ;  /* 0x000000ff98ff99a7 */ /* 0x0003e2000810043f */
[----:B------:R-:W4:Y:S01]  /*4240*/  MUFU.EX2 R12, R12 ;  /* 0x0000000c000c7308 */ /* 0x000f220000000800 */
[-C--:B---3--:R-:W-:Y:S01]  /*4250*/  FMUL.FTZ R24, R24, R6.reuse ;  /* 0x0000000618187220 */ /* 0x088fe20000410000 */
[-C--:B------:R-:W-:Y:S01]  /*4260*/  FMUL.FTZ R25, R25, R6.reuse ;  /* 0x0000000619197220 */ /* 0x080fe20000410000 */
[-C--:B------:R-:W-:Y:S01]  /*4270*/  FMUL.FTZ R28, R28, R6.reuse ;  /* 0x000000061c1c7220 */ /* 0x080fe20000410000 */
[-C--:B------:R-:W-:Y:S01]  /*4280*/  FMUL.FTZ R29, R29, R6.reuse ;  /* 0x000000061d1d7220 */ /* 0x080fe20000410000 */
[-C--:B------:R-:W-:Y:S01]  /*4290*/  FMUL.FTZ R32, R32, R6.reuse ;  /* 0x0000000620207220 */ /* 0x080fe20000410000 */
[-C--:B------:R-:W-:Y:S01]  /*42a0*/  FMUL.FTZ R33, R33, R6.reuse ;  /* 0x0000000621217220 */ /* 0x080fe20000410000 */
[-C--:B------:R-:W-:Y:S01]  /*42b0*/  FMUL.FTZ R36, R36, R6.reuse ;  /* 0x0000000624247220 */ /* 0x080fe20000410000 */
[----:B------:R-:W1:Y:S01]  /*42c0*/  MUFU.EX2 R8, R8 ;  /* 0x0000000800087308 */ /* 0x000e620000000800 */
[-C--:B------:R-:W-:Y:S01]  /*42d0*/  FMUL.FTZ R37, R37, R6.reuse ;  /* 0x0000000625257220 */ /* 0x080fe20000410000 */
[-C--:B------:R-:W-:Y:S01]  /*42e0*/  FMUL.FTZ R40, R40, R6.reuse ;  /* 0x0000000628287220 */ /* 0x080fe20000410000 */
[-C--:B------:R-:W-:Y:S01]  /*42f0*/  FMUL.FTZ R41, R41, R6.reuse ;  /* 0x0000000629297220 */ /* 0x080fe20000410000 */
[-C--:B------:R-:W-:Y:S01]  /*4300*/  FMUL.FTZ R44, R44, R6.reuse ;  /* 0x000000062c2c7220 */ /* 0x080fe20000410000 */
[-C--:B------:R-:W-:Y:S01]  /*4310*/  FMUL.FTZ R45, R45, R6.reuse ;  /* 0x000000062d2d7220 */ /* 0x080fe20000410000 */
[-C--:B------:R-:W-:Y:S01]  /*4320*/  FMUL.FTZ R48, R48, R6.reuse ;  /* 0x0000000630307220 */ /* 0x080fe20000410000 */
[-C--:B------:R-:W-:Y:S01]  /*4330*/  FMUL.FTZ R49, R49, R6.reuse ;  /* 0x0000000631317220 */ /* 0x080fe20000410000 */
[----:B------:R-:W3:Y:S01]  /*4340*/  MUFU.EX2 R13, R13 ;  /* 0x0000000d000d7308 */ /* 0x000ee20000000800 */
        /* <DEDUP_REMOVED lines=15> */
[----:B------:R-:W5:Y:S01]  /*4440*/  MUFU.EX2 R14, R14 ;  /* 0x0000000e000e7308 */ /* 0x000f620000000800 */
[----:B------:R5:W-:Y:S01]  /*4450*/  BAR.SYNC.DEFER_BLOCKING R153, 0x100 ;  /* 0x000400990000751d */ /* 0x000be20000010000 */
[-C--:B------:R-:W-:Y:S01]  /*4460*/  FMUL.FTZ R80, R80, R6.reuse ;  /* 0x0000000650507220 */ /* 0x080fe20000410000 */
[-C--:B------:R-:W-:Y:S01]  /*4470*/  FMUL.FTZ R81, R81, R6.reuse ;  /* 0x0000000651517220 */ /* 0x080fe20000410000 */
[-C--:B------:R-:W-:Y:S01]  /*4480*/  FMUL.FTZ R84, R84, R6.reuse ;  /* 0x0000000654547220 */ /* 0x080fe20000410000 */
[-C--:B------:R-:W-:Y:S01]  /*4490*/  FMUL.FTZ R85, R85, R6.reuse ;  /* 0x0000000655557220 */ /* 0x080fe20000410000 */
[-C--:B------:R-:W-:Y:S01]  /*44a0*/  FMUL.FTZ R88, R88, R6.reuse ;  /* 0x0000000658587220 */ /* 0x080fe20000410000 */
[-C--:B------:R-:W-:Y:S01]  /*44b0*/  FMUL.FTZ R89, R89, R6.reuse ;  /* 0x0000000659597220 */ /* 0x080fe20000410000 */
[----:B------:R2:W-:Y:S01]  /*44c0*/  MUFU.EX2 R21, R158 ;  /* 0x0000009e00157308 */ /* 0x0005e20000000800 */
        /* <DEDUP_REMOVED lines=31> */
[-C--:B----4-:R-:W-:Y:S01]  /*46c0*/  FMUL.FTZ R26, R26, R12.reuse ;  /* 0x0000000c1a1a7220 */ /* 0x090fe20000410000 */
        /* <DEDUP_REMOVED lines=63> */
[----:B-1----:R-:W-:Y:S01]  /*4ac0*/  F2FP.F16.F32.PACK_AB R152, R8, R9 ;  /* 0x000000090898723e */ /* 0x002fe200000000ff */
[--C-:B--2---:R-:W-:Y:S01]  /*4ad0*/  FFMA.FTZ R158, R160, UR27, -R11.reuse ;  /* 0x0000001ba09e7c23 */ /* 0x104fe2000801080b */
[----:B---3--:R-:W-:Y:S01]  /*4ae0*/  F2FP.F16.F32.PACK_AB R154, R13, R10 ;  /* 0x0000000a0d9a723e */ /* 0x008fe200000000ff */
[--C-:B------:R-:W-:Y:S01]  /*4af0*/  FFMA.FTZ R159, R161, UR27, -R11.reuse ;  /* 0x0000001ba19f7c23 */ /* 0x100fe2000801080b */
[----:B-----5:R-:W-:Y:S01]  /*4b00*/  F2FP.F16.F32.PACK_AB R153, R14, R15 ;  /* 0x0000000f0e99723e */ /* 0x020fe200000000ff */
[--C-:B------:R-:W-:Y:S01]  /*4b10*/  FFMA.FTZ R160, R164, UR27, -R11.reuse ;  /* 0x0000001ba4a07c23 */ /* 0x100fe2000801080b */
[----:B------:R-:W-:Y:S01]  /*4b20*/  F2FP.F16.F32.PACK_AB R155, R156, R21 ;  /* 0x000000159c9b723e */ /* 0x000fe200000000ff */
[----:B------:R-:W-:Y:S01]  /*4b30*/  FFMA.FTZ R161, R165, UR27, -R11 ;  /* 0x0000001ba5a17c23 */ /* 0x000fe2000801080b */
[--C-:B------:R-:W-:Y:S01]  /*4b40*/  FFMA.FTZ R162, R162, UR27, -R157.reuse ;  /* 0x0000001ba2a27c23 */ /* 0x100fe2000801089d */
[--C-:B------:R-:W-:Y:S01]  /*4b50*/  FFMA.FTZ R163, R163, UR27, -R157.reuse ;  /* 0x0000001ba3a37c23 */ /* 0x100fe2000801089d */
[----:B------:R-:W-:Y:S01]  /*4b60*/  WARPGROUP.ARRIVE ;  /* 0x00000000000079c5 */ /* 0x000fe20000000000 */
[--C-:B------:R-:W-:Y:S01]  /*4b70*/  FFMA.FTZ R164, R166, UR27, -R157.reuse ;  /* 0x0000001ba6a47c23 */ /* 0x100fe2000801089d */
[----:B------:R-:W-:Y:S01]  /*4b80*/  FFMA.FTZ R165, R167, UR27, -R157 ;  /* 0x0000001ba7a57c23 */ /* 0x000fe2000801089d */
[----:B------:R-:W-:Y:S01]  /*4b90*/  MUFU.EX2 R158, R158 ;  /* 0x0000009e009e7308 */ /* 0x000fe20000000800 */
[--C-:B------:R-:W-:Y:S01]  /*4ba0*/  FFMA.FTZ R166, R168, UR27, -R11.reuse ;  /* 0x0000001ba8a67c23 */ /* 0x100fe2000801080b */
[--C-:B------:R-:W-:Y:S01]  /*4bb0*/  FFMA.FTZ R167, R169, UR27, -R11.reuse ;  /* 0x0000001ba9a77c23 */ /* 0x100fe2000801080b */
[----:B------:R-:W-:Y:S01]  /*4bc0*/  HGMMA.64x256x16.F32 R24, R152, gdesc[UR4].tnspB, R24, gsb0 ;  /* 0x43e0000498187df0 */ /* 0x000fe20008000818 */
[----:B------:R-:W-:Y:S01]  /*4bd0*/  UIADD3 UR6, UR10, 0x80, URZ ;  /* 0x000000800a067890 */ /* 0x000fe2000fffe03f */
[--C-:B------:R-:W-:Y:S01]  /*4be0*/  FFMA.FTZ R168, R172, UR27, -R11.reuse ;  /* 0x0000001baca87c23 */ /* 0x100fe2000801080b */
[----:B------:R-:W-:Y:S01]  /*4bf0*/  UMOV UR7, 0x40000040 ;  /* 0x4000004000077882 */ /* 0x000fe20000000000 */
[----:B------:R-:W-:Y:S01]  /*4c00*/  FFMA.FTZ R169, R173, UR27, -R11 ;  /* 0x0000001bada97c23 */ /* 0x000fe2000801080b */
[----:B------:R-:W1:Y:S01]  /*4c10*/  MUFU.EX2 R159, R159 ;  /* 0x0000009f009f7308 */ /* 0x000e620000000800 */
[--C-:B------:R-:W-:Y:S01]  /*4c20*/  FFMA.FTZ R170, R170, UR27, -R157.reuse ;  /* 0x0000001baaaa7c23 */ /* 0x100fe2000801089d */
[--C-:B------:R-:W-:Y:S01]  /*4c30*/  FFMA.FTZ R171, R171, UR27, -R157.reuse ;  /* 0x0000001babab7c23 */ /* 0x100fe2000801089d */
[--C-:B------:R-:W-:Y:S01]  /*4c40*/  FFMA.FTZ R172, R174, UR27, -R157.reuse ;  /* 0x0000001baeac7c23 */ /* 0x100fe2000801089d */
[----:B------:R-:W-:Y:S01]  /*4c50*/  FFMA.FTZ R173, R175, UR27, -R157 ;  /* 0x0000001bafad7c23 */ /* 0x000fe2000801089d */
[--C-:B------:R-:W-:Y:S01]  /*4c60*/  FFMA.FTZ R174, R176, UR27, -R11.reuse ;  /* 0x0000001bb0ae7c23 */ /* 0x100fe2000801080b */
[--C-:B------:R-:W-:Y:S01]  /*4c70*/  FFMA.FTZ R175, R177, UR27, -R11.reuse ;  /* 0x0000001bb1af7c23 */ /* 0x100fe2000801080b */
[--C-:B------:R-:W-:Y:S01]  /*4c80*/  FFMA.FTZ R176, R180, UR27, -R11.reuse ;  /* 0x0000001bb4b07c23 */ /* 0x100fe2000801080b */
[----:B------:R-:W-:Y:S01]  /*4c90*/  MUFU.EX2 R160, R160 ;  /* 0x000000a000a07308 */ /* 0x000fe20000000800 */
[----:B------:R-:W-:Y:S01]  /*4ca0*/  FFMA.FTZ R177, R181, UR27, -R11 ;  /* 0x0000001bb5b17c23 */ /* 0x000fe2000801080b */
[--C-:B------:R-:W-:Y:S01]  /*4cb0*/  FFMA.FTZ R178, R178, UR27, -R157.reuse ;  /* 0x0000001bb2b27c23 */ /* 0x100fe2000801089d */
[--C-:B------:R-:W-:Y:S01]  /*4cc0*/  FFMA.FTZ R179, R179, UR27, -R157.reuse ;  /* 0x0000001bb3b37c23 */ /* 0x100fe2000801089d */
[--C-:B------:R-:W-:Y:S01]  /*4cd0*/  FFMA.FTZ R180, R182, UR27, -R157.reuse ;  /* 0x0000001bb6b47c23 */ /* 0x100fe2000801089d */
[----:B------:R-:W-:Y:S01]  /*4ce0*/  FFMA.FTZ R181, R183, UR27, -R157 ;  /* 0x0000001bb7b57c23 */ /* 0x000fe2000801089d */
[--C-:B------:R-:W-:Y:S01]  /*4cf0*/  FFMA.FTZ R182, R184, UR27, -R11.reuse ;  /* 0x0000001bb8b67c23 */ /* 0x100fe2000801080b */
[--C-:B------:R-:W-:Y:S01]  /*4d00*/  FFMA.FTZ R183, R185, UR27, -R11.reuse ;  /* 0x0000001bb9b77c23 */ /* 0x100fe2000801080b */
[----:B------:R-:W-:Y:S01]  /*4d10*/  MUFU.EX2 R161, R161 ;  /* 0x000000a100a17308 */ /* 0x000fe20000000800 */
[--C-:B------:R-:W-:Y:S01]  /*4d20*/  FFMA.FTZ R184, R188, UR27, -R11.reuse ;  /* 0x0000001bbcb87c23 */ /* 0x100fe2000801080b */
[----:B------:R-:W-:Y:S01]  /*4d30*/  FFMA.FTZ R185, R189, UR27, -R11 ;  /* 0x0000001bbdb97c23 */ /* 0x000fe2000801080b */
[--C-:B------:R-:W-:Y:S01]  /*4d40*/  FFMA.FTZ R186, R186, UR27, -R157.reuse ;  /* 0x0000001bbaba7c23 */ /* 0x100fe2000801089d */
[--C-:B------:R-:W-:Y:S01]  /*4d50*/  FFMA.FTZ R187, R187, UR27, -R157.reuse ;  /* 0x0000001bbbbb7c23 */ /* 0x100fe2000801089d */
[--C-:B------:R-:W-:Y:S01]  /*4d60*/  FFMA.FTZ R188, R190, UR27, -R157.reuse ;  /* 0x0000001bbebc7c23 */ /* 0x100fe2000801089d */
[----:B------:R-:W-:Y:S01]  /*4d70*/  FFMA.FTZ R189, R191, UR27, -R157 ;  /* 0x0000001bbfbd7c23 */ /* 0x000fe2000801089d */
[--C-:B------:R-:W-:Y:S01]  /*4d80*/  FFMA.FTZ R191, R193, UR27, -R11.reuse ;  /* 0x0000001bc1bf7c23 */ /* 0x100fe2000801080b */
[----:B------:R-:W-:Y:S01]  /*4d90*/  MUFU.EX2 R162, R162 ;  /* 0x000000a200a27308 */ /* 0x000fe20000000800 */
[----:B------:R-:W-:Y:S01]  /*4da0*/  FFMA.FTZ R190, R192, UR27, -R11 ;  /* 0x0000001bc0be7c23 */ /* 0x000fe2000801080b */
[----:B------:R-:W-:Y:S01]  /*4db0*/  FFMA.FTZ R193, R194, UR27, -R157 ;  /* 0x0000001bc2c17c23 */ /* 0x000fe2000801089d */
[----:B------:R-:W-:Y:S01]  /*4dc0*/  FFMA.FTZ R192, R196, UR27, -R11 ;  /* 0x0000001bc4c07c23 */ /* 0x000fe2000801080b */
[----:B------:R-:W-:Y:S01]  /*4dd0*/  FFMA.FTZ R194, R195, UR27, -R157 ;  /* 0x0000001bc3c27c23 */ /* 0x000fe2000801089d */
[----:B------:R-:W-:Y:S01]  /*4de0*/  FFMA.FTZ R11, R197, UR27, -R11 ;  /* 0x0000001bc50b7c23 */ /* 0x000fe2000801080b */
[--C-:B------:R-:W-:Y:S01]  /*4df0*/  FFMA.FTZ R195, R198, UR27, -R157.reuse ;  /* 0x0000001bc6c37c23 */ /* 0x100fe2000801089d */
[----:B------:R-:W-:Y:S01]  /*4e00*/  FFMA.FTZ R196, R199, UR27, -R157 ;  /* 0x0000001bc7c47c23 */ /* 0x000fe2000801089d */
[----:B------:R-:W2:Y:S01]  /*4e10*/  MUFU.EX2 R163, R163 ;  /* 0x000000a300a37308 */ /* 0x000ea20000000800 */
[----:B------:R-:W-:Y:S01]  /*4e20*/  FFMA.FTZ R5, R6, R5, R9 ;  /* 0x0000000506057223 */ /* 0x000fe20000010009 */
[----:B------:R-:W-:Y:S01]  /*4e30*/  FFMA.FTZ R7, R12, R7, R15 ;  /* 0x000000070c077223 */ /* 0x000fe2000001000f */
[----:B------:R-:W-:-:S02]  /*4e40*/  IMAD.MOV.U32 R12, RZ, RZ, R3 ;  /* 0x000000ffff0c7224 */ /* 0x000fc400078e0003 */
[----:B------:R-:W-:Y:S01]  /*4e50*/  FADD.FTZ R5, R8, R5 ;  /* 0x0000000508057221 */ /* 0x000fe20000010000 */
[----:B------:R-:W-:Y:S01]  /*4e60*/  FADD.FTZ R14, R14, R7 ;  /* 0x000000070e0e7221 */ /* 0x000fe20000010000 */
[----:B------:R-:W-:Y:S01]  /*4e70*/  IMAD.MOV.U32 R9, RZ, RZ, R0 ;  /* 0x000000ffff097224 */ /* 0x000fe200078e0000 */
[----:B------:R-:W-:Y:S01]  /*4e80*/  MUFU.EX2 R164, R164 ;  /* 0x000000a400a47308 */ /* 0x000fe20000000800 */
[----:B------:R-:W-:Y:S01]  /*4e90*/  FADD.FTZ R10, R10, R5 ;  /* 0x000000050a0a7221 */ /* 0x000fe20000010000 */
[----:B------:R-:W-:-:S03]  /*4ea0*/  FADD.FTZ R21, R21, R14 ;  /* 0x0000000e15157221 */ /* 0x000fc60000010000 */
[----:B------:R-:W-:Y:S01]  /*4eb0*/  FADD.FTZ R13, R13, R10 ;  /* 0x0000000a0d0d7221 */ /* 0x000fe20000010000 */
[----:B------:R-:W-:Y:S02]  /*4ec0*/  FADD.FTZ R21, R156, R21 ;  /* 0x000000159c157221 */ /* 0x000fe40000010000 */
[----:B------:R-:W3:Y:S08]  /*4ed0*/  MUFU.EX2 R165, R165 ;  /* 0x000000a500a57308 */ /* 0x000ef00000000800 */
[----:B------:R-:W-:Y:S08]  /*4ee0*/  MUFU.EX2 R166, R166 ;  /* 0x000000a600a67308 */ /* 0x000ff00000000800 */
[----:B------:R-:W4:Y:S08]  /*4ef0*/  MUFU.EX2 R167, R167 ;  /* 0x000000a700a77308 */ /* 0x000f300000000800 */
[----:B------:R-:W-:Y:S08]  /*4f00*/  MUFU.EX2 R168, R168 ;  /* 0x000000a800a87308 */ /* 0x000ff00000000800 */
[----:B------:R-:W-:Y:S08]  /*4f10*/  MUFU.EX2 R169, R169 ;  /* 0x000000a900a97308 */ /* 0x000ff00000000800 */
[----:B------:R-:W-:Y:S08]  /*4f20*/  MUFU.EX2 R170, R170 ;  /* 0x000000aa00aa7308 */ /* 0x000ff00000000800 */
[----:B------:R-:W5:Y:S08]  /*4f30*/  MUFU.EX2 R171, R171 ;  /* 0x000000ab00ab7308 */ /* 0x000f700000000800 */
[----:B------:R-:W-:Y:S08]  /*4f40*/  MUFU.EX2 R172, R172 ;  /* 0x000000ac00ac7308 */ /* 0x000ff00000000800 */
[----:B------:R-:W5:Y:S08]  /*4f50*/  MUFU.EX2 R173, R173 ;  /* 0x000000ad00ad7308 */ /* 0x000f700000000800 */
[----:B------:R-:W-:Y:S08]  /*4f60*/  MUFU.EX2 R174, R174 ;  /* 0x000000ae00ae7308 */ /* 0x000ff00000000800 */
[----:B------:R-:W5:Y:S08]  /*4f70*/  MUFU.EX2 R175, R175 ;  /* 0x000000af00af7308 */ /* 0x000f700000000800 */
        /* <DEDUP_REMOVED lines=16> */
[----:B------:R-:W-:Y:S01]  /*5080*/  MUFU.EX2 R192, R192 ;  /* 0x000000c000c07308 */ /* 0x000fe20000000800 */
[----:B------:R-:W-:-:S02]  /*5090*/  WARPGROUP.DEPBAR.LE gsb0, 0x0 ;  /* 0x00008000000079c5 */ /* 0x000fc40000010000 */
[----:B-1----:R-:W-:Y:S01]  /*50a0*/  F2FP.F16.F32.PACK_AB R152, R159, R158 ;  /* 0x0000009e9f98723e */ /* 0x002fe200000000ff */
[----:B------:R-:W-:Y:S01]  /*50b0*/  FADD.FTZ R158, R158, R13 ;  /* 0x0000000d9e9e7221 */ /* 0x000fe20000010000 */
[----:B--2---:R-:W-:Y:S01]  /*50c0*/  F2FP.F16.F32.PACK_AB R153, R163, R162 ;  /* 0x000000a2a399723e */ /* 0x004fe200000000ff */
[----:B------:R-:W-:Y:S01]  /*50d0*/  FADD.FTZ R162, R162, R21 ;  /* 0x00000015a2a27221 */ /* 0x000fe20000010000 */
[----:B------:R-:W-:Y:S01]  /*50e0*/  F2FP.F16.F32.PACK_AB R154, R161, R160 ;  /* 0x000000a0a19a723e */ /* 0x000fe200000000ff */
[----:B------:R-:W-:Y:S01]  /*50f0*/  MUFU.EX2 R11, R11 ;  /* 0x0000000b000b7308 */ /* 0x000fe20000000800 */
[----:B---3--:R-:W-:Y:S01]  /*5100*/  F2FP.F16.F32.PACK_AB R155, R165, R164 ;  /* 0x000000a4a59b723e */ /* 0x008fe200000000ff */
        /* <DEDUP_REMOVED lines=11> */
[----:B------:R-:W1:Y:S08]  /*51c0*/  MUFU.EX2 R194, R194 ;  /* 0x000000c200c27308 */ /* 0x000e700000000800 */
[----:B------:R-:W-:Y:S08]  /*51d0*/  MUFU.EX2 R195, R195 ;  /* 0x000000c300c37308 */ /* 0x000ff00000000800 */
[----:B------:R-:W2:Y:S01]  /*51e0*/  MUFU.EX2 R196, R196 ;  /* 0x000000c400c47308 */ /* 0x000ea20000000800 */
[----:B------:R-:W-:-:S02]  /*51f0*/  WARPGROUP.DEPBAR.LE gsb0, 0x0 ;  /* 0x00008000000079c5 */ /* 0x000fc40000010000 */
[----:B----4-:R-:W-:Y:S01]  /*5200*/  F2FP.F16.F32.PACK_AB R152, R167, R166 ;  /* 0x000000a6a798723e */ /* 0x010fe200000000ff */
[----:B------:R-:W-:Y:S01]  /*5210*/  FADD.FTZ R166, R166, R161 ;  /* 0x000000a1a6a67221 */ /* 0x000fe20000010000 */
[----:B-----5:R-:W-:Y:S01]  /*5220*/  F2FP.F16.F32.PACK_AB R153, R171, R170 ;  /* 0x000000aaab99723e */ /* 0x020fe200000000ff */
[----:B------:R-:W-:Y:S01]  /*5230*/  FADD.FTZ R170, R170, R165 ;  /* 0x000000a5aaaa7221 */ /* 0x000fe20000010000 */
[----:B------:R-:W-:Y:S01]  /*5240*/  F2FP.F16.F32.PACK_AB R154, R169, R168 ;  /* 0x000000a8a99a723e */ /* 0x000fe200000000ff */
[----:B------:R-:W-:Y:S01]  /*5250*/  FADD.FTZ R167, R167, R166 ;  /* 0x000000a6a7a77221 */ /* 0x000fe20000010000 */
[----:B------:R-:W-:Y:S01]  /*5260*/  F2FP.F16.F32.PACK_AB R155, R173, R172 ;  /* 0x000000acad9b723e */ /* 0x000fe200000000ff */
[----:B------:R-:W-:Y:S02]  /*5270*/  FADD.FTZ R171, R171, R170 ;  /* 0x000000aaabab7221 */ /* 0x000fe40000010000 */
[----:B------:R-:W-:Y:S01]  /*5280*/  FADD.FTZ R168, R168, R167 ;  /* 0x000000a7a8a87221 */ /* 0x000fe20000010000 */
[----:B------:R-:W-:Y:S01]  /*5290*/  WARPGROUP.ARRIVE ;  /* 0x00000000000079c5 */ /* 0x000fe20000000000 */
[----:B------:R-:W-:-:S02]  /*52a0*/  FADD.FTZ R172, R172, R171 ;  /* 0x000000abacac7221 */ /* 0x000fc40000010000 */
[----:B------:R-:W-:Y:S02]  /*52b0*/  FADD.FTZ R169, R169, R168 ;  /* 0x000000a8a9a97221 */ /* 0x000fe40000010000 */
[----:B------:R-:W-:Y:S01]  /*52c0*/  FADD.FTZ R173, R173, R172 ;  /* 0x000000acadad7221 */ /* 0x000fe20000010000 */
        /* <DEDUP_REMOVED lines=44> */
[----:B--2---:R-:W-:Y:S01]  /*5590*/  F2FP.F16.F32.PACK_AB R155, R196, R195 ;  /* 0x000000c3c49b723e */ /* 0x004fe200000000ff */
        /* <DEDUP_REMOVED lines=9> */
[----:B------:R-:W-:Y:S05]  /*5630*/  @P2 BRA `(.L_x_143) ;  /* 0xffffffdc00182947 */ /* 0x000fea000383ffff */
.L_x_134:
[----:B------:R-:W3:Y:S01]  /*5640*/  SHFL.BFLY PT, R6, R5, 0x2, 0x1f ;  /* 0x0c401f0005067f89 */ /* 0x000ee200000e0000 */
[C---:B------:R-:W-:Y:S01]  /*5650*/  IADD3 R10, P0, R16.reuse, 0x20, RZ ;  /* 0x00000020100a7810 */ /* 0x040fe20007f1e0ff */
[----:B------:R-:W-:Y:S01]  /*5660*/  UIADD3 UR34, -UR37, URZ, URZ ;  /* 0x0000003f25227290 */ /* 0x000fe2000fffe13f */
[----:B------:R-:W-:Y:S01]  /*5670*/  IADD3 R165, P3, R16, 0x4000, RZ ;  /* 0x0000400010a57810 */ /* 0x000fe20007f7e0ff */
[----:B------:R-:W4:Y:S01]  /*5680*/  SHFL.BFLY PT, R8, R7, 0x2, 0x1f ;  /* 0x0c401f0007087f89 */ /* 0x000f2200000e0000 */
[----:B------:R-:W-:Y:S01]  /*5690*/  LOP3.LUT R9, R10, 0x380, RZ, 0xc0, !PT ;  /* 0x000003800a097812 */ /* 0x000fe200078ec0ff */
[----:B------:R-:W-:Y:S01]  /*56a0*/  ULDC UR4, c[0x0][0xea8] ;  /* 0x0003aa0000047ab9 */ /* 0x000fe20000000800 */
[C---:B------:R-:W-:Y:S01]  /*56b0*/  IADD3 R11, P2, R16.reuse, 0x4060, RZ ;  /* 0x00004060100b7810 */ /* 0x040fe20007f5e0ff */
[----:B------:R-:W-:Y:S01]  /*56c0*/  UIADD3 UR35, -UR36, URZ, URZ ;  /* 0x0000003f24237290 */ /* 0x000fe2000fffe13f */
[----:B------:R-:W-:Y:S01]  /*56d0*/  LOP3.LUT R164, R165, 0x380, RZ, 0xc0, !PT ;  /* 0x00000380a5a47812 */ /* 0x000fe200078ec0ff */
[----:B------:R-:W-:Y:S01]  /*56e0*/  UIMAD UR34, UR4, UR34, UR43 ;  /* 0x00000022042272a4 */ /* 0x000fe2000f8e022b */
[----:B------:R-:W-:Y:S01]  /*56f0*/  IADD3 R163, P1, R16, 0x40, RZ ;  /* 0x0000004010a37810 */ /* 0x000fe20007f3e0ff */
[----:B------:R-:W-:Y:S01]  /*5700*/  ULDC.64 UR8, c[0x0][0xc70] ;  /* 0x00031c0000087ab9 */ /* 0x000fe20000000a00 */
[----:B------:R-:W-:Y:S01]  /*5710*/  SHF.R.U64 R164, R164, 0x3, RZ ;  /* 0x00000003a4a47819 */ /* 0x000fe200000012ff */
[----:B------:R-:W-:Y:S01]  /*5720*/  ULDC UR4, c[0x0][0xeb4] ;  /* 0x0003ad0000047ab9 */ /* 0x000fe20000000800 */
[----:B------:R-:W-:Y:S01]  /*5730*/  IADD3 R12, P4, R16, 0x60, RZ ;  /* 0x00000060100c7810 */ /* 0x000fe20007f9e0ff */
[----:B------:R-:W-:Y:S01]  /*5740*/  UIMAD UR35, UR4, UR35, UR37 ;  /* 0x00000023042372a4 */ /* 0x000fe2000f8e0225 */
[----:B------:R-:W-:Y:S01]  /*5750*/  LOP3.LUT R164, R164, R165, RZ, 0x3c, !PT ;  /* 0x000000a5a4a47212 */ /* 0x000fe200078e3cff */
[----:B------:R-:W-:Y:S01]  /*5760*/  IMAD.X R165, RZ, RZ, R17, P3 ;  /* 0x000000ffffa57224 */ /* 0x000fe200018e0611 */
[----:B------:R-:W-:Y:S01]  /*5770*/  IADD3 R177, P3, R16, 0x8060, RZ ;  /* 0x0000806010b17810 */ /* 0x000fe20007f7e0ff */
[----:B------:R-:W-:Y:S01]  /*5780*/  USHF.L.U32 UR34, UR34, 0x7, URZ ;  /* 0x0000000722227899 */ /* 0x000fe2000800063f */
[----:B------:R-:W-:Y:S01]  /*5790*/  LOP3.LUT R162, R163, 0x380, RZ, 0xc0, !PT ;  /* 0x00000380a3a27812 */ /* 0x000fe200078ec0ff */
[----:B------:R-:W-:Y:S01]  /*57a0*/  USHF.R.S32.HI UR4, URZ, 0x1f, UR35 ;  /* 0x0000001f3f047899 */ /* 0x000fe20008011423 */
[----:B------:R-:W-:Y:S01]  /*57b0*/  LOP3.LUT R176, R177, 0x380, RZ, 0xc0, !PT ;  /* 0x00000380b1b07812 */ /* 0x000fe200078ec0ff */
[----:B---3--:R-:W-:Y:S01]  /*57c0*/  FADD.FTZ R6, R6, R5 ;  /* 0x0000000506067221 */ /* 0x008fe20000010000 */
[----:B------:R-:W-:Y:S01]  /*57d0*/  LOP3.LUT R5, R12, 0x380, RZ, 0xc0, !PT ;  /* 0x000003800c057812 */ /* 0x000fe200078ec0ff */
[----:B------:R-:W-:Y:S01]  /*57e0*/  UIMAD UR6, UR4, UR8, URZ ;  /* 0x00000008040672a4 */ /* 0x000fe2000f8e023f */
[----:B------:R-:W-:Y:S01]  /*57f0*/  SHF.R.U64 R176, R176, 0x3, RZ ;  /* 0x00000003b0b07819 */ /* 0x000fe200000012ff */
[----:B----4-:R-:W-:Y:S01]  /*5800*/  FADD.FTZ R8, R8, R7 ;  /* 0x0000000708087221 */ /* 0x010fe20000010000 */
[----:B------:R-:W3:Y:S01]  /*5810*/  SHFL.BFLY PT, R169, R6, 0x1, 0x1f ;  /* 0x0c201f0006a97f89 */ /* 0x000ee200000e0000 */
[----:B------:R-:W-:Y:S01]  /*5820*/  SHF.R.U64 R7, R9, 0x3, RZ ;  /* 0x0000000309077819 */ /* 0x000fe200000012ff */
[----:B------:R-:W-:Y:S01]  /*5830*/  UIMAD.WIDE.U32 UR4, UR35, UR8, URZ ;  /* 0x00000008230472a5 */ /* 0x000fe2000f8e003f */
[----:B------:R-:W-:Y:S01]  /*5840*/  IADD3 R9, P6, R16, 0x4020, RZ ;  /* 0x0000402010097810 */ /* 0x000fe20007fde0ff */
[----:B------:R-:W4:Y:S01]  /*5850*/  SHFL.BFLY PT, R167, R8, 0x1, 0x1f ;  /* 0x0c201f0008a77f89 */ /* 0x000f2200000e0000 */
[----:B------:R-:W-:Y:S01]  /*5860*/  SHF.R.U64 R162, R162, 0x3, RZ ;  /* 0x00000003a2a27819 */ /* 0x000fe200000012ff */
[----:B------:R-:W-:Y:S01]  /*5870*/  ULDC UR7, c[0x0][0xb88] ;  /* 0x0002e20000077ab9 */ /* 0x000fe20000000800 */
[----:B------:R-:W-:Y:S01]  /*5880*/  SHF.R.U64 R5, R5, 0x3, RZ ;  /* 0x0000000305057819 */ /* 0x000fe200000012ff */
[----:B------:R5:W-:Y:S06]  /*5890*/  BAR.ARV R4, 0x100 ;  /* 0x000400040000751d */ /* 0x000bec0000002000 */
[----:B------:R-:W-:Y:S01]  /*58a0*/  LOP3.LUT R176, R176, R177, RZ, 0x3c, !PT ;  /* 0x000000b1b0b07212 */ /* 0x000fe200078e3cff */
[----:B------:R-:W-:Y:S01]  /*58b0*/  UIMAD UR6, UR35, UR9, UR6 ;  /* 0x00000009230672a4 */ /* 0x000fe2000f8e0206 */
[----:B------:R-:W-:Y:S01]  /*58c0*/  LOP3.LUT R162, R162, R163, RZ, 0x3c, !PT ;  /* 0x000000a3a2a27212 */ /* 0x000fe200078e3cff */
[----:B------:R-:W-:Y:S01]  /*58d0*/  IMAD.X R163, RZ, RZ, R17, P1 ;  /* 0x000000ffffa37224 */ /* 0x000fe200008e0611 */
[----:B------:R-:W-:Y:S01]  /*58e0*/  IADD3.X R177, RZ, R17, RZ, P3, !PT ;  /* 0x00000011ffb17210 */ /* 0x000fe20001ffe4ff */
[----:B------:R-:W-:Y:S06]  /*58f0*/  BAR.ARV 0x8, 0x120 ;  /* 0x0204800000007b1d */ /* 0x000fec0000002000 */
[----:B---3--:R-:W-:Y:S01]  /*5900*/  FADD.FTZ R169, R6, R169 ;  /* 0x000000a906a97221 */ /* 0x008fe20000010000 */
[----:B------:R-:W-:Y:S01]  /*5910*/  LOP3.LUT R6, R7, R10, RZ, 0x3c, !PT ;  /* 0x0000000a07067212 */ /* 0x000fe200078e3cff */
[----:B------:R-:W-:Y:S01]  /*5920*/  IMAD.X R7, RZ, RZ, R17, P0 ;  /* 0x000000ffff077224 */ /* 0x000fe200000e0611 */
[----:B------:R-:W-:Y:S01]  /*5930*/  LOP3.LUT R10, R11, 0x380, RZ, 0xc0, !PT ;  /* 0x000003800b0a7812 */ /* 0x000fe200078ec0ff */
[----:B----4-:R-:W-:Y:S01]  /*5940*/  FADD.FTZ R167, R8, R167 ;  /* 0x000000a708a77221 */ /* 0x010fe20000010000 */
[----:B------:R-:W-:Y:S01]  /*5950*/  LOP3.LUT R8, R9, 0x380, RZ, 0xc0, !PT ;  /* 0x0000038009087812 */ /* 0x000fe200078ec0ff */
[----:B------:R-:W-:Y:S01]  /*5960*/  BAR.SYNC.DEFER_BLOCKING 0x1, 0x100 ;  /* 0x0044000000007b1d */ /* 0x000fe20000010000 */
[----:B------:R-:W-:-:S02]  /*5970*/  SHF.R.U64 R10, R10, 0x3, RZ ;  /* 0x000000030a0a7819 */ /* 0x000fc400000012ff */
[----:B------:R-:W-:Y:S02]  /*5980*/  IADD3 R13, P0, R16, 0x8000, RZ ;  /* 0x00008000100d7810 */ /* 0x000fe40007f1e0ff */
[----:B------:R-:W-:Y:S01]  /*5990*/  LOP3.LUT R10, R10, R11, RZ, 0x3c, !PT ;  /* 0x0000000b0a0a7212 */ /* 0x000fe200078e3cff */
[----:B------:R-:W-:Y:S01]  /*59a0*/  IMAD.X R11, RZ, RZ, R17, P2 ;  /* 0x000000ffff0b7224 */ /* 0x000fe200010e0611 */
[----:B------:R-:W-:Y:S02]  /*59b0*/  IADD3 R173, P2, R16, 0xc040, RZ ;  /* 0x0000c04010ad7810 */ /* 0x000fe40007f5e0ff */
[----:B------:R-:W-:Y:S02]  /*59c0*/  SHF.R.U64 R8, R8, 0x3, RZ ;  /* 0x0000000308087819 */ /* 0x000fe400000012ff */
[----:B------:R-:W-:Y:S02]  /*59d0*/  LOP3.LUT R172, R173, 0x380, RZ, 0xc0, !PT ;  /* 0x00000380adac7812 */ /* 0x000fe400078ec0ff */
[----:B------:R-:W-:-:S02]  /*59e0*/  FSETP.NE.FTZ.AND P3, PT, R169, RZ, PT ;  /* 0x000000ffa900720b */ /* 0x000fc40003f75000 */
[----:B------:R-:W-:Y:S02]  /*59f0*/  SHF.R.U64 R172, R172, 0x3, RZ ;  /* 0x00000003acac7819 */ /* 0x000fe400000012ff */
[----:B-----5:R-:W-:Y:S02]  /*5a00*/  LOP3.LUT R4, R5, R12, RZ, 0x3c, !PT ;  /* 0x0000000c05047212 */ /* 0x020fe400078e3cff */
[----:B------:R-:W-:Y:S02]  /*5a10*/  IADD3.X R5, RZ, R17, RZ, P4, !PT ;  /* 0x00000011ff057210 */ /* 0x000fe400027fe4ff */
[----:B------:R-:W-:Y:S02]  /*5a20*/  LOP3.LUT R12, R13, 0x380, RZ, 0xc0, !PT ;  /* 0x000003800d0c7812 */ /* 0x000fe400078ec0ff */
[----:B------:R-:W-:Y:S01]  /*5a30*/  LOP3.LUT R172, R172, R173, RZ, 0x3c, !PT ;  /* 0x000000adacac7212 */ /* 0x000fe200078e3cff */
[--C-:B------:R-:W-:Y:S01]  /*5a40*/  IMAD.X R173, RZ, RZ, R17.reuse, P2 ;  /* 0x000000ffffad7224 */ /* 0x100fe200010e0611 */
[----:B------:R-:W-:Y:S01]  /*5a50*/  LOP3.LUT R8, R8, R9, RZ, 0x3c, !PT ;  /* 0x0000000908087212 */ /* 0x000fe200078e3cff */
[----:B------:R-:W-:Y:S01]  /*5a60*/  IMAD.X R9, RZ, RZ, R17, P6 ;  /* 0x000000ffff097224 */ /* 0x000fe200030e0611 */
[----:B------:R-:W-:-:S02]  /*5a70*/  FSETP.NE.FTZ.AND P2, PT, R167, RZ, PT ;  /* 0x000000ffa700720b */ /* 0x000fc40003f55000 */
[----:B------:R-:W-:Y:S02]  /*5a80*/  MOV R162, R162 ;  /* 0x000000a200a27202 */ /* 0x000fe40000000f00 */
[----:B------:R-:W-:Y:S02]  /*5a90*/  SHF.R.U64 R12, R12, 0x3, RZ ;  /* 0x000000030c0c7819 */ /* 0x000fe400000012ff */
[C---:B------:R-:W-:Y:S02]  /*5aa0*/  IADD3 R155, P6, R16.reuse, 0xc000, RZ ;  /* 0x0000c000109b7810 */ /* 0x040fe40007fde0ff */
[----:B------:R-:W-:Y:S01]  /*5ab0*/  MOV R163, R4 ;  /* 0x0000000400a37202 */ /* 0x000fe20000000f00 */
[----:B------:R-:W-:Y:S01]  /*5ac0*/  IMAD.MOV.U32 R4, RZ, RZ, RZ ;  /* 0x000000ffff047224 */ /* 0x000fe200078e00ff */
[----:B------:R-:W-:Y:S02]  /*5ad0*/  IADD3 R159, P5, R16, 0x4040, RZ ;  /* 0x00004040109f7810 */ /* 0x000fe40007fbe0ff */
[----:B------:R-:W-:Y:S01]  /*5ae0*/  LOP3.LUT R12, R12, R13, RZ, 0x3c, !PT ;  /* 0x0000000d0c0c7212 */ /* 0x000fe200078e3cff */
[----:B------:R-:W-:Y:S01]  /*5af0*/  IMAD.X R13, RZ, RZ, R17, P0 ;  /* 0x000000ffff0d7224 */ /* 0x000fe200000e0611 */
[----:B------:R-:W-:Y:S01]  /*5b00*/  LOP3.LUT R154, R155, 0x380, RZ, 0xc0, !PT ;  /* 0x000003809b9a7812 */ /* 0x000fe200078ec0ff */
[----:B------:R-:W3:Y:S01]  /*5b10*/  @P3 MUFU.RCP R4, R169 ;  /* 0x000000a900043308 */ /* 0x000ee20000001000 */
[----:B------:R-:W-:Y:S01]  /*5b20*/  MOV R161, R6 ;  /* 0x0000000600a17202 */ /* 0x000fe20000000f00 */
[----:B------:R-:W-:Y:S01]  /*5b30*/  IMAD.MOV.U32 R6, RZ, RZ, RZ ;  /* 0x000000ffff067224 */ /* 0x000fe200078e00ff */
[----:B------:R-:W-:-:S02]  /*5b40*/  IADD3 R21, P1, R16, 0x8020, RZ ;  /* 0x0000802010157810 */ /* 0x000fc40007f3e0ff */
[----:B------:R-:W-:Y:S02]  /*5b50*/  IADD3 R171, P0, R16, 0xc060, RZ ;  /* 0x0000c06010ab7810 */ /* 0x000fe40007f1e0ff */
[----:B------:R-:W-:Y:S01]  /*5b60*/  LOP3.LUT R158, R159, 0x380, RZ, 0xc0, !PT ;  /* 0x000003809f9e7812 */ /* 0x000fe200078ec0ff */
[----:B------:R-:W4:Y:S01]  /*5b70*/  @P2 MUFU.RCP R6, R167 ;  /* 0x000000a700062308 */ /* 0x000f220000001000 */
[----:B------:R-:W-:Y:S02]  /*5b80*/  SHF.R.U64 R154, R154, 0x3, RZ ;  /* 0x000000039a9a7819 */ /* 0x000fe400000012ff */
[----:B--2---:R-:W-:Y:S02]  /*5b90*/  LOP3.LUT R20, R21, 0x380, RZ, 0xc0, !PT ;  /* 0x0000038015147812 */ /* 0x004fe400078ec0ff */
[----:B------:R-:W-:Y:S02]  /*5ba0*/  LOP3.LUT R15, R16, 0x380, RZ, 0xc0, !PT ;  /* 0x00000380100f7812 */ /* 0x000fe400078ec0ff */
[----:B------:R-:W-:Y:S01]  /*5bb0*/  LOP3.LUT R170, R171, 0x380, RZ, 0xc0, !PT ;  /* 0x00000380abaa7812 */ /* 0x000fe200078ec0ff */
[----:B------:R-:W2:Y:S01]  /*5bc0*/  @P3 MUFU.LG2 R169, R169 ;  /* 0x000000a900a93308 */ /* 0x000ea20000000c00 */
[----:B------:R-:W-:Y:S01]  /*5bd0*/  SHF.R.U64 R158, R158, 0x3, RZ ;  /* 0x000000039e9e7819 */ /* 0x000fe200000012ff */
[-C--:B---3--:R-:W-:Y:S01]  /*5be0*/  FMUL.FTZ R168, R32, R4.reuse ;  /* 0x0000000420a87220 */ /* 0x088fe20000410000 */
[----:B------:R-:W-:Y:S01]  /*5bf0*/  LOP3.LUT R154, R154, R155, RZ, 0x3c, !PT ;  /* 0x0000009b9a9a7212 */ /* 0x000fe200078e3cff */
[--C-:B------:R-:W-:Y:S01]  /*5c00*/  IMAD.X R155, RZ, RZ, R17.reuse, P6 ;  /* 0x000000ffff9b7224 */ /* 0x100fe200030e0611 */
[----:B------:R-:W-:Y:S01]  /*5c10*/  SHF.R.U64 R20, R20, 0x3, RZ ;  /* 0x0000000314147819 */ /* 0x000fe200000012ff */
[-C--:B------:R-:W-:Y:S01]  /*5c20*/  FMUL.FTZ R7, R37, R4.reuse ;  /* 0x0000000425077220 */ /* 0x080fe20000410000 */
[----:B------:R-:W-:Y:S01]  /*5c30*/  SHF.R.U64 R15, R15, 0x3, RZ ;  /* 0x000000030f0f7819 */ /* 0x000fe200000012ff */
[----:B------:R-:W3:Y:S01]  /*5c40*/  @P2 MUFU.LG2 R167, R167 ;  /* 0x000000a700a72308 */ /* 0x000ee20000000c00 */
[----:B------:R-:W-:Y:S01]  /*5c50*/  SHF.R.U64 R170, R170, 0x3, RZ ;  /* 0x00000003aaaa7819 */ /* 0x000fe200000012ff */
[----:B------:R-:W-:Y:S01]  /*5c60*/  FMUL.FTZ R166, R36, R4 ;  /* 0x0000000424a67220 */ /* 0x000fe20000410000 */
[----:B------:R-:W-:Y:S01]  /*5c70*/  LOP3.LUT R158, R158, R159, RZ, 0x3c, !PT ;  /* 0x0000009f9e9e7212 */ /* 0x000fe200078e3cff */
[--C-:B------:R-:W-:Y:S01]  /*5c80*/  IMAD.X R159, RZ, RZ, R17.reuse, P5 ;  /* 0x000000ffff9f7224 */ /* 0x100fe200028e0611 */
[----:B------:R-:W-:Y:S01]  /*5c90*/  LOP3.LUT R20, R20, R21, RZ, 0x3c, !PT ;  /* 0x0000001514147212 */ /* 0x000fe200078e3cff */
[--C-:B------:R-:W-:Y:S01]  /*5ca0*/  IMAD.X R21, RZ, RZ, R17.reuse, P1 ;  /* 0x000000ffff157224 */ /* 0x100fe200008e0611 */
[----:B------:R-:W-:Y:S01]  /*5cb0*/  LOP3.LUT R14, R15, R16, RZ, 0x3c, !PT ;  /* 0x000000100f0e7212 */ /* 0x000fe200078e3cff */
[--C-:B------:R-:W-:Y:S01]  /*5cc0*/  IMAD.MOV.U32 R15, RZ, RZ, R17.reuse ;  /* 0x000000ffff0f7224 */ /* 0x100fe200078e0011 */
[----:B------:R-:W-:Y:S01]  /*5cd0*/  LOP3.LUT R170, R170, R171, RZ, 0x3c, !PT ;  /* 0x000000abaaaa7212 */ /* 0x000fe200078e3cff */
[----:B------:R-:W-:Y:S01]  /*5ce0*/  IMAD.X R171, RZ, RZ, R17, P0 ;  /* 0x000000ffffab7224 */ /* 0x000fe200000e0611 */
[----:B------:R-:W-:Y:S01]  /*5cf0*/  MOV R155, R154 ;  /* 0x0000009a009b7202 */ /* 0x000fe20000000f00 */
[----:B------:R-:W-:Y:S01]  /*5d00*/  VIADD R154, R200, UR34 ;  /* 0x00000022c89a7c36 */ /* 0x000fe20008000000 */
[----:B------:R-:W-:Y:S01]  /*5d10*/  MOV R158, R158 ;  /* 0x0000009e009e7202 */ /* 0x000fe20000000f00 */
[----:B------:R-:W-:Y:S01]  /*5d20*/  FMUL.FTZ R25, R25, R4 ;  /* 0x0000000419197220 */ /* 0x000fe20000410000 */
[----:B------:R-:W-:Y:S01]  /*5d30*/  MOV R14, R14 ;  /* 0x0000000e000e7202 */ /* 0x000fe20000000f00 */
        /* <DEDUP_REMOVED lines=15> */
[----:B------:R-:W-:Y:S01]  /*5e30*/  MOV R40, UR27 ;  /* 0x0000001b00287c02 */ /* 0x000fe20008000f00 */
        /* <DEDUP_REMOVED lines=55> */
[-C--:B----4-:R-:W-:Y:S01]  /*61b0*/  FMUL.FTZ R43, R43, R6.reuse ;  /* 0x000000062b2b7220 */ /* 0x090fe20000410000 */
[----:B------:R-:W-:Y:S01]  /*61c0*/  FMUL.FTZ R42, R42, R6 ;  /* 0x000000062a2a7220 */ /* 0x000fe20000410000 */
[----:B------:R-:W-:-:S02]  /*61d0*/  IMAD.U32 R5, RZ, RZ, UR5 ;  /* 0x00000005ff057e24 */ /* 0x000fc4000f8e00ff */
        /* <DEDUP_REMOVED lines=8> */
[----:B--2---:R-:W-:Y:S01]  /*6260*/  @P3 FMUL.FTZ R26, R169, 0.69314718246459960938 ;  /* 0x3f317218a91a3820 */ /* 0x004fe20000410000 */
        /* <DEDUP_REMOVED lines=21> */
[----:B-1----:R-:W-:Y:S01]  /*63c0*/  LOP3.LUT R174, R175, 0x380, RZ, 0xc0, !PT ;  /* 0x00000380afae7812 */ /* 0x002fe200078ec0ff */
        /* <DEDUP_REMOVED lines=50> */
[----:B---3--:R-:W-:Y:S01]  /*66f0*/  @P2 FMUL.FTZ R30, R167, 0.69314718246459960938 ;  /* 0x3f317218a71e2820 */ /* 0x008fe20000410000 */
        /* <DEDUP_REMOVED lines=142> */
.L_x_145:
[----:B------:R-:W-:Y:S05]  /*6fe0*/  BSYNC B0 ;  /* 0x0000000000007941 */ /* 0x000fea0003800000 */
.L_x_144:
        /* <DEDUP_REMOVED lines=10> */
.L_x_121:
[----:B------:R-:W-:-:S08]  /*7090*/  NOP ;  /* 0x0000000000007918 */ /* 0x000fd00000000000 */
[----:B------:R-:W1:-:S00]  /*70a0*/  USETMAXREG.DEALLOC.CTAPOOL 0x18 ;  /* 0x00000018000079c8 */ /* 0x000e4000080e0500 */
[----:B-1----:R-:W-:-:S06]  /*70b0*/  LOP3.LUT R0, R0, 0x3, RZ, 0xc0, !PT ;  /* 0x0000000300007812 */ /* 0x002fcc00078ec0ff */
[----:B------:R-:W1:Y:S02]  /*70c0*/  SHFL.IDX PT, R0, R0, RZ, 0x1f ;  /* 0x00001fff00007589 */ /* 0x000e6400000e0000 */
[----:B-1----:R-:W-:-:S13]  /*70d0*/  ISETP.NE.AND P0, PT, R0, RZ, PT ;  /* 0x000000ff0000720c */ /* 0x002fda0003f05270 */
[----:B------:R-:W-:Y:S05]  /*70e0*/  @P0 EXIT ;  /* 0x000000000000094d */ /* 0x000fea0003800000 */
[----:B------:R-:W1:Y:S01]  /*70f0*/  S2UR UR4, SR_CTAID.X ;  /* 0x00000000000479c3 */ /* 0x000e620000002500 */
[----:B------:R-:W-:Y:S01]  /*7100*/  MOV R16, RZ ;  /* 0x000000ff00107202 */ /* 0x000fe20000000f00 */
[----:B------:R-:W-:Y:S02]  /*7110*/  IMAD.MOV.U32 R2, RZ, RZ, 0x1 ;  /* 0x00000001ff027424 */ /* 0x000fe400078e00ff */
[----:B------:R-:W-:-:S04]  /*7120*/  IMAD.MOV.U32 R17, RZ, RZ, 0x1 ;  /* 0x00000001ff117424 */ /* 0x000fc800078e00ff */
        /* <DEDUP_REMOVED lines=10> */
.L_x_191:
        /* <DEDUP_REMOVED lines=14> */
[----:B--2---:R-:W-:-:S04]  /*72b0*/  @P0 IMAD.HI.U32 R0, R2, R0, RZ ;  /* 0x0000000002000227 */ /* 0x004fc800078e00ff */
[----:B------:R-:W-:Y:S01]  /*72c0*/  IMAD.MOV.U32 R4, RZ, RZ, R2 ;  /* 0x000000ffff047224 */ /* 0x000fe200078e0002 */
        /* <DEDUP_REMOVED lines=8> */
[----:B------:R2:W-:Y:S01]  /*7350*/  STL [R1+0x14], R7 ;  /* 0x0000140701007387 */ /* 0x0005e20000100800 */
[----:B------:R-:W-:Y:S01]  /*7360*/  IADD3 R0, R7, 0x5f, RZ ;  /* 0x0000005f07007810 */ /* 0x000fe20007ffe0ff */
[----:B----4-:R-:W-:Y:S02]  /*7370*/  @P1 IMAD.HI.U32 R2, R4, R2, RZ ;  /* 0x0000000204021227 */ /* 0x010fe400078e00ff */
[----:B------:R2:W-:Y:S03]  /*7380*/  STL [R1], R6 ;  /* 0x0000000601007387 */ /* 0x0005e60000100800 */
        /* <DEDUP_REMOVED lines=26> */
.L_x_148:
        /* <DEDUP_REMOVED lines=20> */
.L_x_150:
[----:B------:R-:W-:Y:S01]  /*7670*/  MOV R2, 0x0 ;  /* 0x0000000000027802 */ /* 0x000fe20000000f00 */
[----:B------:R-:W-:Y:S01]  /*7680*/  ULDC.64 UR6, c[0x4][0x90] ;  /* 0x0100240000067ab9 */ /* 0x000fe20000000a00 */
[----:B------:R-:W-:Y:S01]  /*7690*/  ULDC.64 UR8, c[0x4][0x98] ;  /* 0x0100260000087ab9 */ /* 0x000fe20000000a00 */
[----:B------:R-:W-:Y:S01]  /*76a0*/  ULDC.64 UR4, c[0x4][0x18] ;  /* 0x0100060000047ab9 */ /* 0x000fe20000000a00 */
[----:B------:R-:W-:Y:S01]  /*76b0*/  IMAD.U32 R4, RZ, RZ, UR6 ;  /* 0x00000006ff047e24 */ /* 0x000fe2000f8e00ff */
        /* <DEDUP_REMOVED lines=11> */
.L_x_149:
[----:B------:R-:W2:Y:S01]  /*7770*/  LDL.LU R5, [R1+0x4] ;  /* 0x0000040001057983 */ /* 0x000ea20000300800 */
[----:B------:R-:W1:Y:S01]  /*7780*/  LDC R0, c[0x0][0x428] ;  /* 0x00010a00ff007b82 */ /* 0x000e620000000800 */
[----:B------:R-:W-:Y:S02]  /*7790*/  ULDC.64 UR4, c[0x0][0xaf0] ;  /* 0x0002bc0000047ab9 */ /* 0x000fe40000000a00 */
[----:B------:R-:W3:Y:S01]  /*77a0*/  LDL R4, [R1+0xc] ;  /* 0x00000c0001047983 */ /* 0x000ee20000100800 */
[----:B------:R-:W-:Y:S01]  /*77b0*/  ISETP.NE.U32.AND P0, PT, RZ, UR4, PT ;  /* 0x00000004ff007c0c */ /* 0x000fe2000bf05070 */
[----:B------:R-:W-:Y:S01]  /*77c0*/  ULDC UR4, c[0x0][0xea8] ;  /* 0x0003aa0000047ab9 */ /* 0x000fe20000000800 */
[----:B------:R-:W-:Y:S01]  /*77d0*/  MOV R6, R18 ;  /* 0x0000001200067202 */ /* 0x000fe20000000f00 */
[----:B------:R-:W4:Y:S01]  /*77e0*/  S2R R7, SR_TID.X ;  /* 0x0000000000077919 */ /* 0x000f220000002100 */
[----:B------:R-:W-:Y:S02]  /*77f0*/  ISETP.NE.AND.EX P0, PT, RZ, UR5, PT, P0 ;  /* 0x00000005ff007c0c */ /* 0x000fe4000bf05300 */
[----:B-1----:R-:W-:Y:S01]  /*7800*/  ISETP.NE.AND P1, PT, R0, 0x1, PT ;  /* 0x000000010000780c */ /* 0x002fe20003f25270 */
[----:B------:R-:W-:-:S12]  /*7810*/  IMAD.MOV.U32 R0, RZ, RZ, R19 ;  /* 0x000000ffff007224 */ /* 0x000fd800078e0013 */
[----:B------:R-:W1:Y:S01]  /*7820*/  @P1 LDC R2, c[0x0][0x42c] ;  /* 0x00010b00ff021b82 */ /* 0x000e620000000800 */
[----:B----4-:R-:W-:-:S07]  /*7830*/  LOP3.LUT R7, R7, 0x1f, RZ, 0xc0, !PT ;  /* 0x0000001f07077812 */ /* 0x010fce00078ec0ff */
[----:B------:R-:W4:Y:S01]  /*7840*/  @P1 LDC R3, c[0x0][0x430] ;  /* 0x00010c00ff031b82 */ /* 0x000f220000000800 */
[----:B-1----:R-:W-:-:S05]  /*7850*/  @P1 IMAD.HI.U32 R2, R19, R2, RZ ;  /* 0x0000000213021227 */ /* 0x002fca00078e00ff */
[----:B----4-:R-:W-:Y:S02]  /*7860*/  @P1 SHF.R.U32.HI R0, RZ, R3, R2 ;  /* 0x00000003ff001219 */ /* 0x010fe40000011602 */
[----:B------:R-:W1:Y:S01]  /*7870*/  @P0 LDC.64 R2, c[0x0][0xaf0] ;  /* 0x0002bc00ff020b82 */ /* 0x000e620000000a00 */
[----:B------:R-:W-:-:S04]  /*7880*/  ISETP.NE.AND P1, PT, R7, RZ, PT ;  /* 0x000000ff0700720c */ /* 0x000fc80003f25270 */
[----:B------:R-:W-:-:S09]  /*7890*/  PLOP3.LUT P2, PT, P1, PT, PT, 0x8, 0x0 ;  /* 0x000000000000781c */ /* 0x000fd20000f4e170 */
[----:B------:R-:W-:-:S05]  /*78a0*/  VOTEU.ALL UP1, P1 ;  /* 0x00000000003f7886 */ /* 0x000fca0000820000 */
[----:B------:R-:W-:Y:S01]  /*78b0*/  @!UP1 UIADD3 UR8, UP0, UR50, 0x270, URZ ;  /* 0x0000027032089890 */ /* 0x000fe2000ff1e03f */
[----:B-1----:R-:W-:-:S03]  /*78c0*/  @P0 IMAD.WIDE R2, R18, 0x4, R2 ;  /* 0x0000000412020825 */ /* 0x002fc600078e0202 */
[----:B------:R-:W-:Y:S02]  /*78d0*/  @!UP1 UIADD3.X UR9, URZ, UR51, URZ, UP0, !UPT ;  /* 0x000000333f099290 */ /* 0x000fe400087fe43f */
[----:B------:R1:W5:Y:S01]  /*78e0*/  @P0 LDG.E R6, desc[UR48][R2.64] ;  /* 0x0000003002060981 */ /* 0x000362000c1e1900 */
[----:B------:R-:W-:Y:S01]  /*78f0*/  PLOP3.LUT P0, PT, PT, PT, PT, 0x80, 0x0 ;  /* 0x000000000000781c */ /* 0x000fe20003f0f070 */
[----:B------:R-:W-:Y:S01]  /*7900*/  VOTEU.ALL UP0, P1 ;  /* 0x00000000003f7886 */ /* 0x000fe20000800000 */
[----:B--2---:R-:W-:-:S04]  /*7910*/  IMAD.MOV R8, RZ, RZ, -R5 ;  /* 0x000000ffff087224 */ /* 0x004fc800078e0a05 */
[----:B---3--:R-:W-:-:S04]  /*7920*/  IMAD R8, R8, UR4, R4 ;  /* 0x0000000408087c24 */ /* 0x008fc8000f8e0204 */
[----:B-1----:R-:W-:-:S07]  /*7930*/  IMAD.SHL.U32 R8, R8, 0x80, RZ ;  /* 0x0000008008087824 */ /* 0x002fce00078e00ff */
.L_x_151:
[----:B------:R-:W-:Y:S02]  /*7940*/  PLOP3.LUT P0, PT, P0, P2, PT, 0xa2, 0x0 ;  /* 0x000000000000781c */ /* 0x000fe40000705472 */
[----:B------:R-:W-:Y:S01]  /*7950*/  @P2 R2UR P0, UR7, R18 ;  /* 0x00000000120722ca */ /* 0x000fe20000000000 */
[----:B------:R-:W-:-:S07]  /*7960*/  UMOV UR4, URZ ;  /* 0x0000003f00047c82 */ /* 0x000fce0008000000 */
[----:B------:R-:W-:Y:S02]  /*7970*/  PLOP3.LUT P0, PT, P0, P2, PT, 0xa2, 0x0 ;  /* 0x000000000000781c */ /* 0x000fe40000705472 */
[----:B------:R-:W-:-:S08]  /*7980*/  @P2 R2UR.OR P0, UR6, R19 ;  /* 0x00000000130622ca */ /* 0x000fd00000100000 */
[----:B------:R-:W-:Y:S02]  /*7990*/  PLOP3.LUT P0, PT, P0, P2, PT, 0xa2, 0x0 ;  /* 0x000000000000781c */ /* 0x000fe40000705472 */
[----:B------:R-:W-:-:S08]  /*79a0*/  @P2 R2UR.OR P0, UR5, R8 ;  /* 0x00000000080522ca */ /* 0x000fd00000100000 */
[----:B------:R-:W-:Y:S02]  /*79b0*/  @P2 PLOP3.LUT P2, PT, P0, PT, PT, 0x80, 0x0 ;  /* 0x000000000000281c */ /* 0x000fe4000074f070 */
[----:B------:R-:W-:-:S03]  /*79c0*/  PLOP3.LUT P0, PT, PT, PT, PT, 0x80, 0x0 ;  /* 0x000000000000781c */ /* 0x000fc60003f0f070 */
        /* <DEDUP_REMOVED lines=8> */
.L_x_208:
[----:B------:R-:W2:Y:S01]  /*7a50*/  LDL R5, [R1+0x8] ;  /* 0x0000080001057983 */ /* 0x000ea20000100800 */
[----:B------:R-:W-:Y:S01]  /*7a60*/  UMOV UR4, 0xffffffff ;  /* 0xffffffff00047882 */ /* 0x000fe20000000000 */
[----:B------:R-:W-:Y:S01]  /*7a70*/  SHF.R.S32.HI R7, RZ, 0x1f, R6 ;  /* 0x0000001fff077819 */ /* 0x000fe20000011406 */
[----:B--2---:R-:W-:Y:S01]  /*7a80*/  VIADD R9, R5, 0xffffffff ;  /* 0xffffffff05097836 */ /* 0x004fe20000000000 */
[----:B------:R-:W-:Y:S06]  /*7a90*/  BRA.DIV UR4, `(.L_x_153) ;  /* 0x0000002604f47947 */ /* 0x000fec000b800000 */
[----:B------:R-:W-:-:S13]  /*7aa0*/  ELECT P6, URZ, PT ;  /* 0x00000000003f782f */ /* 0x000fda00038c0000 */
.L_x_211:
        /* <DEDUP_REMOVED lines=11> */
[----:B------:R-:W-:-:S04]  /*7b60*/  IMAD R10, R7, UR4, RZ ;  /* 0x00000004070a7c24 */ /* 0x000fc8000f8e02ff */
[----:B------:R-:W-:Y:S02]  /*7b70*/  IMAD.MOV R5, RZ, RZ, -R4 ;  /* 0x000000ffff057224 */ /* 0x000fe400078e0a04 */
[----:B------:R-:W-:Y:S02]  /*7b80*/  IMAD R10, R6, UR5, R10 ;  /* 0x00000005060a7c24 */ /* 0x000fe4000f8e020a */
        /* <DEDUP_REMOVED lines=8> */
.L_x_155:
[----:B--2---:R-:W2:Y:S01]  /*7c10*/  S2R R10, SR_CgaCtaId ;  /* 0x00000000000a7919 */ /* 0x004ea20000008800 */
[----:B------:R-:W-:-:S04]  /*7c20*/  MOV R5, 0x400 ;  /* 0x0000040000057802 */ /* 0x000fc80000000f00 */
[----:B--2---:R-:W-:Y:S02]  /*7c30*/  LEA R5, R10, R5, 0x18 ;  /* 0x000000050a057211 */ /* 0x004fe400078ec0ff */
[----:B------:R-:W-:Y:S02]  /*7c40*/  SHF.L.U32 R10, R17, 0x1f, RZ ;  /* 0x0000001f110a7819 */ /* 0x000fe400000006ff */
[----:B------:R-:W-:-:S04]  /*7c50*/  LEA R5, R16, R5, 0x3 ;  /* 0x0000000510057211 */ /* 0x000fc800078e18ff */
[----:B------:R-:W2:Y:S02]  /*7c60*/  SYNCS.PHASECHK.TRANS64.TRYWAIT P1, [R5+URZ+0x32440], R10 ;  /* 0x0324400a050075a7 */ /* 0x000ea4000802017f */
[----:B--2---:R-:W-:Y:S05]  /*7c70*/  @!P1 BRA `(.L_x_156) ;  /* 0x00000024009c9947 */ /* 0x004fea0003800000 */
.L_x_212:
        /* <DEDUP_REMOVED lines=11> */
.L_x_157:
        /* <DEDUP_REMOVED lines=20> */
.L_x_154:
[----:B------:R-:W2:Y:S01]  /*7e70*/  S2R R11, SR_CgaCtaId ;  /* 0x00000000000b7919 */ /* 0x000ea20000008800 */
[----:B------:R-:W-:Y:S05]  /*7e80*/  WARPSYNC.ALL ;  /* 0x0000000000007948 */ /* 0x000fea0003800000 */
[----:B------:R-:W-:Y:S01]  /*7e90*/  BAR.SYNC.DEFER_BLOCKING 0x8, 0x120 ;  /* 0x0204800000007b1d */ /* 0x000fe20000010000 */
[----:B------:R-:W-:Y:S02]  /*7ea0*/  ELECT P1, URZ, PT ;  /* 0x00000000003f782f */ /* 0x000fe40003820000 */
[----:B------:R-:W-:-:S03]  /*7eb0*/  MOV R10, 0x400 ;  /* 0x00000400000a7802 */ /* 0x000fc60000000f00 */
[----:B------:R-:W-:Y:S01]  /*7ec0*/  BSSY B0, `(.L_x_158) ;  /* 0x0000032000007945 */ /* 0x000fe20003800000 */
[----:B--2---:R-:W-:-:S07]  /*7ed0*/  LEA R10, R11, R10, 0x18 ;  /* 0x0000000a0b0a7211 */ /* 0x004fce00078ec0ff */
[----:B------:R-:W-:Y:S05]  /*7ee0*/  @!P1 BRA `(.L_x_159) ;  /* 0x0000000000bc9947 */ /* 0x000fea0003800000 */
[----:B------:R-:W-:Y:S01]  /*7ef0*/  R2UR UR16, R10 ;  /* 0x000000000a1072ca */ /* 0x000fe200000e0000 */
[----:B------:R-:W-:Y:S01]  /*7f00*/  UIADD3 UR4, UP0, UR50, 0x270, URZ ;  /* 0x0000027032047890 */ /* 0x000fe2000ff1e03f */
[----:B------:R-:W-:Y:S01]  /*7f10*/  R2UR UR11, R8 ;  /* 0x00000000080b72ca */ /* 0x000fe200000e0000 */
[----:B------:R-:W-:Y:S01]  /*7f20*/  IMAD.MOV.U32 R5, RZ, RZ, 0x4000 ;  /* 0x00004000ff057424 */ /* 0x000fe200078e00ff */
[----:B------:R-:W-:Y:S01]  /*7f30*/  R2UR UR12, R19 ;  /* 0x00000000130c72ca */ /* 0x000fe200000e0000 */
[----:B------:R-:W-:Y:S01]  /*7f40*/  UIADD3.X UR5, URZ, UR51, URZ, UP0, !UPT ;  /* 0x000000333f057290 */ /* 0x000fe200087fe43f */
[----:B------:R-:W-:Y:S01]  /*7f50*/  R2UR UR13, R18 ;  /* 0x00000000120d72ca */ /* 0x000fe200000e0000 */
[----:B------:R-:W-:Y:S01]  /*7f60*/  UIADD3 UR6, UP0, UR50, 0x770, URZ ;  /* 0x0000077032067890 */ /* 0x000fe2000ff1e03f */
[----:B------:R2:W-:Y:S01]  /*7f70*/  SYNCS.ARRIVE.TRANS64 RZ, [R10+URZ+0x32400], R5 ;  /* 0x032400050aff79a7 */ /* 0x0005e2000800003f */
[----:B------:R-:W-:Y:S01]  /*7f80*/  UMOV UR14, 0x0 ;  /* 0x00000000000e7882 */ /* 0x000fe20000000000 */
[----:B------:R-:W-:Y:S01]  /*7f90*/  UMOV UR15, 0x12f00000 ;  /* 0x12f00000000f7882 */ /* 0x000fe20000000000 */
[----:B------:R-:W-:-:S02]  /*7fa0*/  UIADD3.X UR7, URZ, UR51, URZ, UP0, !UPT ;  /* 0x000000333f077290 */ /* 0x000fc400087fe43f */
[----:B------:R-:W-:Y:S02]  /*7fb0*/  UIADD3 UR8, UR16, 0x18400, URZ ;  /* 0x0001840010087890 */ /* 0x000fe4000fffe03f */
[----:B------:R-:W-:Y:S02]  /*7fc0*/  UIADD3 UR9, UR16, 0x32400, URZ ;  /* 0x0003240010097890 */ /* 0x000fe4000fffe03f */
[----:B------:R-:W-:Y:S01]  /*7fd0*/  UIADD3 UR40, UR16, 0x22400, URZ ;  /* 0x0002240010287890 */ /* 0x000fe2000fffe03f */
[----:B--2---:R-:W-:Y:S01]  /*7fe0*/  IMAD.MOV.U32 R5, RZ, RZ, 0x10000 ;  /* 0x00010000ff057424 */ /* 0x004fe200078e00ff */
[----:B------:R-:W-:Y:S02]  /*7ff0*/  UIADD3 UR41, UR16, 0x32410, URZ ;  /* 0x0003241010297890 */ /* 0x000fe4000fffe03f */
[----:B------:R-:W-:Y:S02]  /*8000*/  UIADD3 UR32, UR16, 0x26400, URZ ;  /* 0x0002640010207890 */ /* 0x000fe4000fffe03f */
[----:B------:R-:W-:-:S02]  /*8010*/  UIADD3 UR24, UR16, 0x2a400, URZ ;  /* 0x0002a40010187890 */ /* 0x000fc4000fffe03f */
[----:B------:R-:W-:Y:S01]  /*8020*/  UIADD3 UR16, UR16, 0x2e400, URZ ;  /* 0x0002e40010107890 */ /* 0x000fe2000fffe03f */
[----:B------:R-:W-:Y:S01]  /*8030*/  UMOV UR10, URZ ;  /* 0x0000003f000a7c82 */ /* 0x000fe20008000000 */
[----:B------:R-:W-:Y:S01]  /*8040*/  UMOV UR43, UR11 ;  /* 0x0000000b002b7c82 */ /* 0x000fe20008000000 */
[----:B------:R2:W-:Y:S01]  /*8050*/  UTMALDG.4D [UR8], [UR4], desc[UR14] ;  /* 0x00000e08040075b4 */ /* 0x0005e20008019000 */
[----:B------:R-:W-:Y:S01]  /*8060*/  UMOV UR44, UR12 ;  /* 0x0000000c002c7c82 */ /* 0x000fe20008000000 */
[----:B------:R-:W-:Y:S01]  /*8070*/  UMOV UR45, UR13 ;  /* 0x0000000d002d7c82 */ /* 0x000fe20008000000 */
[----:B------:R-:W-:Y:S01]  /*8080*/  UMOV UR42, UR10 ;  /* 0x0000000a002a7c82 */ /* 0x000fe20008000000 */
[----:B------:R2:W-:Y:S01]  /*8090*/  SYNCS.ARRIVE.TRANS64 RZ, [R10+URZ+0x32410], R5 ;  /* 0x032410050aff79a7 */ /* 0x0005e2000800003f */
[----:B------:R-:W-:Y:S01]  /*80a0*/  UMOV UR34, 0x40 ;  /* 0x0000004000227882 */ /* 0x000fe20000000000 */
[----:B------:R-:W-:Y:S01]  /*80b0*/  UMOV UR35, UR11 ;  /* 0x0000000b00237c82 */ /* 0x000fe20008000000 */
[----:B------:R-:W-:Y:S01]  /*80c0*/  UMOV UR36, UR12 ;  /* 0x0000000c00247c82 */ /* 0x000fe20008000000 */
[----:B------:R-:W-:Y:S01]  /*80d0*/  UMOV UR37, UR13 ;  /* 0x0000000d00257c82 */ /* 0x000fe20008000000 */
[----:B------:R-:W-:Y:S01]  /*80e0*/  UMOV UR33, UR41 ;  /* 0x0000002900217c82 */ /* 0x000fe20008000000 */
[----:B------:R-:W-:Y:S01]  /*80f0*/  UMOV UR26, 0x80 ;  /* 0x00000080001a7882 */ /* 0x000fe20000000000 */
[----:B------:R-:W-:Y:S01]  /*8100*/  UMOV UR27, UR11 ;  /* 0x0000000b001b7c82 */ /* 0x000fe20008000000 */
[----:B------:R2:W-:Y:S01]  /*8110*/  UTMALDG.4D [UR40], [UR6], desc[UR14] ;  /* 0x00000e28060075b4 */ /* 0x0005e20008019000 */
[----:B------:R-:W-:Y:S01]  /*8120*/  UMOV UR28, UR12 ;  /* 0x0000000c001c7c82 */ /* 0x000fe20008000000 */
[----:B------:R-:W-:Y:S01]  /*8130*/  UMOV UR29, UR13 ;  /* 0x0000000d001d7c82 */ /* 0x000fe20008000000 */
[----:B------:R-:W-:Y:S01]  /*8140*/  UMOV UR25, UR41 ;  /* 0x0000002900197c82 */ /* 0x000fe20008000000 */
[----:B------:R-:W-:Y:S01]  /*8150*/  UMOV UR18, 0xc0 ;  /* 0x000000c000127882 */ /* 0x000fe20000000000 */
[----:B------:R-:W-:Y:S01]  /*8160*/  UMOV UR19, UR11 ;  /* 0x0000000b00137c82 */ /* 0x000fe20008000000 */
[----:B------:R-:W-:Y:S01]  /*8170*/  UMOV UR20, UR12 ;  /* 0x0000000c00147c82 */ /* 0x000fe20008000000 */
[----:B------:R-:W-:Y:S01]  /*8180*/  UMOV UR21, UR13 ;  /* 0x0000000d00157c82 */ /* 0x000fe20008000000 */
[----:B------:R2:W-:Y:S01]  /*8190*/  UTMALDG.4D [UR32], [UR6], desc[UR14] ;  /* 0x00000e20060075b4 */ /* 0x0005e20008019000 */
[----:B------:R-:W-:Y:S01]  /*81a0*/  UMOV UR17, UR41 ;  /* 0x0000002900117c82 */ /* 0x000fe20008000000 */
[----:B------:R2:W-:Y:S01]  /*81b0*/  UTMALDG.4D [UR24], [UR6], desc[UR14] ;  /* 0x00000e18060075b4 */ /* 0x0005e20008019000 */
[----:B------:R2:W-:Y:S02]  /*81c0*/  UTMALDG.4D [UR16], [UR6], desc[UR14] ;  /* 0x00000e10060075b4 */ /* 0x0005e40008019000 */
[----:B--2---:R-:W-:Y:S01]  /*81d0*/  NOP ;  /* 0x0000000000007918 */ /* 0x004fe20000000000 */
.L_x_159:
[----:B------:R-:W-:Y:S05]  /*81e0*/  BSYNC B0 ;  /* 0x0000000000007941 */ /* 0x000fea0003800000 */
.L_x_158:
[----:B------:R-:W2:Y:S01]  /*81f0*/  LDL R5, [R1+0x18] ;  /* 0x0000180001057983 */ /* 0x000ea20000100800 */
[----:B------:R-:W-:Y:S01]  /*8200*/  ULDC.64 UR38, c[0x0][0x408] ;  /* 0x0001020000267ab9 */ /* 0x000fe20000000a00 */
[----:B------:R-:W-:Y:S01]  /*8210*/  BSSY B0, `(.L_x_160) ;  /* 0x0000005000007945 */ /* 0x000fe20003800000 */
[----:B--2---:R-:W-:-:S04]  /*8220*/  LOP3.LUT R5, R5, 0x1, RZ, 0xc, !PT ;  /* 0x0000000105057812 */ /* 0x004fc800078e0cff */
[----:B------:R-:W-:-:S04]  /*8230*/  SHF.L.U32 R5, R5, 0x1f, RZ ;  /* 0x0000001f05057819 */ /* 0x000fc800000006ff */
[----:B------:R-:W2:Y:S02]  /*8240*/  SYNCS.PHASECHK.TRANS64.TRYWAIT P1, [R10+URZ+0x32420], R5 ;  /* 0x032420050a0075a7 */ /* 0x000ea4000802017f */
[----:B--2---:R-:W-:Y:S05]  /*8250*/  @!P1 BRA `(.L_x_161) ;  /* 0x0000002000389947 */ /* 0x004fea0003800000 */
.L_x_213:
[----:B------:R-:W-:Y:S05]  /*8260*/  BSYNC B0 ;  /* 0x0000000000007941 */ /* 0x000fea0003800000 */
.L_x_160:
        /* <DEDUP_REMOVED lines=12> */
.L_x_214:
        /* <DEDUP_REMOVED lines=8> */
.L_x_165:
        /* <DEDUP_REMOVED lines=19> */
[----:B------:R-:W-:Y:S01]  /*84e0*/  UIADD3 UR14, UR14, 0x9400, URZ ;  /* 0x000094000e0e7890 */ /* 0x000fe2000fffe03f */
[----:B---3--:R-:W-:-:S13]  /*84f0*/  R2UR UR11, R10 ;  /* 0x000000000a0b72ca */ /* 0x008fda00000e0000 */
[----:B------:R-:W-:-:S09]  /*8500*/  UIMAD UR11, UR11, 0x60, URZ ;  /* 0x000000600b0b78a4 */ /* 0x000fd2000f8e023f */
        /* <DEDUP_REMOVED lines=13> */
.L_x_163:
[----:B------:R-:W-:Y:S05]  /*85e0*/  BSYNC B0 ;  /* 0x0000000000007941 */ /* 0x000fea0003800000 */
.L_x_162:
        /* <DEDUP_REMOVED lines=9> */
[----:B------:R-:W-:Y:S01]  /*8680*/  MOV R5, 0x1 ;  /* 0x0000000100057802 */ /* 0x000fe20000000f00 */
[----:B--2---:R-:W-:Y:S02]  /*8690*/  IMAD.MOV R10, RZ, RZ, -R11 ;  /* 0x000000ffff0a7224 */ /* 0x004fe400078e0a0b */
        /* <DEDUP_REMOVED lines=26> */
.L_x_170:
        /* <DEDUP_REMOVED lines=10> */
.L_x_215:
[----:B------:R-:W-:Y:S05]  /*88e0*/  @P1 BRA `(.L_x_172) ;  /* 0x00000000001c1947 */ /* 0x000fea0003800000 */
[----:B------:R-:W3:Y:S01]  /*88f0*/  S2R R11, SR_TID.X ;  /* 0x00000000000b7919 */ /* 0x000ee20000002100 */
[----:B------:R-:W-:-:S04]  /*8900*/  IMAD.MOV.U32 R5, RZ, RZ, 0x3000 ;  /* 0x00003000ff057424 */ /* 0x000fc800078e00ff */
[----:B------:R4:W-:Y:S01]  /*8910*/  SYNCS.ARRIVE.TRANS64 RZ, [R2+URZ+0x32430], R5 ;  /* 0x0324300502ff79a7 */ /* 0x0009e2000800003f */
[----:B---3--:R-:W-:-:S04]  /*8920*/  LOP3.LUT R11, R11, 0x1f, RZ, 0xc0, !PT ;  /* 0x0000001f0b0b7812 */ /* 0x008fc800078ec0ff */
[----:B------:R-:W-:-:S13]  /*8930*/  ISETP.NE.AND P2, PT, R11, RZ, PT ;  /* 0x000000ff0b00720c */ /* 0x000fda0003f45270 */
[----:B----4-:R-:W-:Y:S05]  /*8940*/  @!P2 BRA `(.L_x_172) ;  /* 0x000000000004a947 */ /* 0x010fea0003800000 */
[----:B------:R-:W-:Y:S01]  /*8950*/  BPT.TRAP 0x1 ;  /* 0x000000040000795c */ /* 0x000fe20000300000 */
.L_x_172:
        /* <DEDUP_REMOVED lines=20> */
.L_x_216:
[----:B------:R-:W-:Y:S05]  /*8aa0*/  @P1 BRA `(.L_x_174) ;  /* 0x00000000001c1947 */ /* 0x000fea0003800000 */
[----:B------:R-:W4:Y:S01]  /*8ab0*/  S2R R5, SR_TID.X ;  /* 0x0000000000057919 */ /* 0x000f220000002100 */
[----:B--23--:R-:W-:-:S04]  /*8ac0*/  MOV R3, 0xc000 ;  /* 0x0000c00000037802 */ /* 0x00cfc80000000f00 */
[----:B------:R2:W-:Y:S01]  /*8ad0*/  SYNCS.ARRIVE.TRANS64 RZ, [R2+URZ+0x32450], R3 ;  /* 0x0324500302ff79a7 */ /* 0x0005e2000800003f */
[----:B----4-:R-:W-:-:S04]  /*8ae0*/  LOP3.LUT R5, R5, 0x1f, RZ, 0xc0, !PT ;  /* 0x0000001f05057812 */ /* 0x010fc800078ec0ff */
[----:B------:R-:W-:-:S13]  /*8af0*/  ISETP.NE.AND P1, PT, R5, RZ, PT ;  /* 0x000000ff0500720c */ /* 0x000fda0003f25270 */
[----:B--2---:R-:W-:Y:S05]  /*8b00*/  @!P1 BRA `(.L_x_174) ;  /* 0x0000000000049947 */ /* 0x004fea0003800000 */
[----:B------:R-:W-:Y:S01]  /*8b10*/  BPT.TRAP 0x1 ;  /* 0x000000040000795c */ /* 0x000fe20000300000 */
.L_x_174:
        /* <DEDUP_REMOVED lines=33> */
.L_x_169:
[----:B------:R-:W-:Y:S05]  /*8d30*/  BSYNC B0 ;  /* 0x0000000000007941 */ /* 0x000fea0003800000 */
.L_x_168:
[----:B------:R-:W2:Y:S01]  /*8d40*/  LDL.LU R3, [R1+0x8] ;  /* 0x0000080001037983 */ /* 0x000ea20000300800 */
[----:B------:R-:W-:-:S05]  /*8d50*/  VIADD R16, R16, 0x1 ;  /* 0x0000000110107836 */ /* 0x000fca0000000000 */
[----:B------:R-:W-:-:S04]  /*8d60*/  ISETP.NE.AND P1, PT, R16, 0x2, PT ;  /* 0x000000021000780c */ /* 0x000fc80003f25270 */
[----:B------:R-:W-:Y:S02]  /*8d70*/  SEL R2, RZ, 0x1, P1 ;  /* 0x00000001ff027807 */ /* 0x000fe40000800000 */
[----:B------:R-:W-:Y:S02]  /*8d80*/  SEL R16, R16, RZ, P1 ;  /* 0x000000ff10107207 */ /* 0x000fe40000800000 */
[----:B------:R-:W-:Y:S01]  /*8d90*/  LOP3.LUT R17, R17, R2, RZ, 0x3c, !PT ;  /* 0x0000000211117212 */ /* 0x000fe200078e3cff */
[----:B--2---:R-:W-:-:S07]  /*8da0*/  VIADD R8, R3, 0xfffffffd ;  /* 0xfffffffd03087836 */ /* 0x004fce0000000000 */
.L_x_167:
[----:B------:R-:W-:Y:S01]  /*8db0*/  IMAD.MOV R10, RZ, RZ, -R10 ;  /* 0x000000ffff0a7224 */ /* 0x000fe200078e0a0a */
[----:B------:R-:W-:Y:S04]  /*8dc0*/  BSSY B0, `(.L_x_166) ;  /* 0x00000da000007945 */ /* 0x000fe80003800000 */
[----:B------:R-:W-:-:S13]  /*8dd0*/  ISETP.NE.AND P1, PT, R9, R10, PT ;  /* 0x0000000a0900720c */ /* 0x000fda0003f25270 */
[----:B------:R-:W-:Y:S05]  /*8de0*/  @!P1 BRA `(.L_x_175) ;  /* 0x0000000c005c9947 */ /* 0x000fea0003800000 */
.L_x_190:
[----:B------:R-:W-:Y:S04]  /*8df0*/  BSSY B1, `(.L_x_176) ;  /* 0x0000064000017945 */ /* 0x000fe80003800000 */
[----:B------:R-:W-:Y:S05]  /*8e00*/  @!P6 BRA `(.L_x_177) ;  /* 0x000000040088e947 */ /* 0x000fea0003800000 */
[----:B-1----:R-:W-:Y:S01]  /*8e10*/  IMAD.MOV.U32 R9, RZ, RZ, R8 ;  /* 0x000000ffff097224 */ /* 0x002fe200078e0008 */
[----:B------:R-:W-:Y:S06]  /*8e20*/  @!P0 BRA `(.L_x_178) ;  /* 0x0000000000448947 */ /* 0x000fec0003800000 */
[----:B------:R-:W1:Y:S01]  /*8e30*/  LDC R10, c[0x0][0x41c] ;  /* 0x00010700ff0a7b82 */ /* 0x000e620000000800 */
        /* <DEDUP_REMOVED lines=11> */
[----:B------:R-:W-:Y:S02]  /*8ef0*/  IMAD.IADD R11, R11, 0x1, R3 ;  /* 0x000000010b0b7824 */ /* 0x000fe400078e0203 */
[----:B------:R-:W-:Y:S01]  /*8f00*/  IMAD R9, R10, R9, R8 ;  /* 0x000000090a097224 */ /* 0x000fe200078e0208 */
[----:B-1----:R-:W-:-:S04]  /*8f10*/  LEA R4, P1, R2, R4, 0x2 ;  /* 0x0000000402047211 */ /* 0x002fc800078210ff */
[----:B------:R-:W-:-:S05]  /*8f20*/  LEA.HI.X R5, R2, R5, R11, 0x2, P1 ;  /* 0x0000000502057211 */ /* 0x000fca00008f140b */
[----:B------:R1:W5:Y:S04]  /*8f30*/  LDG.E R4, desc[UR48][R4.64] ;  /* 0x0000003004047981 */ /* 0x000368000c1e1900 */
.L_x_178:
[----:B------:R-:W2:Y:S01]  /*8f40*/  S2R R3, SR_CgaCtaId ;  /* 0x0000000000037919 */ /* 0x000ea20000008800 */
[----:B------:R-:W-:Y:S01]  /*8f50*/  MOV R2, 0x400 ;  /* 0x0000040000027802 */ /* 0x000fe20000000f00 */
[----:B-1----:R-:W1:Y:S03]  /*8f60*/  S2R R5, SR_TID.X ;  /* 0x0000000000057919 */ /* 0x002e660000002100 */
[----:B--2---:R-:W-:-:S04]  /*8f70*/  LEA R2, R3, R2, 0x18 ;  /* 0x0000000203027211 */ /* 0x004fc800078ec0ff */
[----:B------:R-:W-:Y:S02]  /*8f80*/  LEA R3, R16, R2, 0x3 ;  /* 0x0000000210037211 */ /* 0x000fe400078e18ff */
[----:B------:R-:W-:Y:S02]  /*8f90*/  SHF.L.U32 R2, R17, 0x1f, RZ ;  /* 0x0000001f11027819 */ /* 0x000fe400000006ff */
[----:B-1----:R-:W-:Y:S02]  /*8fa0*/  LOP3.LUT R5, R5, 0x7f, RZ, 0xc0, !PT ;  /* 0x0000007f05057812 */ /* 0x002fe400078ec0ff */
[----:B------:R-:W1:Y:S02]  /*8fb0*/  SYNCS.PHASECHK.TRANS64.TRYWAIT P2, [R3+URZ+0x32440], R2 ;  /* 0x03244002030075a7 */ /* 0x000e64000804017f */
[----:B------:R-:W-:Y:S01]  /*8fc0*/  ISETP.NE.AND P1, PT, R5, RZ, PT ;  /* 0x000000ff0500720c */ /* 0x000fe20003f25270 */
[----:B-1----:R-:W-:-:S12]  /*8fd0*/  @!P2 BRA `(.L_x_179) ;  /* 0x000000140034a947 */ /* 0x002fd80003800000 */
.L_x_217:
        /* <DEDUP_REMOVED lines=8> */
.L_x_180:
        /* <DEDUP_REMOVED lines=20> */
.L_x_218:
        /* <DEDUP_REMOVED lines=8> */
.L_x_182:
        /* <DEDUP_REMOVED lines=33> */
.L_x_177:
[----:B------:R-:W-:Y:S05]  /*9430*/  BSYNC B1 ;  /* 0x0000000000017941 */ /* 0x000fea0003800000 */
.L_x_176:
        /* <DEDUP_REMOVED lines=21> */
[----:B------:R-:W-:-:S04]  /*9590*/  IMAD.WIDE.U32 R2, R6, UR38, R2 ;  /* 0x0000002606027c25 */ /* 0x000fc8000f8e0002 */
[----:B------:R-:W-:Y:S01]  /*95a0*/  IMAD.IADD R11, R11, 0x1, R3 ;  /* 0x000000010b0b7824 */ /* 0x000fe200078e0203 */
[----:B-1----:R-:W-:-:S04]  /*95b0*/  LEA R4, P1, R2, R4, 0x2 ;  /* 0x0000000402047211 */ /* 0x002fc800078210ff */
[----:B------:R-:W-:-:S05]  /*95c0*/  LEA.HI.X R5, R2, R5, R11, 0x2, P1 ;  /* 0x0000000502057211 */ /* 0x000fca00008f140b */
[----:B------:R1:W5:Y:S04]  /*95d0*/  LDG.E R4, desc[UR48][R4.64] ;  /* 0x0000003004047981 */ /* 0x000368000c1e1900 */
.L_x_185:
        /* <DEDUP_REMOVED lines=10> */
.L_x_219:
        /* <DEDUP_REMOVED lines=8> */
.L_x_187:
        /* <DEDUP_REMOVED lines=20> */
.L_x_220:
        /* <DEDUP_REMOVED lines=8> */
.L_x_189:
        /* <DEDUP_REMOVED lines=33> */
.L_x_184:
[----:B------:R-:W-:Y:S05]  /*9ad0*/  BSYNC B1 ;  /* 0x0000000000017941 */ /* 0x000fea0003800000 */
.L_x_183:
        /* <DEDUP_REMOVED lines=8> */
.L_x_175:
[----:B------:R-:W-:Y:S05]  /*9b60*/  BSYNC B0 ;  /* 0x0000000000007941 */ /* 0x000fea0003800000 */
.L_x_166:
        /* <DEDUP_REMOVED lines=10> */
.L_x_147:
[----:B------:R-:W2:Y:S01]  /*9c10*/  S2R R3, SR_CgaCtaId ;  /* 0x0000000000037919 */ /* 0x000ea20000008800 */
[----:B------:R-:W-:Y:S01]  /*9c20*/  MOV R0, 0x400 ;  /* 0x0000040000007802 */ /* 0x000fe20000000f00 */
[----:B------:R-:W-:Y:S03]  /*9c30*/  BSSY B0, `(.L_x_192) ;  /* 0x0000005000007945 */ /* 0x000fe60003800000 */
[----:B--2---:R-:W-:Y:S02]  /*9c40*/  LEA R0, R3, R0, 0x18 ;  /* 0x0000000003007211 */ /* 0x004fe400078ec0ff */
[----:B------:R-:W-:-:S04]  /*9c50*/  SHF.L.U32 R3, R2, 0x1f, RZ ;  /* 0x0000001f02037819 */ /* 0x000fc800000006ff */
[----:B------:R-:W2:Y:S02]  /*9c60*/  SYNCS.PHASECHK.TRANS64.TRYWAIT P0, [R0+URZ+0x32420], R3 ;  /* 0x03242003000075a7 */ /* 0x000ea4000800017f */
[----:B--2---:R-:W-:Y:S05]  /*9c70*/  @!P0 BRA `(.L_x_193) ;  /* 0x00000008005c8947 */ /* 0x004fea0003800000 */
.L_x_221:
[----:B------:R-:W-:Y:S05]  /*9c80*/  BSYNC B0 ;  /* 0x0000000000007941 */ /* 0x000fea0003800000 */
.L_x_192:
[----:B------:R-:W-:-:S03]  /*9c90*/  UMOV UR4, 0xffffffff ;  /* 0xffffffff00047882 */ /* 0x000fc60000000000 */
[----:B------:R-:W-:Y:S05]  /*9ca0*/  BRA.DIV UR4, `(.L_x_194) ;  /* 0x0000000a04647947 */ /* 0x000fea000b800000 */
[----:B------:R-:W3:Y:S02]  /*9cb0*/  S2R R2, SR_TID.X ;  /* 0x0000000000027919 */ /* 0x000ee40000002100 */
[----:B---3--:R-:W-:-:S04]  /*9cc0*/  SHF.R.U32.HI R2, RZ, 0x5, R2 ;  /* 0x00000005ff027819 */ /* 0x008fc80000011602 */
[----:B------:R-:W-:-:S05]  /*9cd0*/  LOP3.LUT R2, R2, 0x3, RZ, 0xc0, !PT ;  /* 0x0000000302027812 */ /* 0x000fca00078ec0ff */
[----:B------:R3:W4:Y:S02]  /*9ce0*/  SHFL.IDX PT, R14, R2, RZ, 0x1f ;  /* 0x00001fff020e7589 */ /* 0x00072400000e0000 */
.L_x_224:
[----:B----4-:R-:W-:Y:S01]  /*9cf0*/  ISETP.NE.AND P0, PT, R14, RZ, PT ;  /* 0x000000ff0e00720c */ /* 0x010fe20003f05270 */
[----:B------:R-:W-:-:S12]  /*9d00*/  BSSY B0, `(.L_x_195) ;  /* 0x0000024000007945 */ /* 0x000fd80003800000 */
[----:B------:R-:W-:Y:S05]  /*9d10*/  @P0 BRA `(.L_x_196) ;  /* 0x0000000000880947 */ /* 0x000fea0003800000 */
[----:B------:R-:W-:-:S03]  /*9d20*/  UMOV UR4, 0xffffffff ;  /* 0xffffffff00047882 */ /* 0x000fc60000000000 */
[----:B------:R-:W-:Y:S05]  /*9d30*/  BRA.DIV UR4, `(.L_x_197) ;  /* 0x0000000a04747947 */ /* 0x000fea000b800000 */
[----:B------:R-:W-:-:S13]  /*9d40*/  ELECT P6, URZ, PT ;  /* 0x00000000003f782f */ /* 0x000fda00038c0000 */
.L_x_227:
[----:B------:R-:W-:Y:S05]  /*9d50*/  @!P6 BRA `(.L_x_196) ;  /* 0x000000000078e947 */ /* 0x000fea0003800000 */
[----:B------:R-:W-:-:S06]  /*9d60*/  ULOP3.LUT UR4, UR46, 0x2, URZ, 0xfc, !UPT ;  /* 0x000000022e047892 */ /* 0x000fcc000f8efc3f */
[----:B---3--:R-:W-:-:S05]  /*9d70*/  IMAD.U32 R2, RZ, RZ, UR4 ;  /* 0x00000004ff027e24 */ /* 0x008fca000f8e00ff */
[----:B------:R-:W-:-:S13]  /*9d80*/  ISETP.NE.AND P2, PT, R2, 0x3, PT ;  /* 0x000000030200780c */ /* 0x000fda0003f45270 */
[----:B------:R-:W-:Y:S05]  /*9d90*/  @!P2 BRA `(.L_x_198) ;  /* 0x000000000004a947 */ /* 0x000fea0003800000 */
[----:B------:R-:W-:Y:S01]  /*9da0*/  BPT.TRAP 0x1 ;  /* 0x000000040000795c */ /* 0x000fe20000300000 */
.L_x_198:
[----:B--2---:R-:W-:Y:S01]  /*9db0*/  IADD3 R3, R0, 0x32440, RZ ;  /* 0x0003244000037810 */ /* 0x004fe20007ffe0ff */
[----:B------:R-:W-:Y:S01]  /*9dc0*/  VIADD R2, R16, 0x1 ;  /* 0x0000000110027836 */ /* 0x000fe20000000000 */
[----:B------:R-:W-:-:S03]  /*9dd0*/  SHF.L.U32 R5, R17, 0x1f, RZ ;  /* 0x0000001f11057819 */ /* 0x000fc600000006ff */
[----:B------:R-:W-:Y:S01]  /*9de0*/  IMAD R6, R16, 0x8, R3 ;  /* 0x0000000810067824 */ /* 0x000fe200078e0203 */
[----:B------:R-:W-:-:S03]  /*9df0*/  ISETP.NE.AND P1, PT, R2, 0x2, PT ;  /* 0x000000020200780c */ /* 0x000fc60003f25270 */
[----:B------:R-:W2:Y:S01]  /*9e00*/  SYNCS.PHASECHK.TRANS64.TRYWAIT P0, [R6+URZ], R5 ;  /* 0x00000005060075a7 */ /* 0x000ea2000800017f */
[----:B------:R-:W-:-:S04]  /*9e10*/  SEL R4, RZ, 0x1, P1 ;  /* 0x00000001ff047807 */ /* 0x000fc80000800000 */
[----:B------:R-:W-:Y:S02]  /*9e20*/  LOP3.LUT R17, R17, R4, RZ, 0x3c, !PT ;  /* 0x0000000411117212 */ /* 0x000fe400078e3cff */
[----:B------:R-:W-:Y:S02]  /*9e30*/  SEL R4, R2, RZ, P1 ;  /* 0x000000ff02047207 */ /* 0x000fe40000800000 */
[----:B------:R-:W-:-:S03]  /*9e40*/  SHF.L.U32 R2, R17, 0x1f, RZ ;  /* 0x0000001f11027819 */ /* 0x000fc600000006ff */
[----:B------:R-:W-:Y:S01]  /*9e50*/  IMAD R3, R4, 0x8, R3 ;  /* 0x0000000804037824 */ /* 0x000fe200078e0203 */
[----:B--2---:R-:W-:Y:S06]  /*9e60*/  @!P0 BRA `(.L_x_199) ;  /* 0x0000000800488947 */ /* 0x004fec0003800000 */
.L_x_228:
[----:B------:R-:W3:Y:S02]  /*9e70*/  SYNCS.PHASECHK.TRANS64.TRYWAIT P0, [R3+URZ], R2 ;  /* 0x00000002030075a7 */ /* 0x000ee4000800017f */
[----:B---3--:R-:W-:Y:S05]  /*9e80*/  @!P0 BRA `(.L_x_200) ;  /* 0x0000000800548947 */ /* 0x008fea0003800000 */
.L_x_229:
[----:B------:R-:W-:Y:S05]  /*9e90*/  @!P2 BRA `(.L_x_201) ;  /* 0x000000000004a947 */ /* 0x000fea0003800000 */
[----:B------:R-:W-:Y:S01]  /*9ea0*/  BPT.TRAP 0x1 ;  /* 0x000000040000795c */ /* 0x000fe20000300000 */
.L_x_201:
[----:B---3--:R-:W-:-:S04]  /*9eb0*/  VIADD R3, R0, 0x32460 ;  /* 0x0003246000037836 */ /* 0x008fc80000000000 */
[----:B------:R-:W-:-:S04]  /*9ec0*/  IMAD R16, R16, 0x8, R3 ;  /* 0x0000000810107824 */ /* 0x000fc800078e0203 */
[----:B------:R-:W3:Y:S02]  /*9ed0*/  SYNCS.PHASECHK.TRANS64.TRYWAIT P0, [R16+URZ], R5 ;  /* 0x00000005100075a7 */ /* 0x000ee4000800017f */
[----:B---3--:R-:W-:Y:S05]  /*9ee0*/  @!P0 BRA `(.L_x_202) ;  /* 0x0000000800508947 */ /* 0x008fea0003800000 */
.L_x_230:
[----:B------:R-:W-:-:S07]  /*9ef0*/  IMAD R3, R4, 0x8, R3 ;  /* 0x0000000804037824 */ /* 0x000fce00078e0203 */
.L_x_203:
[----:B----4-:R4:W1:Y:S02]  /*9f00*/  SYNCS.PHASECHK.TRANS64.TRYWAIT P0, [R3+URZ], R2 ;  /* 0x00000002030075a7 */ /* 0x010864000800017f */
[----:B-1----:R-:W-:Y:S05]  /*9f10*/  @!P0 NANOSLEEP.SYNCS 0x989680 ;  /* 0x009896800000895d */ /* 0x002fea0003900000 */
[----:B------:R-:W1:Y:S02]  /*9f20*/  @!P0 SYNCS.PHASECHK.TRANS64 P0, [R3+URZ], R2 ;  /* 0x00000002030085a7 */ /* 0x000e64000800007f */
[----:B-1----:R-:W-:Y:S05]  /*9f30*/  @!P0 BRA `(.L_x_203) ;  /* 0xfffffffc00f08947 */ /* 0x002fea000383ffff */
.L_x_196:
[----:B------:R-:W-:Y:S05]  /*9f40*/  BSYNC B0 ;  /* 0x0000000000007941 */ /* 0x000fea0003800000 */
.L_x_195:
[----:B------:R-:W-:Y:S05]  /*9f50*/  EXIT ;  /* 0x000000000000794d */ /* 0x000fea0003800000 */
.L_x_124:
[----:B-1----:R-:W-:-:S04]  /*9f60*/  IMAD.U32 R3, RZ, RZ, UR41 ;  /* 0x00000029ff037e24 */ /* 0x002fc8000f8e00ff */
[----:B------:R1:W2:Y:S03]  /*9f70*/  SYNCS.PHASECHK.TRANS64.TRYWAIT P0, [R3+URZ+0x32400], R0 ;  /* 0x03240000030075a7 */ /* 0x0002a6000800017f */
[----:B--2---:R-:W-:Y:S05]  /*9f80*/  @!P0 NANOSLEEP.SYNCS 0x989680 ;  /* 0x009896800000895d */ /* 0x004fea0003900000 */
[----:B------:R-:W2:Y:S02]  /*9f90*/  @!P0 SYNCS.PHASECHK.TRANS64 P0, [R3+URZ+0x32400], R0 ;  /* 0x03240000030085a7 */ /* 0x000ea4000800007f */
[----:B--2---:R-:W-:Y:S05]  /*9fa0*/  @!P0 BRA `(.L_x_124) ;  /* 0xfffffffc00ec8947 */ /* 0x004fea000383ffff */
[----:B------:R-:W-:Y:S05]  /*9fb0*/  BRA `(.L_x_204) ;  /* 0xffffff7000607947 */ /* 0x000fea000383ffff */
.L_x_128:
[----:B--2---:R-:W-:-:S04]  /*9fc0*/  MOV R4, UR26 ;  /* 0x0000001a00047c02 */ /* 0x004fc80008000f00 */
[----:B------:R2:W3:Y:S03]  /*9fd0*/  SYNCS.PHASECHK.TRANS64.TRYWAIT P1, [R4+URZ+0x32430], R3 ;  /* 0x03243003040075a7 */ /* 0x0004e6000802017f */
[----:B---3--:R-:W-:Y:S05]  /*9fe0*/  @!P1 NANOSLEEP.SYNCS 0x989680 ;  /* 0x009896800000995d */ /* 0x008fea0003900000 */
[----:B------:R-:W3:Y:S02]  /*9ff0*/  @!P1 SYNCS.PHASECHK.TRANS64 P1, [R4+URZ+0x32430], R3 ;  /* 0x03243003040095a7 */ /* 0x000ee4000802007f */
[----:B---3--:R-:W-:Y:S05]  /*a000*/  @!P1 BRA `(.L_x_128) ;  /* 0xfffffffc00ec9947 */ /* 0x008fea000383ffff */
[----:B------:R-:W-:Y:S05]  /*a010*/  BRA `(.L_x_127) ;  /* 0xffffff7000847947 */ /* 0x000fea000383ffff */
.L_x_129:
[----:B---3--:R-:W-:-:S04]  /*a020*/  IMAD.U32 R5, RZ, RZ, UR41 ;  /* 0x00000029ff057e24 */ /* 0x008fc8000f8e00ff */
[----:B------:R3:W4:Y:S03]  /*a030*/  SYNCS.PHASECHK.TRANS64.TRYWAIT P1, [R5+URZ+0x32410], R0 ;  /* 0x03241000050075a7 */ /* 0x000726000802017f */
[----:B----4-:R-:W-:Y:S05]  /*a040*/  @!P1 NANOSLEEP.SYNCS 0x989680 ;  /* 0x009896800000995d */ /* 0x010fea0003900000 */
[----:B------:R-:W4:Y:S02]  /*a050*/  @!P1 SYNCS.PHASECHK.TRANS64 P1, [R5+URZ+0x32410], R0 ;  /* 0x03241000050095a7 */ /* 0x000f24000802007f */
[----:B----4-:R-:W-:Y:S05]  /*a060*/  @!P1 BRA `(.L_x_129) ;  /* 0xfffffffc00ec9947 */ /* 0x010fea000383ffff */
[----:B------:R-:W-:Y:S05]  /*a070*/  BRA `(.L_x_205) ;  /* 0xffffff7400047947 */ /* 0x000fea000383ffff */
.L_x_133:
[----:B-1-3--:R-:W-:-:S04]  /*a080*/  IMAD.U32 R0, RZ, RZ, UR26 ;  /* 0x0000001aff007e24 */ /* 0x00afc8000f8e00ff */
[----:B------:R1:W3:Y:S03]  /*a090*/  SYNCS.PHASECHK.TRANS64.TRYWAIT P1, [R0+URZ+0x32450], R3 ;  /* 0x03245003000075a7 */ /* 0x0002e6000802017f */
[----:B---3--:R-:W-:Y:S05]  /*a0a0*/  @!P1 NANOSLEEP.SYNCS 0x989680 ;  /* 0x009896800000995d */ /* 0x008fea0003900000 */
[----:B------:R-:W3:Y:S02]  /*a0b0*/  @!P1 SYNCS.PHASECHK.TRANS64 P1, [R0+URZ+0x32450], R3 ;  /* 0x03245003000095a7 */ /* 0x000ee4000802007f */
[----:B---3--:R-:W-:Y:S05]  /*a0c0*/  @!P1 BRA `(.L_x_133) ;  /* 0xfffffffc00ec9947 */ /* 0x008fea000383ffff */
[----:B------:R-:W-:Y:S05]  /*a0d0*/  BRA `(.L_x_132) ;  /* 0xffffff74000c7947 */ /* 0x000fea000383ffff */
.L_x_138:
[----:B---3--:R-:W-:-:S04]  /*a0e0*/  IMAD.U32 R3, RZ, RZ, UR28 ;  /* 0x0000001cff037e24 */ /* 0x008fc8000f8e00ff */
[----:B------:R3:W4:Y:S03]  /*a0f0*/  SYNCS.PHASECHK.TRANS64.TRYWAIT P3, [R3+URZ+0x32430], R0 ;  /* 0x03243000030075a7 */ /* 0x000726000806017f */
[----:B----4-:R-:W-:Y:S05]  /*a100*/  @!P3 NANOSLEEP.SYNCS 0x989680 ;  /* 0x009896800000b95d */ /* 0x010fea0003900000 */
[----:B------:R-:W4:Y:S02]  /*a110*/  @!P3 SYNCS.PHASECHK.TRANS64 P3, [R3+URZ+0x32430], R0 ;  /* 0x032430000300b5a7 */ /* 0x000f24000806007f */
[----:B----4-:R-:W-:Y:S05]  /*a120*/  @!P3 BRA `(.L_x_138) ;  /* 0xfffffffc00ecb947 */ /* 0x010fea000383ffff */
[----:B------:R-:W-:Y:S05]  /*a130*/  BRA `(.L_x_137) ;  /* 0xffffff9000a47947 */ /* 0x000fea000383ffff */
.L_x_142:
[----:B---3--:R-:W-:-:S04]  /*a140*/  IMAD.U32 R3, RZ, RZ, UR28 ;  /* 0x0000001cff037e24 */ /* 0x008fc8000f8e00ff */
[----:B------:R3:W4:Y:S03]  /*a150*/  SYNCS.PHASECHK.TRANS64.TRYWAIT P3, [R3+URZ+0x32450], R0 ;  /* 0x03245000030075a7 */ /* 0x000726000806017f */
[----:B----4-:R-:W-:Y:S05]  /*a160*/  @!P3 NANOSLEEP.SYNCS 0x989680 ;  /* 0x009896800000b95d */ /* 0x010fea0003900000 */
[----:B------:R-:W4:Y:S02]  /*a170*/  @!P3 SYNCS.PHASECHK.TRANS64 P3, [R3+URZ+0x32450], R0 ;  /* 0x032450000300b5a7 */ /* 0x000f24000806007f */
[----:B----4-:R-:W-:Y:S05]  /*a180*/  @!P3 BRA `(.L_x_142) ;  /* 0xfffffffc00ecb947 */ /* 0x010fea000383ffff */
[----:B------:R-:W-:Y:S05]  /*a190*/  BRA `(.L_x_141) ;  /* 0xffffff9000fc7947 */ /* 0x000fea000383ffff */
.L_x_152:
        /* <DEDUP_REMOVED lines=11> */
.L_x_207:
[----:B------:R-:W-:Y:S05]  /*a250*/  BSYNC B0 ;  /* 0x0000000000007941 */ /* 0x000fea0003800000 */
.L_x_206:
[----:B------:R-:W-:Y:S05]  /*a260*/  BRA `(.L_x_208) ;  /* 0xffffffd400f87947 */ /* 0x000fea000383ffff */
.L_x_153:
[----:B------:R-:W-:Y:S01]  /*a270*/  BSSY B0, `(.L_x_209) ;  /* 0x0000006000007945 */ /* 0x000fe20003800000 */
[----:B------:R-:W-:-:S07]  /*a280*/  IMAD.MOV.U32 R15, RZ, RZ, -0x1 ;  /* 0xffffffffff0f7424 */ /* 0x000fce00078e00ff */
[----:B------:R-:W-:Y:S05]  /*a290*/  WARPSYNC.COLLECTIVE R15, `(.L_x_210) ;  /* 0x000000000f0c7348 */ /* 0x000fea0003c00000 */
[----:B------:R-:W-:Y:S02]  /*a2a0*/  ELECT P6, UR62, PT ;  /* 0x00000000003e782f */ /* 0x000fe400038c0000 */
[----:B------:R-:W-:Y:S01]  /*a2b0*/  MOV R14, UR62 ;  /* 0x0000003e000e7c02 */ /* 0x000fe20008000f00 */
[----:B------:R-:W-:Y:S10]  /*a2c0*/  ENDCOLLECTIVE ;  /* 0x000000000000791b */ /* 0x000ff40003800000 */
.L_x_210:
[----:B------:R-:W-:Y:S05]  /*a2d0*/  BSYNC B0 ;  /* 0x0000000000007941 */ /* 0x000fea0003800000 */
.L_x_209:
[----:B------:R-:W-:Y:S05]  /*a2e0*/  BRA `(.L_x_211) ;  /* 0xffffffd400f07947 */ /* 0x000fea000383ffff */
.L_x_156:
[----:B--2---:R2:W3:Y:S02]  /*a2f0*/  SYNCS.PHASECHK.TRANS64.TRYWAIT P1, [R5+URZ+0x32440], R10 ;  /* 0x0324400a050075a7 */ /* 0x0044e4000802017f */
[----:B---3--:R-:W-:Y:S05]  /*a300*/  @!P1 NANOSLEEP.SYNCS 0x989680 ;  /* 0x009896800000995d */ /* 0x008fea0003900000 */
[----:B------:R-:W3:Y:S02]  /*a310*/  @!P1 SYNCS.PHASECHK.TRANS64 P1, [R5+URZ+0x32440], R10 ;  /* 0x0324400a050095a7 */ /* 0x000ee4000802007f */
[----:B---3--:R-:W-:Y:S05]  /*a320*/  @!P1 BRA `(.L_x_156) ;  /* 0xfffffffc00f09947 */ /* 0x008fea000383ffff */
[----:B------:R-:W-:Y:S05]  /*a330*/  BRA `(.L_x_212) ;  /* 0xffffffd800507947 */ /* 0x000fea000383ffff */
.L_x_161:
        /* <DEDUP_REMOVED lines=8> */
.L_x_164:
[----:B--2---:R2:W3:Y:S02]  /*a3c0*/  SYNCS.PHASECHK.TRANS64.TRYWAIT P1, [R8+URZ+0x32460], R5 ;  /* 0x03246005080075a7 */ /* 0x0044e4000802017f */
[----:B---3--:R-:W-:Y:S05]  /*a3d0*/  @!P1 NANOSLEEP.SYNCS 0x989680 ;  /* 0x009896800000995d */ /* 0x008fea0003900000 */
[----:B------:R-:W3:Y:S02]  /*a3e0*/  @!P1 SYNCS.PHASECHK.TRANS64 P1, [R8+URZ+0x32460], R5 ;  /* 0x03246005080095a7 */ /* 0x000ee4000802007f */
[----:B---3--:R-:W-:Y:S05]  /*a3f0*/  @!P1 BRA `(.L_x_164) ;  /* 0xfffffffc00f09947 */ /* 0x008fea000383ffff */
[----:B------:R-:W-:Y:S05]  /*a400*/  BRA `(.L_x_214) ;  /* 0xffffffdc00c87947 */ /* 0x000fea000383ffff */
.L_x_171:
[----:B--2---:R2:W3:Y:S02]  /*a410*/  SYNCS.PHASECHK.TRANS64.TRYWAIT P2, [R2+URZ+0x32440], R3 ;  /* 0x03244003020075a7 */ /* 0x0044e4000804017f */
[----:B---3--:R-:W-:Y:S05]  /*a420*/  @!P2 NANOSLEEP.SYNCS 0x989680 ;  /* 0x009896800000a95d */ /* 0x008fea0003900000 */
[----:B------:R-:W3:Y:S02]  /*a430*/  @!P2 SYNCS.PHASECHK.TRANS64 P2, [R2+URZ+0x32440], R3 ;  /* 0x032440030200a5a7 */ /* 0x000ee4000804007f */
[----:B---3--:R-:W-:Y:S05]  /*a440*/  @!P2 BRA `(.L_x_171) ;  /* 0xfffffffc00f0a947 */ /* 0x008fea000383ffff */
[----:B------:R-:W-:Y:S05]  /*a450*/  BRA `(.L_x_215) ;  /* 0xffffffe400207947 */ /* 0x000fea000383ffff */
.L_x_173:
[----:B---3--:R3:W4:Y:S02]  /*a460*/  SYNCS.PHASECHK.TRANS64.TRYWAIT P2, [R2+URZ+0x32460], R3 ;  /* 0x03246003020075a7 */ /* 0x008724000804017f */
[----:B----4-:R-:W-:Y:S05]  /*a470*/  @!P2 NANOSLEEP.SYNCS 0x989680 ;  /* 0x009896800000a95d */ /* 0x010fea0003900000 */
[----:B------:R-:W4:Y:S02]  /*a480*/  @!P2 SYNCS.PHASECHK.TRANS64 P2, [R2+URZ+0x32460], R3 ;  /* 0x032460030200a5a7 */ /* 0x000f24000804007f */
[----:B----4-:R-:W-:Y:S05]  /*a490*/  @!P2 BRA `(.L_x_173) ;  /* 0xfffffffc00f0a947 */ /* 0x010fea000383ffff */
[----:B------:R-:W-:Y:S05]  /*a4a0*/  BRA `(.L_x_216) ;  /* 0xffffffe4007c7947 */ /* 0x000fea000383ffff */
.L_x_179:
[----:B-1----:R1:W2:Y:S02]  /*a4b0*/  SYNCS.PHASECHK.TRANS64.TRYWAIT P2, [R3+URZ+0x32440], R2 ;  /* 0x03244002030075a7 */ /* 0x0022a4000804017f */
[----:B--2---:R-:W-:Y:S05]  /*a4c0*/  @!P2 NANOSLEEP.SYNCS 0x989680 ;  /* 0x009896800000a95d */ /* 0x004fea0003900000 */
[----:B------:R-:W2:Y:S02]  /*a4d0*/  @!P2 SYNCS.PHASECHK.TRANS64 P2, [R3+URZ+0x32440], R2 ;  /* 0x032440020300a5a7 */ /* 0x000ea4000804007f */
[----:B--2---:R-:W-:Y:S05]  /*a4e0*/  @!P2 BRA `(.L_x_179) ;  /* 0xfffffffc00f0a947 */ /* 0x004fea000383ffff */
[----:B------:R-:W-:Y:S05]  /*a4f0*/  BRA `(.L_x_217) ;  /* 0xffffffe800b87947 */ /* 0x000fea000383ffff */
.L_x_181:
[----:B--2---:R2:W3:Y:S02]  /*a500*/  SYNCS.PHASECHK.TRANS64.TRYWAIT P2, [R3+URZ+0x32460], R2 ;  /* 0x03246002030075a7 */ /* 0x0044e4000804017f */
[----:B---3--:R-:W-:Y:S05]  /*a510*/  @!P2 NANOSLEEP.SYNCS 0x989680 ;  /* 0x009896800000a95d */ /* 0x008fea0003900000 */
[----:B------:R-:W3:Y:S02]  /*a520*/  @!P2 SYNCS.PHASECHK.TRANS64 P2, [R3+URZ+0x32460], R2 ;  /* 0x032460020300a5a7 */ /* 0x000ee4000804007f */
[----:B---3--:R-:W-:Y:S05]  /*a530*/  @!P2 BRA `(.L_x_181) ;  /* 0xfffffffc00f0a947 */ /* 0x008fea000383ffff */
[----:B------:R-:W-:Y:S05]  /*a540*/  BRA `(.L_x_218) ;  /* 0xffffffec00147947 */ /* 0x000fea000383ffff */
.L_x_186:
[----:B-1----:R1:W2:Y:S02]  /*a550*/  SYNCS.PHASECHK.TRANS64.TRYWAIT P2, [R3+URZ+0x32440], R2 ;  /* 0x03244002030075a7 */ /* 0x0022a4000804017f */
[----:B--2---:R-:W-:Y:S05]  /*a560*/  @!P2 NANOSLEEP.SYNCS 0x989680 ;  /* 0x009896800000a95d */ /* 0x004fea0003900000 */
[----:B------:R-:W2:Y:S02]  /*a570*/  @!P2 SYNCS.PHASECHK.TRANS64 P2, [R3+URZ+0x32440], R2 ;  /* 0x032440020300a5a7 */ /* 0x000ea4000804007f */
[----:B--2---:R-:W-:Y:S05]  /*a580*/  @!P2 BRA `(.L_x_186) ;  /* 0xfffffffc00f0a947 */ /* 0x004fea000383ffff */
[----:B------:R-:W-:Y:S05]  /*a590*/  BRA `(.L_x_219) ;  /* 0xfffffff000387947 */ /* 0x000fea000383ffff */
.L_x_188:
[----:B--2---:R2:W3:Y:S02]  /*a5a0*/  SYNCS.PHASECHK.TRANS64.TRYWAIT P2, [R3+URZ+0x32460], R2 ;  /* 0x03246002030075a7 */ /* 0x0044e4000804017f */
[----:B---3--:R-:W-:Y:S05]  /*a5b0*/  @!P2 NANOSLEEP.SYNCS 0x989680 ;  /* 0x009896800000a95d */ /* 0x008fea0003900000 */
[----:B------:R-:W3:Y:S02]  /*a5c0*/  @!P2 SYNCS.PHASECHK.TRANS64 P2, [R3+URZ+0x32460], R2 ;  /* 0x032460020300a5a7 */ /* 0x000ee4000804007f */
[----:B---3--:R-:W-:Y:S05]  /*a5d0*/  @!P2 BRA `(.L_x_188) ;  /* 0xfffffffc00f0a947 */ /* 0x008fea000383ffff */
[----:B------:R-:W-:Y:S05]  /*a5e0*/  BRA `(.L_x_220) ;  /* 0xfffffff000947947 */ /* 0x000fea000383ffff */
.L_x_193:
[----:B--2---:R2:W3:Y:S02]  /*a5f0*/  SYNCS.PHASECHK.TRANS64.TRYWAIT P0, [R0+URZ+0x32420], R3 ;  /* 0x03242003000075a7 */ /* 0x0044e4000800017f */
[----:B---3--:R-:W-:Y:S05]  /*a600*/  @!P0 NANOSLEEP.SYNCS 0x989680 ;  /* 0x009896800000895d */ /* 0x008fea0003900000 */
[----:B------:R-:W3:Y:S02]  /*a610*/  @!P0 SYNCS.PHASECHK.TRANS64 P0, [R0+URZ+0x32420], R3 ;  /* 0x03242003000085a7 */ /* 0x000ee4000800007f */
[----:B---3--:R-:W-:Y:S05]  /*a620*/  @!P0 BRA `(.L_x_193) ;  /* 0xfffffffc00f08947 */ /* 0x008fea000383ffff */
[----:B------:R-:W-:Y:S05]  /*a630*/  BRA `(.L_x_221) ;  /* 0xfffffff400907947 */ /* 0x000fea000383ffff */
.L_x_194:
        /* <DEDUP_REMOVED lines=11> */
.L_x_223:
[----:B------:R-:W-:Y:S05]  /*a6f0*/  BSYNC B0 ;  /* 0x0000000000007941 */ /* 0x000fea0003800000 */
.L_x_222:
[----:B------:R-:W-:Y:S05]  /*a700*/  BRA `(.L_x_224) ;  /* 0xfffffff400787947 */ /* 0x000fea000383ffff */
.L_x_197:
[----:B------:R-:W-:Y:S01]  /*a710*/  BSSY B1, `(.L_x_225) ;  /* 0x0000006000017945 */ /* 0x000fe20003800000 */
[----:B------:R-:W-:-:S07]  /*a720*/  IMAD.MOV.U32 R15, RZ, RZ, -0x1 ;  /* 0xffffffffff0f7424 */ /* 0x000fce00078e00ff */
[----:B-123--:R-:W-:Y:S05]  /*a730*/  WARPSYNC.COLLECTIVE R15, `(.L_x_226) ;  /* 0x000000000f0c7348 */ /* 0x00efea0003c00000 */
[----:B------:R-:W-:Y:S02]  /*a740*/  ELECT P6, UR62, PT ;  /* 0x00000000003e782f */ /* 0x000fe400038c0000 */
[----:B------:R-:W-:Y:S01]  /*a750*/  MOV R14, UR62 ;  /* 0x0000003e000e7c02 */ /* 0x000fe20008000f00 */
[----:B-123--:R-:W-:Y:S10]  /*a760*/  ENDCOLLECTIVE ;  /* 0x000000000000791b */ /* 0x00eff40003800000 */
.L_x_226:
[----:B------:R-:W-:Y:S05]  /*a770*/  BSYNC B1 ;  /* 0x0000000000017941 */ /* 0x000fea0003800000 */
.L_x_225:
[----:B------:R-:W-:Y:S05]  /*a780*/  BRA `(.L_x_227) ;  /* 0xfffffff400707947 */ /* 0x000fea000383ffff */
.L_x_199:
[----:B--2---:R2:W3:Y:S02]  /*a790*/  SYNCS.PHASECHK.TRANS64.TRYWAIT P0, [R6+URZ], R5 ;  /* 0x00000005060075a7 */ /* 0x0044e4000800017f */
[----:B---3--:R-:W-:Y:S05]  /*a7a0*/  @!P0 NANOSLEEP.SYNCS 0x989680 ;  /* 0x009896800000895d */ /* 0x008fea0003900000 */
[----:B------:R-:W3:Y:S02]  /*a7b0*/  @!P0 SYNCS.PHASECHK.TRANS64 P0, [R6+URZ], R5 ;  /* 0x00000005060085a7 */ /* 0x000ee4000800007f */
[----:B---3--:R-:W-:Y:S05]  /*a7c0*/  @!P0 BRA `(.L_x_199) ;  /* 0xfffffffc00f08947 */ /* 0x008fea000383ffff */
[----:B------:R-:W-:Y:S05]  /*a7d0*/  BRA `(.L_x_228) ;  /* 0xfffffff400a47947 */ /* 0x000fea000383ffff */
.L_x_200:
[----:B---3--:R3:W4:Y:S02]  /*a7e0*/  SYNCS.PHASECHK.TRANS64.TRYWAIT P0, [R3+URZ], R2 ;  /* 0x00000002030075a7 */ /* 0x008724000800017f */
[----:B----4-:R-:W-:Y:S05]  /*a7f0*/  @!P0 NANOSLEEP.SYNCS 0x989680 ;  /* 0x009896800000895d */ /* 0x010fea0003900000 */
[----:B------:R-:W4:Y:S02]  /*a800*/  @!P0 SYNCS.PHASECHK.TRANS64 P0, [R3+URZ], R2 ;  /* 0x00000002030085a7 */ /* 0x000f24000800007f */
[----:B----4-:R-:W-:Y:S05]  /*a810*/  @!P0 BRA `(.L_x_200) ;  /* 0xfffffffc00f08947 */ /* 0x010fea000383ffff */
[----:B------:R-:W-:Y:S05]  /*a820*/  BRA `(.L_x_229) ;  /* 0xfffffff400987947 */ /* 0x000fea000383ffff */
.L_x_202:
[----:B---3--:R3:W4:Y:S02]  /*a830*/  SYNCS.PHASECHK.TRANS64.TRYWAIT P0, [R16+URZ], R5 ;  /* 0x00000005100075a7 */ /* 0x008724000800017f */
[----:B----4-:R-:W-:Y:S05]  /*a840*/  @!P0 NANOSLEEP.SYNCS 0x989680 ;  /* 0x009896800000895d */ /* 0x010fea0003900000 */
[----:B------:R-:W4:Y:S02]  /*a850*/  @!P0 SYNCS.PHASECHK.TRANS64 P0, [R16+URZ], R5 ;  /* 0x00000005100085a7 */ /* 0x000f24000800007f */
[----:B----4-:R-:W-:Y:S05]  /*a860*/  @!P0 BRA `(.L_x_202) ;  /* 0xfffffffc00f08947 */ /* 0x010fea000383ffff */
[----:B------:R-:W-:Y:S05]  /*a870*/  BRA `(.L_x_230) ;  /* 0xfffffff4009c7947 */ /* 0x000fea000383ffff */
.L_x_231:
        /* <DEDUP_REMOVED lines=16> */
.L_x_4715:


//--------------------- .text._ZN7cutlass13device_kernelIN5flash11enable_sm90INS1_16FlashAttnFwdSm90INS1_25CollectiveMainloopFwdSm90ILi2EN4cute5tupleIJNS5_1CILi1EEES8_S8_EEENS6_IJNS7_ILi128EEENS7_ILi96EEENS7_ILi64EEEEEELi256ENS_6half_tEfNS_4arch4Sm90ELb0ELb0ELb0ELb1ELb0ELb0ELb0ELb1ELb0ELb0ELb0ELb0EEENS1_21CollectiveEpilogueFwdINS6_IJSA_NS7_ILi256EEESB_EEES9_SE_SG_Li256ELb1ELb0ELb0ELb0EEENS1_36VarlenDynamicPersistentTileSchedulerILi128ELi96ELi256ELi32ELb0ELb0ELb1ELb0ELb1ELb1EEEEEEEEEvNT_6ParamsE --------------------------
	.section	.text._ZN7cutlass13device_kernelIN5flash11enable_sm90INS1_16FlashAttnFwdSm90INS1_25CollectiveMainloopFwdSm90ILi2EN4cute5tupleIJNS5_1CILi1EEES8_S8_EEENS6_IJNS7_ILi128EEENS7_ILi96EEENS7_ILi64EEEEEELi256ENS_6half_tEfNS_4arch4Sm90ELb0ELb0ELb0ELb1ELb0ELb0ELb0ELb1ELb0ELb0ELb0ELb0EEENS1_21CollectiveEpilogueFwdINS6_IJSA_NS7_ILi256EEESB_EEES9_SE_SG_Li256ELb1ELb0ELb0ELb0EEENS1_36VarlenDynamicPersistentTileSchedulerILi128ELi96ELi256ELi32ELb0ELb0ELb1ELb0ELb1ELb1EEEEEEEEEvNT_6ParamsE,"ax",@progbits
	.align	128
.text._ZN7cutlass13device_kernelIN5flash11enable_sm90INS1_16FlashAttnFwdSm90INS1_25CollectiveMainloopFwdSm90ILi2EN4cute5tupleIJNS5_1CILi1EEES8_S8_EEENS6_IJNS7_ILi128EEENS7_ILi96EEENS7_ILi64EEEEEELi256ENS_6half_tEfNS_4arch4Sm90ELb0ELb0ELb0ELb1ELb0ELb0ELb0ELb1ELb0ELb0ELb0ELb0EEENS1_21CollectiveEpilogueFwdINS6_IJSA_NS7_ILi256EEESB_EEES9_SE_SG_Li256ELb1ELb0ELb0ELb0EEENS1_36VarlenDynamicPersistentTileSchedulerILi128ELi96ELi256ELi32ELb0ELb0ELb1ELb0ELb1ELb1EEEEEEEEEvNT_6ParamsE:
        .type           _ZN7cutlass13device_kernelIN5flash11enable_sm90INS1_16FlashAttnFwdSm90INS1_25CollectiveMainloopFwdSm90ILi2EN4cute5tupleIJNS5_1CILi1EEES8_S8_EEENS6_IJNS7_ILi128EEENS7_ILi96EEENS7_ILi64EEEEEELi256ENS_6half_tEfNS_4arch4Sm90ELb0ELb0ELb0ELb1ELb0ELb0ELb0ELb1ELb0ELb0ELb0ELb0EEENS1_21CollectiveEpilogueFwdINS6_IJSA_NS7_ILi256EEESB_EEES9_SE_SG_Li256ELb1ELb0ELb0ELb0EEENS1_36VarlenDynamicPersistentTileSchedulerILi128ELi96ELi256ELi32ELb0ELb0ELb1ELb0ELb1ELb1EEEEEEEEEvNT_6ParamsE,@function
        .size           _ZN7cutlass13device_kernelIN5flash11enable_sm90INS1_16FlashAttnFwdSm90INS1_25CollectiveMainloopFwdSm90ILi2EN4cute5tupleIJNS5_1CILi1EEES8_S8_EEENS6_IJNS7_ILi128EEENS7_ILi96EEENS7_ILi64EEEEEELi256ENS_6half_tEfNS_4arch4Sm90ELb0ELb0ELb0ELb1ELb0ELb0ELb0ELb1ELb0ELb0ELb0ELb0EEENS1_21CollectiveEpilogueFwdINS6_IJSA_NS7_ILi256EEESB_EEES9_SE_SG_Li256ELb1ELb0ELb0ELb0EEENS1_36VarlenDynamicPersistentTileSchedulerILi128ELi96ELi256ELi32ELb0ELb0ELb1ELb0ELb1ELb1EEEEEEEEEvNT_6ParamsE,(.L_x_4716 - _ZN7cutlass13device_kernelIN5flash11enable_sm90INS1_16FlashAttnFwdSm90INS1_25CollectiveMainloopFwdSm90ILi2EN4cute5tupleIJNS5_1CILi1EEES8_S8_EEENS6_IJNS7_ILi128EEENS7_ILi96EEENS7_ILi64EEEEEELi256ENS_6half_tEfNS_4arch4Sm90ELb0ELb0ELb0ELb1ELb0ELb0ELb0ELb1ELb0ELb0ELb0ELb0EEENS1_21CollectiveEpilogueFwdINS6_IJSA_NS7_ILi256EEESB_EEES9_SE_SG_Li256ELb1ELb0ELb0ELb0EEENS1_36VarlenDynamicPersistentTileSchedulerILi128ELi96ELi256ELi32ELb0ELb0ELb1ELb0ELb1ELb1EEEEEEEEEvNT_6ParamsE)
        .other          _ZN7cutlass13device_kernelIN5flash11enable_sm90INS1_16FlashAttnFwdSm90INS1_25CollectiveMainloopFwdSm90ILi2EN4cute5tupleIJNS5_1CILi1EEES8_S8_EEENS6_IJNS7_ILi128EEENS7_ILi96EEENS7_ILi64EEEEEELi256ENS_6half_tEfNS_4arch4Sm90ELb0ELb0ELb0ELb1ELb0ELb0ELb0ELb1ELb0ELb0ELb0ELb0EEENS1_21CollectiveEpilogueFwdINS6_IJSA_NS7_ILi256EEESB_EEES9_SE_SG_Li256ELb1ELb0ELb0ELb0EEENS1_36VarlenDynamicPersistentTileSchedulerILi128ELi96ELi256ELi32ELb0ELb0ELb1ELb0ELb1ELb1EEEEEEEEEvNT_6ParamsE,@"STO_CUDA_ENTRY STV_DEFAULT"
_ZN7cutlass13device_kernelIN5flash11enable_sm90INS1_16FlashAttnFwdSm90INS1_25CollectiveMainloopFwdSm90ILi2EN4cute5tupleIJNS5_1CILi1EEES8_S8_EEENS6_IJNS7_ILi128EEENS7_ILi96EEENS7_ILi64EEEEEELi256ENS_6half_tEfNS_4arch4Sm90ELb0ELb0ELb0ELb1ELb0ELb0ELb0ELb1ELb0ELb0ELb0ELb0EEENS1_21CollectiveEpilogueFwdINS6_IJSA_NS7_ILi256EEESB_EEES9_SE_SG_Li256ELb1ELb0ELb0ELb0EEENS1_36VarlenDynamicPersistentTileSchedulerILi128ELi96ELi256ELi32ELb0ELb0ELb1ELb0ELb1ELb1EEEEEEEEEvNT_6ParamsE:
[----:B------:R-:W0:Y:S02]  /*0000*/  LDC R1, c[0x0][0x28] ;  /* 0x00000a00ff017b82 */ /* 0x000e240000000800 */
[----:B0-----:R-:W-:Y:S01]  /*0010*/  VIADD R1, R1, 0xffffffd0 ;  /* 0xffffffd001017836 */ /* 0x001fe20000000000 */
[----:B------:R-:W0:Y:S01]  /*0020*/  S2R R3, SR_TID.X ;  /* 0x0000000000037919 */ /* 0x000e220000002100 */
[----:B------:R-:W-:Y:S01]  /*0030*/  ELECT P0, URZ, PT ;  /* 0x00000000003f782f */ /* 0x000fe20003800000 */
[----:B------:R-:W-:Y:S01]  /*0040*/  BSSY B0, `(.L_x_232) ;  /* 0x0000011000007945 */ /* 0x000fe20003800000 */
[--C-:B0-----:R-:W-:Y:S02]  /*0050*/  SHF.R.U32.HI R0, RZ, 0x5, R3.reuse ;  /* 0x00000005ff007819 */ /* 0x101fe40000011603 */
[----:B------:R-:W-:-:S03]  /*0060*/  SHF.R.U32.HI R22, RZ, 0x7, R3 ;  /* 0x00000007ff167819 */ /* 0x000fc60000011603 */
[----:B------:R-:W0:Y:S02]  /*0070*/  SHFL.IDX PT, R2, R0, RZ, 0x1f ;  /* 0x00001fff00027589 */ /* 0x000e2400000e0000 */
[----:B0-----:R-:W-:-:S13]  /*0080*/  ISETP.EQ.AND P0, PT, R2, RZ, P0 ;  /* 0x000000ff0200720c */ /* 0x001fda0000702270 */
[----:B------:R-:W-:Y:S05]  /*0090*/  @!P0 BRA `(.L_x_233) ;  /* 0x00000000002c8947 */ /* 0x000fea0003800000 */
[----:B------:R-:W-:Y:S02]  /*00a0*/  ULDC.64 UR4, c[0x0][0x198] ;  /* 0x0000660000047ab9 */ /* 0x000fe40000000a00 */
[----:B------:R-:W-:Y:S02]  /*00b0*/  UIADD3 UR6, UP0, UR4, 0x270, URZ ;  /* 0x0000027004067890 */ /* 0x000fe4000ff1e03f */
[----:B------:R-:W-:Y:S02]  /*00c0*/  UIADD3 UR8, UP1, UR4, 0x370, URZ ;  /* 0x0000037004087890 */ /* 0x000fe4000ff3e03f */
[----:B------:R-:W-:Y:S02]  /*00d0*/  UIADD3 UR4, UP2, UR4, 0x470, URZ ;  /* 0x0000047004047890 */ /* 0x000fe4000ff5e03f */
[----:B------:R-:W-:Y:S02]  /*00e0*/  UIADD3.X UR7, URZ, UR5, URZ, UP0, !UPT ;  /* 0x000000053f077290 */ /* 0x000fe400087fe43f */
[----:B------:R-:W-:-:S02]  /*00f0*/  UIADD3.X UR9, URZ, UR5, URZ, UP1, !UPT ;  /* 0x000000053f097290 */ /* 0x000fc40008ffe43f */
[----:B------:R-:W-:-:S05]  /*0100*/  UIADD3.X UR5, URZ, UR5, URZ, UP2, !UPT ;  /* 0x000000053f057290 */ /* 0x000fca00097fe43f */
[----:B------:R0:W-:Y:S02]  /*0110*/  UTMACCTL.PF [UR6] ;  /* 0x00000000060079b9 */ /* 0x0001e40008040000 */
[----:B------:R0:W-:Y:S02]  /*0120*/  UTMACCTL.PF [UR8] ;  /* 0x00000000080079b9 */ /* 0x0001e40008040000 */
[----:B------:R0:W-:Y:S02]  /*0130*/  UTMACCTL.PF [UR4] ;  /* 0x00000000040079b9 */ /* 0x0001e40008040000 */
[----:B0-----:R-:W-:Y:S01]  /*0140*/  NOP ;  /* 0x0000000000007918 */ /* 0x001fe20000000000 */
.L_x_233:
[----:B------:R-:W-:Y:S05]  /*0150*/  BSYNC B0 ;  /* 0x0000000000007941 */ /* 0x000fea0003800000 */
.L_x_232:
[----:B------:R-:W-:Y:S01]  /*0160*/  VOTEU.ANY UP0, P0 ;  /* 0x00000000003f7886 */ /* 0x000fe20000000100 */
[----:B------:R-:W0:Y:S01]  /*0170*/  SHFL.IDX PT, R3, R22, RZ, 0x1f ;  /* 0x00001fff16037589 */ /* 0x000e2200000e0000 */
[----:B------:R-:W-:Y:S01]  /*0180*/  UMOV UR4, 0x1 ;  /* 0x0000000100047882 */ /* 0x000fe20000000000 */
[----:B------:R-:W-:Y:S01]  /*0190*/  UMOV UR7, 0x100 ;  /* 0x0000010000077882 */ /* 0x000fe20000000000 */
[----:B------:R-:W-:Y:S01]  /*01a0*/  VOTEU.ANY UP1, P0 ;  /* 0x00000000003f7886 */ /* 0x000fe20000020100 */
[----:B------:R-:W1:Y:S01]  /*01b0*/  @UP0 S2UR UR8, SR_CgaCtaId ;  /* 0x00000000000809c3 */ /* 0x000e620000008800 */
[----:B------:R-:W2:Y:S01]  /*01c0*/  SHFL.IDX PT, R2, R0, RZ, 0x1f ;  /* 0x00001fff00027589 */ /* 0x000ea200000e0000 */
[----:B------:R-:W-:Y:S01]  /*01d0*/  @UP0 UMOV UR6, 0x400 ;  /* 0x0000040000060882 */ /* 0x000fe20000000000 */
[----:B------:R-:W-:-:S04]  /*01e0*/  @UP0 UIADD3 UR4, -UR4, 0x100000, URZ ;  /* 0x0010000004040890 */ /* 0x000fc8000fffe13f */
[----:B------:R-:W-:Y:S02]  /*01f0*/  @UP0 USHF.L.U32 UR5, UR4, 0xb, URZ ;  /* 0x0000000b04050899 */ /* 0x000fe4000800063f */
[----:B------:R-:W-:Y:S01]  /*0200*/  @UP0 USHF.L.U32 UR4, UR4, 0x1, URZ ;  /* 0x0000000104040899 */ /* 0x000fe2000800063f */
[----:B------:R-:W-:Y:S01]  /*0210*/  VOTEU.ANY UP2, P0 ;  /* 0x00000000003f7886 */ /* 0x000fe20000040100 */
[----:B0-----:R-:W-:Y:S01]  /*0220*/  R2UR UR9, R3 ;  /* 0x00000000030972ca */ /* 0x001fe200000e0000 */
[----:B-1----:R-:W-:Y:S01]  /*0230*/  @UP0 ULEA UR8, UR8, UR6, 0x18 ;  /* 0x0000000608080291 */ /* 0x002fe2000f8ec03f */
[----:B--2---:R-:W-:Y:S01]  /*0240*/  ISETP.NE.AND P1, PT, R2, RZ, PT ;  /* 0x000000ff0200720c */ /* 0x004fe20003f25270 */
[----:B------:R-:W-:-:S04]  /*0250*/  @UP0 UIADD3 UR6, -UR7, 0x100000, URZ ;  /* 0x0010000007060890 */ /* 0x000fc8000fffe13f */
[----:B------:R-:W-:Y:S02]  /*0260*/  @UP0 USHF.L.U32 UR7, UR6, 0xb, URZ ;  /* 0x0000000b06070899 */ /* 0x000fe4000800063f */
[----:B------:R-:W-:-:S04]  /*0270*/  @UP0 USHF.L.U32 UR6, UR6, 0x1, URZ ;  /* 0x0000000106060899 */ /* 0x000fc8000800063f */
[----:B------:R-:W-:Y:S01]  /*0280*/  UISETP.NE.AND UP0, UPT, UR9, URZ, UPT ;  /* 0x0000003f0900728c */ /* 0x000fe2000bf05270 */
[----:B------:R-:W0:Y:S02]  /*0290*/  FENCE.VIEW.ASYNC.S ;  /* 0x00000000000073c6 */ /* 0x000e240000000000 */
[----:B0-----:R0:W1:Y:S05]  /*02a0*/  @UP1 SYNCS.EXCH.64 URZ, [UR8+0x22800], UR4 ;  /* 0x02280004083f15b2 */ /* 0x00106a0008000100 */
[----:B------:R0:W2:Y:S01]  /*02b0*/  @UP2 SYNCS.EXCH.64 URZ, [UR8+0x22820], UR6 ;  /* 0x02282006083f25b2 */ /* 0x0000a20008000100 */
[----:B------:R-:W-:Y:S05]  /*02c0*/  @P1 BRA `(.L_x_234) ;  /* 0x0000000000481947 */ /* 0x000fea0003800000 */
[----:B0-----:R-:W0:Y:S01]  /*02d0*/  S2UR UR5, SR_CgaCtaId ;  /* 0x00000000000579c3 */ /* 0x001e220000008800 */
[----:B------:R-:W-:Y:S01]  /*02e0*/  UMOV UR4, 0x400 ;  /* 0x0000040000047882 */ /* 0x000fe20000000000 */
[----:B------:R-:W-:Y:S01]  /*02f0*/  UMOV UR6, 0x1 ;  /* 0x0000000100067882 */ /* 0x000fe20000000000 */
[----:B------:R-:W-:Y:S01]  /*0300*/  UMOV UR9, 0x2 ;  /* 0x0000000200097882 */ /* 0x000fe20000000000 */
[----:B------:R-:W-:-:S04]  /*0310*/  UIADD3 UR6, -UR6, 0x100000, URZ ;  /* 0x0010000006067890 */ /* 0x000fc8000fffe13f */
[----:B------:R-:W-:Y:S02]  /*0320*/  USHF.L.U32 UR7, UR6, 0xb, URZ ;  /* 0x0000000b06077899 */ /* 0x000fe4000800063f */
[----:B------:R-:W-:Y:S01]  /*0330*/  USHF.L.U32 UR6, UR6, 0x1, URZ ;  /* 0x0000000106067899 */ /* 0x000fe2000800063f */
[----:B------:R-:W-:Y:S01]  /*0340*/  ELECT P0, URZ, PT ;  /* 0x00000000003f782f */ /* 0x000fe20003800000 */
[----:B0-----:R-:W-:Y:S02]  /*0350*/  ULEA UR8, UR5, UR4, 0x18 ;  /* 0x0000000405087291 */ /* 0x001fe4000f8ec03f */
[----:B------:R-:W-:-:S04]  /*0360*/  UIADD3 UR4, -UR9, 0x100000, URZ ;  /* 0x0010000009047890 */ /* 0x000fc8000fffe13f */
[----:B------:R-:W-:Y:S02]  /*0370*/  USHF.L.U32 UR5, UR4, 0xb, URZ ;  /* 0x0000000b04057899 */ /* 0x000fe4000800063f */
[----:B------:R-:W-:Y:S01]  /*0380*/  USHF.L.U32 UR4, UR4, 0x1, URZ ;  /* 0x0000000104047899 */ /* 0x000fe2000800063f */
[----:B------:R-:W0:Y:S03]  /*0390*/  FENCE.VIEW.ASYNC.S ;  /* 0x00000000000073c6 */ /* 0x000e260000000000 */
[----:B0-----:R3:W4:Y:S08]  /*03a0*/  SYNCS.EXCH.64 URZ, [UR8+0x22830], UR6 ;  /* 0x02283006083f75b2 */ /* 0x0017300008000100 */
[----:B------:R3:W0:Y:S01]  /*03b0*/  SYNCS.EXCH.64 URZ, [UR8+0x22840], UR4 ;  /* 0x02284004083f75b2 */ /* 0x0006220008000100 */
[----:B------:R3:W0:Y:S01]  /*03c0*/  SYNCS.EXCH.64 URZ, [UR8+0x22838], UR6 ;  /* 0x02283806083f75b2 */ /* 0x0006220008000100 */
[----:B------:R3:W0:Y:S02]  /*03d0*/  SYNCS.EXCH.64 URZ, [UR8+0x22848], UR4 ;  /* 0x02284804083f75b2 */ /* 0x0006240008000100 */
[----:B---3--:R-:W-:Y:S01]  /*03e0*/  NOP ;  /* 0x0000000000007918 */ /* 0x008fe20000000000 */
.L_x_234:
[----:B------:R-:W3:Y:S01]  /*03f0*/  SHFL.IDX PT, R2, R0, RZ, 0x1f ;  /* 0x00001fff00027589 */ /* 0x000ee200000e0000 */
[----:B------:R-:W-:Y:S01]  /*0400*/  NOP ;  /* 0x0000000000007918 */ /* 0x000fe20000000000 */
[----:B---3--:R-:W-:-:S13]  /*0410*/  ISETP.NE.AND P0, PT, R2, RZ, PT ;  /* 0x000000ff0200720c */ /* 0x008fda0003f05270 */
[----:B------:R-:W-:Y:S05]  /*0420*/  @P0 BRA `(.L_x_235) ;  /* 0x0000000000480947 */ /* 0x000fea0003800000 */
[----:B0-----:R-:W0:Y:S01]  /*0430*/  S2UR UR5, SR_CgaCtaId ;  /* 0x00000000000579c3 */ /* 0x001e220000008800 */
[----:B------:R-:W-:Y:S01]  /*0440*/  UMOV UR4, 0x400 ;  /* 0x0000040000047882 */ /* 0x000fe20000000000 */
[----:B------:R-:W-:Y:S01]  /*0450*/  UMOV UR6, 0x1 ;  /* 0x0000000100067882 */ /* 0x000fe20000000000 */
[----:B------:R-:W-:Y:S01]  /*0460*/  UMOV UR7, 0x2 ;  /* 0x0000000200077882 */ /* 0x000fe20000000000 */
[----:B------:R-:W-:Y:S01]  /*0470*/  ELECT P0, URZ, PT ;  /* 0x00000000003f782f */ /* 0x000fe20003800000 */
[----:B0-----:R-:W-:Y:S02]  /*0480*/  ULEA UR8, UR5, UR4, 0x18 ;  /* 0x0000000405087291 */ /* 0x001fe4000f8ec03f */
[----:B------:R-:W-:-:S04]  /*0490*/  UIADD3 UR4, -UR6, 0x100000, URZ ;  /* 0x0010000006047890 */ /* 0x000fc8000fffe13f */
[----:B------:R-:W-:Y:S02]  /*04a0*/  USHF.L.U32 UR5, UR4, 0xb, URZ ;  /* 0x0000000b04057899 */ /* 0x000fe4000800063f */
[----:B------:R-:W-:Y:S02]  /*04b0*/  USHF.L.U32 UR4, UR4, 0x1, URZ ;  /* 0x0000000104047899 */ /* 0x000fe4000800063f */
[----:B------:R-:W-:-:S04]  /*04c0*/  UIADD3 UR6, -UR7, 0x100000, URZ ;  /* 0x0010000007067890 */ /* 0x000fc8000fffe13f */
[----:B------:R-:W-:Y:S02]  /*04d0*/  USHF.L.U32 UR7, UR6, 0xb, URZ ;  /* 0x0000000b06077899 */ /* 0x000fe4000800063f */
[----:B------:R-:W-:Y:S01]  /*04e0*/  USHF.L.U32 UR6, UR6, 0x1, URZ ;  /* 0x0000000106067899 */ /* 0x000fe2000800063f */
[----:B------:R-:W0:Y:S03]  /*04f0*/  FENCE.VIEW.ASYNC.S ;  /* 0x00000000000073c6 */ /* 0x000e260000000000 */
[----:B0-----:R3:W0:Y:S08]  /*0500*/  SYNCS.EXCH.64 URZ, [UR8+0x22850], UR4 ;  /* 0x02285004083f75b2 */ /* 0x0016300008000100 */
[----:B------:R3:W0:Y:S01]  /*0510*/  SYNCS.EXCH.64 URZ, [UR8+0x22860], UR6 ;  /* 0x02286006083f75b2 */ /* 0x0006220008000100 */
[----:B------:R3:W0:Y:S01]  /*0520*/  SYNCS.EXCH.64 URZ, [UR8+0x22858], UR4 ;  /* 0x02285804083f75b2 */ /* 0x0006220008000100 */
[----:B------:R3:W0:Y:S02]  /*0530*/  SYNCS.EXCH.64 URZ, [UR8+0x22868], UR6 ;  /* 0x02286806083f75b2 */ /* 0x0006240008000100 */
[----:B---3--:R-:W-:Y:S01]  /*0540*/  NOP ;  /* 0x0000000000007918 */ /* 0x008fe20000000000 */
.L_x_235:
[----:B------:R-:W3:Y:S01]  /*0550*/  SHFL.IDX PT, R2, R0, RZ, 0x1f ;  /* 0x00001fff00027589 */ /* 0x000ee200000e0000 */
[----:B------:R-:W-:Y:S01]  /*0560*/  NOP ;  /* 0x0000000000007918 */ /* 0x000fe20000000000 */
[----:B---3--:R-:W-:-:S13]  /*0570*/  ISETP.NE.AND P0, PT, R2, RZ, PT ;  /* 0x000000ff0200720c */ /* 0x008fda0003f05270 */
[----:B------:R-:W-:Y:S05]  /*0580*/  @P0 BRA `(.L_x_236) ;  /* 0x0000000000380947 */ /* 0x000fea0003800000 */
[----:B0-----:R-:W0:Y:S01]  /*0590*/  S2UR UR5, SR_CgaCtaId ;  /* 0x00000000000579c3 */ /* 0x001e220000008800 */
[----:B------:R-:W-:Y:S01]  /*05a0*/  UMOV UR4, 0x400 ;  /* 0x0000040000047882 */ /* 0x000fe20000000000 */
[----:B------:R-:W-:Y:S01]  /*05b0*/  UMOV UR7, 0x1 ;  /* 0x0000000100077882 */ /* 0x000fe20000000000 */
[----:B------:R-:W-:Y:S01]  /*05c0*/  ELECT P0, URZ, PT ;  /* 0x00000000003f782f */ /* 0x000fe20003800000 */
[----:B0-----:R-:W-:Y:S02]  /*05d0*/  ULEA UR6, UR5, UR4, 0x18 ;  /* 0x0000000405067291 */ /* 0x001fe4000f8ec03f */
[----:B------:R-:W-:-:S04]  /*05e0*/  UIADD3 UR4, -UR7, 0x100000, URZ ;  /* 0x0010000007047890 */ /* 0x000fc8000fffe13f */
[----:B------:R-:W-:Y:S02]  /*05f0*/  USHF.L.U32 UR5, UR4, 0xb, URZ ;  /* 0x0000000b04057899 */ /* 0x000fe4000800063f */
[----:B------:R-:W-:Y:S01]  /*0600*/  USHF.L.U32 UR4, UR4, 0x1, URZ ;  /* 0x0000000104047899 */ /* 0x000fe2000800063f */
[----:B------:R-:W0:Y:S11]  /*0610*/  FENCE.VIEW.ASYNC.S ;  /* 0x00000000000073c6 */ /* 0x000e360000000000 */
[----:B0-----:R3:W0:Y:S01]  /*0620*/  SYNCS.EXCH.64 URZ, [UR6+0x22870], UR4 ;  /* 0x02287004063f75b2 */ /* 0x0016220008000100 */
[----:B------:R3:W0:Y:S01]  /*0630*/  SYNCS.EXCH.64 URZ, [UR6+0x22880], UR4 ;  /* 0x02288004063f75b2 */ /* 0x0006220008000100 */
[----:B------:R3:W0:Y:S01]  /*0640*/  SYNCS.EXCH.64 URZ, [UR6+0x22878], UR4 ;  /* 0x02287804063f75b2 */ /* 0x0006220008000100 */
[----:B------:R3:W0:Y:S02]  /*0650*/  SYNCS.EXCH.64 URZ, [UR6+0x22888], UR4 ;  /* 0x02288804063f75b2 */ /* 0x0006240008000100 */
[----:B---3--:R-:W-:Y:S01]  /*0660*/  NOP ;  /* 0x0000000000007918 */ /* 0x008fe20000000000 */
.L_x_236:
        /* <DEDUP_REMOVED lines=22> */
.L_x_237:
        /* <DEDUP_REMOVED lines=22> */
.L_x_238:
[----:B------:R-:W-:Y:S01]  /*0930*/  PLOP3.LUT P0, PT, PT, PT, UP0, 0x80, 0x0 ;  /* 0x000000000000781c */ /* 0x000fe20003f0f008 */
[----:B------:R-:W-:Y:S01]  /*0940*/  UMOV UR36, 0x1 ;  /* 0x0000000100247882 */ /* 0x000fe20000000000 */
[----:B------:R-:W-:Y:S01]  /*0950*/  NOP ;  /* 0x0000000000007918 */ /* 0x000fe20000000000 */
[----:B------:R-:W-:Y:S01]  /*0960*/  USEL UR36, UR36, 0x2, !UP0 ;  /* 0x0000000224247887 */ /* 0x000fe2000c000000 */
[----:B------:R-:W-:Y:S01]  /*0970*/  ULDC.64 UR40, c[0x0][0x208] ;  /* 0x0000820000287ab9 */ /* 0x000fe20000000a00 */
[----:B012-4-:R-:W-:Y:S08]  /*0980*/  BAR.SYNC.DEFER_BLOCKING 0x0 ;  /* 0x0000000000007b1d */ /* 0x017ff00000010000 */
[----:B------:R-:W-:Y:S05]  /*0990*/  @!P0 BRA `(.L_x_239) ;  /* 0x0000007800948947 */ /* 0x000fea0003800000 */
.L_x_240:
[----:B------:R-:W-:-:S08]  /*09a0*/  NOP ;  /* 0x0000000000007918 */ /* 0x000fd00000000000 */
[----:B------:R-:W0:Y:S02]  /*09b0*/  USETMAXREG.TRY_ALLOC.CTAPOOL UP0, 0xf0 ;  /* 0x000000f0000079c8 */ /* 0x000e240008000600 */
[----:B0-----:R-:W-:-:S13]  /*09c0*/  PLOP3.LUT P0, PT, PT, PT, UP0, 0x80, 0x0 ;  /* 0x000000000000781c */ /* 0x001fda0003f0f008 */
[----:B------:R-:W-:Y:S05]  /*09d0*/  @!P0 BRA `(.L_x_240) ;  /* 0xfffffffc00f08947 */ /* 0x000fea000383ffff */
[----:B------:R-:W-:Y:S06]  /*09e0*/  BAR.ARV 0x8, 0x120 ;  /* 0x0204800000007b1d */ /* 0x000fec0000002000 */
[----:B------:R-:W-:Y:S02]  /*09f0*/  ISETP.NE.AND P0, PT, R22, 0x1, PT ;  /* 0x000000011600780c */ /* 0x000fe40003f05270 */
[----:B------:R-:W0:Y:S01]  /*0a00*/  S2UR UR5, SR_CgaCtaId ;  /* 0x00000000000579c3 */ /* 0x000e220000008800 */
[----:B------:R-:W-:-:S10]  /*0a10*/  UMOV UR4, 0x400 ;  /* 0x0000040000047882 */ /* 0x000fd40000000000 */
[----:B------:R-:W-:Y:S08]  /*0a20*/  @!P0 BAR.ARV 0x9, 0x100 ;  /* 0x0244000000008b1d */ /* 0x000ff00000002000 */
[----:B------:R-:W-:Y:S01]  /*0a30*/  BAR.SYNC.DEFER_BLOCKING 0x5, 0x120 ;  /* 0x0144800000007b1d */ /* 0x000fe20000010000 */
[----:B0-----:R-:W-:-:S09]  /*0a40*/  ULEA UR4, UR5, UR4, 0x18 ;  /* 0x0000000405047291 */ /* 0x001fd2000f8ec03f */
[----:B------:R-:W0:Y:S01]  /*0a50*/  LDS.128 R40, [UR4+0x228d0] ;  /* 0x0228d004ff287984 */ /* 0x000e220008000c00 */
[----:B------:R-:W-:Y:S01]  /*0a60*/  ULDC UR4, c[0x0][0xc14] ;  /* 0x0003050000047ab9 */ /* 0x000fe20000000800 */
[----:B------:R-:W-:Y:S06]  /*0a70*/  BAR.ARV 0x4, 0x120 ;  /* 0x0104800000007b1d */ /* 0x000fec0000002000 */
[----:B0-----:R-:W-:-:S13]  /*0a80*/  ISETP.GE.AND P0, PT, R43, UR4, PT ;  /* 0x000000042b007c0c */ /* 0x001fda000bf06270 */
[----:B------:R-:W-:Y:S05]  /*0a90*/  @P0 EXIT ;  /* 0x000000000000094d */ /* 0x000fea0003800000 */
[----:B------:R-:W0:Y:S01]  /*0aa0*/  S2R R0, SR_TID.X ;  /* 0x0000000000007919 */ /* 0x000e220000002100 */
[----:B------:R-:W-:Y:S01]  /*0ab0*/  R2UR UR5, R42 ;  /* 0x000000002a0572ca */ /* 0x000fe200000e0000 */
[----:B------:R-:W-:Y:S01]  /*0ac0*/  ULOP3.LUT UR47, UR36, 0x1, URZ, 0xfc, !UPT ;  /* 0x00000001242f7892 */ /* 0x000fe2000f8efc3f */
[----:B------:R-:W-:Y:S01]  /*0ad0*/  UMOV UR39, URZ ;  /* 0x0000003f00277c82 */ /* 0x000fe20008000000 */
[----:B------:R-:W-:Y:S01]  /*0ae0*/  UMOV UR38, URZ ;  /* 0x0000003f00267c82 */ /* 0x000fe20008000000 */
[----:B------:R-:W-:Y:S01]  /*0af0*/  UMOV UR37, URZ ;  /* 0x0000003f00257c82 */ /* 0x000fe20008000000 */
[----:B0-----:R-:W-:-:S05]  /*0b00*/  VIADD R203, R0, 0xffffff80 ;  /* 0xffffff8000cb7836 */ /* 0x001fca0000000000 */
[----:B------:R-:W-:-:S04]  /*0b10*/  SHF.R.S32.HI R0, RZ, 0x1f, R203 ;  /* 0x0000001fff007819 */ /* 0x000fc800000114cb */
[CC--:B------:R-:W-:Y:S02]  /*0b20*/  LEA.HI R2, R0.reuse, R203.reuse, RZ, 0x7 ;  /* 0x000000cb00027211 */ /* 0x0c0fe400078f38ff */
[----:B------:R-:W-:Y:S02]  /*0b30*/  LEA.HI R3, R0, R203, RZ, 0x4 ;  /* 0x000000cb00037211 */ /* 0x000fe400078f20ff */
[C---:B------:R-:W-:Y:S02]  /*0b40*/  LOP3.LUT R4, R2.reuse, 0xffffff80, RZ, 0xc0, !PT ;  /* 0xffffff8002047812 */ /* 0x040fe400078ec0ff */
[----:B------:R-:W-:Y:S02]  /*0b50*/  SHF.R.S32.HI R23, RZ, 0x7, R2 ;  /* 0x00000007ff177819 */ /* 0x000fe40000011402 */
[----:B------:R-:W-:Y:S01]  /*0b60*/  SHF.R.S32.HI R6, RZ, 0x4, R3 ;  /* 0x00000004ff067819 */ /* 0x000fe20000011403 */
[----:B------:R-:W-:Y:S01]  /*0b70*/  IMAD.IADD R19, R203, 0x1, -R4 ;  /* 0x00000001cb137824 */ /* 0x000fe200078e0a04 */
[----:B------:R-:W-:-:S04]  /*0b80*/  LEA.HI R2, R2, R23, RZ, 0x1 ;  /* 0x0000001702027211 */ /* 0x000fc800078f08ff */
[----:B------:R-:W-:Y:S02]  /*0b90*/  SHF.R.S32.HI R8, RZ, 0x1f, R19 ;  /* 0x0000001fff087819 */ /* 0x000fe40000011413 */
[----:B------:R-:W-:Y:S02]  /*0ba0*/  LOP3.LUT R2, R2, 0x3fffffe, RZ, 0xc0, !PT ;  /* 0x03fffffe02027812 */ /* 0x000fe400078ec0ff */
[CC--:B------:R-:W-:Y:S02]  /*0bb0*/  LEA.HI R7, R8.reuse, R19.reuse, RZ, 0x2 ;  /* 0x0000001308077211 */ /* 0x0c0fe400078f10ff */
[----:B------:R-:W-:Y:S01]  /*0bc0*/  LEA.HI R8, R8, R19, RZ, 0x5 ;  /* 0x0000001308087211 */ /* 0x000fe200078f28ff */
[----:B------:R-:W-:Y:S01]  /*0bd0*/  IMAD.IADD R2, R23, 0x1, -R2 ;  /* 0x0000000117027824 */ /* 0x000fe200078e0a02 */
[--C-:B------:R-:W-:Y:S02]  /*0be0*/  SHF.R.S32.HI R9, RZ, 0x2, R7.reuse ;  /* 0x00000002ff097819 */ /* 0x100fe40000011407 */
[----:B------:R-:W-:-:S02]  /*0bf0*/  SHF.R.S32.HI R4, RZ, 0x1f, R7 ;  /* 0x0000001fff047819 */ /* 0x000fc40000011407 */
[----:B------:R-:W-:Y:S02]  /*0c00*/  SHF.R.S32.HI R8, RZ, 0x5, R8 ;  /* 0x00000005ff087819 */ /* 0x000fe40000011408 */
[----:B------:R-:W-:Y:S02]  /*0c10*/  LEA.HI R5, R4, R9, RZ, 0x3 ;  /* 0x0000000904057211 */ /* 0x000fe400078f18ff */
[CC--:B------:R-:W-:Y:S02]  /*0c20*/  LEA.HI R4, R0.reuse, R203.reuse, RZ, 0x5 ;  /* 0x000000cb00047211 */ /* 0x0c0fe400078f28ff */
[----:B------:R-:W-:Y:S02]  /*0c30*/  LOP3.LUT R10, R5, 0xfffffff8, RZ, 0xc0, !PT ;  /* 0xfffffff8050a7812 */ /* 0x000fe400078ec0ff */
[----:B------:R-:W-:Y:S01]  /*0c40*/  LEA.HI R0, R0, R203, RZ, 0x3 ;  /* 0x000000cb00007211 */ /* 0x000fe200078f18ff */
[----:B------:R-:W-:Y:S01]  /*0c50*/  IMAD.SHL.U32 R5, R4, 0x20, RZ ;  /* 0x0000002004057824 */ /* 0x000fe200078e00ff */
[----:B------:R-:W-:Y:S01]  /*0c60*/  LOP3.LUT R4, R3, 0x3fffff0, RZ, 0xc0, !PT ;  /* 0x03fffff003047812 */ /* 0x000fe200078ec0ff */
[----:B------:R-:W-:Y:S01]  /*0c70*/  IMAD.IADD R9, R9, 0x1, -R10 ;  /* 0x0000000109097824 */ /* 0x000fe200078e0a0a */
[----:B------:R-:W-:-:S02]  /*0c80*/  LEA.HI R3, R3, R6, RZ, 0x1 ;  /* 0x0000000603037211 */ /* 0x000fc400078f08ff */
[----:B------:R-:W-:Y:S01]  /*0c90*/  LOP3.LUT R5, R5, 0xfffffc00, RZ, 0xc0, !PT ;  /* 0xfffffc0005057812 */ /* 0x000fe200078ec0ff */
[----:B------:R-:W-:Y:S01]  /*0ca0*/  IMAD R9, R8, 0x10, R9 ;  /* 0x0000001008097824 */ /* 0x000fe200078e0209 */
[----:B------:R-:W-:Y:S01]  /*0cb0*/  LOP3.LUT R3, R3, 0x1ffffffe, RZ, 0xc0, !PT ;  /* 0x1ffffffe03037812 */ /* 0x000fe200078ec0ff */
[----:B------:R-:W-:Y:S01]  /*0cc0*/  IMAD.IADD R4, R203, 0x1, -R4 ;  /* 0x00000001cb047824 */ /* 0x000fe200078e0a04 */
[----:B------:R-:W-:Y:S01]  /*0cd0*/  LOP3.LUT R200, R7, 0x7ffffffc, RZ, 0xc0, !PT ;  /* 0x7ffffffc07c87812 */ /* 0x000fe200078ec0ff */
[----:B------:R-:W-:Y:S01]  /*0ce0*/  IMAD R201, R2, 0x40, R9 ;  /* 0x0000004002c97824 */ /* 0x000fe200078e0209 */
[----:B------:R-:W-:Y:S01]  /*0cf0*/  LOP3.LUT R2, R0, 0x1ffffff8, RZ, 0xc0, !PT ;  /* 0x1ffffff800027812 */ /* 0x000fe200078ec0ff */
[----:B------:R-:W-:Y:S01]  /*0d00*/  IMAD R4, R4, 0x40, R5 ;  /* 0x0000004004047824 */ /* 0x000fe200078e0205 */
[----:B------:R-:W-:Y:S01]  /*0d10*/  SHF.R.S32.HI R16, RZ, 0x3, R0 ;  /* 0x00000003ff107819 */ /* 0x000fe20000011400 */
[----:B------:R-:W-:Y:S02]  /*0d20*/  IMAD.IADD R3, R6, 0x1, -R3 ;  /* 0x0000000106037824 */ /* 0x000fe400078e0a03 */
[----:B------:R-:W-:-:S02]  /*0d30*/  IMAD.IADD R2, R203, 0x1, -R2 ;  /* 0x00000001cb027824 */ /* 0x000fc400078e0a02 */
[----:B------:R-:W-:Y:S02]  /*0d40*/  IMAD R202, R3, 0x8, R4 ;  /* 0x0000000803ca7824 */ /* 0x000fe400078e0204 */
[----:B------:R-:W-:Y:S02]  /*0d50*/  IMAD.SHL.U32 R2, R2, 0x8, RZ ;  /* 0x0000000802027824 */ /* 0x000fe400078e00ff */
[----:B------:R-:W-:-:S07]  /*0d60*/  IMAD.IADD R200, R19, 0x1, -R200 ;  /* 0x0000000113c87824 */ /* 0x000fce00078e0ac8 */
.L_x_282:
[----:B0---45:R-:W0:Y:S01]  /*0d70*/  LDC.64 R4, c[0x0][0xc60] ;  /* 0x00031800ff047b82 */ /* 0x031e220000000a00 */
[----:B------:R-:W-:Y:S01]  /*0d80*/  ULDC.64 UR6, c[0x0][0xa28] ;  /* 0x00028a0000067ab9 */ /* 0x000fe20000000a00 */
[----:B------:R-:W-:Y:S01]  /*0d90*/  ULDC.64 UR8, c[0x0][0xa20] ;  /* 0x0002880000087ab9 */ /* 0x000fe20000000a00 */
[----:B------:R-:W-:Y:S01]  /*0da0*/  ULDC UR4, c[0x0][0x404] ;  /* 0x0001010000047ab9 */ /* 0x000fe20000000800 */
[----:B0-----:R-:W-:-:S06]  /*0db0*/  IMAD.WIDE R4, R43, 0x4, R4 ;  /* 0x000000042b047825 */ /* 0x001fcc00078e0204 */
[----:B--2---:R-:W2:Y:S01]  /*0dc0*/  LDG.E R4, desc[UR40][R4.64] ;  /* 0x0000002804047981 */ /* 0x004ea2000c1e1900 */
[----:B------:R-:W-:Y:S02]  /*0dd0*/  UISETP.NE.U32.AND UP0, UPT, UR6, URZ, UPT ;  /* 0x0000003f0600728c */ /* 0x000fe4000bf05070 */
[----:B------:R-:W-:Y:S02]  /*0de0*/  UISETP.NE.U32.AND UP1, UPT, UR8, URZ, UPT ;  /* 0x0000003f0800728c */ /* 0x000fe4000bf25070 */
[----:B------:R-:W-:Y:S02]  /*0df0*/  UISETP.NE.AND.EX UP0, UPT, UR7, URZ, UPT, UP0 ;  /* 0x0000003f0700728c */ /* 0x000fe4000bf05300 */
[----:B------:R-:W-:-:S04]  /*0e00*/  UISETP.NE.AND.EX UP1, UPT, UR9, URZ, UPT, UP1 ;  /* 0x0000003f0900728c */ /* 0x000fc8000bf25310 */
[----:B------:R-:W-:Y:S02]  /*0e10*/  PLOP3.LUT P0, PT, PT, PT, UP0, 0x80, 0x0 ;  /* 0x000000000000781c */ /* 0x000fe40003f0f008 */
[----:B------:R-:W-:Y:S02]  /*0e20*/  PLOP3.LUT P1, PT, PT, PT, UP1, 0x80, 0x0 ;  /* 0x000000000000781c */ /* 0x000fe40003f2f018 */
[----:B--2---:R-:W-:-:S13]  /*0e30*/  R2UR UR46, R4 ;  /* 0x00000000042e72ca */ /* 0x004fda00000e0000 */
[----:B------:R-:W-:Y:S02]  /*0e40*/  USHF.R.S32.HI UR45, URZ, 0x1f, UR46 ;  /* 0x0000001f3f2d7899 */ /* 0x000fe4000801142e */
[----:B------:R-:W-:Y:S02]  /*0e50*/  @UP0 ULEA UR6, UP2, UR46, UR6, 0x2 ;  /* 0x000000062e060291 */ /* 0x000fe4000f84103f */
[----:B------:R-:W-:Y:S02]  /*0e60*/  @UP1 ULEA UR8, UP3, UR46, UR8, 0x2 ;  /* 0x000000082e081291 */ /* 0x000fe4000f86103f */
[----:B------:R-:W-:Y:S02]  /*0e70*/  @UP0 ULEA.HI.X UR7, UR46, UR7, UR45, 0x2, UP2 ;  /* 0x000000072e070291 */ /* 0x000fe400090f142d */
[----:B------:R-:W-:Y:S01]  /*0e80*/  @UP1 ULEA.HI.X UR9, UR46, UR9, UR45, 0x2, UP3 ;  /* 0x000000092e091291 */ /* 0x000fe200098f142d */
[----:B------:R-:W-:Y:S02]  /*0e90*/  IMAD.U32 R4, RZ, RZ, UR6 ;  /* 0x00000006ff047e24 */ /* 0x000fe4000f8e00ff */
[----:B---3--:R-:W-:-:S02]  /*0ea0*/  IMAD.U32 R6, RZ, RZ, UR8 ;  /* 0x00000008ff067e24 */ /* 0x008fc4000f8e00ff */
[----:B------:R-:W-:Y:S01]  /*0eb0*/  IMAD.U32 R5, RZ, RZ, UR7 ;  /* 0x00000007ff057e24 */ /* 0x000fe2000f8e00ff */
[----:B------:R-:W-:Y:S01]  /*0ec0*/  ULDC.64 UR6, c[0x0][0x3f8] ;  /* 0x0000fe0000067ab9 */ /* 0x000fe20000000a00 */
[----:B------:R-:W-:-:S03]  /*0ed0*/  IMAD.U32 R7, RZ, RZ, UR9 ;  /* 0x00000009ff077e24 */ /* 0x000fc6000f8e00ff */
[----:B------:R-:W2:Y:S04]  /*0ee0*/  @P0 LDG.E R4, desc[UR40][R4.64] ;  /* 0x0000002804040981 */ /* 0x000ea8000c1e1900 */
[----:B------:R-:W3:Y:S01]  /*0ef0*/  @P1 LDG.E R6, desc[UR40][R6.64] ;  /* 0x0000002806061981 */ /* 0x000ee2000c1e1900 */
[----:B------:R-:W-:Y:S01]  /*0f00*/  UISETP.NE.U32.AND UP0, UPT, UR6, URZ, UPT ;  /* 0x0000003f0600728c */ /* 0x000fe2000bf05070 */
[----:B------:R-:W-:Y:S01]  /*0f10*/  IMAD.MOV.U32 R18, RZ, RZ, R41 ;  /* 0x000000ffff127224 */ /* 0x000fe200078e0029 */
[----:B------:R-:W-:Y:S01]  /*0f20*/  UMOV UR43, URZ ;  /* 0x0000003f002b7c82 */ /* 0x000fe20008000000 */
[----:B------:R-:W-:Y:S01]  /*0f30*/  ULDC UR6, c[0x0][0x2e0] ;  /* 0x0000b80000067ab9 */ /* 0x000fe20000000800 */
[----:B------:R-:W-:Y:S01]  /*0f40*/  UISETP.NE.AND.EX UP0, UPT, UR7, URZ, UPT, UP0 ;  /* 0x0000003f0700728c */ /* 0x000fe2000bf05300 */
[----:B------:R-:W-:Y:S01]  /*0f50*/  CS2R R44, SRZ ;  /* 0x00000000002c7805 */ /* 0x000fe2000001ff00 */
[----:B------:R-:W-:Y:S01]  /*0f60*/  UMOV UR44, UR5 ;  /* 0x00000005002c7c82 */ /* 0x000fe20008000000 */
[----:B------:R-:W-:Y:S01]  /*0f70*/  CS2R R150, SRZ ;  /* 0x0000000000967805 */ /* 0x000fe2000001ff00 */
[----:B------:R-:W-:Y:S01]  /*0f80*/  USEL UR4, UR4, 0x1, UP0 ;  /* 0x0000000104047887 */ /* 0x000fe20008000000 */
[----:B------:R-:W-:-:S02]  /*0f90*/  CS2R R148, SRZ ;  /* 0x0000000000947805 */ /* 0x000fc4000001ff00 */
[----:B------:R-:W-:Y:S02]  /*0fa0*/  CS2R R146, SRZ ;  /* 0x0000000000927805 */ /* 0x000fe4000001ff00 */
[----:B------:R-:W-:Y:S01]  /*0fb0*/  CS2R R144, SRZ ;  /* 0x0000000000907805 */ /* 0x000fe2000001ff00 */
[----:B------:R-:W-:Y:S01]  /*0fc0*/  UIMAD UR4, UR4, UR6, URZ ;  /* 0x00000006040472a4 */ /* 0x000fe2000f8e023f */
[----:B------:R-:W-:Y:S02]  /*0fd0*/  CS2R R142, SRZ ;  /* 0x00000000008e7805 */ /* 0x000fe4000001ff00 */
[----:B------:R-:W-:Y:S02]  /*0fe0*/  CS2R R140, SRZ ;  /* 0x00000000008c7805 */ /* 0x000fe4000001ff00 */
[----:B------:R-:W-:Y:S02]  /*0ff0*/  CS2R R138, SRZ ;  /* 0x00000000008a7805 */ /* 0x000fe4000001ff00 */
[----:B------:R-:W-:-:S02]  /*1000*/  CS2R R136, SRZ ;  /* 0x0000000000887805 */ /* 0x000fc4000001ff00 */
[----:B------:R-:W-:Y:S02]  /*1010*/  CS2R R134, SRZ ;  /* 0x0000000000867805 */ /* 0x000fe4000001ff00 */
[----:B------:R-:W-:Y:S02]  /*1020*/  CS2R R132, SRZ ;  /* 0x0000000000847805 */ /* 0x000fe4000001ff00 */
        /* <DEDUP_REMOVED lines=32> */
[----:B-1----:R-:W-:Y:S02]  /*1230*/  CS2R R68, SRZ ;  /* 0x0000000000447805 */ /* 0x002fe4000001ff00 */
[----:B------:R-:W-:-:S02]  /*1240*/  CS2R R166, SRZ ;  /* 0x0000000000a67805 */ /* 0x000fc4000001ff00 */
[----:B------:R-:W-:Y:S01]  /*1250*/  CS2R R154, SRZ ;  /* 0x00000000009a7805 */ /* 0x000fe2000001ff00 */
[----:B------:R-:W-:Y:S01]  /*1260*/  IMAD.MOV.U32 R28, RZ, RZ, RZ ;  /* 0x000000ffff1c7224 */ /* 0x000fe200078e00ff */
[----:B------:R-:W-:Y:S01]  /*1270*/  CS2R R60, SRZ ;  /* 0x00000000003c7805 */ /* 0x000fe2000001ff00 */
[----:B------:R-:W-:Y:S01]  /*1280*/  IMAD.MOV.U32 R3, RZ, RZ, RZ ;  /* 0x000000ffff037224 */ /* 0x000fe200078e00ff */
[----:B------:R-:W-:Y:S02]  /*1290*/  CS2R R24, SRZ ;  /* 0x0000000000187805 */ /* 0x000fe4000001ff00 */
[----:B------:R-:W-:Y:S02]  /*12a0*/  CS2R R168, SRZ ;  /* 0x0000000000a87805 */ /* 0x000fe4000001ff00 */
[----:B------:R-:W-:Y:S02]  /*12b0*/  CS2R R156, SRZ ;  /* 0x00000000009c7805 */ /* 0x000fe4000001ff00 */
[----:B------:R-:W-:-:S02]  /*12c0*/  CS2R R14, SRZ ;  /* 0x00000000000e7805 */ /* 0x000fc4000001ff00 */
[----:B------:R-:W-:Y:S02]  /*12d0*/  CS2R R12, SRZ ;  /* 0x00000000000c7805 */ /* 0x000fe4000001ff00 */
[----:B------:R-:W-:Y:S02]  /*12e0*/  CS2R R170, SRZ ;  /* 0x0000000000aa7805 */ /* 0x000fe4000001ff00 */
[----:B------:R-:W-:Y:S02]  /*12f0*/  CS2R R158, SRZ ;  /* 0x00000000009e7805 */ /* 0x000fe4000001ff00 */
[----:B------:R-:W-:Y:S01]  /*1300*/  CS2R R10, SRZ ;  /* 0x00000000000a7805 */ /* 0x000fe2000001ff00 */
[----:B------:R-:W-:Y:S01]  /*1310*/  IMAD.MOV.U32 R8, RZ, RZ, RZ ;  /* 0x000000ffff087224 */ /* 0x000fe200078e00ff */
[----:B--2---:R-:W-:Y:S02]  /*1320*/  @P0 R2UR UR43, R4 ;  /* 0x00000000042b02ca */ /* 0x004fe400000e0000 */
[----:B------:R-:W-:-:S02]  /*1330*/  PLOP3.LUT P0, PT, PT, PT, PT, 0x80, 0x0 ;  /* 0x000000000000781c */ /* 0x000fc40003f0f070 */
[----:B---3--:R-:W-:Y:S01]  /*1340*/  @P1 R2UR UR4, R6 ;  /* 0x00000000060412ca */ /* 0x008fe200000e0000 */
[----:B------:R-:W-:-:S14]  /*1350*/  @P1 BRA `(.L_x_241) ;  /* 0x0000000000341947 */ /* 0x000fdc0003800000 */
[----:B------:R-:W-:Y:S02]  /*1360*/  ULDC.64 UR6, c[0x0][0xa08] ;  /* 0x0002820000067ab9 */ /* 0x000fe40000000a00 */
[----:B------:R-:W-:-:S04]  /*1370*/  ISETP.NE.U32.AND P1, PT, RZ, UR6, PT ;  /* 0x00000006ff007c0c */ /* 0x000fc8000bf25070 */
[----:B------:R-:W-:-:S13]  /*1380*/  ISETP.NE.AND.EX P1, PT, RZ, UR7, PT, P1 ;  /* 0x00000007ff007c0c */ /* 0x000fda000bf25310 */
[----:B------:R-:W-:Y:S05]  /*1390*/  @!P1 BRA `(.L_x_241) ;  /* 0x0000000000249947 */ /* 0x000fea0003800000 */
[----:B------:R-:W-:Y:S02]  /*13a0*/  ULDC.64 UR4, c[0x0][0xa08] ;  /* 0x0002820000047ab9 */ /* 0x000fe40000000a00 */
[----:B------:R-:W-:-:S06]  /*13b0*/  UIMAD.WIDE UR4, UR46, 0x4, UR4 ;  /* 0x000000042e0478a5 */ /* 0x000fcc000f8e0204 */
[----:B------:R-:W-:Y:S02]  /*13c0*/  IMAD.U32 R4, RZ, RZ, UR4 ;  /* 0x00000004ff047e24 */ /* 0x000fe4000f8e00ff */
[----:B------:R-:W-:-:S05]  /*13d0*/  IMAD.U32 R5, RZ, RZ, UR5 ;  /* 0x00000005ff057e24 */ /* 0x000fca000f8e00ff */
[----:B------:R-:W2:Y:S04]  /*13e0*/  LDG.E R6, desc[UR40][R4.64] ;  /* 0x0000002804067981 */ /* 0x000ea8000c1e1900 */
[----:B------:R-:W3:Y:S01]  /*13f0*/  LDG.E R0, desc[UR40][R4.64+0x4] ;  /* 0x0000042804007981 */ /* 0x000ee2000c1e1900 */
[----:B--2---:R-:W-:Y:S02]  /*1400*/  R2UR UR4, R6 ;  /* 0x00000000060472ca */ /* 0x004fe400000e0000 */
[----:B---3--:R-:W-:-:S13]  /*1410*/  R2UR UR5, R0 ;  /* 0x00000000000572ca */ /* 0x008fda00000e0000 */
[----:B------:R-:W-:-:S12]  /*1420*/  UIADD3 UR4, -UR4, UR5, URZ ;  /* 0x0000000504047290 */ /* 0x000fd8000fffe13f */
.L_x_241:
[----:B------:R-:W-:Y:S01]  /*1430*/  UIADD3 UR43, -UR43, UR4, URZ ;  /* 0x000000042b2b7290 */ /* 0x000fe2000fffe13f */
[----:B------:R-:W-:Y:S01]  /*1440*/  IMAD.MOV.U32 R9, RZ, RZ, RZ ;  /* 0x000000ffff097224 */ /* 0x000fe200078e00ff */
[----:B------:R-:W-:Y:S02]  /*1450*/  CS2R R174, SRZ ;  /* 0x0000000000ae7805 */ /* 0x000fe4000001ff00 */
[----:B------:R-:W-:Y:S01]  /*1460*/  CS2R R172, SRZ ;  /* 0x0000000000ac7805 */ /* 0x000fe2000001ff00 */
[----:B------:R-:W-:Y:S01]  /*1470*/  UISETP.GE.AND UP0, UPT, UR43, 0x1, UPT ;  /* 0x000000012b00788c */ /* 0x000fe2000bf06270 */
[----:B------:R-:W-:Y:S01]  /*1480*/  CS2R R36, SRZ ;  /* 0x0000000000247805 */ /* 0x000fe2000001ff00 */
[----:B------:R-:W-:Y:S01]  /*1490*/  UIADD3 UR4, UR43, 0x5f, URZ ;  /* 0x0000005f2b047890 */ /* 0x000fe2000fffe03f */
[----:B------:R-:W-:Y:S02]  /*14a0*/  CS2R R176, SRZ ;  /* 0x0000000000b07805 */ /* 0x000fe4000001ff00 */
[----:B------:R-:W-:Y:S01]  /*14b0*/  CS2R R32, SRZ ;  /* 0x0000000000207805 */ /* 0x000fe2000001ff00 */
[----:B------:R-:W-:Y:S01]  /*14c0*/  IMAD.MOV.U32 R26, RZ, RZ, RZ ;  /* 0x000000ffff1a7224 */ /* 0x000fe200078e00ff */
[----:B------:R-:W-:Y:S01]  /*14d0*/  PLOP3.LUT P1, PT, PT, PT, UP0, 0x80, 0x0 ;  /* 0x000000000000781c */ /* 0x000fe20003f2f008 */
[----:B------:R-:W-:Y:S01]  /*14e0*/  UIMAD.WIDE UR4, UR4, 0x2aaaaaab, URZ ;  /* 0x2aaaaaab040478a5 */ /* 0x000fe2000f8e023f */
[----:B------:R-:W-:Y:S01]  /*14f0*/  IMAD.MOV.U32 R29, RZ, RZ, RZ ;  /* 0x000000ffff1d7224 */ /* 0x000fe200078e00ff */
[----:B------:R-:W-:Y:S01]  /*1500*/  CS2R R4, SRZ ;  /* 0x0000000000047805 */ /* 0x000fe2000001ff00 */
[----:B------:R-:W-:Y:S01]  /*1510*/  IMAD.MOV.U32 R6, RZ, RZ, RZ ;  /* 0x000000ffff067224 */ /* 0x000fe200078e00ff */
[----:B------:R-:W-:Y:S01]  /*1520*/  USHF.R.U32.HI UR42, URZ, 0x1f, UR5 ;  /* 0x0000001f3f2a7899 */ /* 0x000fe20008011605 */
[----:B------:R-:W-:-:S03]  /*1530*/  IMAD.MOV.U32 R179, RZ, RZ, RZ ;  /* 0x000000ffffb37224 */ /* 0x000fc600078e00ff */
[----:B------:R-:W-:-:S04]  /*1540*/  ULEA.HI.SX32 UR42, UR5, UR42, 0x1c ;  /* 0x0000002a052a7291 */ /* 0x000fc8000f8fe23f */
[----:B------:R-:W-:Y:S08]  /*1550*/  @!P1 BRA `(.L_x_242) ;  /* 0x0000004000f89947 */ /* 0x000ff00003800000 */
[----:B------:R-:W0:Y:S01]  /*1560*/  SHFL.IDX PT, R0, R23, RZ, 0x1f ;  /* 0x00001fff17007589 */ /* 0x000e2200000e0000 */
[----:B------:R-:W1:Y:S01]  /*1570*/  S2UR UR7, SR_CgaCtaId ;  /* 0x00000000000779c3 */ /* 0x000e620000008800 */
[----:B------:R-:W-:Y:S01]  /*1580*/  UMOV UR6, 0x400 ;  /* 0x0000040000067882 */ /* 0x000fe20000000000 */
[----:B0-----:R-:W-:Y:S01]  /*1590*/  R2UR UR4, R0 ;  /* 0x00000000000472ca */ /* 0x001fe200000e0000 */
[----:B-1----:R-:W-:-:S04]  /*15a0*/  ULEA UR6, UR7, UR6, 0x18 ;  /* 0x0000000607067291 */ /* 0x002fc8000f8ec03f */
[----:B------:R-:W-:-:S04]  /*15b0*/  UIADD3 UR6, UR6, 0x18400, URZ ;  /* 0x0001840006067890 */ /* 0x000fc8000fffe03f */
[----:B------:R-:W-:-:S04]  /*15c0*/  ULOP3.LUT UP0, URZ, UR6, 0x1bf, URZ, 0xc0, !UPT ;  /* 0x000001bf063f7892 */ /* 0x000fc8000f80c03f */
[----:B------:R-:W-:Y:S02]  /*15d0*/  ULEA.HI UR5, UR4, UR4, URZ, 0x1 ;  /* 0x0000000404057291 */ /* 0x000fe4000f8f083f */
[----:B------:R-:W-:Y:S02]  /*15e0*/  PLOP3.LUT P0, PT, PT, PT, UP0, 0x80, 0x0 ;  /* 0x000000000000781c */ /* 0x000fe40003f0f008 */
[----:B------:R-:W-:-:S04]  /*15f0*/  ULOP3.LUT UR5, UR5, 0x1e, URZ, 0xc0, !UPT ;  /* 0x0000001e05057892 */ /* 0x000fc8000f8ec03f */
[----:B------:R-:W-:-:S04]  /*1600*/  UIADD3 UR5, UR4, -UR5, URZ ;  /* 0x8000000504057290 */ /* 0x000fc8000fffe03f */
[----:B------:R-:W-:-:S04]  /*1610*/  ULEA UR5, UR5, UR6, 0xd ;  /* 0x0000000605057291 */ /* 0x000fc8000f8e683f */
[----:B------:R-:W-:-:S04]  /*1620*/  USHF.R.U32.HI UR5, URZ, 0x4, UR5 ;  /* 0x000000043f057899 */ /* 0x000fc80008011605 */
[----:B------:R-:W-:Y:S01]  /*1630*/  ULOP3.LUT UR48, UR5, 0x3fff, URZ, 0xc0, !UPT ;  /* 0x00003fff05307892 */ /* 0x000fe2000f8ec03f */
[----:B------:R-:W-:Y:S11]  /*1640*/  @!P0 BRA `(.L_x_243) ;  /* 0x0000000000408947 */ /* 0x000ff60003800000 */
[----:B------:R-:W-:Y:S01]  /*1650*/  MOV R0, 0x0 ;  /* 0x0000000000007802 */ /* 0x000fe20000000f00 */
[----:B------:R-:W-:Y:S01]  /*1660*/  ULDC.64 UR4, c[0x4][0x90] ;  /* 0x0100240000047ab9 */ /* 0x000fe20000000a00 */
[----:B------:R-:W-:Y:S01]  /*1670*/  ULDC.64 UR6, c[0x4][0x28] ;  /* 0x01000a0000067ab9 */ /* 0x000fe20000000a00 */
[----:B------:R-:W-:Y:S01]  /*1680*/  IMAD.U32 R4, RZ, RZ, UR4 ;  /* 0x00000004ff047e24 */ /* 0x000fe2000f8e00ff */
[----:B------:R0:W1:Y:S01]  /*1690*/  LDC.64 R14, c[0x4][R0] ;  /* 0x01000000000e7b82 */ /* 0x0000620000000a00 */
[----:B------:R-:W-:Y:S01]  /*16a0*/  IMAD.U32 R5, RZ, RZ, UR5 ;  /* 0x00000005ff057e24 */ /* 0x000fe2000f8e00ff */
[----:B------:R-:W-:Y:S01]  /*16b0*/  ULDC.64 UR4, c[0x4][0x98] ;  /* 0x0100260000047ab9 */ /* 0x000fe20000000a00 */
[----:B------:R-:W-:Y:S02]  /*16c0*/  IMAD.U32 R10, RZ, RZ, UR6 ;  /* 0x00000006ff0a7e24 */ /* 0x000fe4000f8e00ff */
[----:B------:R-:W-:Y:S02]  /*16d0*/  IMAD.U32 R6, RZ, RZ, UR4 ;  /* 0x00000004ff067e24 */ /* 0x000fe4000f8e00ff */
[----:B------:R-:W-:-:S02]  /*16e0*/  IMAD.U32 R7, RZ, RZ, UR5 ;  /* 0x00000005ff077e24 */ /* 0x000fc4000f8e00ff */
[----:B------:R-:W-:Y:S02]  /*16f0*/  IMAD.U32 R11, RZ, RZ, UR7 ;  /* 0x00000007ff0b7e24 */ /* 0x000fe4000f8e00ff */
[----:B------:R-:W-:Y:S02]  /*1700*/  IMAD.MOV.U32 R8, RZ, RZ, 0x70 ;  /* 0x00000070ff087424 */ /* 0x000fe400078e00ff */
[----:B------:R-:W-:Y:S02]  /*1710*/  IMAD.MOV.U32 R12, RZ, RZ, 0x1 ;  /* 0x00000001ff0c7424 */ /* 0x000fe400078e00ff */
[----:B0-----:R-:W-:-:S07]  /*1720*/  IMAD.MOV.U32 R13, RZ, RZ, RZ ;  /* 0x000000ffff0d7224 */ /* 0x001fce00078e00ff */
[----:B------:R-:W-:-:S07]  /*1730*/  LEPC R20, `(.L_x_243) ;  /* 0x000000001014794e */ /* 0x000fce0000000000 */
[----:B-1----:R-:W-:Y:S05]  /*1740*/  CALL.ABS.NOINC R14 ;  /* 0x000000000e007343 */ /* 0x002fea0003c00000 */
.L_x_243:
[----:B------:R-:W0:Y:S01]  /*1750*/  S2R R3, SR_CgaCtaId ;  /* 0x0000000000037919 */ /* 0x000e220000008800 */
[----:B------:R-:W-:Y:S01]  /*1760*/  ULEA.HI UR4, UR39, UR39, URZ, 0x1 ;  /* 0x0000002727047291 */ /* 0x000fe2000f8f083f */
[----:B------:R-:W-:Y:S01]  /*1770*/  MOV R6, 0x400 ;  /* 0x0000040000067802 */ /* 0x000fe20000000f00 */
[----:B------:R-:W-:Y:S02]  /*1780*/  VIADD R8, R22, 0x8 ;  /* 0x0000000816087836 */ /* 0x000fe40000000000 */
[----:B------:R-:W-:-:S04]  /*1790*/  ULOP3.LUT UR4, UR4, 0xfffffffe, URZ, 0xc0, !UPT ;  /* 0xfffffffe04047892 */ /* 0x000fc8000f8ec03f */
[----:B------:R-:W-:-:S06]  /*17a0*/  UIADD3 UR4, UR39, -UR4, URZ ;  /* 0x8000000427047290 */ /* 0x000fcc000fffe03f */
[----:B------:R-:W-:Y:S01]  /*17b0*/  IMAD.U32 R0, RZ, RZ, UR4 ;  /* 0x00000004ff007e24 */ /* 0x000fe2000f8e00ff */
[----:B0-----:R-:W-:-:S04]  /*17c0*/  LEA R6, R3, R6, 0x18 ;  /* 0x0000000603067211 */ /* 0x001fc800078ec0ff */
[----:B------:R-:W-:-:S04]  /*17d0*/  SHF.L.U32 R3, R0, 0x1f, RZ ;  /* 0x0000001f00037819 */ /* 0x000fc800000006ff */
[----:B------:R-:W0:Y:S02]  /*17e0*/  SYNCS.PHASECHK.TRANS64.TRYWAIT P0, [R6+URZ+0x22800], R3 ;  /* 0x02280003060075a7 */ /* 0x000e24000800017f */
[----:B0-----:R-:W-:Y:S05]  /*17f0*/  @!P0 BRA `(.L_x_244) ;  /* 0x000000b000b08947 */ /* 0x001fea0003800000 */
.L_x_366:
[----:B------:R-:W-:Y:S01]  /*1800*/  IMAD.U32 R0, RZ, RZ, UR47 ;  /* 0x0000002fff007e24 */ /* 0x000fe2000f8e00ff */
[----:B------:R-:W-:Y:S05]  /*1810*/  WARPSYNC.ALL ;  /* 0x0000000000007948 */ /* 0x000fea0003800000 */
[----:B------:R1:W-:Y:S01]  /*1820*/  BAR.SYNC.DEFER_BLOCKING R8, 0x100 ;  /* 0x000400080000751d */ /* 0x0003e20000010000 */
[----:B------:R-:W-:-:S13]  /*1830*/  ISETP.NE.AND P0, PT, R0, 0x3, PT ;  /* 0x000000030000780c */ /* 0x000fda0003f05270 */
[----:B-1----:R-:W-:Y:S05]  /*1840*/  @!P0 BRA `(.L_x_245) ;  /* 0x0000000000048947 */ /* 0x002fea0003800000 */
[----:B------:R-:W-:Y:S01]  /*1850*/  BPT.TRAP 0x1 ;  /* 0x000000040000795c */ /* 0x000fe20000300000 */
.L_x_245:
[----:B------:R-:W-:Y:S02]  /*1860*/  IMAD.U32 R10, RZ, RZ, UR38 ;  /* 0x00000026ff0a7e24 */ /* 0x000fe4000f8e00ff */
[----:B------:R-:W-:-:S03]  /*1870*/  IMAD.U32 R5, RZ, RZ, UR37 ;  /* 0x00000025ff057e24 */ /* 0x000fc6000f8e00ff */
[----:B------:R-:W-:Y:S01]  /*1880*/  SHF.L.U32 R10, R10, 0x1f, RZ ;  /* 0x0000001f0a0a7819 */ /* 0x000fe200000006ff */
[----:B------:R-:W-:-:S04]  /*1890*/  IMAD R5, R5, 0x8, R6 ;  /* 0x0000000805057824 */ /* 0x000fc800078e0206 */
[----:B------:R1:W2:Y:S01]  /*18a0*/  SYNCS.PHASECHK.TRANS64.TRYWAIT P1, [R5+URZ+0x22830], R10 ;  /* 0x0228300a050075a7 */ /* 0x0002a2000802017f */
[----:B------:R-:W-:Y:S05]  /*18b0*/  @!P0 BRA `(.L_x_246) ;  /* 0x0000000000048947 */ /* 0x000fea0003800000 */
[----:B------:R-:W-:Y:S01]  /*18c0*/  BPT.TRAP 0x1 ;  /* 0x000000040000795c */ /* 0x000fe20000300000 */
.L_x_246:
[----:B--2---:R-:W-:Y:S05]  /*18d0*/  @P1 BRA `(.L_x_247) ;  /* 0x0000000000081947 */ /* 0x004fea0003800000 */
[----:B------:R-:W2:Y:S02]  /*18e0*/  SYNCS.PHASECHK.TRANS64.TRYWAIT P1, [R5+URZ+0x22830], R10 ;  /* 0x0228300a050075a7 */ /* 0x000ea4000802017f */
[----:B--2---:R-:W-:Y:S05]  /*18f0*/  @!P1 BRA `(.L_x_248) ;  /* 0x000000b000849947 */ /* 0x004fea0003800000 */
.L_x_247:
[----:B------:R-:W-:Y:S01]  /*1900*/  R2UR UR4, R6 ;  /* 0x00000000060472ca */ /* 0x000fe200000e0000 */
[----:B------:R-:W-:Y:S01]  /*1910*/  WARPGROUP.ARRIVE ;  /* 0x00000000000079c5 */ /* 0x000fe20000000000 */
[----:B------:R-:W-:Y:S01]  /*1920*/  UMOV UR5, 0x40000040 ;  /* 0x4000004000057882 */ /* 0x000fe20000000000 */
[----:B------:R-:W-:Y:S01]  /*1930*/  UMOV UR7, 0x40000040 ;  /* 0x4000004000077882 */ /* 0x000fe20000000000 */
[----:B------:R-:W-:Y:S01]  /*1940*/  UMOV UR9, 0x40000040 ;  /* 0x4000004000097882 */ /* 0x000fe20000000000 */
[----:B------:R-:W-:Y:S01]  /*1950*/  UMOV UR11, 0x40000040 ;  /* 0x40000040000b7882 */ /* 0x000fe20000000000 */
[----:B------:R-:W-:Y:S01]  /*1960*/  UMOV UR13, 0x40000040 ;  /* 0x40000040000d7882 */ /* 0x000fe20000000000 */
[----:B------:R-:W-:Y:S01]  /*1970*/  UMOV UR15, 0x40000040 ;  /* 0x40000040000f7882 */ /* 0x000fe20000000000 */
[----:B------:R-:W-:Y:S01]  /*1980*/  UMOV UR17, 0x40000040 ;  /* 0x4000004000117882 */ /* 0x000fe20000000000 */
[----:B------:R-:W-:Y:S01]  /*1990*/  UMOV UR19, 0x40000040 ;  /* 0x4000004000137882 */ /* 0x000fe20000000000 */
[----:B------:R-:W-:Y:S01]  /*19a0*/  P2R R12, PR, RZ, 0x1 ;  /* 0x00000001ff0c7803 */ /* 0x000fe20000000000 */
[----:B------:R-:W3:Y:S01]  /*19b0*/  S2R R13, SR_TID.X ;  /* 0x00000000000d7919 */ /* 0x000ee20000002100 */
[----:B------:R-:W-:Y:S01]  /*19c0*/  IADD3 R176, -R22, 0xb, RZ ;  /* 0x0000000b16b07810 */ /* 0x000fe20007ffe1ff */
[----:B------:R-:W-:-:S04]  /*19d0*/  UIADD3 UR4, UR4, 0x1c400, URZ ;  /* 0x0001c40004047890 */ /* 0x000fc8000fffe03f */
[----:B------:R-:W-:-:S04]  /*19e0*/  USHF.R.U32.HI UR4, URZ, 0x4, UR4 ;  /* 0x000000043f047899 */ /* 0x000fc80008011604 */
[----:B------:R-:W-:-:S04]  /*19f0*/  ULOP3.LUT UR4, UR4, 0x3fff, URZ, 0xc0, !UPT ;  /* 0x00003fff04047892 */ /* 0x000fc8000f8ec03f */
[----:B------:R-:W-:Y:S02]  /*1a00*/  ULOP3.LUT UR20, UR4, 0x10000, URZ, 0xfc, !UPT ;  /* 0x0001000004147892 */ /* 0x000fe4000f8efc3f */
[----:B------:R-:W-:Y:S02]  /*1a10*/  ULOP3.LUT UR4, UR48, 0x10000, URZ, 0xfc, !UPT ;  /* 0x0001000030047892 */ /* 0x000fe4000f8efc3f */
[----:B------:R-:W-:Y:S02]  /*1a20*/  UIMAD UR6, UR37, 0x300, UR20 ;  /* 0x00000300250678a4 */ /* 0x000fe4000f8e0214 */
[----:B------:R-:W-:Y:S02]  /*1a30*/  UIADD3 UR8, UR4, 0x2, URZ ;  /* 0x0000000204087890 */ /* 0x000fe4000fffe03f */
[----:B------:R-:W-:Y:S02]  /*1a40*/  UIADD3 UR10, UR6, 0x2, URZ ;  /* 0x00000002060a7890 */ /* 0x000fe4000fffe03f */
[----:B------:R-:W-:-:S02]  /*1a50*/  UIADD3 UR12, UR4, 0x4, URZ ;  /* 0x00000004040c7890 */ /* 0x000fc4000fffe03f */
[----:B------:R-:W-:Y:S02]  /*1a60*/  UIADD3 UR14, UR6, 0x4, URZ ;  /* 0x00000004060e7890 */ /* 0x000fe4000fffe03f */
[----:B------:R-:W-:Y:S01]  /*1a70*/  HGMMA.64x96x16.F32 R24, gdesc[UR4], RZ, !UPT, gsb0 ;  /* 0x01600000041879f0 */ /* 0x000fe2000c0008ff */
[----:B------:R-:W-:Y:S02]  /*1a80*/  UIADD3 UR16, UR4, 0x6, URZ ;  /* 0x0000000604107890 */ /* 0x000fe4000fffe03f */
[----:B------:R-:W-:Y:S02]  /*1a90*/  UIADD3 UR18, UR6, 0x6, URZ ;  /* 0x0000000606127890 */ /* 0x000fe4000fffe03f */
[----:B------:R-:W-:-:S04]  /*1aa0*/  UIMAD UR6, UR42, -0x60, UR43 ;  /* 0xffffffa02a0678a4 */ /* 0x000fc8000f8e022b */
[----:B------:R-:W-:-:S06]  /*1ab0*/  UIADD3 UR6, UR6, 0x60, URZ ;  /* 0x0000006006067890 */ /* 0x000fcc000fffe03f */
[----:B0-----:R-:W-:-:S04]  /*1ac0*/  IMAD.U32 R3, RZ, RZ, UR6 ;  /* 0x00000006ff037e24 */ /* 0x001fc8000f8e00ff */
        /* <DEDUP_REMOVED lines=104> */
[----:B------:R-:W0:Y:S01]  /*2150*/  SHFL.BFLY PT, R0, R7, 0x2, 0x1f ;  /* 0x0c401f0007007f89 */ /* 0x000e2200000e0000 */
[----:B------:R-:W-:Y:S02]  /*2160*/  FSEL R67, R67, -INF , P3 ;  /* 0xff80000043437808 */ /* 0x000fe40001800000 */
[----:B------:R-:W-:-:S02]  /*2170*/  FSEL R70, R70, -INF , P2 ;  /* 0xff80000046467808 */ /* 0x000fc40001000000 */
[----:B------:R-:W-:Y:S02]  /*2180*/  FSEL R71, R71, -INF , P1 ;  /* 0xff80000047477808 */ /* 0x000fe40000800000 */
[----:B0-----:R-:W-:-:S05]  /*2190*/  FMNMX.FTZ R9, R7, R0, !PT ;  /* 0x0000000007097209 */ /* 0x001fca0007810000 */
[----:B------:R-:W0:Y:S02]  /*21a0*/  SHFL.BFLY PT, R0, R9, 0x1, 0x1f ;  /* 0x0c201f0009007f89 */ /* 0x000e2400000e0000 */
[----:B0-----:R-:W-:Y:S01]  /*21b0*/  FMNMX.FTZ R0, R9, R0, !PT ;  /* 0x0000000009007209 */ /* 0x001fe20007810000 */
[----:B------:R0:W-:Y:S06]  /*21c0*/  BAR.ARV R176, 0x100 ;  /* 0x000400b00000751d */ /* 0x0001ec0000002000 */
[C---:B------:R-:W-:Y:S01]  /*21d0*/  FMUL.FTZ R3, R0.reuse, UR10 ;  /* 0x0000000a00037c20 */ /* 0x040fe20008410000 */
[----:B------:R-:W-:-:S04]  /*21e0*/  FSETP.NEU.FTZ.AND P0, PT, R0, -INF , PT ;  /* 0xff8000000000780b */ /* 0x000fc80003f1d000 */
        /* <DEDUP_REMOVED lines=17> */
[----:B------:R-:W4:Y:S01]  /*2300*/  MUFU.EX2 R25, R25 ;  /* 0x0000001900197308 */ /* 0x000f220000000800 */
        /* <DEDUP_REMOVED lines=15> */
[----:B------:R-:W5:Y:S01]  /*2400*/  MUFU.EX2 R29, R29 ;  /* 0x0000001d001d7308 */ /* 0x000f620000000800 */
[--C-:B------:R-:W-:Y:S01]  /*2410*/  FFMA.FTZ R61, R61, UR10, -R11.reuse ;  /* 0x0000000a3d3d7c23 */ /* 0x100fe2000801080b */
[--C-:B------:R-:W-:Y:S01]  /*2420*/  FFMA.FTZ R64, R64, UR10, -R11.reuse ;  /* 0x0000000a40407c23 */ /* 0x100fe2000801080b */
[----:B------:R-:W-:Y:S01]  /*2430*/  FMNMX.FTZ R4, R46, R3, !PT ;  /* 0x000000032e047209 */ /* 0x000fe20007810000 */
[--C-:B------:R-:W-:Y:S01]  /*2440*/  FFMA.FTZ R65, R65, UR10, -R11.reuse ;  /* 0x0000000a41417c23 */ /* 0x100fe2000801080b */
[--C-:B------:R-:W-:Y:S01]  /*2450*/  FFMA.FTZ R68, R68, UR10, -R11.reuse ;  /* 0x0000000a44447c23 */ /* 0x100fe2000801080b */
[----:B------:R-:W-:Y:S01]  /*2460*/  FFMA.FTZ R11, R69, UR10, -R11 ;  /* 0x0000000a450b7c23 */ /* 0x000fe2000801080b */
[----:B------:R-:W-:Y:S01]  /*2470*/  FMNMX.FTZ R3, R47, R4, !PT ;  /* 0x000000042f037209 */ /* 0x000fe20007810000 */
[----:B------:R-:W-:Y:S01]  /*2480*/  MUFU.EX2 R32, R32 ;  /* 0x0000002000207308 */ /* 0x000fe20000000800 */
[----:B----4-:R-:W-:-:S02]  /*2490*/  F2FP.F16.F32.PACK_AB R168, R25, R24 ;  /* 0x0000001819a8723e */ /* 0x010fc400000000ff */
[----:B------:R-:W-:-:S04]  /*24a0*/  FMNMX.FTZ R4, R50, R3, !PT ;  /* 0x0000000332047209 */ /* 0x000fc80007810000 */
[----:B------:R-:W-:Y:S01]  /*24b0*/  FMNMX.FTZ R3, R51, R4, !PT ;  /* 0x0000000433037209 */ /* 0x000fe20007810000 */
[----:B------:R-:W4:Y:S01]  /*24c0*/  MUFU.EX2 R33, R33 ;  /* 0x0000002100217308 */ /* 0x000f220000000800 */
[----:B-----5:R-:W-:Y:S02]  /*24d0*/  F2FP.F16.F32.PACK_AB R170, R29, R28 ;  /* 0x0000001c1daa723e */ /* 0x020fe400000000ff */
[----:B------:R-:W-:-:S04]  /*24e0*/  FMNMX.FTZ R4, R54, R3, !PT ;  /* 0x0000000336047209 */ /* 0x000fc80007810000 */
[----:B------:R-:W-:Y:S01]  /*24f0*/  FMNMX.FTZ R3, R55, R4, !PT ;  /* 0x0000000437037209 */ /* 0x000fe20007810000 */
[----:B------:R-:W-:Y:S03]  /*2500*/  MUFU.EX2 R36, R36 ;  /* 0x0000002400247308 */ /* 0x000fe60000000800 */
[----:B------:R-:W-:-:S04]  /*2510*/  FMNMX.FTZ R4, R58, R3, !PT ;  /* 0x000000033a047209 */ /* 0x000fc80007810000 */
[----:B------:R-:W-:Y:S01]  /*2520*/  FMNMX.FTZ R3, R59, R4, !PT ;  /* 0x000000043b037209 */ /* 0x000fe20007810000 */
[----:B------:R-:W5:Y:S01]  /*2530*/  MUFU.EX2 R37, R37 ;  /* 0x0000002500257308 */ /* 0x000f620000000800 */
[----:B----4-:R-:W-:Y:S02]  /*2540*/  F2FP.F16.F32.PACK_AB R164, R33, R32 ;  /* 0x0000002021a4723e */ /* 0x010fe400000000ff */
[----:B------:R-:W-:-:S04]  /*2550*/  FMNMX.FTZ R4, R62, R3, !PT ;  /* 0x000000033e047209 */ /* 0x000fc80007810000 */
[----:B------:R-:W-:Y:S01]  /*2560*/  FMNMX.FTZ R3, R63, R4, !PT ;  /* 0x000000043f037209 */ /* 0x000fe20007810000 */
[----:B------:R-:W-:Y:S03]  /*2570*/  MUFU.EX2 R40, R40 ;  /* 0x0000002800287308 */ /* 0x000fe60000000800 */
[----:B------:R-:W-:-:S04]  /*2580*/  FMNMX.FTZ R4, R66, R3, !PT ;  /* 0x0000000342047209 */ /* 0x000fc80007810000 */
[----:B------:R-:W-:Y:S01]  /*2590*/  FMNMX.FTZ R3, R67, R4, !PT ;  /* 0x0000000443037209 */ /* 0x000fe20007810000 */
[----:B------:R-:W4:Y:S01]  /*25a0*/  MUFU.EX2 R41, R41 ;  /* 0x0000002900297308 */ /* 0x000f220000000800 */
[----:B-----5:R-:W-:Y:S02]  /*25b0*/  F2FP.F16.F32.PACK_AB R166, R37, R36 ;  /* 0x0000002425a6723e */ /* 0x020fe400000000ff */
[----:B------:R-:W-:-:S04]  /*25c0*/  FMNMX.FTZ R4, R70, R3, !PT ;  /* 0x0000000346047209 */ /* 0x000fc80007810000 */
[----:B------:R-:W-:Y:S01]  /*25d0*/  FMNMX.FTZ R4, R71, R4, !PT ;  /* 0x0000000447047209 */ /* 0x000fe20007810000 */
[----:B------:R-:W-:Y:S04]  /*25e0*/  MUFU.EX2 R44, R44 ;  /* 0x0000002c002c7308 */ /* 0x000fe80000000800 */
[----:B------:R-:W5:Y:S04]  /*25f0*/  SHFL.BFLY PT, R3, R4, 0x2, 0x1f ;  /* 0x0c401f0004037f89 */ /* 0x000f6800000e0000 */
[----:B------:R-:W1:Y:S01]  /*2600*/  MUFU.EX2 R45, R45 ;  /* 0x0000002d002d7308 */ /* 0x000e620000000800 */
[----:B----4-:R-:W-:-:S07]  /*2610*/  F2FP.F16.F32.PACK_AB R160, R41, R40 ;  /* 0x0000002829a0723e */ /* 0x010fce00000000ff */
[----:B------:R-:W-:Y:S08]  /*2620*/  MUFU.EX2 R48, R48 ;  /* 0x0000003000307308 */ /* 0x000ff00000000800 */
[----:B------:R-:W4:Y:S01]  /*2630*/  MUFU.EX2 R49, R49 ;  /* 0x0000003100317308 */ /* 0x000f220000000800 */
[----:B-1----:R-:W-:Y:S02]  /*2640*/  F2FP.F16.F32.PACK_AB R162, R45, R44 ;  /* 0x0000002c2da2723e */ /* 0x002fe400000000ff */
[----:B-----5:R-:W-:-:S05]  /*2650*/  FMNMX.FTZ R3, R4, R3, !PT ;  /* 0x0000000304037209 */ /* 0x020fca0007810000 */
[----:B------:R-:W-:Y:S01]  /*2660*/  MUFU.EX2 R52, R52 ;  /* 0x0000003400347308 */ /* 0x000fe20000000800 */
[----:B------:R-:W1:Y:S07]  /*2670*/  SHFL.BFLY PT, R4, R3, 0x1, 0x1f ;  /* 0x0c201f0003047f89 */ /* 0x000e6e00000e0000 */
[----:B------:R-:W5:Y:S01]  /*2680*/  MUFU.EX2 R53, R53 ;  /* 0x0000003500357308 */ /* 0x000f620000000800 */
[----:B----4-:R-:W-:-:S07]  /*2690*/  F2FP.F16.F32.PACK_AB R156, R49, R48 ;  /* 0x00000030319c723e */ /* 0x010fce00000000ff */
[----:B------:R-:W-:Y:S08]  /*26a0*/  MUFU.EX2 R56, R56 ;  /* 0x0000003800387308 */ /* 0x000ff00000000800 */
[----:B------:R-:W-:Y:S01]  /*26b0*/  MUFU.EX2 R57, R57 ;  /* 0x0000003900397308 */ /* 0x000fe20000000800 */
[----:B-1----:R-:W-:Y:S02]  /*26c0*/  FMNMX.FTZ R7, R3, R4, !PT ;  /* 0x0000000403077209 */ /* 0x002fe40007810000 */
[----:B-----5:R-:W-:-:S02]  /*26d0*/  F2FP.F16.F32.PACK_AB R158, R53, R52 ;  /* 0x00000034359e723e */ /* 0x020fc400000000ff */
[C---:B------:R-:W-:Y:S01]  /*26e0*/  FSETP.NEU.FTZ.AND P1, PT, R7.reuse, -INF , PT ;  /* 0xff8000000700780b */ /* 0x040fe20003f3d000 */
[----:B------:R-:W-:Y:S02]  /*26f0*/  FMUL.FTZ R3, R7, UR10 ;  /* 0x0000000a07037c20 */ /* 0x000fe40008410000 */
[----:B------:R-:W-:Y:S03]  /*2700*/  MUFU.EX2 R60, R60 ;  /* 0x0000003c003c7308 */ /* 0x000fe60000000800 */
[----:B------:R-:W-:Y:S01]  /*2710*/  FSEL R4, R3, RZ, P1 ;  /* 0x000000ff03047208 */ /* 0x000fe20000800000 */
[----:B------:R-:W-:Y:S01]  /*2720*/  FADD.FTZ R3, R24, R25 ;  /* 0x0000001918037221 */ /* 0x000fe20000010000 */
[----:B---3--:R-:W-:-:S03]  /*2730*/  LOP3.LUT P1, RZ, R13, 0x7f, RZ, 0xc0, !PT ;  /* 0x0000007f0dff7812 */ /* 0x008fc6000782c0ff */
[--C-:B------:R-:W-:Y:S01]  /*2740*/  FFMA.FTZ R26, R26, UR10, -R4.reuse ;  /* 0x0000000a1a1a7c23 */ /* 0x100fe20008010804 */
[--C-:B------:R-:W-:Y:S01]  /*2750*/  FFMA.FTZ R27, R27, UR10, -R4.reuse ;  /* 0x0000000a1b1b7c23 */ /* 0x100fe20008010804 */
[--C-:B------:R-:W-:Y:S01]  /*2760*/  FFMA.FTZ R30, R30, UR10, -R4.reuse ;  /* 0x0000000a1e1e7c23 */ /* 0x100fe20008010804 */
[--C-:B------:R-:W-:Y:S01]  /*2770*/  FFMA.FTZ R31, R31, UR10, -R4.reuse ;  /* 0x0000000a1f1f7c23 */ /* 0x100fe20008010804 */
[--C-:B------:R-:W-:Y:S01]  /*2780*/  FFMA.FTZ R34, R34, UR10, -R4.reuse ;  /* 0x0000000a22227c23 */ /* 0x100fe20008010804 */
[----:B------:R-:W-:Y:S01]  /*2790*/  FADD.FTZ R12, R28, R3 ;  /* 0x000000031c0c7221 */ /* 0x000fe20000010000 */
[----:B------:R-:W-:Y:S01]  /*27a0*/  MUFU.EX2 R26, R26 ;  /* 0x0000001a001a7308 */ /* 0x000fe20000000800 */
[--C-:B------:R-:W-:Y:S01]  /*27b0*/  FFMA.FTZ R35, R35, UR10, -R4.reuse ;  /* 0x0000000a23237c23 */ /* 0x100fe20008010804 */
[----:B------:R-:W-:Y:S01]  /*27c0*/  FFMA.FTZ R38, R38, UR10, -R4 ;  /* 0x0000000a26267c23 */ /* 0x000fe20008010804 */
[----:B------:R-:W-:Y:S01]  /*27d0*/  FADD.FTZ R3, R29, R12 ;  /* 0x0000000c1d037221 */ /* 0x000fe20000010000 */
[--C-:B------:R-:W-:Y:S01]  /*27e0*/  FFMA.FTZ R39, R39, UR10, -R4.reuse ;  /* 0x0000000a27277c23 */ /* 0x100fe20008010804 */
[--C-:B------:R-:W-:Y:S01]  /*27f0*/  FFMA.FTZ R42, R42, UR10, -R4.reuse ;  /* 0x0000000a2a2a7c23 */ /* 0x100fe20008010804 */
[--C-:B------:R-:W-:Y:S01]  /*2800*/  FFMA.FTZ R43, R43, UR10, -R4.reuse ;  /* 0x0000000a2b2b7c23 */ /* 0x100fe20008010804 */
[----:B------:R-:W-:Y:S01]  /*2810*/  FADD.FTZ R12, R32, R3 ;  /* 0x00000003200c7221 */ /* 0x000fe20000010000 */
[----:B------:R-:W1:Y:S01]  /*2820*/  MUFU.EX2 R27, R27 ;  /* 0x0000001b001b7308 */ /* 0x000e620000000800 */
[--C-:B------:R-:W-:Y:S01]  /*2830*/  FFMA.FTZ R46, R46, UR10, -R4.reuse ;  /* 0x0000000a2e2e7c23 */ /* 0x100fe20008010804 */
[----:B------:R-:W-:Y:S01]  /*2840*/  FFMA.FTZ R47, R47, UR10, -R4 ;  /* 0x0000000a2f2f7c23 */ /* 0x000fe20008010804 */
[----:B------:R-:W-:Y:S01]  /*2850*/  FADD.FTZ R9, R33, R12 ;  /* 0x0000000c21097221 */ /* 0x000fe20000010000 */
[--C-:B------:R-:W-:Y:S01]  /*2860*/  FFMA.FTZ R50, R50, UR10, -R4.reuse ;  /* 0x0000000a32327c23 */ /* 0x100fe20008010804 */
[--C-:B------:R-:W-:Y:S01]  /*2870*/  FFMA.FTZ R51, R51, UR10, -R4.reuse ;  /* 0x0000000a33337c23 */ /* 0x100fe20008010804 */
[--C-:B------:R-:W-:Y:S01]  /*2880*/  FFMA.FTZ R54, R54, UR10, -R4.reuse ;  /* 0x0000000a36367c23 */ /* 0x100fe20008010804 */
[----:B------:R-:W-:Y:S01]  /*2890*/  FADD.FTZ R14, R36, R9 ;  /* 0x00000009240e7221 */ /* 0x000fe20000010000 */
[----:B------:R-:W3:Y:S01]  /*28a0*/  MUFU.EX2 R30, R30 ;  /* 0x0000001e001e7308 */ /* 0x000ee20000000800 */
[--C-:B------:R-:W-:Y:S01]  /*28b0*/  FFMA.FTZ R55, R55, UR10, -R4.reuse ;  /* 0x0000000a37377c23 */ /* 0x100fe20008010804 */
[----:B------:R-:W-:Y:S01]  /*28c0*/  FFMA.FTZ R58, R58, UR10, -R4 ;  /* 0x0000000a3a3a7c23 */ /* 0x000fe20008010804 */
[----:B------:R-:W-:Y:S01]  /*28d0*/  FADD.FTZ R13, R37, R14 ;  /* 0x0000000e250d7221 */ /* 0x000fe20000010000 */
[--C-:B------:R-:W-:Y:S01]  /*28e0*/  FFMA.FTZ R59, R59, UR10, -R4.reuse ;  /* 0x0000000a3b3b7c23 */ /* 0x100fe20008010804 */
[--C-:B------:R-:W-:Y:S01]  /*28f0*/  FFMA.FTZ R62, R62, UR10, -R4.reuse ;  /* 0x0000000a3e3e7c23 */ /* 0x100fe20008010804 */
[--C-:B------:R-:W-:Y:S01]  /*2900*/  FFMA.FTZ R63, R63, UR10, -R4.reuse ;  /* 0x0000000a3f3f7c23 */ /* 0x100fe20008010804 */
[----:B------:R-:W-:Y:S01]  /*2910*/  FADD.FTZ R14, R40, R13 ;  /* 0x0000000d280e7221 */ /* 0x000fe20000010000 */
[----:B------:R-:W4:Y:S01]  /*2920*/  MUFU.EX2 R31, R31 ;  /* 0x0000001f001f7308 */ /* 0x000f220000000800 */
[----:B-1----:R-:W-:Y:S01]  /*2930*/  FADD.FTZ R3, R26, R27 ;  /* 0x0000001b1a037221 */ /* 0x002fe20000010000 */
[----:B------:R-:W-:Y:S01]  /*2940*/  FFMA.FTZ R66, R66, UR10, -R4 ;  /* 0x0000000a42427c23 */ /* 0x000fe20008010804 */
[----:B------:R-:W-:Y:S01]  /*2950*/  FADD.FTZ R13, R41, R14 ;  /* 0x0000000e290d7221 */ /* 0x000fe20000010000 */
[--C-:B------:R-:W-:Y:S01]  /*2960*/  FFMA.FTZ R67, R67, UR10, -R4.reuse ;  /* 0x0000000a43437c23 */ /* 0x100fe20008010804 */
[--C-:B------:R-:W-:Y:S01]  /*2970*/  FFMA.FTZ R70, R70, UR10, -R4.reuse ;  /* 0x0000000a46467c23 */ /* 0x100fe20008010804 */
[----:B------:R-:W-:Y:S01]  /*2980*/  FFMA.FTZ R4, R71, UR10, -R4 ;  /* 0x0000000a47047c23 */ /* 0x000fe20008010804 */
[----:B------:R-:W-:Y:S01]  /*2990*/  FADD.FTZ R14, R44, R13 ;  /* 0x0000000d2c0e7221 */ /* 0x000fe20000010000 */
[----:B------:R-:W1:Y:S01]  /*29a0*/  MUFU.EX2 R34, R34 ;  /* 0x0000002200227308 */ /* 0x000e620000000800 */
[----:B---3--:R-:W-:Y:S01]  /*29b0*/  FADD.FTZ R12, R30, R3 ;  /* 0x000000031e0c7221 */ /* 0x008fe20000010000 */
[----:B------:R-:W-:-:S02]  /*29c0*/  @!P1 VIADD R3, R5, 0x22840 ;  /* 0x0002284005039836 */ /* 0x000fc40000000000 */
[----:B------:R-:W-:Y:S01]  /*29d0*/  FADD.FTZ R13, R45, R14 ;  /* 0x0000000e2d0d7221 */ /* 0x000fe20000010000 */
[----:B------:R-:W-:Y:S02]  /*29e0*/  F2FP.F16.F32.PACK_AB R152, R57, R56 ;  /* 0x000000383998723e */ /* 0x000fe400000000ff */
[----:B------:R-:W-:Y:S01]  /*29f0*/  F2FP.F16.F32.PACK_AB R169, R27, R26 ;  /* 0x0000001a1ba9723e */ /* 0x000fe200000000ff */
[----:B------:R-:W-:Y:S01]  /*2a00*/  FADD.FTZ R14, R48, R13 ;  /* 0x0000000d300e7221 */ /* 0x000fe20000010000 */
[----:B------:R-:W3:Y:S01]  /*2a10*/  MUFU.EX2 R35, R35 ;  /* 0x0000002300237308 */ /* 0x000ee20000000800 */
[C---:B----4-:R-:W-:Y:S01]  /*2a20*/  FADD.FTZ R9, R31.reuse, R12 ;  /* 0x0000000c1f097221 */ /* 0x050fe20000010000 */
[----:B------:R-:W-:Y:S02]  /*2a30*/  @!P1 PRMT R3, RZ, 0x654, R3 ;  /* 0x00000654ff039816 */ /* 0x000fe40000000003 */
[----:B------:R-:W-:Y:S02]  /*2a40*/  F2FP.F16.F32.PACK_AB R171, R31, R30 ;  /* 0x0000001e1fab723e */ /* 0x000fe400000000ff */
[----:B------:R4:W-:Y:S02]  /*2a50*/  @!P1 SYNCS.ARRIVE.TRANS64.RED.A1T0 RZ, [R3+URZ], RZ ;  /* 0x000000ff03ff99a7 */ /* 0x0009e4000810043f */
[----:B------:R-:W5:Y:S01]  /*2a60*/  MUFU.EX2 R38, R38 ;  /* 0x0000002600267308 */ /* 0x000f620000000800 */
[----:B-1----:R-:W-:-:S07]  /*2a70*/  FADD.FTZ R12, R34, R9 ;  /* 0x00000009220c7221 */ /* 0x002fce0000010000 */
[----:B------:R-:W1:Y:S01]  /*2a80*/  MUFU.EX2 R39, R39 ;  /* 0x0000002700277308 */ /* 0x000e620000000800 */
[C---:B---3--:R-:W-:Y:S01]  /*2a90*/  FADD.FTZ R9, R35.reuse, R12 ;  /* 0x0000000c23097221 */ /* 0x048fe20000010000 */
[----:B------:R-:W-:-:S06]  /*2aa0*/  F2FP.F16.F32.PACK_AB R165, R35, R34 ;  /* 0x0000002223a5723e */ /* 0x000fcc00000000ff */
[----:B------:R-:W3:Y:S01]  /*2ab0*/  MUFU.EX2 R42, R42 ;  /* 0x0000002a002a7308 */ /* 0x000ee20000000800 */
[----:B-----5:R-:W-:-:S07]  /*2ac0*/  FADD.FTZ R12, R38, R9 ;  /* 0x00000009260c7221 */ /* 0x020fce0000010000 */
[----:B------:R-:W4:Y:S01]  /*2ad0*/  MUFU.EX2 R43, R43 ;  /* 0x0000002b002b7308 */ /* 0x000f220000000800 */
[C---:B-1----:R-:W-:Y:S01]  /*2ae0*/  FADD.FTZ R9, R39.reuse, R12 ;  /* 0x0000000c27097221 */ /* 0x042fe20000010000 */
[----:B------:R-:W-:-:S06]  /*2af0*/  F2FP.F16.F32.PACK_AB R167, R39, R38 ;  /* 0x0000002627a7723e */ /* 0x000fcc00000000ff */
[----:B------:R-:W1:Y:S01]  /*2b00*/  MUFU.EX2 R46, R46 ;  /* 0x0000002e002e7308 */ /* 0x000e620000000800 */
[----:B---3--:R-:W-:Y:S01]  /*2b10*/  FADD.FTZ R12, R42, R9 ;  /* 0x000000092a0c7221 */ /* 0x008fe20000010000 */
[----:B------:R-:W-:-:S04]  /*2b20*/  FADD.FTZ R9, R49, R14 ;  /* 0x0000000e31097221 */ /* 0x000fc80000010000 */
[----:B------:R-:W-:Y:S02]  /*2b30*/  FADD.FTZ R14, R52, R9 ;  /* 0x00000009340e7221 */ /* 0x000fe40000010000 */
[----:B------:R-:W3:Y:S01]  /*2b40*/  MUFU.EX2 R47, R47 ;  /* 0x0000002f002f7308 */ /* 0x000ee20000000800 */
[----:B----4-:R-:W-:Y:S01]  /*2b50*/  FADD.FTZ R3, R43, R12 ;  /* 0x0000000c2b037221 */ /* 0x010fe20000010000 */
[----:B------:R-:W-:Y:S01]  /*2b60*/  FADD.FTZ R9, R53, R14 ;  /* 0x0000000e35097221 */ /* 0x000fe20000010000 */
[----:B------:R-:W-:-:S03]  /*2b70*/  F2FP.F16.F32.PACK_AB R161, R43, R42 ;  /* 0x0000002a2ba1723e */ /* 0x000fc600000000ff */
[----:B------:R-:W-:Y:S02]  /*2b80*/  FADD.FTZ R14, R56, R9 ;  /* 0x00000009380e7221 */ /* 0x000fe40000010000 */
[----:B------:R-:W4:Y:S01]  /*2b90*/  MUFU.EX2 R50, R50 ;  /* 0x0000003200327308 */ /* 0x000f220000000800 */
[----:B-1----:R-:W-:Y:S01]  /*2ba0*/  FADD.FTZ R12, R46, R3 ;  /* 0x000000032e0c7221 */ /* 0x002fe20000010000 */
[----:B------:R-:W-:-:S04]  /*2bb0*/  FADD.FTZ R9, R57, R14 ;  /* 0x0000000e39097221 */ /* 0x000fc80000010000 */
[----:B------:R-:W-:Y:S02]  /*2bc0*/  FADD.FTZ R14, R60, R9 ;  /* 0x000000093c0e7221 */ /* 0x000fe40000010000 */
[----:B------:R-:W1:Y:S01]  /*2bd0*/  MUFU.EX2 R51, R51 ;  /* 0x0000003300337308 */ /* 0x000e620000000800 */
[C---:B---3--:R-:W-:Y:S01]  /*2be0*/  FADD.FTZ R3, R47.reuse, R12 ;  /* 0x0000000c2f037221 */ /* 0x048fe20000010000 */
[----:B------:R-:W-:-:S06]  /*2bf0*/  F2FP.F16.F32.PACK_AB R163, R47, R46 ;  /* 0x0000002e2fa3723e */ /* 0x000fcc00000000ff */
[----:B------:R-:W3:Y:S01]  /*2c00*/  MUFU.EX2 R54, R54 ;  /* 0x0000003600367308 */ /* 0x000ee20000000800 */
[----:B----4-:R-:W-:-:S07]  /*2c10*/  FADD.FTZ R12, R50, R3 ;  /* 0x00000003320c7221 */ /* 0x010fce0000010000 */
[----:B------:R-:W4:Y:S01]  /*2c20*/  MUFU.EX2 R55, R55 ;  /* 0x0000003700377308 */ /* 0x000f220000000800 */
[C---:B-1----:R-:W-:Y:S01]  /*2c30*/  FADD.FTZ R3, R51.reuse, R12 ;  /* 0x0000000c33037221 */ /* 0x042fe20000010000 */
[----:B------:R-:W-:-:S06]  /*2c40*/  F2FP.F16.F32.PACK_AB R157, R51, R50 ;  /* 0x00000032339d723e */ /* 0x000fcc00000000ff */
[----:B------:R-:W1:Y:S01]  /*2c50*/  MUFU.EX2 R61, R61 ;  /* 0x0000003d003d7308 */ /* 0x000e620000000800 */
[----:B---3--:R-:W-:-:S07]  /*2c60*/  FADD.FTZ R12, R54, R3 ;  /* 0x00000003360c7221 */ /* 0x008fce0000010000 */
[----:B------:R-:W3:Y:S01]  /*2c70*/  MUFU.EX2 R58, R58 ;  /* 0x0000003a003a7308 */ /* 0x000ee20000000800 */
[C---:B----4-:R-:W-:Y:S01]  /*2c80*/  FADD.FTZ R3, R55.reuse, R12 ;  /* 0x0000000c37037221 */ /* 0x050fe20000010000 */
[----:B------:R-:W-:-:S06]  /*2c90*/  F2FP.F16.F32.PACK_AB R159, R55, R54 ;  /* 0x00000036379f723e */ /* 0x000fcc00000000ff */
[----:B------:R-:W4:Y:S01]  /*2ca0*/  MUFU.EX2 R64, R64 ;  /* 0x0000004000407308 */ /* 0x000f220000000800 */
[C---:B-1----:R-:W-:Y:S01]  /*2cb0*/  FADD.FTZ R9, R61.reuse, R14 ;  /* 0x0000000e3d097221 */ /* 0x042fe20000010000 */
[----:B------:R-:W-:-:S06]  /*2cc0*/  F2FP.F16.F32.PACK_AB R154, R61, R60 ;  /* 0x0000003c3d9a723e */ /* 0x000fcc00000000ff */
[----:B------:R-:W1:Y:S01]  /*2cd0*/  MUFU.EX2 R59, R59 ;  /* 0x0000003b003b7308 */ /* 0x000e620000000800 */
[----:B---3--:R-:W-:-:S07]  /*2ce0*/  FADD.FTZ R12, R58, R3 ;  /* 0x000000033a0c7221 */ /* 0x008fce0000010000 */
[----:B------:R-:W3:Y:S01]  /*2cf0*/  MUFU.EX2 R65, R65 ;  /* 0x0000004100417308 */ /* 0x000ee20000000800 */
[----:B----4-:R-:W-:-:S07]  /*2d00*/  FADD.FTZ R14, R64, R9 ;  /* 0x00000009400e7221 */ /* 0x010fce0000010000 */
[----:B------:R-:W4:Y:S01]  /*2d10*/  MUFU.EX2 R62, R62 ;  /* 0x0000003e003e7308 */ /* 0x000f220000000800 */
[C---:B-1----:R-:W-:Y:S01]  /*2d20*/  FADD.FTZ R3, R59.reuse, R12 ;  /* 0x0000000c3b037221 */ /* 0x042fe20000010000 */
[----:B------:R-:W-:-:S06]  /*2d30*/  F2FP.F16.F32.PACK_AB R153, R59, R58 ;  /* 0x0000003a3b99723e */ /* 0x000fcc00000000ff */
[----:B------:R-:W1:Y:S01]  /*2d40*/  MUFU.EX2 R68, R68 ;  /* 0x0000004400447308 */ /* 0x000e620000000800 */
[C---:B---3--:R-:W-:Y:S01]  /*2d50*/  FADD.FTZ R9, R65.reuse, R14 ;  /* 0x0000000e41097221 */ /* 0x048fe20000010000 */
[----:B------:R-:W-:-:S06]  /*2d60*/  F2FP.F16.F32.PACK_AB R172, R65, R64 ;  /* 0x0000004041ac723e */ /* 0x000fcc00000000ff */
[----:B------:R-:W3:Y:S01]  /*2d70*/  MUFU.EX2 R63, R63 ;  /* 0x0000003f003f7308 */ /* 0x000ee20000000800 */
[----:B----4-:R-:W-:-:S07]  /*2d80*/  FADD.FTZ R12, R62, R3 ;  /* 0x000000033e0c7221 */ /* 0x010fce0000010000 */
[----:B------:R-:W4:Y:S01]  /*2d90*/  MUFU.EX2 R66, R66 ;  /* 0x0000004200427308 */ /* 0x000f220000000800 */
[----:B-1----:R-:W-:-:S07]  /*2da0*/  FADD.FTZ R14, R68, R9 ;  /* 0x00000009440e7221 */ /* 0x002fce0000010000 */
[----:B------:R-:W1:Y:S01]  /*2db0*/  MUFU.EX2 R67, R67 ;  /* 0x0000004300437308 */ /* 0x000e620000000800 */
[C---:B---3--:R-:W-:Y:S01]  /*2dc0*/  FADD.FTZ R9, R63.reuse, R12 ;  /* 0x0000000c3f097221 */ /* 0x048fe20000010000 */
[----:B------:R-:W-:-:S06]  /*2dd0*/  F2FP.F16.F32.PACK_AB R155, R63, R62 ;  /* 0x0000003e3f9b723e */ /* 0x000fcc00000000ff */
[----:B------:R-:W3:Y:S01]  /*2de0*/  MUFU.EX2 R70, R70 ;  /* 0x0000004600467308 */ /* 0x000ee20000000800 */
[----:B----4-:R-:W-:-:S07]  /*2df0*/  FADD.FTZ R12, R66, R9 ;  /* 0x00000009420c7221 */ /* 0x010fce0000010000 */
[----:B------:R3:W4:Y:S01]  /*2e00*/  MUFU.EX2 R175, R4 ;  /* 0x0000000400af7308 */ /* 0x0007220000000800 */
[C---:B-1----:R-:W-:Y:S01]  /*2e10*/  FADD.FTZ R9, R67.reuse, R12 ;  /* 0x0000000c43097221 */ /* 0x042fe20000010000 */
[----:B------:R-:W-:-:S06]  /*2e20*/  F2FP.F16.F32.PACK_AB R173, R67, R66 ;  /* 0x0000004243ad723e */ /* 0x000fcc00000000ff */
[----:B------:R-:W1:Y:S01]  /*2e30*/  MUFU.EX2 R11, R11 ;  /* 0x0000000b000b7308 */ /* 0x000e620000000800 */
[----:B---3--:R-:W-:-:S04]  /*2e40*/  FADD.FTZ R4, R70, R9 ;  /* 0x0000000946047221 */ /* 0x008fc80000010000 */
[C---:B----4-:R-:W-:Y:S01]  /*2e50*/  FADD.FTZ R4, R175.reuse, R4 ;  /* 0x00000004af047221 */ /* 0x050fe20000010000 */
[----:B------:R-:W-:Y:S01]  /*2e60*/  F2FP.F16.F32.PACK_AB R175, R175, R70 ;  /* 0x00000046afaf723e */ /* 0x000fe200000000ff */
[C---:B-1----:R-:W-:Y:S01]  /*2e70*/  FADD.FTZ R3, R11.reuse, R14 ;  /* 0x0000000e0b037221 */ /* 0x042fe20000010000 */
[----:B------:R-:W-:Y:S01]  /*2e80*/  F2FP.F16.F32.PACK_AB R174, R11, R68 ;  /* 0x000000440bae723e */ /* 0x000fe200000000ff */
[----:B0-----:R-:W-:Y:S06]  /*2e90*/  @!P0 BRA `(.L_x_249) ;  /* 0x0000000000048947 */ /* 0x001fec0003800000 */
[----:B------:R-:W-:Y:S01]  /*2ea0*/  BPT.TRAP 0x1 ;  /* 0x000000040000795c */ /* 0x000fe20000300000 */
.L_x_249:
[----:B------:R0:W1:Y:S01]  /*2eb0*/  SYNCS.PHASECHK.TRANS64.TRYWAIT P2, [R5+URZ+0x22850], R10 ;  /* 0x0228500a050075a7 */ /* 0x000062000804017f */
[----:B------:R-:W-:Y:S05]  /*2ec0*/  @!P0 BRA `(.L_x_250) ;  /* 0x0000000000048947 */ /* 0x000fea0003800000 */
[----:B------:R-:W-:Y:S01]  /*2ed0*/  BPT.TRAP 0x1 ;  /* 0x000000040000795c */ /* 0x000fe20000300000 */
.L_x_250:
[----:B-1----:R-:W-:Y:S05]  /*2ee0*/  @P2 BRA `(.L_x_251) ;  /* 0x0000000000082947 */ /* 0x002fea0003800000 */
[----:B------:R-:W1:Y:S02]  /*2ef0*/  SYNCS.PHASECHK.TRANS64.TRYWAIT P2, [R5+URZ+0x22850], R10 ;  /* 0x0228500a050075a7 */ /* 0x000e64000804017f */
[----:B-1----:R-:W-:Y:S05]  /*2f00*/  @!P2 BRA `(.L_x_252) ;  /* 0x0000009c0014a947 */ /* 0x002fea0003800000 */
.L_x_251:
[----:B------:R-:W-:Y:S01]  /*2f10*/  R2UR UR6, R6 ;  /* 0x00000000060672ca */ /* 0x000fe200000e0000 */
[----:B------:R3:W-:Y:S01]  /*2f20*/  BAR.SYNC.DEFER_BLOCKING R8, 0x100 ;  /* 0x000400080000751d */ /* 0x0007e20000010000 */
[----:B------:R-:W-:Y:S01]  /*2f30*/  UISETP.GE.AND UP0, UPT, UR43, 0x61, UPT ;  /* 0x000000612b00788c */ /* 0x000fe2000bf06270 */
[----:B012---:R-:W-:-:S04]  /*2f40*/  @!P1 VIADD R5, R5, 0x22860 ;  /* 0x0002286005059836 */ /* 0x007fc80000000000 */
[----:B------:R-:W-:Y:S01]  /*2f50*/  UMOV UR7, 0x40000040 ;  /* 0x4000004000077882 */ /* 0x000fe20000000000 */
[----:B------:R-:W-:Y:S02]  /*2f60*/  PLOP3.LUT P2, PT, PT, PT, UP0, 0x80, 0x0 ;  /* 0x000000000000781c */ /* 0x000fe40003f4f008 */
[----:B------:R-:W-:-:S03]  /*2f70*/  @!P1 PRMT R5, RZ, 0x654, R5 ;  /* 0x00000654ff059816 */ /* 0x000fc60000000005 */
[----:B------:R-:W-:-:S04]  /*2f80*/  UIADD3 UR6, UR6, 0x400, URZ ;  /* 0x0000040006067890 */ /* 0x000fc8000fffe03f */
[----:B------:R-:W-:-:S04]  /*2f90*/  USHF.R.U32.HI UR6, URZ, 0x4, UR6 ;  /* 0x000000043f067899 */ /* 0x000fc80008011606 */
[----:B------:R-:W-:-:S04]  /*2fa0*/  ULOP3.LUT UR6, UR6, 0x3fff, URZ, 0xc0, !UPT ;  /* 0x00003fff06067892 */ /* 0x000fc8000f8ec03f */
[----:B------:R-:W-:Y:S01]  /*2fb0*/  ULOP3.LUT UR21, UR6, 0x3000000, URZ, 0xfc, !UPT ;  /* 0x0300000006157892 */ /* 0x000fe2000f8efc3f */
[----:B------:R-:W-:-:S03]  /*2fc0*/  WARPGROUP.ARRIVE ;  /* 0x00000000000079c5 */ /* 0x000fc60000000000 */
[----:B------:R-:W-:-:S07]  /*2fd0*/  UIMAD UR11, UR37, 0xc00, UR21 ;  /* 0x00000c00250b78a4 */ /* 0x000fce000f8e0215 */
        /* <DEDUP_REMOVED lines=39> */
.L_x_262:
        /* <DEDUP_REMOVED lines=8> */
[----:B0-----:R-:W-:Y:S11]  /*32d0*/  @!P0 BRA `(.L_x_254) ;  /* 0x0000000000048947 */ /* 0x001ff60003800000 */
[----:B------:R-:W-:Y:S01]  /*32e0*/  BPT.TRAP 0x1 ;  /* 0x000000040000795c */ /* 0x000fe20000300000 */
.L_x_254:
[----:B------:R-:W0:Y:S01]  /*32f0*/  S2UR UR7, SR_CgaCtaId ;  /* 0x00000000000779c3 */ /* 0x000e220000008800 */
[----:B------:R-:W-:Y:S01]  /*3300*/  UMOV UR6, 0x400 ;  /* 0x0000040000067882 */ /* 0x000fe20000000000 */
[----:B---3--:R-:W-:-:S05]  /*3310*/  IMAD.U32 R5, RZ, RZ, UR38 ;  /* 0x00000026ff057e24 */ /* 0x008fca000f8e00ff */
[----:B------:R-:W-:Y:S01]  /*3320*/  SHF.L.U32 R5, R5, 0x1f, RZ ;  /* 0x0000001f05057819 */ /* 0x000fe200000006ff */
[----:B0-----:R-:W-:-:S04]  /*3330*/  ULEA UR6, UR7, UR6, 0x18 ;  /* 0x0000000607067291 */ /* 0x001fc8000f8ec03f */
[----:B------:R-:W-:-:S09]  /*3340*/  ULEA UR23, UR37, UR6, 0x3 ;  /* 0x0000000625177291 */ /* 0x000fd2000f8e183f */
[----:B------:R0:W1:Y:S01]  /*3350*/  SYNCS.PHASECHK.TRANS64.TRYWAIT P3, [UR23+0x22830], R5 ;  /* 0x02283005ff0075a7 */ /* 0x0000620008060157 */
[----:B------:R-:W-:Y:S05]  /*3360*/  @!P0 BRA `(.L_x_255) ;  /* 0x0000000000048947 */ /* 0x000fea0003800000 */
[----:B------:R-:W-:Y:S01]  /*3370*/  BPT.TRAP 0x1 ;  /* 0x000000040000795c */ /* 0x000fe20000300000 */
.L_x_255:
[----:B-1----:R-:W-:Y:S05]  /*3380*/  @P3 BRA `(.L_x_256) ;  /* 0x0000000000083947 */ /* 0x002fea0003800000 */
[----:B------:R-:W1:Y:S02]  /*3390*/  SYNCS.PHASECHK.TRANS64.TRYWAIT P3, [UR23+0x22830], R5 ;  /* 0x02283005ff0075a7 */ /* 0x000e640008060157 */
[----:B-1----:R-:W-:Y:S05]  /*33a0*/  @!P3 BRA `(.L_x_257) ;  /* 0x000000980000b947 */ /* 0x002fea0003800000 */
.L_x_256:
        /* <DEDUP_REMOVED lines=12> */
[----:B------:R-:W-:Y:S01]  /*3470*/  HGMMA.64x96x16.F32 R152, gdesc[UR8], R152, gsb0 ;  /* 0x01600000089879f0 */ /* 0x000fe20008000898 */
[----:B------:R-:W-:Y:S02]  /*3480*/  UMOV UR10, UR22 ;  /* 0x00000016000a7c82 */ /* 0x000fe40008000000 */
[----:B------:R-:W-:Y:S02]  /*3490*/  WARPGROUP.DEPBAR.LE gsb0, 0x0 ;  /* 0x00008000000079c5 */ /* 0x000fe40000010000 */
[----:B------:R-:W-:-:S06]  /*34a0*/  WARPGROUP.ARRIVE ;  /* 0x00000000000079c5 */ /* 0x000fcc0000000000 */
[----:B------:R-:W-:Y:S03]  /*34b0*/  HGMMA.64x96x16.F32 R152, gdesc[UR12], R152, gsb0 ;  /* 0x016000000c9879f0 */ /* 0x000fe60008000898 */
[----:B------:R-:W-:Y:S02]  /*34c0*/  WARPGROUP.DEPBAR.LE gsb0, 0x0 ;  /* 0x00008000000079c5 */ /* 0x000fe40000010000 */
[----:B------:R-:W-:-:S06]  /*34d0*/  WARPGROUP.ARRIVE ;  /* 0x00000000000079c5 */ /* 0x000fcc0000000000 */
[----:B------:R-:W-:Y:S03]  /*34e0*/  HGMMA.64x96x16.F32 R152, gdesc[UR16], R152, gsb0 ;  /* 0x01600000109879f0 */ /* 0x000fe60008000898 */
[----:B------:R-:W-:Y:S02]  /*34f0*/  WARPGROUP.DEPBAR.LE gsb0, 0x0 ;  /* 0x00008000000079c5 */ /* 0x000fe40000010000 */
[----:B-1----:R-:W-:Y:S02]  /*3500*/  FMNMX.FTZ R0, R152, R9, !PT ;  /* 0x0000000998007209 */ /* 0x002fe40007810000 */
[----:B------:R-:W-:Y:S02]  /*3510*/  FMNMX.FTZ R8, R154, R204, !PT ;  /* 0x000000cc9a087209 */ /* 0x000fe40007810000 */
        /* <DEDUP_REMOVED lines=41> */
[----:B------:R1:W-:Y:S01]  /*37b0*/  MUFU.EX2 R8, R153 ;  /* 0x0000009900087308 */ /* 0x0003e20000000800 */
[----:B------:R-:W-:Y:S01]  /*37c0*/  FMUL.FTZ R6, R6, UR10 ;  /* 0x0000000a06067c20 */ /* 0x000fe20008410000 */
[----:B------:R-:W-:Y:S01]  /*37d0*/  FMNMX.FTZ R12, R170, R7, !PT ;  /* 0x00000007aa0c7209 */ /* 0x000fe20007810000 */
[--C-:B------:R-:W-:Y:S01]  /*37e0*/  FFMA.FTZ R172, R172, UR10, -R205.reuse ;  /* 0x0000000aacac7c23 */ /* 0x100fe200080108cd */
[--C-:B------:R-:W-:Y:S01]  /*37f0*/  FFMA.FTZ R11, R157, UR10, -R205.reuse ;  /* 0x0000000a9d0b7c23 */ /* 0x100fe200080108cd */
[--C-:B------:R-:W-:Y:S01]  /*3800*/  FFMA.FTZ R156, R156, UR10, -R205.reuse ;  /* 0x0000000a9c9c7c23 */ /* 0x100fe200080108cd */
[----:B------:R-:W-:Y:S01]  /*3810*/  FMNMX.FTZ R7, R171, R12, !PT ;  /* 0x0000000cab077209 */ /* 0x000fe20007810000 */
[--C-:B------:R-:W-:Y:S01]  /*3820*/  FFMA.FTZ R157, R177, UR10, -R205.reuse ;  /* 0x0000000ab19d7c23 */ /* 0x100fe200080108cd */
[----:B------:R-:W2:Y:S01]  /*3830*/  MUFU.EX2 R6, R6 ;  /* 0x0000000600067308 */ /* 0x000ea20000000800 */
[--C-:B-1----:R-:W-:Y:S01]  /*3840*/  FFMA.FTZ R153, R173, UR10, -R205.reuse ;  /* 0x0000000aad997c23 */ /* 0x102fe200080108cd */
[----:B------:R-:W-:Y:S01]  /*3850*/  FMNMX.FTZ R14, R174, R7, !PT ;  /* 0x00000007ae0e7209 */ /* 0x000fe20007810000 */
[--C-:B------:R-:W-:Y:S01]  /*3860*/  FFMA.FTZ R173, R192, UR10, -R205.reuse ;  /* 0x0000000ac0ad7c23 */ /* 0x100fe200080108cd */
[--C-:B------:R-:W-:Y:S01]  /*3870*/  FFMA.FTZ R177, R196, UR10, -R205.reuse ;  /* 0x0000000ac4b17c23 */ /* 0x100fe200080108cd */
[--C-:B------:R-:W-:Y:S01]  /*3880*/  FFMA.FTZ R160, R160, UR10, -R205.reuse ;  /* 0x0000000aa0a07c23 */ /* 0x100fe200080108cd */
[----:B------:R-:W-:Y:S01]  /*3890*/  FMNMX.FTZ R7, R175, R14, !PT ;  /* 0x0000000eaf077209 */ /* 0x000fe20007810000 */
[--C-:B------:R-:W-:Y:S01]  /*38a0*/  FFMA.FTZ R15, R165, UR10, -R205.reuse ;  /* 0x0000000aa50f7c23 */ /* 0x100fe200080108cd */
[----:B------:R-:W1:Y:S01]  /*38b0*/  MUFU.EX2 R9, R9 ;  /* 0x0000000900097308 */ /* 0x000e620000000800 */
[--C-:B------:R-:W-:Y:S01]  /*38c0*/  FFMA.FTZ R21, R169, UR10, -R205.reuse ;  /* 0x0000000aa9157c23 */ /* 0x100fe200080108cd */
[----:B------:R-:W-:Y:S01]  /*38d0*/  FMNMX.FTZ R14, R178, R7, !PT ;  /* 0x00000007b20e7209 */ /* 0x000fe20007810000 */
[--C-:B------:R-:W-:Y:S01]  /*38e0*/  FFMA.FTZ R165, R184, UR10, -R205.reuse ;  /* 0x0000000ab8a57c23 */ /* 0x100fe200080108cd */
[--C-:B------:R-:W-:Y:S01]  /*38f0*/  FFMA.FTZ R184, R193, UR10, -R205.reuse ;  /* 0x0000000ac1b87c23 */ /* 0x100fe200080108cd */
[--C-:B------:R-:W-:Y:S01]  /*3900*/  FFMA.FTZ R169, R188, UR10, -R205.reuse ;  /* 0x0000000abca97c23 */ /* 0x100fe200080108cd */
[----:B------:R-:W-:Y:S01]  /*3910*/  FMNMX.FTZ R7, R179, R14, !PT ;  /* 0x0000000eb3077209 */ /* 0x000fe20007810000 */
[----:B------:R-:W-:Y:S01]  /*3920*/  FFMA.FTZ R188, R197, UR10, -R205 ;  /* 0x0000000ac5bc7c23 */ /* 0x000fe200080108cd */
[----:B------:R-:W-:Y:S01]  /*3930*/  MUFU.EX2 R14, R164 ;  /* 0x000000a4000e7308 */ /* 0x000fe20000000800 */
[-C--:B--2---:R-:W-:Y:S01]  /*3940*/  FMUL.FTZ R24, R24, R6.reuse ;  /* 0x0000000618187220 */ /* 0x084fe20000410000 */
[----:B------:R-:W-:Y:S01]  /*3950*/  FMNMX.FTZ R20, R182, R7, !PT ;  /* 0x00000007b6147209 */ /* 0x000fe20007810000 */
[-C--:B------:R-:W-:Y:S01]  /*3960*/  FMUL.FTZ R25, R25, R6.reuse ;  /* 0x0000000619197220 */ /* 0x080fe20000410000 */
[-C--:B------:R-:W-:Y:S01]  /*3970*/  FMUL.FTZ R28, R28, R6.reuse ;  /* 0x000000061c1c7220 */ /* 0x080fe20000410000 */
[----:B------:R-:W-:Y:S01]  /*3980*/  FMUL.FTZ R29, R29, R6 ;  /* 0x000000061d1d7220 */ /* 0x000fe20000410000 */
[----:B------:R-:W-:Y:S01]  /*3990*/  FMNMX.FTZ R7, R183, R20, !PT ;  /* 0x00000014b7077209 */ /* 0x000fe20007810000 */
[-C--:B------:R-:W-:Y:S01]  /*39a0*/  FMUL.FTZ R32, R32, R6.reuse ;  /* 0x0000000620207220 */ /* 0x080fe20000410000 */
[----:B------:R2:W-:Y:S01]  /*39b0*/  MUFU.EX2 R10, R156 ;  /* 0x0000009c000a7308 */ /* 0x0005e20000000800 */
[----:B-1----:R-:W-:Y:S01]  /*39c0*/  FFMA.FTZ R3, R6, R3, R9 ;  /* 0x0000000306037223 */ /* 0x002fe20000010009 */
[----:B------:R-:W-:Y:S01]  /*39d0*/  FMNMX.FTZ R20, R186, R7, !PT ;  /* 0x00000007ba147209 */ /* 0x000fe20007810000 */
[-C--:B------:R-:W-:Y:S01]  /*39e0*/  FMUL.FTZ R33, R33, R6.reuse ;  /* 0x0000000621217220 */ /* 0x080fe20000410000 */
[----:B------:R-:W-:Y:S01]  /*39f0*/  FMUL.FTZ R36, R36, R6 ;  /* 0x0000000624247220 */ /* 0x000fe20000410000 */
[----:B------:R-:W-:Y:S01]  /*3a00*/  FADD.FTZ R3, R8, R3 ;  /* 0x0000000308037221 */ /* 0x000fe20000010000 */
[----:B------:R-:W-:Y:S01]  /*3a10*/  FMNMX.FTZ R7, R187, R20, !PT ;  /* 0x00000014bb077209 */ /* 0x000fe20007810000 */
[-C--:B------:R-:W-:Y:S01]  /*3a20*/  FMUL.FTZ R37, R37, R6.reuse ;  /* 0x0000000625257220 */ /* 0x080fe20000410000 */
[----:B------:R-:W-:Y:S01]  /*3a30*/  MUFU.EX2 R11, R11 ;  /* 0x0000000b000b7308 */ /* 0x000fe20000000800 */
[--C-:B--2---:R-:W-:Y:S01]  /*3a40*/  FFMA.FTZ R156, R176, UR10, -R205.reuse ;  /* 0x0000000ab09c7c23 */ /* 0x104fe200080108cd */
[----:B------:R-:W-:Y:S01]  /*3a50*/  FMNMX.FTZ R20, R190, R7, !PT ;  /* 0x00000007be147209 */ /* 0x000fe20007810000 */
[-C--:B------:R-:W-:Y:S01]  /*3a60*/  FMUL.FTZ R40, R40, R6.reuse ;  /* 0x0000000628287220 */ /* 0x080fe20000410000 */
[----:B------:R-:W-:Y:S01]  /*3a70*/  IADD3 R176, -R22, 0xb, RZ ;  /* 0x0000000b16b07810 */ /* 0x000fe20007ffe1ff */
[----:B------:R-:W-:Y:S01]  /*3a80*/  FMUL.FTZ R41, R41, R6 ;  /* 0x0000000629297220 */ /* 0x000fe20000410000 */
[----:B------:R-:W-:Y:S01]  /*3a90*/  FMNMX.FTZ R7, R191, R20, !PT ;  /* 0x00000014bf077209 */ /* 0x000fe20007810000 */
[-C--:B------:R-:W-:Y:S01]  /*3aa0*/  FMUL.FTZ R44, R44, R6.reuse ;  /* 0x000000062c2c7220 */ /* 0x080fe20000410000 */
[----:B------:R1:W-:Y:S01]  /*3ab0*/  MUFU.EX2 R12, R160 ;  /* 0x000000a0000c7308 */ /* 0x0003e20000000800 */
[-C--:B------:R-:W-:Y:S01]  /*3ac0*/  FMUL.FTZ R45, R45, R6.reuse ;  /* 0x000000062d2d7220 */ /* 0x080fe20000410000 */
[----:B------:R-:W-:Y:S01]  /*3ad0*/  FMNMX.FTZ R20, R194, R7, !PT ;  /* 0x00000007c2147209 */ /* 0x000fe20007810000 */
[-C--:B------:R-:W-:Y:S01]  /*3ae0*/  FMUL.FTZ R48, R48, R6.reuse ;  /* 0x0000000630307220 */ /* 0x080fe20000410000 */
[-C--:B------:R-:W-:Y:S01]  /*3af0*/  FMUL.FTZ R49, R49, R6.reuse ;  /* 0x0000000631317220 */ /* 0x080fe20000410000 */
[----:B------:R-:W-:Y:S01]  /*3b00*/  FMUL.FTZ R52, R52, R6 ;  /* 0x0000000634347220 */ /* 0x000fe20000410000 */
[----:B------:R-:W-:Y:S01]  /*3b10*/  FMNMX.FTZ R7, R195, R20, !PT ;  /* 0x00000014c3077209 */ /* 0x000fe20007810000 */
[-C--:B------:R-:W-:Y:S01]  /*3b20*/  FMUL.FTZ R53, R53, R6.reuse ;  /* 0x0000000635357220 */ /* 0x080fe20000410000 */
[----:B------:R2:W-:Y:S01]  /*3b30*/  MUFU.EX2 R20, R172 ;  /* 0x000000ac00147308 */ /* 0x0005e20000000800 */
[--C-:B-1----:R-:W-:Y:S01]  /*3b40*/  FFMA.FTZ R160, R168, UR10, -R205.reuse ;  /* 0x0000000aa8a07c23 */ /* 0x102fe200080108cd */
[----:B------:R-:W-:Y:S01]  /*3b50*/  FMNMX.FTZ R152, R198, R7, !PT ;  /* 0x00000007c6987209 */ /* 0x000fe20007810000 */
[-C--:B------:R-:W-:Y:S01]  /*3b60*/  FMUL.FTZ R56, R56, R6.reuse ;  /* 0x0000000638387220 */ /* 0x080fe20000410000 */
[----:B------:R-:W-:Y:S01]  /*3b70*/  F2FP.F16.F32.PACK_AB R168, R8, R9 ;  /* 0x0000000908a8723e */ /* 0x000fe200000000ff */
[----:B------:R-:W-:Y:S01]  /*3b80*/  FMUL.FTZ R57, R57, R6 ;  /* 0x0000000639397220 */ /* 0x000fe20000410000 */
[----:B------:R-:W-:Y:S01]  /*3b90*/  FMNMX.FTZ R7, R199, R152, !PT ;  /* 0x00000098c7077209 */ /* 0x000fe20007810000 */
[--C-:B------:R-:W-:Y:S01]  /*3ba0*/  FFMA.FTZ R152, R180, UR10, -R205.reuse ;  /* 0x0000000ab4987c23 */ /* 0x100fe200080108cd */
[----:B------:R-:W-:Y:S01]  /*3bb0*/  MUFU.EX2 R13, R13 ;  /* 0x0000000d000d7308 */ /* 0x000fe20000000800 */
[--C-:B--2---:R-:W-:Y:S01]  /*3bc0*/  FFMA.FTZ R172, R185, UR10, -R205.reuse ;  /* 0x0000000ab9ac7c23 */ /* 0x104fe200080108cd */
[----:B------:R-:W-:Y:S01]  /*3bd0*/  FFMA.FTZ R180, R189, UR10, -R205 ;  /* 0x0000000abdb47c23 */ /* 0x000fe200080108cd */
[----:B------:R-:W1:Y:S01]  /*3be0*/  SHFL.BFLY PT, R164, R7, 0x2, 0x1f ;  /* 0x0c401f0007a47f89 */ /* 0x000e6200000e0000 */
        /* <DEDUP_REMOVED lines=22> */
[----:B------:R-:W-:Y:S01]  /*3d50*/  FMUL.FTZ R97, R97, R6 ;  /* 0x0000000661617220 */ /* 0x000fe20000410000 */
[----:B-1----:R-:W-:Y:S01]  /*3d60*/  FMNMX.FTZ R164, R7, R164, !PT ;  /* 0x000000a407a47209 */ /* 0x002fe20007810000 */
[-C--:B------:R-:W-:Y:S01]  /*3d70*/  FMUL.FTZ R100, R100, R6.reuse ;  /* 0x0000000664647220 */ /* 0x080fe20000410000 */
[-C--:B------:R-:W-:Y:S01]  /*3d80*/  FMUL.FTZ R101, R101, R6.reuse ;  /* 0x0000000665657220 */ /* 0x080fe20000410000 */
        /* <DEDUP_REMOVED lines=26> */
[----:B-1----:R-:W-:Y:S01]  /*3f30*/  FMNMX.FTZ R7, R164, R7, !PT ;  /* 0x00000007a4077209 */ /* 0x002fe20007810000 */
[----:B------:R-:W-:Y:S01]  /*3f40*/  MUFU.EX2 R152, R152 ;  /* 0x0000009800987308 */ /* 0x000fe20000000800 */
[-C--:B------:R-:W-:Y:S01]  /*3f50*/  FMUL.FTZ R148, R148, R6.reuse ;  /* 0x0000000694947220 */ /* 0x080fe20000410000 */
[----:B------:R-:W-:-:S02]  /*3f60*/  FMUL.FTZ R149, R149, R6 ;  /* 0x0000000695957220 */ /* 0x000fc40000410000 */
[----:B------:R-:W-:-:S04]  /*3f70*/  FADD.FTZ R164, -R7, R204 ;  /* 0x000000cc07a47221 */ /* 0x000fc80000010100 */
[----:B------:R-:W-:Y:S01]  /*3f80*/  FMUL.FTZ R181, R164, UR10 ;  /* 0x0000000aa4b57c20 */ /* 0x000fe20008410000 */
[----:B------:R-:W-:Y:S01]  /*3f90*/  FMUL.FTZ R164, R7, UR10 ;  /* 0x0000000a07a47c20 */ /* 0x000fe20008410000 */
[----:B------:R-:W-:Y:S03]  /*3fa0*/  MUFU.EX2 R161, R161 ;  /* 0x000000a100a17308 */ /* 0x000fe60000000800 */
        /* <DEDUP_REMOVED lines=12> */
[----:B------:R-:W-:Y:S01]  /*4070*/  IMAD.U32 R186, RZ, RZ, UR23 ;  /* 0x00000017ffba7e24 */ /* 0x000fe2000f8e00ff */
[----:B------:R-:W1:Y:S01]  /*4080*/  MUFU.EX2 R192, R192 ;  /* 0x000000c000c07308 */ /* 0x000e620000000800 */
[--C-:B------:R-:W-:Y:S01]  /*4090*/  FFMA.FTZ R204, R163, UR10, -R164.reuse ;  /* 0x0000000aa3cc7c23 */ /* 0x100fe200080108a4 */
[----:B------:R-:W-:Y:S01]  /*40a0*/  FFMA.FTZ R163, R166, UR10, -R164 ;  /* 0x0000000aa6a37c23 */ /* 0x000fe200080108a4 */
[----:B------:R-:W-:-:S02]  /*40b0*/  @!P1 VIADD R154, R186, 0x22840 ;  /* 0x00022840ba9a9836 */ /* 0x000fc40000000000 */
[--C-:B------:R-:W-:Y:S01]  /*40c0*/  FFMA.FTZ R206, R167, UR10, -R164.reuse ;  /* 0x0000000aa7ce7c23 */ /* 0x100fe200080108a4 */
[--C-:B------:R-:W-:Y:S01]  /*40d0*/  FFMA.FTZ R189, R170, UR10, -R164.reuse ;  /* 0x0000000aaabd7c23 */ /* 0x100fe200080108a4 */
[--C-:B------:R-:W-:Y:S01]  /*40e0*/  FFMA.FTZ R208, R171, UR10, -R164.reuse ;  /* 0x0000000aabd07c23 */ /* 0x100fe200080108a4 */
[----:B------:R-:W-:Y:S01]  /*40f0*/  FFMA.FTZ R193, R174, UR10, -R164 ;  /* 0x0000000aaec17c23 */ /* 0x000fe200080108a4 */
[----:B------:R-:W2:Y:S01]  /*4100*/  MUFU.EX2 R155, R155 ;  /* 0x0000009b009b7308 */ /* 0x000ea20000000800 */
[----:B------:R-:W-:Y:S01]  /*4110*/  @!P1 PRMT R154, RZ, 0x654, R154 ;  /* 0x00000654ff9a9816 */ /* 0x000fe2000000009a */
[----:B------:R3:W-:Y:S06]  /*4120*/  BAR.ARV R176, 0x100 ;  /* 0x000400b00000751d */ /* 0x0007ec0000002000 */
[----:B------:R-:W4:Y:S01]  /*4130*/  MUFU.EX2 R185, R185 ;  /* 0x000000b900b97308 */ /* 0x000f220000000800 */
[----:B-1----:R-:W-:Y:S01]  /*4140*/  FFMA.FTZ R4, R181, R4, R192 ;  /* 0x00000004b5047223 */ /* 0x002fe200000100c0 */
[----:B------:R1:W-:Y:S01]  /*4150*/  @!P1 SYNCS.ARRIVE.TRANS64.RED.A1T0 RZ, [R154+URZ], RZ ;  /* 0x000000ff9aff99a7 */ /* 0x0003e2000810043f */
[--C-:B------:R-:W-:Y:S01]  /*4160*/  FFMA.FTZ R212, R187, UR10, -R164.reuse ;  /* 0x0000000abbd47c23 */ /* 0x100fe200080108a4 */
[--C-:B------:R-:W-:Y:S01]  /*4170*/  FFMA.FTZ R187, R190, UR10, -R164.reuse ;  /* 0x0000000abebb7c23 */ /* 0x100fe200080108a4 */
[--C-:B------:R-:W-:Y:S01]  /*4180*/  FFMA.FTZ R190, R191, UR10, -R164.reuse ;  /* 0x0000000abfbe7c23 */ /* 0x100fe200080108a4 */
[--C-:B------:R-:W-:Y:S01]  /*4190*/  FFMA.FTZ R191, R194, UR10, -R164.reuse ;  /* 0x0000000ac2bf7c23 */ /* 0x100fe200080108a4 */
[----:B------:R-:W-:Y:S01]  /*41a0*/  FFMA.FTZ R195, R195, UR10, -R164 ;  /* 0x0000000ac3c37c23 */ /* 0x000fe200080108a4 */
[----:B------:R-:W5:Y:S01]  /*41b0*/  MUFU.EX2 R196, R196 ;  /* 0x000000c400c47308 */ /* 0x000f620000000800 */
[----:B--2---:R-:W-:Y:S01]  /*41c0*/  FADD.FTZ R4, R155, R4 ;  /* 0x000000049b047221 */ /* 0x004fe20000010000 */
[----:B-1----:R-:W-:Y:S01]  /*41d0*/  FADD.FTZ R154, R10, R3 ;  /* 0x000000030a9a7221 */ /* 0x002fe20000010000 */
[--C-:B------:R-:W-:Y:S01]  /*41e0*/  FFMA.FTZ R198, R198, UR10, -R164.reuse ;  /* 0x0000000ac6c67c23 */ /* 0x100fe200080108a4 */
[----:B------:R-:W-:Y:S01]  /*41f0*/  FFMA.FTZ R199, R199, UR10, -R164 ;  /* 0x0000000ac7c77c23 */ /* 0x000fe200080108a4 */
[----:B------:R-:W-:Y:S01]  /*4200*/  F2FP.F16.F32.PACK_AB R158, R161, R152 ;  /* 0x00000098a19e723e */ /* 0x000fe200000000ff */
[----:B------:R-:W-:Y:S01]  /*4210*/  FADD.FTZ R3, R11, R154 ;  /* 0x0000009a0b037221 */ /* 0x000fe20000010000 */
[----:B------:R-:W-:Y:S01]  /*4220*/  F2FP.F16.F32.PACK_AB R162, R153, R20 ;  /* 0x0000001499a2723e */ /* 0x000fe200000000ff */
[----:B------:R-:W1:Y:S01]  /*4230*/  MUFU.EX2 R159, R159 ;  /* 0x0000009f009f7308 */ /* 0x000e620000000800 */
[----:B----4-:R-:W-:Y:S01]  /*4240*/  FADD.FTZ R9, R185, R4 ;  /* 0x00000004b9097221 */ /* 0x010fe20000010000 */
[----:B------:R-:W-:Y:S01]  /*4250*/  FADD.FTZ R154, R12, R3 ;  /* 0x000000030c9a7221 */ /* 0x000fe20000010000 */
[----:B------:R-:W-:Y:S01]  /*4260*/  F2FP.F16.F32.PACK_AB R170, R11, R10 ;  /* 0x0000000a0baa723e */ /* 0x000fe200000000ff */
[-C--:B------:R-:W-:Y:S01]  /*4270*/  FMUL.FTZ R26, R26, R181.reuse ;  /* 0x000000b51a1a7220 */ /* 0x080fe20000410000 */
[C---:B------:R-:W-:Y:S01]  /*4280*/  F2FP.F16.F32.PACK_AB R164, R13.reuse, R12 ;  /* 0x0000000c0da4723e */ /* 0x040fe200000000ff */
[----:B------:R-:W-:Y:S01]  /*4290*/  FADD.FTZ R3, R13, R154 ;  /* 0x0000009a0d037221 */ /* 0x000fe20000010000 */
[----:B------:R-:W-:Y:S01]  /*42a0*/  F2FP.F16.F32.PACK_AB R166, R15, R14 ;  /* 0x0000000e0fa6723e */ /* 0x000fe200000000ff */
        /* <DEDUP_REMOVED lines=8> */
[----:B------:R-:W4:Y:S01]  /*4330*/  MUFU.EX2 R163, R163 ;  /* 0x000000a300a37308 */ /* 0x000f220000000800 */
[----:B-1----:R-:W-:Y:S01]  /*4340*/  FADD.FTZ R9, R159, R4 ;  /* 0x000000049f097221 */ /* 0x002fe20000010000 */
[----:B------:R-:W-:Y:S01]  /*4350*/  FADD.FTZ R154, R160, R3 ;  /* 0x00000003a09a7221 */ /* 0x000fe20000010000 */
[----:B------:R-:W-:Y:S01]  /*4360*/  F2FP.F16.F32.PACK_AB R160, R21, R160 ;  /* 0x000000a015a0723e */ /* 0x000fe200000000ff */
[-C--:B------:R-:W-:Y:S01]  /*4370*/  FMUL.FTZ R35, R35, R181.reuse ;  /* 0x000000b523237220 */ /* 0x080fe20000410000 */
[-C--:B------:R-:W-:Y:S01]  /*4380*/  FMUL.FTZ R38, R38, R181.reuse ;  /* 0x000000b526267220 */ /* 0x080fe20000410000 */
[----:B------:R-:W-:Y:S01]  /*4390*/  FADD.FTZ R3, R21, R154 ;  /* 0x0000009a15037221 */ /* 0x000fe20000010000 */
[-C--:B------:R-:W-:Y:S01]  /*43a0*/  FMUL.FTZ R39, R39, R181.reuse ;  /* 0x000000b527277220 */ /* 0x080fe20000410000 */
[----:B------:R-:W1:Y:S01]  /*43b0*/  MUFU.EX2 R206, R206 ;  /* 0x000000ce00ce7308 */ /* 0x000e620000000800 */
[----:B--2---:R-:W-:Y:S01]  /*43c0*/  FADD.FTZ R4, R204, R9 ;  /* 0x00000009cc047221 */ /* 0x004fe20000010000 */
[----:B------:R-:W-:Y:S01]  /*43d0*/  FADD.FTZ R154, R20, R3 ;  /* 0x00000003149a7221 */ /* 0x000fe20000010000 */
[-C--:B------:R-:W-:Y:S01]  /*43e0*/  FMUL.FTZ R42, R42, R181.reuse ;  /* 0x000000b52a2a7220 */ /* 0x080fe20000410000 */
[-C--:B------:R-:W-:Y:S01]  /*43f0*/  FMUL.FTZ R43, R43, R181.reuse ;  /* 0x000000b52b2b7220 */ /* 0x080fe20000410000 */
[-C--:B------:R-:W-:Y:S01]  /*4400*/  FMUL.FTZ R46, R46, R181.reuse ;  /* 0x000000b52e2e7220 */ /* 0x080fe20000410000 */
[----:B------:R-:W-:Y:S01]  /*4410*/  FADD.FTZ R3, R153, R154 ;  /* 0x0000009a99037221 */ /* 0x000fe20000010000 */
[-C--:B------:R-:W-:Y:S01]  /*4420*/  FMUL.FTZ R47, R47, R181.reuse ;  /* 0x000000b52f2f7220 */ /* 0x080fe20000410000 */
[----:B------:R-:W2:Y:S01]  /*4430*/  MUFU.EX2 R189, R189 ;  /* 0x000000bd00bd7308 */ /* 0x000ea20000000800 */
[----:B----4-:R-:W-:Y:S01]  /*4440*/  FADD.FTZ R9, R163, R4 ;  /* 0x00000004a3097221 */ /* 0x010fe20000010000 */
[----:B------:R-:W-:Y:S01]  /*4450*/  FADD.FTZ R154, R156, R3 ;  /* 0x000000039c9a7221 */ /* 0x000fe20000010000 */
[----:B------:R-:W-:Y:S01]  /*4460*/  F2FP.F16.F32.PACK_AB R156, R157, R156 ;  /* 0x0000009c9d9c723e */ /* 0x000fe200000000ff */
[-C--:B------:R-:W-:Y:S01]  /*4470*/  FMUL.FTZ R50, R50, R181.reuse ;  /* 0x000000b532327220 */ /* 0x080fe20000410000 */
[-C--:B------:R-:W-:Y:S01]  /*4480*/  FMUL.FTZ R51, R51, R181.reuse ;  /* 0x000000b533337220 */ /* 0x080fe20000410000 */
[----:B------:R-:W-:Y:S01]  /*4490*/  FADD.FTZ R3, R157, R154 ;  /* 0x0000009a9d037221 */ /* 0x000fe20000010000 */
[----:B------:R-:W-:Y:S01]  /*44a0*/  FMUL.FTZ R54, R54, R181 ;  /* 0x000000b536367220 */ /* 0x000fe20000410000 */
        /* <DEDUP_REMOVED lines=47> */
[----:B------:R-:W-:Y:S01]  /*47a0*/  FMUL.FTZ R119, R119, R181 ;  /* 0x000000b577777220 */ /* 0x000fe20000410000 */
[----:B------:R-:W4:Y:S01]  /*47b0*/  MUFU.EX2 R182, R182 ;  /* 0x000000b600b67308 */ /* 0x000f220000000800 */
[C---:B-1----:R-:W-:Y:S01]  /*47c0*/  FADD.FTZ R4, R178.reuse, R9 ;  /* 0x00000009b2047221 */ /* 0x042fe20000010000 */
        /* <DEDUP_REMOVED lines=20> */
[----:B------:R-:W-:Y:S01]  /*4910*/  FMUL.FTZ R151, R151, R181 ;  /* 0x000000b597977220 */ /* 0x000fe20000410000 */
[----:B------:R-:W-:Y:S01]  /*4920*/  F2FP.F16.F32.PACK_AB R171, R196, R185 ;  /* 0x000000b9c4ab723e */ /* 0x000fe200000000ff */
[----:B------:R-:W4:Y:S01]  /*4930*/  MUFU.EX2 R172, R172 ;  /* 0x000000ac00ac7308 */ /* 0x000f220000000800 */
[----:B-1----:R-:W-:Y:S01]  /*4940*/  FADD.FTZ R3, R165, R154 ;  /* 0x0000009aa5037221 */ /* 0x002fe20000010000 */
[----:B------:R-:W-:-:S02]  /*4950*/  F2FP.F16.F32.PACK_AB R161, R208, R189 ;  /* 0x000000bdd0a1723e */ /* 0x000fc400000000ff */
[----:B------:R-:W-:-:S04]  /*4960*/  F2FP.F16.F32.PACK_AB R163, R210, R193 ;  /* 0x000000c1d2a3723e */ /* 0x000fc800000000ff */
[----:B------:R-:W1:Y:S01]  /*4970*/  MUFU.EX2 R212, R212 ;  /* 0x000000d400d47308 */ /* 0x000e620000000800 */
[----:B--2---:R-:W-:-:S07]  /*4980*/  FADD.FTZ R9, R183, R4 ;  /* 0x00000004b7097221 */ /* 0x004fce0000010000 */
[----:B------:R-:W2:Y:S01]  /*4990*/  MUFU.EX2 R169, R169 ;  /* 0x000000a900a97308 */ /* 0x000ea20000000800 */
[C---:B----4-:R-:W-:Y:S01]  /*49a0*/  FADD.FTZ R154, R172.reuse, R3 ;  /* 0x00000003ac9a7221 */ /* 0x050fe20000010000 */
[----:B------:R-:W-:Y:S02]  /*49b0*/  F2FP.F16.F32.PACK_AB R152, R172, R165 ;  /* 0x000000a5ac98723e */ /* 0x000fe400000000ff */
[----:B------:R-:W-:Y:S02]  /*49c0*/  F2FP.F16.F32.PACK_AB R165, R204, R159 ;  /* 0x0000009fcca5723e */ /* 0x000fe400000000ff */
[----:B------:R-:W-:Y:S02]  /*49d0*/  F2FP.F16.F32.PACK_AB R159, R182, R179 ;  /* 0x000000b3b69f723e */ /* 0x000fe400000000ff */
[----:B------:R-:W4:Y:S01]  /*49e0*/  MUFU.EX2 R187, R187 ;  /* 0x000000bb00bb7308 */ /* 0x000f220000000800 */
[C---:B-1----:R-:W-:Y:S01]  /*49f0*/  FADD.FTZ R4, R212.reuse, R9 ;  /* 0x00000009d4047221 */ /* 0x042fe20000010000 */
[----:B------:R-:W-:-:S06]  /*4a00*/  F2FP.F16.F32.PACK_AB R153, R212, R183 ;  /* 0x000000b7d499723e */ /* 0x000fcc00000000ff */
[----:B------:R-:W1:Y:S01]  /*4a10*/  MUFU.EX2 R180, R180 ;  /* 0x000000b400b47308 */ /* 0x000e620000000800 */
[----:B--2---:R-:W-:-:S07]  /*4a20*/  FADD.FTZ R3, R169, R154 ;  /* 0x0000009aa9037221 */ /* 0x004fce0000010000 */
[----:B------:R-:W2:Y:S01]  /*4a30*/  MUFU.EX2 R190, R190 ;  /* 0x000000be00be7308 */ /* 0x000ea20000000800 */
[----:B----4-:R-:W-:-:S07]  /*4a40*/  FADD.FTZ R9, R187, R4 ;  /* 0x00000004bb097221 */ /* 0x010fce0000010000 */
[----:B------:R-:W4:Y:S01]  /*4a50*/  MUFU.EX2 R173, R173 ;  /* 0x000000ad00ad7308 */ /* 0x000f220000000800 */
[C---:B-1----:R-:W-:Y:S01]  /*4a60*/  FADD.FTZ R8, R180.reuse, R3 ;  /* 0x00000003b4087221 */ /* 0x042fe20000010000 */
[----:B------:R-:W-:Y:S02]  /*4a70*/  F2FP.F16.F32.PACK_AB R154, R180, R169 ;  /* 0x000000a9b49a723e */ /* 0x000fe400000000ff */
[----:B------:R-:W-:-:S04]  /*4a80*/  F2FP.F16.F32.PACK_AB R169, R155, R192 ;  /* 0x000000c09ba9723e */ /* 0x000fc800000000ff */
[----:B------:R-:W1:Y:S01]  /*4a90*/  MUFU.EX2 R191, R191 ;  /* 0x000000bf00bf7308 */ /* 0x000e620000000800 */
[C---:B--2---:R-:W-:Y:S01]  /*4aa0*/  FADD.FTZ R4, R190.reuse, R9 ;  /* 0x00000009be047221 */ /* 0x044fe20000010000 */
[----:B------:R-:W-:-:S06]  /*4ab0*/  F2FP.F16.F32.PACK_AB R155, R190, R187 ;  /* 0x000000bbbe9b723e */ /* 0x000fcc00000000ff */
[----:B------:R-:W2:Y:S01]  /*4ac0*/  MUFU.EX2 R184, R184 ;  /* 0x000000b800b87308 */ /* 0x000ea20000000800 */
[----:B----4-:R-:W-:-:S07]  /*4ad0*/  FADD.FTZ R3, R173, R8 ;  /* 0x00000008ad037221 */ /* 0x010fce0000010000 */
[----:B------:R-:W4:Y:S01]  /*4ae0*/  MUFU.EX2 R6, R195 ;  /* 0x000000c300067308 */ /* 0x000f220000000800 */
[----:B-1----:R-:W-:-:S07]  /*4af0*/  FADD.FTZ R9, R191, R4 ;  /* 0x00000004bf097221 */ /* 0x002fce0000010000 */
[----:B------:R-:W1:Y:S01]  /*4b00*/  MUFU.EX2 R177, R177 ;  /* 0x000000b100b17308 */ /* 0x000e620000000800 */
[C---:B--2---:R-:W-:Y:S01]  /*4b10*/  FADD.FTZ R8, R184.reuse, R3 ;  /* 0x00000003b8087221 */ /* 0x044fe20000010000 */
[----:B------:R-:W-:-:S06]  /*4b20*/  F2FP.F16.F32.PACK_AB R172, R184, R173 ;  /* 0x000000adb8ac723e */ /* 0x000fcc00000000ff */
[----:B------:R-:W2:Y:S01]  /*4b30*/  MUFU.EX2 R198, R198 ;  /* 0x000000c600c67308 */ /* 0x000ea20000000800 */
[C---:B----4-:R-:W-:Y:S01]  /*4b40*/  FADD.FTZ R9, R6.reuse, R9 ;  /* 0x0000000906097221 */ /* 0x050fe20000010000 */
[----:B------:R-:W-:-:S06]  /*4b50*/  F2FP.F16.F32.PACK_AB R173, R6, R191 ;  /* 0x000000bf06ad723e */ /* 0x000fcc00000000ff */
[----:B------:R-:W4:Y:S01]  /*4b60*/  MUFU.EX2 R188, R188 ;  /* 0x000000bc00bc7308 */ /* 0x000f220000000800 */
[----:B-1----:R-:W-:-:S07]  /*4b70*/  FADD.FTZ R3, R177, R8 ;  /* 0x00000008b1037221 */ /* 0x002fce0000010000 */
[----:B------:R-:W1:Y:S01]  /*4b80*/  MUFU.EX2 R199, R199 ;  /* 0x000000c700c77308 */ /* 0x000e620000000800 */
[----:B--2---:R-:W-:Y:S01]  /*4b90*/  FADD.FTZ R4, R198, R9 ;  /* 0x00000009c6047221 */ /* 0x004fe20000010000 */
[C---:B----4-:R-:W-:Y:S01]  /*4ba0*/  FADD.FTZ R3, R188.reuse, R3 ;  /* 0x00000003bc037221 */ /* 0x050fe20000010000 */
[----:B------:R-:W-:Y:S02]  /*4bb0*/  F2FP.F16.F32.PACK_AB R174, R188, R177 ;  /* 0x000000b1bcae723e */ /* 0x000fe400000000ff */
[C---:B-1----:R-:W-:Y:S01]  /*4bc0*/  FADD.FTZ R4, R199.reuse, R4 ;  /* 0x00000004c7047221 */ /* 0x042fe20000010000 */
[----:B------:R-:W-:Y:S01]  /*4bd0*/  F2FP.F16.F32.PACK_AB R175, R199, R198 ;  /* 0x000000c6c7af723e */ /* 0x000fe200000000ff */
[----:B---3--:R-:W-:Y:S06]  /*4be0*/  @!P0 BRA `(.L_x_258) ;  /* 0x0000000000048947 */ /* 0x008fec0003800000 */
[----:B------:R-:W-:Y:S01]  /*4bf0*/  BPT.TRAP 0x1 ;  /* 0x000000040000795c */ /* 0x000fe20000300000 */
.L_x_258:
[----:B------:R1:W2:Y:S01]  /*4c00*/  SYNCS.PHASECHK.TRANS64.TRYWAIT P3, [UR23+0x22850], R5 ;  /* 0x02285005ff0075a7 */ /* 0x0002a20008060157 */
[----:B------:R-:W-:Y:S05]  /*4c10*/  @!P0 BRA `(.L_x_259) ;  /* 0x0000000000048947 */ /* 0x000fea0003800000 */
[----:B------:R-:W-:Y:S01]  /*4c20*/  BPT.TRAP 0x1 ;  /* 0x000000040000795c */ /* 0x000fe20000300000 */
.L_x_259:
[----:B--2---:R-:W-:Y:S05]  /*4c30*/  @P3 BRA `(.L_x_260) ;  /* 0x0000000000083947 */ /* 0x004fea0003800000 */
[----:B------:R-:W2:Y:S02]  /*4c40*/  SYNCS.PHASECHK.TRANS64.TRYWAIT P3, [UR23+0x22850], R5 ;  /* 0x02285005ff0075a7 */ /* 0x000ea40008060157 */
[----:B--2---:R-:W-:Y:S05]  /*4c50*/  @!P3 BRA `(.L_x_261) ;  /* 0x0000007c00ecb947 */ /* 0x004fea0003800000 */
.L_x_260:
[----:B012---:R-:W-:Y:S01]  /*4c60*/  VIADD R5, R22, 0x8 ;  /* 0x0000000816057836 */ /* 0x007fe20000000000 */
[----:B------:R-:W-:Y:S01]  /*4c70*/  UIMAD UR11, UR37, 0xc00, UR21 ;  /* 0x00000c00250b78a4 */ /* 0x000fe2000f8e0215 */
[----:B------:R-:W-:Y:S01]  /*4c80*/  @!P1 VIADD R186, R186, 0x22860 ;  /* 0x00022860baba9836 */ /* 0x000fe20000000000 */
[----:B------:R-:W-:Y:S01]  /*4c90*/  UMOV UR7, 0x40000040 ;  /* 0x4000004000077882 */ /* 0x000fe20000000000 */
[----:B------:R-:W-:Y:S01]  /*4ca0*/  IMAD.MOV.U32 R204, RZ, RZ, R7 ;  /* 0x000000ffffcc7224 */ /* 0x000fe200078e0007 */
        /* <DEDUP_REMOVED lines=39> */
.L_x_253:
[----:B------:R-:W1:Y:S01]  /*4f20*/  SHFL.BFLY PT, R6, R3, 0x2, 0x1f ;  /* 0x0c401f0003067f89 */ /* 0x000e6200000e0000 */
[----:B------:R-:W-:Y:S01]  /*4f30*/  CS2R R20, SRZ ;  /* 0x0000000000147805 */ /* 0x000fe2000001ff00 */
[----:B------:R-:W-:Y:S01]  /*4f40*/  UIADD3 UR37, UR37, 0x1, URZ ;  /* 0x0000000125257890 */ /* 0x000fe2000fffe03f */
[----:B------:R2:W-:Y:S06]  /*4f50*/  BAR.ARV R176, 0x100 ;  /* 0x000400b00000751d */ /* 0x0005ec0000002000 */
[----:B------:R-:W-:Y:S02]  /*4f60*/  UISETP.NE.AND UP0, UPT, UR37, 0x2, UPT ;  /* 0x000000022500788c */ /* 0x000fe4000bf05270 */
[----:B------:R-:W-:Y:S06]  /*4f70*/  BAR.ARV 0x8, 0x120 ;  /* 0x0204800000007b1d */ /* 0x000fec0000002000 */
[----:B------:R-:W-:Y:S01]  /*4f80*/  USEL UR4, URZ, 0x1, UP0 ;  /* 0x000000013f047887 */ /* 0x000fe20008000000 */
[----:B------:R-:W-:Y:S01]  /*4f90*/  PLOP3.LUT P0, PT, PT, PT, PT, 0x8, 0x0 ;  /* 0x000000000000781c */ /* 0x000fe20003f0e170 */
[----:B------:R-:W4:Y:S01]  /*4fa0*/  SHFL.BFLY PT, R9, R4, 0x2, 0x1f ;  /* 0x0c401f0004097f89 */ /* 0x000f2200000e0000 */
[----:B------:R-:W-:-:S02]  /*4fb0*/  UIADD3 UR39, UR39, 0x1, URZ ;  /* 0x0000000127277890 */ /* 0x000fc4000fffe03f */
[----:B------:R-:W-:Y:S01]  /*4fc0*/  USEL UR37, UR37, URZ, UP0 ;  /* 0x0000003f25257287 */ /* 0x000fe20008000000 */
[----:B-1----:R-:W-:Y:S01]  /*4fd0*/  FADD.FTZ R6, R6, R3 ;  /* 0x0000000306067221 */ /* 0x002fe20000010000 */
[----:B------:R-:W-:-:S04]  /*4fe0*/  ULOP3.LUT UR38, UR38, UR4, URZ, 0x3c, !UPT ;  /* 0x0000000426267292 */ /* 0x000fc8000f8e3c3f */
[----:B0--3--:R-:W0:Y:S01]  /*4ff0*/  SHFL.BFLY PT, R5, R6, 0x1, 0x1f ;  /* 0x0c201f0006057f89 */ /* 0x009e2200000e0000 */
[----:B----4-:R-:W-:-:S05]  /*5000*/  FADD.FTZ R9, R9, R4 ;  /* 0x0000000409097221 */ /* 0x010fca0000010000 */
[----:B------:R-:W1:Y:S01]  /*5010*/  SHFL.BFLY PT, R8, R9, 0x1, 0x1f ;  /* 0x0c201f0009087f89 */ /* 0x000e6200000e0000 */
[----:B0-----:R-:W-:-:S05]  /*5020*/  FADD.FTZ R152, R6, R5 ;  /* 0x0000000506987221 */ /* 0x001fca0000010000 */
[----:B------:R-:W-:-:S13]  /*5030*/  FSETP.NE.FTZ.AND P1, PT, R152, RZ, PT ;  /* 0x000000ff9800720b */ /* 0x000fda0003f35000 */
[----:B------:R-:W0:Y:S01]  /*5040*/  @P1 MUFU.RCP R21, R152 ;  /* 0x0000009800151308 */ /* 0x000e220000001000 */
[----:B-1----:R-:W-:-:S05]  /*5050*/  FADD.FTZ R153, R9, R8 ;  /* 0x0000000809997221 */ /* 0x002fca0000010000 */
[----:B------:R-:W-:Y:S01]  /*5060*/  FSETP.NE.FTZ.AND P2, PT, R153, RZ, PT ;  /* 0x000000ff9900720b */ /* 0x000fe20003f55000 */
[-C--:B0-----:R-:W-:Y:S01]  /*5070*/  FMUL.FTZ R9, R40, R21.reuse ;  /* 0x0000001528097220 */ /* 0x081fe20000410000 */
[-C--:B------:R-:W-:Y:S01]  /*5080*/  FMUL.FTZ R8, R41, R21.reuse ;  /* 0x0000001529087220 */ /* 0x080fe20000410000 */
[----:B------:R-:W-:Y:S01]  /*5090*/  @P1 MUFU.LG2 R40, R152 ;  /* 0x0000009800281308 */ /* 0x000fe20000000c00 */
[-C--:B------:R-:W-:Y:S01]  /*50a0*/  FMUL.FTZ R5, R24, R21.reuse ;  /* 0x0000001518057220 */ /* 0x080fe20000410000 */
[-C--:B------:R-:W-:Y:S01]  /*50b0*/  FMUL.FTZ R6, R28, R21.reuse ;  /* 0x000000151c067220 */ /* 0x080fe20000410000 */
[-C--:B------:R-:W-:Y:S01]  /*50c0*/  FMUL.FTZ R4, R25, R21.reuse ;  /* 0x0000001519047220 */ /* 0x080fe20000410000 */
[-C--:B------:R-:W-:Y:S01]  /*50d0*/  FMUL.FTZ R29, R29, R21.reuse ;  /* 0x000000151d1d7220 */ /* 0x080fe20000410000 */
[-C--:B------:R-:W-:Y:S01]  /*50e0*/  FMUL.FTZ R32, R32, R21.reuse ;  /* 0x0000001520207220 */ /* 0x080fe20000410000 */
[-C--:B------:R-:W-:Y:S01]  /*50f0*/  FMUL.FTZ R33, R33, R21.reuse ;  /* 0x0000001521217220 */ /* 0x080fe20000410000 */
[----:B------:R-:W-:-:S03]  /*5100*/  FMUL.FTZ R36, R36, R21 ;  /* 0x0000001524247220 */ /* 0x000fc60000410000 */
[----:B------:R-:W0:Y:S01]  /*5110*/  @P2 MUFU.RCP R20, R153 ;  /* 0x0000009900142308 */ /* 0x000e220000001000 */
[-C--:B------:R-:W-:Y:S01]  /*5120*/  FMUL.FTZ R37, R37, R21.reuse ;  /* 0x0000001525257220 */ /* 0x080fe20000410000 */
[-C--:B------:R-:W-:Y:S01]  /*5130*/  FMUL.FTZ R11, R44, R21.reuse ;  /* 0x000000152c0b7220 */ /* 0x080fe20000410000 */
[-C--:B------:R-:W-:Y:S01]  /*5140*/  FMUL.FTZ R10, R45, R21.reuse ;  /* 0x000000152d0a7220 */ /* 0x080fe20000410000 */
[-C--:B------:R-:W-:Y:S01]  /*5150*/  FMUL.FTZ R13, R48, R21.reuse ;  /* 0x00000015300d7220 */ /* 0x080fe20000410000 */
[-C--:B------:R-:W-:Y:S01]  /*5160*/  FMUL.FTZ R12, R49, R21.reuse ;  /* 0x00000015310c7220 */ /* 0x080fe20000410000 */
[-C--:B------:R-:W-:Y:S01]  /*5170*/  FMUL.FTZ R15, R52, R21.reuse ;  /* 0x00000015340f7220 */ /* 0x080fe20000410000 */
[-C--:B------:R-:W-:Y:S01]  /*5180*/  FMUL.FTZ R14, R53, R21.reuse ;  /* 0x00000015350e7220 */ /* 0x080fe20000410000 */
[----:B------:R-:W1:Y:S01]  /*5190*/  @P2 MUFU.LG2 R41, R153 ;  /* 0x0000009900292308 */ /* 0x000e620000000c00 */
        /* <DEDUP_REMOVED lines=48> */
[----:B------:R-:W-:-:S02]  /*54a0*/  IMAD.U32 R21, RZ, RZ, UR10 ;  /* 0x0000000aff157e24 */ /* 0x000fc4000f8e00ff */
[-C--:B0-----:R-:W-:Y:S01]  /*54b0*/  FMUL.FTZ R174, R26, R20.reuse ;  /* 0x000000141aae7220 */ /* 0x081fe20000410000 */
[----:B------:R-:W-:Y:S02]  /*54c0*/  IMAD.U32 R49, RZ, RZ, UR10 ;  /* 0x0000000aff317e24 */ /* 0x000fe4000f8e00ff */
[-C--:B------:R-:W-:Y:S01]  /*54d0*/  FMUL.FTZ R26, R30, R20.reuse ;  /* 0x000000141e1a7220 */ /* 0x080fe20000410000 */
[----:B------:R-:W-:Y:S01]  /*54e0*/  @P1 FMUL.FTZ R21, R21, 0.69314718246459960938 ;  /* 0x3f31721815151820 */ /* 0x000fe20000410000 */
[----:B------:R-:W-:Y:S01]  /*54f0*/  @P1 FMUL.FTZ R40, R40, 0.69314718246459960938 ;  /* 0x3f31721828281820 */ /* 0x000fe20000410000 */
[----:B------:R-:W-:Y:S01]  /*5500*/  @P2 FMUL.FTZ R49, R49, 0.69314718246459960938 ;  /* 0x3f31721831312820 */ /* 0x000fe20000410000 */
[----:B-1----:R-:W-:Y:S01]  /*5510*/  @P2 FMUL.FTZ R30, R41, 0.69314718246459960938 ;  /* 0x3f317218291e2820 */ /* 0x002fe20000410000 */
[-C--:B------:R-:W-:Y:S01]  /*5520*/  FMUL.FTZ R161, R83, R20.reuse ;  /* 0x0000001453a17220 */ /* 0x080fe20000410000 */
[----:B------:R-:W-:Y:S01]  /*5530*/  FMUL.FTZ R160, R87, R20 ;  /* 0x0000001457a07220 */ /* 0x000fe20000410000 */
[----:B------:R-:W-:-:S02]  /*5540*/  IMAD.MOV.U32 R44, RZ, RZ, -0x800000 ;  /* 0xff800000ff2c7424 */ /* 0x000fc400078e00ff */
[-C--:B------:R-:W-:Y:S01]  /*5550*/  FMUL.FTZ R83, R86, R20.reuse ;  /* 0x0000001456537220 */ /* 0x080fe20000410000 */
[----:B------:R-:W-:Y:S02]  /*5560*/  IMAD.MOV.U32 R45, RZ, RZ, -0x800000 ;  /* 0xff800000ff2d7424 */ /* 0x000fe400078e00ff */
[-C--:B------:R-:W-:Y:S01]  /*5570*/  FMUL.FTZ R87, R91, R20.reuse ;  /* 0x000000145b577220 */ /* 0x080fe20000410000 */
[-C--:B------:R-:W-:Y:S01]  /*5580*/  FMUL.FTZ R179, R27, R20.reuse ;  /* 0x000000141bb37220 */ /* 0x080fe20000410000 */
[-C--:B------:R-:W-:Y:S01]  /*5590*/  FMUL.FTZ R177, R31, R20.reuse ;  /* 0x000000141fb17220 */ /* 0x080fe20000410000 */
[-C--:B------:R-:W-:Y:S01]  /*55a0*/  FMUL.FTZ R173, R34, R20.reuse ;  /* 0x0000001422ad7220 */ /* 0x080fe20000410000 */
[-C--:B--2---:R-:W-:Y:S01]  /*55b0*/  FMUL.FTZ R176, R35, R20.reuse ;  /* 0x0000001423b07220 */ /* 0x084fe20000410000 */
        /* <DEDUP_REMOVED lines=54> */
[----:B------:R-:W-:Y:S01]  /*5920*/  @P1 FFMA.FTZ R44, R21, R0, R40 ;  /* 0x00000000152c1223 */ /* 0x000fe20000010028 */
[----:B------:R-:W-:-:S07]  /*5930*/  @P2 FFMA.FTZ R45, R49, R7, R30 ;  /* 0x00000007312d2223 */ /* 0x000fce000001001e */
.L_x_242:
[----:B------:R-:W0:Y:S01]  /*5940*/  S2R R7, SR_CgaCtaId ;  /* 0x0000000000077919 */ /* 0x000e220000008800 */
[----:B------:R-:W-:Y:S01]  /*5950*/  MOV R0, 0x400 ;  /* 0x0000040000007802 */ /* 0x000fe20000000f00 */
[----:B------:R-:W-:Y:S01]  /*5960*/  BSSY B0, `(.L_x_263) ;  /* 0x00002a4000007945 */ /* 0x000fe20003800000 */
[----:B------:R-:W-:Y:S02]  /*5970*/  BAR.SYNC.DEFER_BLOCKING 0x5, 0x120 ;  /* 0x0144800000007b1d */ /* 0x000fe40000010000 */
[----:B0-----:R-:W-:-:S05]  /*5980*/  LEA R0, R7, R0, 0x18 ;  /* 0x0000000007007211 */ /* 0x001fca00078ec0ff */
[----:B------:R-:W0:Y:S02]  /*5990*/  LDS.128 R40, [R0+0x228d0] ;  /* 0x0228d00000287984 */ /* 0x000e240000000c00 */
[----:B0-----:R-:W-:Y:S01]  /*59a0*/  R2UR UR5, R42 ;  /* 0x000000002a0572ca */ /* 0x001fe200000e0000 */
[----:B------:R-:W-:Y:S06]  /*59b0*/  BAR.ARV 0x4, 0x120 ;  /* 0x0104800000007b1d */ /* 0x000fec0000002000 */
[----:B------:R-:W-:Y:S08]  /*59c0*/  @P0 BRA `(.L_x_264) ;  /* 0x0000001c00700947 */ /* 0x000ff00003800000 */
[----:B------:R-:W0:Y:S01]  /*59d0*/  S2R R7, SR_SWINHI ;  /* 0x0000000000077919 */ /* 0x000e220000002f00 */
[----:B------:R-:W-:Y:S01]  /*59e0*/  F2FP.F16.F32.PACK_AB R6, R29, R6 ;  /* 0x000000061d06723e */ /* 0x000fe200000000ff */
[----:B------:R-:W-:Y:S01]  /*59f0*/  USHF.L.U32 UR8, UR46, 0x2, URZ ;  /* 0x000000022e087899 */ /* 0x000fe2000800063f */
[----:B------:R-:W-:Y:S01]  /*5a00*/  F2FP.F16.F32.PACK_AB R4, R4, R5 ;  /* 0x000000050404723e */ /* 0x000fe200000000ff */
[----:B------:R-:W-:Y:S01]  /*5a10*/  BAR.SYNC.DEFER_BLOCKING 0x1, 0x100 ;  /* 0x0044000000007b1d */ /* 0x000fe20000010000 */
[----:B------:R-:W-:Y:S01]  /*5a20*/  F2FP.F16.F32.PACK_AB R5, R179, R174 ;  /* 0x000000aeb305723e */ /* 0x000fe200000000ff */
[----:B------:R-:W-:Y:S01]  /*5a30*/  USHF.L.U64.HI UR9, UR46, 0x2, UR45 ;  /* 0x000000022e097899 */ /* 0x000fe2000801022d */
[----:B------:R-:W-:Y:S02]  /*5a40*/  F2FP.F16.F32.PACK_AB R8, R8, R9 ;  /* 0x000000090808723e */ /* 0x000fe400000000ff */
[----:B------:R-:W-:Y:S01]  /*5a50*/  F2FP.F16.F32.PACK_AB R10, R10, R11 ;  /* 0x0000000b0a0a723e */ /* 0x000fe200000000ff */
[----:B------:R-:W-:Y:S01]  /*5a60*/  ULDC.64 UR6, c[0x0][0xbd8] ;  /* 0x0002f60000067ab9 */ /* 0x000fe20000000a00 */
[----:B------:R-:W-:Y:S01]  /*5a70*/  F2FP.F16.F32.PACK_AB R9, R170, R159 ;  /* 0x0000009faa09723e */ /* 0x000fe200000000ff */
[----:B------:R-:W-:Y:S01]  /*5a80*/  UIADD3 UR4, UP1, UR8, UR6, URZ ;  /* 0x0000000608047290 */ /* 0x000fe2000ff3e03f */
[----:B------:R-:W-:Y:S01]  /*5a90*/  F2FP.F16.F32.PACK_AB R11, R171, R158 ;  /* 0x0000009eab0b723e */ /* 0x000fe200000000ff */
[----:B------:R-:W-:Y:S01]  /*5aa0*/  UISETP.NE.U32.AND UP0, UPT, UR6, URZ, UPT ;  /* 0x0000003f0600728c */ /* 0x000fe2000bf05070 */
[----:B------:R-:W-:Y:S01]  /*5ab0*/  F2FP.F16.F32.PACK_AB R12, R12, R13 ;  /* 0x0000000d0c0c723e */ /* 0x000fe200000000ff */
[----:B------:R-:W-:Y:S01]  /*5ac0*/  UIADD3.X UR6, UR9, UR7, URZ, UP1, !UPT ;  /* 0x0000000709067290 */ /* 0x000fe20008ffe43f */
[----:B------:R-:W-:Y:S01]  /*5ad0*/  F2FP.F16.F32.PACK_AB R14, R14, R15 ;  /* 0x0000000f0e0e723e */ /* 0x000fe200000000ff */
[----:B------:R-:W-:Y:S01]  /*5ae0*/  UISETP.NE.AND.EX UP0, UPT, UR7, URZ, UPT, UP0 ;  /* 0x0000003f0700728c */ /* 0x000fe2000bf05300 */
[----:B------:R-:W-:-:S02]  /*5af0*/  F2FP.F16.F32.PACK_AB R13, R168, R157 ;  /* 0x0000009da80d723e */ /* 0x000fc400000000ff */
[----:B------:R-:W-:Y:S02]  /*5b00*/  F2FP.F16.F32.PACK_AB R15, R169, R156 ;  /* 0x0000009ca90f723e */ /* 0x000fe400000000ff */
[----:B------:R-:W-:Y:S02]  /*5b10*/  F2FP.F16.F32.PACK_AB R24, R57, R24 ;  /* 0x000000183918723e */ /* 0x000fe400000000ff */
[----:B------:R-:W-:Y:S02]  /*5b20*/  F2FP.F16.F32.PACK_AB R25, R166, R25 ;  /* 0x00000019a619723e */ /* 0x000fe400000000ff */
[----:B------:R-:W-:Y:S02]  /*5b30*/  F2FP.F16.F32.PACK_AB R28, R28, R3 ;  /* 0x000000031c1c723e */ /* 0x000fe400000000ff */
[----:B------:R-:W-:Y:S02]  /*5b40*/  F2FP.F16.F32.PACK_AB R72, R73, R72 ;  /* 0x000000484948723e */ /* 0x000fe400000000ff */
[----:B------:R-:W-:-:S02]  /*5b50*/  F2FP.F16.F32.PACK_AB R80, R81, R80 ;  /* 0x000000505150723e */ /* 0x000fc400000000ff */
[----:B------:R-:W-:Y:S02]  /*5b60*/  MOV R20, R0 ;  /* 0x0000000000147202 */ /* 0x000fe40000000f00 */
[----:B0-----:R-:W-:Y:S02]  /*5b70*/  MOV R21, R7 ;  /* 0x0000000700157202 */ /* 0x001fe40000000f00 */
[----:B------:R-:W-:Y:S02]  /*5b80*/  F2FP.F16.F32.PACK_AB R73, R165, R152 ;  /* 0x00000098a549723e */ /* 0x000fe400000000ff */
[----:B------:R-:W-:Y:S01]  /*5b90*/  F2FP.F16.F32.PACK_AB R81, R161, R82 ;  /* 0x00000052a151723e */ /* 0x000fe200000000ff */
[----:B------:R-:W-:Y:S01]  /*5ba0*/  IMAD.WIDE R78, R202, 0x2, R20 ;  /* 0x00000002ca4e7825 */ /* 0x000fe200078e0214 */
[----:B------:R-:W-:Y:S02]  /*5bb0*/  F2FP.F16.F32.PACK_AB R88, R89, R88 ;  /* 0x000000585958723e */ /* 0x000fe400000000ff */
[----:B------:R-:W-:-:S02]  /*5bc0*/  F2FP.F16.F32.PACK_AB R82, R85, R84 ;  /* 0x000000545552723e */ /* 0x000fc400000000ff */
[C---:B------:R-:W-:Y:S02]  /*5bd0*/  IADD3 R30, P1, R78.reuse, 0x20, RZ ;  /* 0x000000204e1e7810 */ /* 0x040fe40007f3e0ff */
[C---:B------:R-:W-:Y:S02]  /*5be0*/  LOP3.LUT R7, R78.reuse, 0x380, RZ, 0xc0, !PT ;  /* 0x000003804e077812 */ /* 0x040fe400078ec0ff */
[C---:B------:R-:W-:Y:S01]  /*5bf0*/  IADD3 R95, P0, R78.reuse, 0x40, RZ ;  /* 0x000000404e5f7810 */ /* 0x040fe20007f1e0ff */
[--C-:B------:R-:W-:Y:S01]  /*5c00*/  IMAD.X R31, RZ, RZ, R79.reuse, P1 ;  /* 0x000000ffff1f7224 */ /* 0x100fe200008e064f */
[C---:B------:R-:W-:Y:S02]  /*5c10*/  IADD3 R181, P4, R78.reuse, 0x60, RZ ;  /* 0x000000604eb57810 */ /* 0x040fe40007f9e0ff */
[C---:B------:R-:W-:Y:S01]  /*5c20*/  IADD3 R183, P3, R78.reuse, 0x4000, RZ ;  /* 0x000040004eb77810 */ /* 0x040fe20007f7e0ff */
[--C-:B------:R-:W-:Y:S01]  /*5c30*/  IMAD.X R35, RZ, RZ, R79.reuse, P0 ;  /* 0x000000ffff237224 */ /* 0x100fe200000e064f */
        /* <DEDUP_REMOVED lines=8> */
[----:B------:R-:W-:Y:S01]  /*5cc0*/  SHF.R.U64 R7, R7, 0x3, RZ ;  /* 0x0000000307077819 */ /* 0x000fe200000012ff */
[--C-:B------:R-:W-:Y:S01]  /*5cd0*/  IMAD.X R53, RZ, RZ, R79.reuse, P2 ;  /* 0x000000ffff357224 */ /* 0x100fe200010e064f */
[C---:B------:R-:W-:Y:S01]  /*5ce0*/  IADD3 R58, P0, R78.reuse, 0x8020, RZ ;  /* 0x000080204e3a7810 */ /* 0x040fe20007f1e0ff */
[----:B------:R-:W-:Y:S01]  /*5cf0*/  IMAD.X R55, RZ, RZ, R79, P1 ;  /* 0x000000ffff377224 */ /* 0x000fe200008e064f */
[----:B------:R-:W-:-:S02]  /*5d00*/  IADD3 R191, P4, R78, 0x8040, RZ ;  /* 0x000080404ebf7810 */ /* 0x000fc40007f9e0ff */
        /* <DEDUP_REMOVED lines=8> */
[----:B------:R-:W-:Y:S01]  /*5d90*/  IADD3 R199, P1, R78, 0xc060, RZ ;  /* 0x0000c0604ec77810 */ /* 0x000fe20007f3e0ff */
[--C-:B------:R-:W-:Y:S01]  /*5da0*/  IMAD.X R71, RZ, RZ, R79.reuse, P5 ;  /* 0x000000ffff477224 */ /* 0x100fe200028e064f */
[----:B------:R-:W-:Y:S01]  /*5db0*/  LOP3.LUT R78, R7, R78, RZ, 0x3c, !PT ;  /* 0x0000004e074e7212 */ /* 0x000fe200078e3cff */
[--C-:B------:R-:W-:Y:S01]  /*5dc0*/  IMAD.X R75, RZ, RZ, R79.reuse, P2 ;  /* 0x000000ffff4b7224 */ /* 0x100fe200010e064f */
[----:B------:R-:W-:Y:S01]  /*5dd0*/  LOP3.LUT R7, R30, 0x380, RZ, 0xc0, !PT ;  /* 0x000003801e077812 */ /* 0x000fe200078ec0ff */
[----:B------:R-:W-:Y:S01]  /*5de0*/  IMAD.X R27, RZ, RZ, R79, P1 ;  /* 0x000000ffff1b7224 */ /* 0x000fe200008e064f */
[----:B------:R-:W-:-:S02]  /*5df0*/  LOP3.LUT R40, R183, 0x380, RZ, 0xc0, !PT ;  /* 0x00000380b7287812 */ /* 0x000fc400078ec0ff */
[----:B------:R-:W-:Y:S02]  /*5e00*/  SHF.R.U64 R7, R7, 0x3, RZ ;  /* 0x0000000307077819 */ /* 0x000fe400000012ff */
[----:B------:R-:W-:Y:S02]  /*5e10*/  SHF.R.U64 R40, R40, 0x3, RZ ;  /* 0x0000000328287819 */ /* 0x000fe400000012ff */
[----:B------:R-:W-:Y:S02]  /*5e20*/  LOP3.LUT R30, R7, R30, RZ, 0x3c, !PT ;  /* 0x0000001e071e7212 */ /* 0x000fe400078e3cff */
[----:B------:R-:W-:Y:S02]  /*5e30*/  LOP3.LUT R7, R42, 0x380, RZ, 0xc0, !PT ;  /* 0x000003802a077812 */ /* 0x000fe400078ec0ff */
[----:B------:R-:W-:Y:S02]  /*5e40*/  LOP3.LUT R46, R40, R183, RZ, 0x3c, !PT ;  /* 0x000000b7282e7212 */ /* 0x000fe400078e3cff */
[----:B------:R-:W-:-:S02]  /*5e50*/  LOP3.LUT R40, R185, 0x380, RZ, 0xc0, !PT ;  /* 0x00000380b9287812 */ /* 0x000fc400078ec0ff */
[----:B------:R-:W-:Y:S02]  /*5e60*/  SHF.R.U64 R7, R7, 0x3, RZ ;  /* 0x0000000307077819 */ /* 0x000fe400000012ff */
[----:B------:R-:W-:Y:S02]  /*5e70*/  SHF.R.U64 R40, R40, 0x3, RZ ;  /* 0x0000000328287819 */ /* 0x000fe400000012ff */
[----:B------:R-:W-:Y:S02]  /*5e80*/  LOP3.LUT R48, R7, R42, RZ, 0x3c, !PT ;  /* 0x0000002a07307212 */ /* 0x000fe400078e3cff */
[----:B------:R-:W-:Y:S02]  /*5e90*/  LOP3.LUT R7, R58, 0x380, RZ, 0xc0, !PT ;  /* 0x000003803a077812 */ /* 0x000fe400078ec0ff */
[----:B------:R-:W-:Y:S02]  /*5ea0*/  LOP3.LUT R50, R40, R185, RZ, 0x3c, !PT ;  /* 0x000000b928327212 */ /* 0x000fe400078e3cff */
[----:B------:R-:W-:-:S02]  /*5eb0*/  LOP3.LUT R42, R193, 0x380, RZ, 0xc0, !PT ;  /* 0x00000380c12a7812 */ /* 0x000fc400078ec0ff */
[----:B------:R-:W-:Y:S02]  /*5ec0*/  LOP3.LUT R40, R191, 0x380, RZ, 0xc0, !PT ;  /* 0x00000380bf287812 */ /* 0x000fe400078ec0ff */
[----:B------:R-:W-:Y:S02]  /*5ed0*/  SHF.R.U64 R7, R7, 0x3, RZ ;  /* 0x0000000307077819 */ /* 0x000fe400000012ff */
[----:B------:R-:W-:Y:S02]  /*5ee0*/  SHF.R.U64 R42, R42, 0x3, RZ ;  /* 0x000000032a2a7819 */ /* 0x000fe400000012ff */
[----:B------:R-:W-:Y:S02]  /*5ef0*/  SHF.R.U64 R40, R40, 0x3, RZ ;  /* 0x0000000328287819 */ /* 0x000fe400000012ff */
[----:B------:R-:W-:Y:S02]  /*5f00*/  LOP3.LUT R58, R7, R58, RZ, 0x3c, !PT ;  /* 0x0000003a073a7212 */ /* 0x000fe400078e3cff */
[----:B------:R-:W-:-:S02]  /*5f10*/  LOP3.LUT R34, R95, 0x380, RZ, 0xc0, !PT ;  /* 0x000003805f227812 */ /* 0x000fc400078ec0ff */
[----:B------:R-:W-:Y:S02]  /*5f20*/  LOP3.LUT R64, R42, R193, RZ, 0x3c, !PT ;  /* 0x000000c12a407212 */ /* 0x000fe400078e3cff */
[----:B------:R-:W-:Y:S02]  /*5f30*/  LOP3.LUT R7, R70, 0x380, RZ, 0xc0, !PT ;  /* 0x0000038046077812 */ /* 0x000fe400078ec0ff */
[----:B------:R-:W-:Y:S02]  /*5f40*/  LOP3.LUT R38, R181, 0x380, RZ, 0xc0, !PT ;  /* 0x00000380b5267812 */ /* 0x000fe400078ec0ff */
[----:B------:R-:W-:Y:S02]  /*5f50*/  LOP3.LUT R62, R40, R191, RZ, 0x3c, !PT ;  /* 0x000000bf283e7212 */ /* 0x000fe400078e3cff */
[----:B------:R-:W-:Y:S02]  /*5f60*/  LOP3.LUT R42, R199, 0x380, RZ, 0xc0, !PT ;  /* 0x00000380c72a7812 */ /* 0x000fe400078ec0ff */
[----:B------:R-:W-:-:S02]  /*5f70*/  LOP3.LUT R40, R197, 0x380, RZ, 0xc0, !PT ;  /* 0x00000380c5287812 */ /* 0x000fc400078ec0ff */
[----:B------:R-:W-:Y:S02]  /*5f80*/  SHF.R.U64 R34, R34, 0x3, RZ ;  /* 0x0000000322227819 */ /* 0x000fe400000012ff */
[----:B------:R-:W-:Y:S02]  /*5f90*/  SHF.R.U64 R29, R7, 0x3, RZ ;  /* 0x00000003071d7819 */ /* 0x000fe400000012ff */
[----:B------:R-:W-:Y:S02]  /*5fa0*/  SHF.R.U64 R38, R38, 0x3, RZ ;  /* 0x0000000326267819 */ /* 0x000fe400000012ff */
[----:B------:R-:W-:Y:S02]  /*5fb0*/  LOP3.LUT R52, R187, 0x380, RZ, 0xc0, !PT ;  /* 0x00000380bb347812 */ /* 0x000fe400078ec0ff */
[----:B------:R-:W-:Y:S02]  /*5fc0*/  MOV R78, R78 ;  /* 0x0000004e004e7202 */ /* 0x000fe40000000f00 */
[----:B------:R-:W-:-:S02]  /*5fd0*/  SHF.R.U64 R42, R42, 0x3, RZ ;  /* 0x000000032a2a7819 */ /* 0x000fc400000012ff */
[----:B------:R-:W-:Y:S02]  /*5fe0*/  F2FP.F16.F32.PACK_AB R7, R177, R26 ;  /* 0x0000001ab107723e */ /* 0x000fe400000000ff */
[----:B------:R-:W-:Y:S02]  /*5ff0*/  LOP3.LUT R54, R189, 0x380, RZ, 0xc0, !PT ;  /* 0x00000380bd367812 */ /* 0x000fe400078ec0ff */
[----:B------:R-:W-:Y:S01]  /*6000*/  SHF.R.U64 R40, R40, 0x3, RZ ;  /* 0x0000000328287819 */ /* 0x000fe200000012ff */
[----:B------:R0:W-:Y:S01]  /*6010*/  STSM.16.M88.4 [R78], R4 ;  /* 0x000000044e007844 */ /* 0x0001e20000000200 */
[----:B------:R-:W-:Y:S02]  /*6020*/  LOP3.LUT R34, R34, R95, RZ, 0x3c, !PT ;  /* 0x0000005f22227212 */ /* 0x000fe400078e3cff */
[----:B------:R-:W-:Y:S02]  /*6030*/  LOP3.LUT R38, R38, R181, RZ, 0x3c, !PT ;  /* 0x000000b526267212 */ /* 0x000fe400078e3cff */
[----:B------:R-:W-:-:S02]  /*6040*/  SHF.R.U64 R52, R52, 0x3, RZ ;  /* 0x0000000334347819 */ /* 0x000fc400000012ff */
[----:B------:R-:W-:Y:S02]  /*6050*/  LOP3.LUT R26, R42, R199, RZ, 0x3c, !PT ;  /* 0x000000c72a1a7212 */ /* 0x000fe400078e3cff */
[----:B------:R-:W-:Y:S02]  /*6060*/  SHF.R.U64 R54, R54, 0x3, RZ ;  /* 0x0000000336367819 */ /* 0x000fe400000012ff */
[----:B------:R-:W-:Y:S02]  /*6070*/  LOP3.LUT R66, R195, 0x380, RZ, 0xc0, !PT ;  /* 0x00000380c3427812 */ /* 0x000fe400078ec0ff */
[----:B------:R-:W-:Y:S02]  /*6080*/  LOP3.LUT R74, R40, R197, RZ, 0x3c, !PT ;  /* 0x000000c5284a7212 */ /* 0x000fe400078e3cff */
[----:B------:R-:W-:Y:S02]  /*6090*/  MOV R40, R30 ;  /* 0x0000001e00287202 */ /* 0x000fe40000000f00 */
[----:B0-----:R-:W-:-:S02]  /*60a0*/  F2FP.F16.F32.PACK_AB R4, R33, R32 ;  /* 0x000000202104723e */ /* 0x001fc400000000ff */
[----:B------:R-:W-:Y:S02]  /*60b0*/  F2FP.F16.F32.PACK_AB R5, R176, R173 ;  /* 0x000000adb005723e */ /* 0x000fe400000000ff */
[----:B------:R-:W-:Y:S02]  /*60c0*/  F2FP.F16.F32.PACK_AB R6, R37, R36 ;  /* 0x000000242506723e */ /* 0x000fe400000000ff */
[----:B------:R-:W-:Y:S02]  /*60d0*/  F2FP.F16.F32.PACK_AB R7, R175, R172 ;  /* 0x000000acaf07723e */ /* 0x000fe400000000ff */
[----:B------:R-:W-:Y:S02]  /*60e0*/  MOV R35, R34 ;  /* 0x0000002200237202 */ /* 0x000fe40000000f00 */
[----:B------:R-:W-:Y:S01]  /*60f0*/  LOP3.LUT R52, R52, R187, RZ, 0x3c, !PT ;  /* 0x000000bb34347212 */ /* 0x000fe200078e3cff */
[----:B------:R0:W-:Y:S01]  /*6100*/  STSM.16.M88.4 [R40], R4 ;  /* 0x0000000428007844 */ /* 0x0001e20000000200 */
[----:B------:R-:W-:-:S02]  /*6110*/  MOV R38, R38 ;  /* 0x0000002600267202 */ /* 0x000fc40000000f00 */
[----:B------:R-:W-:Y:S01]  /*6120*/  MOV R32, R26 ;  /* 0x0000001a00207202 */ /* 0x000fe20000000f00 */
[----:B------:R-:W-:Y:S01]  /*6130*/  STSM.16.M88.4 [R35], R8 ;  /* 0x0000000823007844 */ /* 0x000fe20000000200 */
[----:B------:R-:W-:Y:S02]  /*6140*/  LOP3.LUT R54, R54, R189, RZ, 0x3c, !PT ;  /* 0x000000bd36367212 */ /* 0x000fe400078e3cff */
[----:B------:R-:W-:Y:S01]  /*6150*/  SHF.R.U64 R66, R66, 0x3, RZ ;  /* 0x0000000342427819 */ /* 0x000fe200000012ff */
[----:B------:R-:W-:Y:S01]  /*6160*/  STSM.16.M88.4 [R38], R12 ;  /* 0x0000000c26007844 */ /* 0x000fe20000000200 */
[----:B------:R-:W-:Y:S02]  /*6170*/  LOP3.LUT R70, R29, R70, RZ, 0x3c, !PT ;  /* 0x000000461d467212 */ /* 0x000fe400078e3cff */
[----:B------:R-:W-:Y:S02]  /*6180*/  MOV R46, R46 ;  /* 0x0000002e002e7202 */ /* 0x000fe40000000f00 */
[----:B------:R-:W-:-:S02]  /*6190*/  F2FP.F16.F32.PACK_AB R26, R61, R60 ;  /* 0x0000003c3d1a723e */ /* 0x000fc400000000ff */
[----:B------:R-:W-:Y:S01]  /*61a0*/  F2FP.F16.F32.PACK_AB R27, R164, R155 ;  /* 0x0000009ba41b723e */ /* 0x000fe200000000ff */
[----:B0-----:R-:W-:Y:S01]  /*61b0*/  IMAD.U32 R5, RZ, RZ, UR6 ;  /* 0x00000006ff057e24 */ /* 0x001fe2000f8e00ff */
[----:B------:R-:W-:Y:S01]  /*61c0*/  MOV R48, R48 ;  /* 0x0000003000307202 */ /* 0x000fe20000000f00 */
[----:B------:R-:W-:Y:S01]  /*61d0*/  ULDC.64 UR6, c[0x0][0xbe0] ;  /* 0x0002f80000067ab9 */ /* 0x000fe20000000a00 */
[----:B------:R-:W-:Y:S01]  /*61e0*/  MOV R34, R74 ;  /* 0x0000004a00227202 */ /* 0x000fe20000000f00 */
[----:B------:R-:W-:Y:S01]  /*61f0*/  STSM.16.M88.4 [R46], R24 ;  /* 0x000000182e007844 */ /* 0x000fe20000000200 */
[----:B------:R-:W-:Y:S01]  /*6200*/  F2FP.F16.F32.PACK_AB R29, R167, R154 ;  /* 0x0000009aa71d723e */ /* 0x000fe200000000ff */
[----:B------:R-:W-:Y:S01]  /*6210*/  IMAD.U32 R4, RZ, RZ, UR4 ;  /* 0x00000004ff047e24 */ /* 0x000fe2000f8e00ff */
[----:B------:R-:W-:Y:S02]  /*6220*/  F2FP.F16.F32.PACK_AB R30, R69, R68 ;  /* 0x00000044451e723e */ /* 0x000fe400000000ff */
[----:B------:R-:W-:-:S02]  /*6230*/  F2FP.F16.F32.PACK_AB R31, R162, R153 ;  /* 0x00000099a21f723e */ /* 0x000fc400000000ff */
[----:B------:R-:W-:Y:S02]  /*6240*/  MOV R50, R50 ;  /* 0x0000003200327202 */ /* 0x000fe40000000f00 */
[----:B------:R-:W-:Y:S01]  /*6250*/  F2FP.F16.F32.PACK_AB R74, R77, R76 ;  /* 0x0000004c4d4a723e */ /* 0x000fe200000000ff */
[----:B------:R-:W-:Y:S01]  /*6260*/  STSM.16.M88.4 [R48], R28 ;  /* 0x0000001c30007844 */ /* 0x000fe20000000200 */
[----:B------:R-:W-:Y:S02]  /*6270*/  F2FP.F16.F32.PACK_AB R75, R163, R56 ;  /* 0x00000038a34b723e */ /* 0x000fe400000000ff */
[----:B------:R-:W-:Y:S02]  /*6280*/  MOV R52, R52 ;  /* 0x0000003400347202 */ /* 0x000fe40000000f00 */
[----:B------:R-:W-:Y:S01]  /*6290*/  F2FP.F16.F32.PACK_AB R83, R160, R83 ;  /* 0x00000053a053723e */ /* 0x000fe200000000ff */
[----:B------:R-:W-:Y:S01]  /*62a0*/  STSM.16.M88.4 [R50], R72 ;  /* 0x0000004832007844 */ /* 0x000fe20000000200 */
[----:B------:R-:W-:-:S02]  /*62b0*/  F2FP.F16.F32.PACK_AB R89, R87, R90 ;  /* 0x0000005a5759723e */ /* 0x000fc400000000ff */
[----:B------:R-:W-:Y:S01]  /*62c0*/  F2FP.F16.F32.PACK_AB R96, R97, R96 ;  /* 0x000000606160723e */ /* 0x000fe200000000ff */
[----:B------:R0:W-:Y:S01]  /*62d0*/  STSM.16.M88.4 [R52], R80 ;  /* 0x0000005034007844 */ /* 0x0001e20000000200 */
[----:B------:R-:W-:Y:S02]  /*62e0*/  LOP3.LUT R66, R66, R195, RZ, 0x3c, !PT ;  /* 0x000000c342427212 */ /* 0x000fe400078e3cff */
[----:B------:R-:W-:Y:S02]  /*62f0*/  MOV R54, R54 ;  /* 0x0000003600367202 */ /* 0x000fe40000000f00 */
[----:B------:R-:W-:Y:S02]  /*6300*/  F2FP.F16.F32.PACK_AB R90, R93, R92 ;  /* 0x0000005c5d5a723e */ /* 0x000fe400000000ff */
[----:B------:R-:W-:Y:S02]  /*6310*/  F2FP.F16.F32.PACK_AB R91, R86, R91 ;  /* 0x0000005b565b723e */ /* 0x000fe400000000ff */
[----:B------:R-:W-:-:S02]  /*6320*/  F2FP.F16.F32.PACK_AB R97, R99, R98 ;  /* 0x000000626361723e */ /* 0x000fc400000000ff */
[----:B------:R-:W-:Y:S01]  /*6330*/  F2FP.F16.F32.PACK_AB R104, R105, R104 ;  /* 0x000000686968723e */ /* 0x000fe200000000ff */
[----:B------:R1:W-:Y:S01]  /*6340*/  STSM.16.M88.4 [R54], R88 ;  /* 0x0000005836007844 */ /* 0x0003e20000000200 */
[----:B------:R-:W-:Y:S02]  /*6350*/  MOV R58, R58 ;  /* 0x0000003a003a7202 */ /* 0x000fe40000000f00 */
[----:B------:R-:W-:Y:S02]  /*6360*/  F2FP.F16.F32.PACK_AB R98, R101, R100 ;  /* 0x000000646562723e */ /* 0x000fe400000000ff */
[----:B------:R-:W-:Y:S02]  /*6370*/  F2FP.F16.F32.PACK_AB R99, R103, R102 ;  /* 0x000000666763723e */ /* 0x000fe400000000ff */
[----:B------:R-:W-:Y:S02]  /*6380*/  F2FP.F16.F32.PACK_AB R105, R107, R106 ;  /* 0x0000006a6b69723e */ /* 0x000fe400000000ff */
[----:B------:R-:W-:Y:S01]  /*6390*/  F2FP.F16.F32.PACK_AB R112, R113, R112 ;  /* 0x000000707170723e */ /* 0x000fe200000000ff */
[----:B------:R1:W-:Y:S01]  /*63a0*/  STSM.16.M88.4 [R58], R96 ;  /* 0x000000603a007844 */ /* 0x0003e20000000200 */
[----:B------:R-:W-:-:S02]  /*63b0*/  MOV R62, R62 ;  /* 0x0000003e003e7202 */ /* 0x000fc40000000f00 */
[----:B------:R-:W-:Y:S02]  /*63c0*/  F2FP.F16.F32.PACK_AB R106, R109, R108 ;  /* 0x0000006c6d6a723e */ /* 0x000fe400000000ff */
[----:B------:R-:W-:Y:S02]  /*63d0*/  F2FP.F16.F32.PACK_AB R107, R111, R110 ;  /* 0x0000006e6f6b723e */ /* 0x000fe400000000ff */
[----:B------:R-:W-:Y:S02]  /*63e0*/  F2FP.F16.F32.PACK_AB R113, R115, R114 ;  /* 0x000000727371723e */ /* 0x000fe400000000ff */
[----:B------:R-:W-:Y:S01]  /*63f0*/  F2FP.F16.F32.PACK_AB R120, R121, R120 ;  /* 0x000000787978723e */ /* 0x000fe200000000ff */
[----:B------:R1:W-:Y:S01]  /*6400*/  STSM.16.M88.4 [R62], R104 ;  /* 0x000000683e007844 */ /* 0x0003e20000000200 */
[----:B------:R-:W-:Y:S02]  /*6410*/  MOV R64, R64 ;  /* 0x0000004000407202 */ /* 0x000fe40000000f00 */
[----:B------:R-:W-:-:S02]  /*6420*/  F2FP.F16.F32.PACK_AB R114, R117, R116 ;  /* 0x000000747572723e */ /* 0x000fc400000000ff */
[----:B------:R-:W-:Y:S02]  /*6430*/  F2FP.F16.F32.PACK_AB R115, R119, R118 ;  /* 0x000000767773723e */ /* 0x000fe400000000ff */
[----:B------:R-:W-:Y:S02]  /*6440*/  F2FP.F16.F32.PACK_AB R121, R123, R122 ;  /* 0x0000007a7b79723e */ /* 0x000fe400000000ff */
[----:B------:R-:W-:Y:S01]  /*6450*/  F2FP.F16.F32.PACK_AB R128, R129, R128 ;  /* 0x000000808180723e */ /* 0x000fe200000000ff */
[----:B------:R1:W-:Y:S01]  /*6460*/  STSM.16.M88.4 [R64], R112 ;  /* 0x0000007040007844 */ /* 0x0003e20000000200 */
[----:B------:R-:W-:Y:S02]  /*6470*/  MOV R66, R66 ;  /* 0x0000004200427202 */ /* 0x000fe40000000f00 */
[----:B------:R-:W-:Y:S02]  /*6480*/  F2FP.F16.F32.PACK_AB R122, R125, R124 ;  /* 0x0000007c7d7a723e */ /* 0x000fe400000000ff */
[----:B------:R-:W-:-:S02]  /*6490*/  F2FP.F16.F32.PACK_AB R123, R127, R126 ;  /* 0x0000007e7f7b723e */ /* 0x000fc400000000ff */
[----:B------:R-:W-:Y:S02]  /*64a0*/  F2FP.F16.F32.PACK_AB R129, R131, R130 ;  /* 0x000000828381723e */ /* 0x000fe400000000ff */
[----:B------:R-:W-:Y:S01]  /*64b0*/  F2FP.F16.F32.PACK_AB R136, R137, R136 ;  /* 0x000000888988723e */ /* 0x000fe200000000ff */
[----:B------:R1:W-:Y:S01]  /*64c0*/  STSM.16.M88.4 [R66], R120 ;  /* 0x0000007842007844 */ /* 0x0003e20000000200 */
[----:B------:R-:W-:Y:S02]  /*64d0*/  MOV R70, R70 ;  /* 0x0000004600467202 */ /* 0x000fe40000000f00 */
[----:B------:R-:W-:Y:S02]  /*64e0*/  F2FP.F16.F32.PACK_AB R130, R133, R132 ;  /* 0x000000848582723e */ /* 0x000fe400000000ff */
[----:B------:R-:W-:Y:S02]  /*64f0*/  F2FP.F16.F32.PACK_AB R131, R135, R134 ;  /* 0x000000868783723e */ /* 0x000fe400000000ff */
[----:B------:R-:W-:-:S02]  /*6500*/  F2FP.F16.F32.PACK_AB R137, R139, R138 ;  /* 0x0000008a8b89723e */ /* 0x000fc400000000ff */
[----:B------:R-:W-:Y:S01]  /*6510*/  F2FP.F16.F32.PACK_AB R144, R145, R144 ;  /* 0x000000909190723e */ /* 0x000fe200000000ff */
[----:B------:R1:W-:Y:S01]  /*6520*/  STSM.16.M88.4 [R70], R128 ;  /* 0x0000008046007844 */ /* 0x0003e20000000200 */
[----:B------:R-:W-:Y:S02]  /*6530*/  F2FP.F16.F32.PACK_AB R138, R141, R140 ;  /* 0x0000008c8d8a723e */ /* 0x000fe400000000ff */
[----:B------:R-:W-:Y:S02]  /*6540*/  F2FP.F16.F32.PACK_AB R139, R143, R142 ;  /* 0x0000008e8f8b723e */ /* 0x000fe400000000ff */
[----:B------:R-:W-:Y:S02]  /*6550*/  F2FP.F16.F32.PACK_AB R145, R147, R146 ;  /* 0x000000929391723e */ /* 0x000fe400000000ff */
[----:B------:R-:W-:Y:S01]  /*6560*/  F2FP.F16.F32.PACK_AB R146, R149, R148 ;  /* 0x000000949592723e */ /* 0x000fe200000000ff */
[----:B------:R1:W-:Y:S01]  /*6570*/  STSM.16.M88.4 [R34], R136 ;  /* 0x0000008822007844 */ /* 0x0003e20000000200 */
[----:B------:R-:W-:Y:S01]  /*6580*/  F2FP.F16.F32.PACK_AB R147, R151, R150 ;  /* 0x000000969793723e */ /* 0x000fe200000000ff */
[----:B------:R-:W-:Y:S01]  /*6590*/  UISETP.NE.U32.AND UP1, UPT, UR6, URZ, UPT ;  /* 0x0000003f0600728c */ /* 0x000fe2000bf25070 */
[----:B------:R-:W-:-:S03]  /*65a0*/  PLOP3.LUT P1, PT, PT, PT, UP0, 0x80, 0x0 ;  /* 0x000000000000781c */ /* 0x000fc60003f2f008 */
[----:B------:R1:W-:Y:S01]  /*65b0*/  STSM.16.M88.4 [R32], R144 ;  /* 0x0000009020007844 */ /* 0x0003e20000000200 */
[----:B------:R-:W-:Y:S01]  /*65c0*/  BAR.SYNC.DEFER_BLOCKING 0x1, 0x100 ;  /* 0x0044000000007b1d */ /* 0x000fe20000010000 */
[----:B------:R-:W-:-:S07]  /*65d0*/  UISETP.NE.AND.EX UP1, UPT, UR7, URZ, UPT, UP1 ;  /* 0x0000003f0700728c */ /* 0x000fce000bf25310 */
[----:B0-----:R-:W0:Y:S01]  /*65e0*/  LDC R81, c[0x0][0xa88] ;  /* 0x0002a200ff517b82 */ /* 0x001e220000000800 */
[----:B------:R-:W-:-:S03]  /*65f0*/  PLOP3.LUT P2, PT, PT, PT, UP1, 0x80, 0x0 ;  /* 0x000000000000781c */ /* 0x000fc60003f4f018 */
[----:B------:R-:W-:Y:S01]  /*6600*/  @UP1 UIADD3 UR6, UP2, UR8, UR6, URZ ;  /* 0x0000000608061290 */ /* 0x000fe2000ff5e03f */
[----:B------:R-:W-:-:S03]  /*6610*/  IMAD R7, R16, 0x40, R2 ;  /* 0x0000004010077824 */ /* 0x000fc600078e0202 */
[----:B------:R-:W-:Y:S01]  /*6620*/  @UP1 UIADD3.X UR7, UR9, UR7, URZ, UP2, !UPT ;  /* 0x0000000709071290 */ /* 0x000fe200097fe43f */
[----:B------:R-:W-:-:S04]  /*6630*/  IMAD.WIDE R20, R7, 0x2, R20 ;  /* 0x0000000207147825 */ /* 0x000fc800078e0214 */
[----:B------:R-:W-:Y:S01]  /*6640*/  IMAD.U32 R6, RZ, RZ, UR6 ;  /* 0x00000006ff067e24 */ /* 0x000fe2000f8e00ff */
[----:B------:R-:W2:Y:S01]  /*6650*/  @P1 LDG.E R3, desc[UR40][R4.64] ;  /* 0x0000002804031981 */ /* 0x000ea2000c1e1900 */
[----:B------:R-:W-:Y:S01]  /*6660*/  IMAD.U32 R7, RZ, RZ, UR7 ;  /* 0x00000007ff077e24 */ /* 0x000fe2000f8e00ff */
[----:B------:R-:W-:Y:S01]  /*6670*/  UMOV UR4, URZ ;  /* 0x0000003f00047c82 */ /* 0x000fe20008000000 */
[----:B------:R-:W-:-:S03]  /*6680*/  IADD3 R13, P0, R20, 0x1000, RZ ;  /* 0x00001000140d7810 */ /* 0x000fc60007f1e0ff */
[----:B0-----:R1:W5:Y:S01]  /*6690*/  @P2 LDG.E R81, desc[UR40][R6.64] ;  /* 0x0000002806512981 */ /* 0x001362000c1e1900 */
[----:B--2---:R-:W-:Y:S01]  /*66a0*/  @P1 R2UR UR4, R3 ;  /* 0x00000000030412ca */ /* 0x004fe200000e0000 */
[----:B-1----:R-:W-:-:S14]  /*66b0*/  @P2 BRA `(.L_x_265) ;  /* 0x0000000000102947 */ /* 0x002fdc0003800000 */
[----:B------:R-:W-:Y:S05]  /*66c0*/  @!P1 BRA `(.L_x_265) ;  /* 0x00000000000c9947 */ /* 0x000fea0003800000 */
[----:B------:R-:W2:Y:S04]  /*66d0*/  LDG.E R6, desc[UR40][R4.64] ;  /* 0x0000002804067981 */ /* 0x000ea8000c1e1900 */
[----:B-----5:R-:W2:Y:S02]  /*66e0*/  LDG.E R81, desc[UR40][R4.64+0x4] ;  /* 0x0000042804517981 */ /* 0x020ea4000c1e1900 */
[----:B--2---:R-:W-:-:S07]  /*66f0*/  IMAD.IADD R81, R81, 0x1, -R6 ;  /* 0x0000000151517824 */ /* 0x004fce00078e0a06 */
.L_x_265:
[----:B------:R-:W-:Y:S01]  /*6700*/  USHF.R.S32.HI UR11, URZ, 0x1f, UR44 ;  /* 0x0000001f3f0b7899 */ /* 0x000fe2000801142c */
[----:B------:R-:W-:Y:S01]  /*6710*/  IADD3 R5, P2, R20, 0x3000, RZ ;  /* 0x0000300014057810 */ /* 0x000fe20007f5e0ff */
[----:B------:R-:W-:Y:S01]  /*6720*/  ULDC.64 UR12, c[0x0][0xb70] ;  /* 0x0002dc00000c7ab9 */ /* 0x000fe20000000a00 */
[----:B------:R-:W-:Y:S01]  /*6730*/  USHF.R.S32.HI UR9, URZ, 0x1f, UR4 ;  /* 0x0000001f3f097899 */ /* 0x000fe20008011404 */
[----:B------:R-:W-:Y:S01]  /*6740*/  IMAD R10, R18, 0x80, R201 ;  /* 0x00000080120a7824 */ /* 0x000fe200078e02c9 */
[----:B------:R-:W-:Y:S01]  /*6750*/  UIMAD UR10, UR11, UR12, URZ ;  /* 0x0000000c0b0a72a4 */ /* 0x000fe2000f8e023f */
[----:B------:R-:W-:Y:S01]  /*6760*/  LOP3.LUT R4, R5, 0x380, RZ, 0xc0, !PT ;  /* 0x0000038005047812 */ /* 0x000fe200078ec0ff */
[----:B------:R-:W-:Y:S01]  /*6770*/  UMOV UR8, UR4 ;  /* 0x0000000400087c82 */ /* 0x000fe20008000000 */
[----:B------:R-:W-:Y:S01]  /*6780*/  USEL UR45, UR45, URZ, !UP0 ;  /* 0x0000003f2d2d7287 */ /* 0x000fe2000c000000 */
[----:B------:R-:W-:Y:S01]  /*6790*/  LOP3.LUT R12, R13, 0x380, RZ, 0xc0, !PT ;  /* 0x000003800d0c7812 */ /* 0x000fe200078ec0ff */
[----:B------:R-:W-:Y:S01]  /*67a0*/  UIMAD.WIDE.U32 UR6, UR44, UR12, UR8 ;  /* 0x0000000c2c0672a5 */ /* 0x000fe2000f8e0008 */
[----:B------:R-:W-:Y:S01]  /*67b0*/  SHF.R.U64 R4, R4, 0x3, RZ ;  /* 0x0000000304047819 */ /* 0x000fe200000012ff */
[----:B------:R-:W-:Y:S01]  /*67c0*/  UIMAD UR10, UR44, UR13, UR10 ;  /* 0x0000000d2c0a72a4 */ /* 0x000fe2000f8e020a */
[----:B------:R-:W-:Y:S01]  /*67d0*/  IADD3 R9, P1, R20, 0x2000, RZ ;  /* 0x0000200014097810 */ /* 0x000fe20007f3e0ff */
[----:B------:R-:W-:Y:S01]  /*67e0*/  USEL UR46, UR46, URZ, !UP0 ;  /* 0x0000003f2e2e7287 */ /* 0x000fe2000c000000 */
[----:B------:R-:W-:Y:S01]  /*67f0*/  LOP3.LUT R4, R4, R5, RZ, 0x3c, !PT ;  /* 0x0000000504047212 */ /* 0x000fe200078e3cff */
[----:B------:R-:W-:Y:S01]  /*6800*/  ULDC.64 UR12, c[0x0][0xb78] ;  /* 0x0002de00000c7ab9 */ /* 0x000fe20000000a00 */
[----:B------:R-:W-:Y:S01]  /*6810*/  UIADD3 UR7, UR7, UR10, URZ ;  /* 0x0000000a07077290 */ /* 0x000fe2000fffe03f */
[----:B------:R-:W-:Y:S01]  /*6820*/  SHF.R.S32.HI R3, RZ, 0x1f, R10 ;  /* 0x0000001fff037819 */ /* 0x000fe2000001140a */
[----:B------:R-:W-:Y:S01]  /*6830*/  UIMAD UR8, UR45, UR12, URZ ;  /* 0x0000000c2d0872a4 */ /* 0x000fe2000f8e023f */
[----:B------:R-:W-:Y:S01]  /*6840*/  SHF.R.U64 R12, R12, 0x3, RZ ;  /* 0x000000030c0c7819 */ /* 0x000fe200000012ff */
[----:B------:R-:W-:Y:S01]  /*6850*/  UIMAD.WIDE.U32 UR6, UR46, UR12, UR6 ;  /* 0x0000000c2e0672a5 */ /* 0x000fe2000f8e0006 */
[----:B------:R-:W-:Y:S01]  /*6860*/  LOP3.LUT R8, R9, 0x380, RZ, 0xc0, !PT ;  /* 0x0000038009087812 */ /* 0x000fe200078ec0ff */
[----:B------:R-:W-:Y:S01]  /*6870*/  UIMAD UR8, UR46, UR13, UR8 ;  /* 0x0000000d2e0872a4 */ /* 0x000fe2000f8e0208 */
[----:B------:R-:W-:Y:S01]  /*6880*/  LOP3.LUT R12, R12, R13, RZ, 0x3c, !PT ;  /* 0x0000000d0c0c7212 */ /* 0x000fe200078e3cff */
[----:B------:R-:W-:Y:S01]  /*6890*/  IMAD.X R13, RZ, RZ, R21, P0 ;  /* 0x000000ffff0d7224 */ /* 0x000fe200000e0615 */
[----:B------:R-:W-:Y:S01]  /*68a0*/  SHF.R.U64 R8, R8, 0x3, RZ ;  /* 0x0000000308087819 */ /* 0x000fe200000012ff */
[----:B------:R-:W-:Y:S01]  /*68b0*/  ULDC.64 UR12, c[0x0][0xaa0] ;  /* 0x0002a800000c7ab9 */ /* 0x000fe20000000a00 */
[----:B------:R-:W-:Y:S01]  /*68c0*/  IADD3 R5, P3, R10, UR6, RZ ;  /* 0x000000060a057c10 */ /* 0x000fe2000ff7e0ff */
[----:B------:R-:W-:Y:S01]  /*68d0*/  IMAD.U32 R6, RZ, RZ, UR8 ;  /* 0x00000008ff067e24 */ /* 0x000fe2000f8e00ff */
[----:B------:R-:W-:-:S02]  /*68e0*/  IADD3 R73, P0, R20, 0x8000, RZ ;  /* 0x0000800014497810 */ /* 0x000fc40007f1e0ff */
[----:B------:R-:W-:Y:S01]  /*68f0*/  LOP3.LUT R8, R8, R9, RZ, 0x3c, !PT ;  /* 0x0000000908087212 */ /* 0x000fe200078e3cff */
[--C-:B------:R-:W-:Y:S01]  /*6900*/  IMAD.X R9, RZ, RZ, R21.reuse, P1 ;  /* 0x000000ffff097224 */ /* 0x100fe200008e0615 */
[----:B------:R-:W-:Y:S01]  /*6910*/  IADD3.X R6, R3, UR7, R6, P3, !PT ;  /* 0x0000000703067c10 */ /* 0x000fe20009ffe406 */
[----:B------:R-:W-:Y:S01]  /*6920*/  ULDC.64 UR6, c[0x0][0xb40] ;  /* 0x0002d00000067ab9 */ /* 0x000fe20000000a00 */
[C---:B------:R-:W-:Y:S02]  /*6930*/  IADD3 R61, P1, R20.reuse, 0x9000, RZ ;  /* 0x00009000143d7810 */ /* 0x040fe40007f3e0ff */
[----:B------:R-:W-:Y:S02]  /*6940*/  LEA R38, P3, R5, UR6, 0x2 ;  /* 0x0000000605267c11 */ /* 0x000fe4000f8610ff */
[----:B------:R-:W-:Y:S02]  /*6950*/  LOP3.LUT R72, R73, 0x380, RZ, 0xc0, !PT ;  /* 0x0000038049487812 */ /* 0x000fe400078ec0ff */
[----:B------:R-:W-:Y:S01]  /*6960*/  LEA.HI.X R39, R5, UR7, R6, 0x2, P3 ;  /* 0x0000000705277c11 */ /* 0x000fe200098f1406 */
[----:B------:R-:W-:Y:S01]  /*6970*/  IMAD.X R5, RZ, RZ, R21, P2 ;  /* 0x000000ffff057224 */ /* 0x000fe200010e0615 */
[----:B------:R-:W-:Y:S01]  /*6980*/  IADD3 R65, P6, R20, 0x4000, RZ ;  /* 0x0000400014417810 */ /* 0x000fe20007fde0ff */
[----:B------:R-:W-:Y:S01]  /*6990*/  VIADD R6, R10, 0x8 ;  /* 0x000000080a067836 */ /* 0x000fe20000000000 */
[----:B------:R-:W-:-:S02]  /*69a0*/  IADD3 R53, P5, R20, 0x5000, RZ ;  /* 0x0000500014357810 */ /* 0x000fc40007fbe0ff */
[C---:B------:R-:W-:Y:S02]  /*69b0*/  IADD3 R33, P4, R20.reuse, 0x6000, RZ ;  /* 0x0000600014217810 */ /* 0x040fe40007f9e0ff */
[C---:B------:R-:W-:Y:S02]  /*69c0*/  IADD3 R25, P3, R20.reuse, 0x7000, RZ ;  /* 0x0000700014197810 */ /* 0x040fe40007f7e0ff */
[----:B------:R-:W-:Y:S02]  /*69d0*/  IADD3 R49, P2, R20, 0xa000, RZ ;  /* 0x0000a00014317810 */ /* 0x000fe40007f5e0ff */
[----:B------:R-:W-:Y:S02]  /*69e0*/  LOP3.LUT R60, R61, 0x380, RZ, 0xc0, !PT ;  /* 0x000003803d3c7812 */ /* 0x000fe400078ec0ff */
[----:B------:R-:W-:Y:S02]  /*69f0*/  SHF.R.U64 R72, R72, 0x3, RZ ;  /* 0x0000000348487819 */ /* 0x000fe400000012ff */
[----:B------:R-:W-:-:S02]  /*6a00*/  LOP3.LUT R64, R65, 0x380, RZ, 0xc0, !PT ;  /* 0x0000038041407812 */ /* 0x000fc400078ec0ff */
[----:B------:R-:W-:Y:S02]  /*6a10*/  LOP3.LUT R52, R53, 0x380, RZ, 0xc0, !PT ;  /* 0x0000038035347812 */ /* 0x000fe400078ec0ff */
[----:B------:R-:W-:Y:S02]  /*6a20*/  LOP3.LUT R32, R33, 0x380, RZ, 0xc0, !PT ;  /* 0x0000038021207812 */ /* 0x000fe400078ec0ff */
[----:B------:R-:W-:Y:S02]  /*6a30*/  LOP3.LUT R24, R25, 0x380, RZ, 0xc0, !PT ;  /* 0x0000038019187812 */ /* 0x000fe400078ec0ff */
[----:B------:R-:W-:Y:S02]  /*6a40*/  LOP3.LUT R48, R49, 0x380, RZ, 0xc0, !PT ;  /* 0x0000038031307812 */ /* 0x000fe400078ec0ff */
[----:B------:R-:W-:Y:S02]  /*6a50*/  SHF.R.U64 R60, R60, 0x3, RZ ;  /* 0x000000033c3c7819 */ /* 0x000fe400000012ff */
[----:B------:R-:W-:Y:S01]  /*6a60*/  LOP3.LUT R72, R72, R73, RZ, 0x3c, !PT ;  /* 0x0000004948487212 */ /* 0x000fe200078e3cff */
[----:B------:R-:W-:Y:S01]  /*6a70*/  IMAD.X R73, RZ, RZ, R21, P0 ;  /* 0x000000ffff497224 */ /* 0x000fe200000e0615 */
[----:B------:R-:W-:-:S02]  /*6a80*/  SHF.R.U64 R64, R64, 0x3, RZ ;  /* 0x0000000340407819 */ /* 0x000fc400000012ff */
[----:B------:R-:W-:Y:S02]  /*6a90*/  SHF.R.U64 R52, R52, 0x3, RZ ;  /* 0x0000000334347819 */ /* 0x000fe400000012ff */
[----:B------:R-:W-:Y:S02]  /*6aa0*/  SHF.R.U64 R32, R32, 0x3, RZ ;  /* 0x0000000320207819 */ /* 0x000fe400000012ff */
[----:B------:R-:W-:Y:S02]  /*6ab0*/  SHF.R.U64 R24, R24, 0x3, RZ ;  /* 0x0000000318187819 */ /* 0x000fe400000012ff */
[----:B------:R-:W-:Y:S02]  /*6ac0*/  SHF.R.U64 R48, R48, 0x3, RZ ;  /* 0x0000000330307819 */ /* 0x000fe400000012ff */
[----:B------:R-:W-:Y:S02]  /*6ad0*/  LOP3.LUT P0, RZ, R19, 0x3, RZ, 0xc0, !PT ;  /* 0x0000000313ff7812 */ /* 0x000fe4000780c0ff */
[----:B------:R-:W-:Y:S01]  /*6ae0*/  LOP3.LUT R60, R60, R61, RZ, 0x3c, !PT ;  /* 0x0000003d3c3c7212 */ /* 0x000fe200078e3cff */
[--C-:B------:R-:W-:Y:S01]  /*6af0*/  IMAD.X R61, RZ, RZ, R21.reuse, P1 ;  /* 0x000000ffff3d7224 */ /* 0x100fe200008e0615 */
        /* <DEDUP_REMOVED lines=9> */
[----:B------:R-:W-:Y:S01]  /*6b90*/  IMAD.X R49, RZ, RZ, R21, P2 ;  /* 0x000000ffff317224 */ /* 0x000fe200010e0615 */
[----:B-----5:R-:W-:-:S02]  /*6ba0*/  ISETP.GE.OR P1, PT, R10, R81, P0 ;  /* 0x000000510a00720c */ /* 0x020fc40000726670 */
[----:B------:R-:W-:Y:S02]  /*6bb0*/  ISETP.GE.OR P0, PT, R6, R81, P0 ;  /* 0x000000510600720c */ /* 0x000fe40000706670 */
[C---:B------:R-:W-:Y:S02]  /*6bc0*/  IADD3 R37, P6, R20.reuse, 0xb000, RZ ;  /* 0x0000b00014257810 */ /* 0x040fe40007fde0ff */
[C---:B------:R-:W-:Y:S02]  /*6bd0*/  IADD3 R77, P5, R20.reuse, 0xc000, RZ ;  /* 0x0000c000144d7810 */ /* 0x040fe40007fbe0ff */
[C---:B------:R-:W-:Y:S02]  /*6be0*/  IADD3 R69, P4, R20.reuse, 0xd000, RZ ;  /* 0x0000d00014457810 */ /* 0x040fe40007f9e0ff */
[C---:B------:R-:W-:Y:S02]  /*6bf0*/  IADD3 R57, P3, R20.reuse, 0xe000, RZ ;  /* 0x0000e00014397810 */ /* 0x040fe40007f7e0ff */
[C---:B------:R-:W-:Y:S01]  /*6c00*/  LOP3.LUT R7, R20.reuse, 0x380, RZ, 0xc0, !PT ;  /* 0x0000038014077812 */ /* 0x040fe200078ec0ff */
[----:B------:R-:W-:Y:S01]  /*6c10*/  @!P1 STG.E desc[UR40][R38.64], R44 ;  /* 0x0000002c26009986 */ /* 0x000fe2000c101928 */
[----:B------:R-:W-:-:S02]  /*6c20*/  IADD3 R10, P2, R20, 0xf000, RZ ;  /* 0x0000f000140a7810 */ /* 0x000fc40007f5e0ff */
[----:B------:R-:W-:Y:S01]  /*6c30*/  LOP3.LUT R36, R37, 0x380, RZ, 0xc0, !PT ;  /* 0x0000038025247812 */ /* 0x000fe200078ec0ff */
[----:B------:R0:W-:Y:S01]  /*6c40*/  @!P0 STG.E desc[UR40][R38.64+0x20], R45 ;  /* 0x0000202d26008986 */ /* 0x0001e2000c101928 */
[----:B------:R-:W-:Y:S01]  /*6c50*/  LOP3.LUT R76, R77, 0x380, RZ, 0xc0, !PT ;  /* 0x000003804d4c7812 */ /* 0x000fe200078ec0ff */
[----:B------:R-:W-:Y:S01]  /*6c60*/  UIMAD UR6, UR9, UR12, URZ ;  /* 0x0000000c090672a4 */ /* 0x000fe2000f8e023f */
[----:B------:R-:W-:Y:S01]  /*6c70*/  LOP3.LUT R68, R69, 0x380, RZ, 0xc0, !PT ;  /* 0x0000038045447812 */ /* 0x000fe200078ec0ff */
[----:B------:R-:W-:Y:S01]  /*6c80*/  IMAD.X R47, RZ, RZ, R21, P2 ;  /* 0x000000ffff2f7224 */ /* 0x000fe200010e0615 */
[----:B------:R-:W-:Y:S01]  /*6c90*/  LOP3.LUT R56, R57, 0x380, RZ, 0xc0, !PT ;  /* 0x0000038039387812 */ /* 0x000fe200078ec0ff */
[----:B------:R-:W5:Y:S01]  /*6ca0*/  LD.E.128 R12, desc[UR40][R12.64] ;  /* 0x000000280c0c7980 */ /* 0x000f62000c101d00 */
[----:B------:R-:W-:Y:S02]  /*6cb0*/  SHF.R.U64 R7, R7, 0x3, RZ ;  /* 0x0000000307077819 */ /* 0x000fe400000012ff */
[----:B------:R-:W-:Y:S01]  /*6cc0*/  LOP3.LUT R3, R10, 0x380, RZ, 0xc0, !PT ;  /* 0x000003800a037812 */ /* 0x000fe200078ec0ff */
[----:B------:R-:W5:Y:S01]  /*6cd0*/  LD.E.128 R64, desc[UR40][R64.64] ;  /* 0x0000002840407980 */ /* 0x000f62000c101d00 */
[----:B------:R-:W-:-:S02]  /*6ce0*/  SHF.R.U64 R36, R36, 0x3, RZ ;  /* 0x0000000324247819 */ /* 0x000fc400000012ff */
[----:B------:R-:W-:Y:S01]  /*6cf0*/  SHF.R.U64 R76, R76, 0x3, RZ ;  /* 0x000000034c4c7819 */ /* 0x000fe200000012ff */
[----:B------:R-:W5:Y:S01]  /*6d00*/  LD.E.128 R52, desc[UR40][R52.64] ;  /* 0x0000002834347980 */ /* 0x000f62000c101d00 */
[----:B------:R-:W-:Y:S02]  /*6d10*/  SHF.R.U64 R68, R68, 0x3, RZ ;  /* 0x0000000344447819 */ /* 0x000fe400000012ff */
[----:B------:R-:W-:Y:S01]  /*6d20*/  SHF.R.U64 R56, R56, 0x3, RZ ;  /* 0x0000000338387819 */ /* 0x000fe200000012ff */
[----:B------:R-:W5:Y:S01]  /*6d30*/  LD.E.128 R32, desc[UR40][R32.64] ;  /* 0x0000002820207980 */ /* 0x000f62000c101d00 */
[----:B------:R-:W-:Y:S02]  /*6d40*/  LOP3.LUT R20, R7, R20, RZ, 0x3c, !PT ;  /* 0x0000001407147212 */ /* 0x000fe400078e3cff */
[----:B------:R-:W-:Y:S01]  /*6d50*/  SHF.R.U64 R3, R3, 0x3, RZ ;  /* 0x0000000303037819 */ /* 0x000fe200000012ff */
[----:B------:R-:W-:Y:S01]  /*6d60*/  UIMAD UR6, UR4, UR13, UR6 ;  /* 0x0000000d040672a4 */ /* 0x000fe2000f8e0206 */
        /* <DEDUP_REMOVED lines=8> */
[----:B------:R-:W-:Y:S01]  /*6df0*/  LOP3.LUT R46, R3, R10, RZ, 0x3c, !PT ;  /* 0x0000000a032e7212 */ /* 0x000fe200078e3cff */
[----:B------:R1:W5:Y:S01]  /*6e00*/  LD.E.128 R28, desc[UR40][R20.64] ;  /* 0x00000028141c7980 */ /* 0x000362000c101d00 */
[----:B------:R-:W-:-:S03]  /*6e10*/  SHF.R.S32.HI R3, RZ, 0x1f, R2 ;  /* 0x0000001fff037819 */ /* 0x000fc60000011402 */
[----:B------:R-:W5:Y:S04]  /*6e20*/  LD.E.128 R8, desc[UR40][R8.64] ;  /* 0x0000002808087980 */ /* 0x000f68000c101d00 */
[----:B------:R-:W5:Y:S01]  /*6e30*/  LD.E.128 R4, desc[UR40][R4.64] ;  /* 0x0000002804047980 */ /* 0x000f62000c101d00 */
[----:B-1----:R-:W-:-:S03]  /*6e40*/  IMAD.U32 R21, RZ, RZ, UR12 ;  /* 0x0000000cff157e24 */ /* 0x002fc6000f8e00ff */
[----:B------:R-:W5:Y:S01]  /*6e50*/  LD.E.128 R24, desc[UR40][R24.64] ;  /* 0x0000002818187980 */ /* 0x000f62000c101d00 */
[----:B------:R-:W-:-:S03]  /*6e60*/  IMAD.WIDE.U32 R20, R21, UR4, R2 ;  /* 0x0000000415147c25 */ /* 0x000fc6000f8e0002 */
[----:B------:R-:W5:Y:S01]  /*6e70*/  LD.E.128 R72, desc[UR40][R72.64] ;  /* 0x0000002848487980 */ /* 0x000f62000c101d00 */
[----:B------:R-:W-:Y:S01]  /*6e80*/  VIADD R21, R21, UR6 ;  /* 0x0000000615157c36 */ /* 0x000fe20008000000 */
[----:B------:R-:W-:Y:S02]  /*6e90*/  ULDC.64 UR6, c[0x0][0xae0] ;  /* 0x0002b80000067ab9 */ /* 0x000fe40000000a00 */
[----:B------:R-:W5:Y:S04]  /*6ea0*/  LD.E.128 R60, desc[UR40][R60.64] ;  /* 0x000000283c3c7980 */ /* 0x000f68000c101d00 */
[----:B------:R-:W5:Y:S04]  /*6eb0*/  LD.E.128 R48, desc[UR40][R48.64] ;  /* 0x0000002830307980 */ /* 0x000f68000c101d00 */
[----:B0-----:R-:W5:Y:S04]  /*6ec0*/  LD.E.128 R36, desc[UR40][R36.64] ;  /* 0x0000002824247980 */ /* 0x001f68000c101d00 */
[----:B------:R-:W5:Y:S04]  /*6ed0*/  LD.E.128 R76, desc[UR40][R76.64] ;  /* 0x000000284c4c7980 */ /* 0x000f68000c101d00 */
[----:B------:R-:W5:Y:S04]  /*6ee0*/  LD.E.128 R68, desc[UR40][R68.64] ;  /* 0x0000002844447980 */ /* 0x000f68000c101d00 */
[----:B------:R-:W5:Y:S04]  /*6ef0*/  LD.E.128 R56, desc[UR40][R56.64] ;  /* 0x0000002838387980 */ /* 0x000f68000c101d00 */
[----:B------:R-:W5:Y:S01]  /*6f00*/  LD.E.128 R44, desc[UR40][R46.64] ;  /* 0x000000282e2c7980 */ /* 0x000f62000c101d00 */
[----:B------:R-:W-:Y:S01]  /*6f10*/  UIMAD UR4, UR11, UR6, URZ ;  /* 0x000000060b0472a4 */ /* 0x000fe2000f8e023f */
[----:B------:R-:W-:Y:S01]  /*6f20*/  @!PT LDS RZ, [RZ] ;  /* 0x00000000fffff984 */ /* 0x000fe20000000800 */
[----:B------:R-:W-:Y:S01]  /*6f30*/  @!PT LDS RZ, [RZ] ;  /* 0x00000000fffff984 */ /* 0x000fe20000000800 */
[----:B------:R-:W-:Y:S01]  /*6f40*/  @!PT LDS RZ, [RZ] ;  /* 0x00000000fffff984 */ /* 0x000fe20000000800 */
[----:B------:R-:W-:Y:S01]  /*6f50*/  @!PT LDS RZ, [RZ] ;  /* 0x00000000fffff984 */ /* 0x000fe20000000800 */
[----:B------:R0:W-:Y:S06]  /*6f60*/  MEMBAR.ALL.CTA ;  /* 0x0000000000007992 */ /* 0x0001ec0000008000 */
[----:B0-----:R-:W0:Y:S01]  /*6f70*/  FENCE.VIEW.ASYNC.S ;  /* 0x00000000000073c6 */ /* 0x001e220000000000 */
[----:B------:R-:W-:-:S02]  /*6f80*/  IMAD R40, R18, -0x80, R81 ;  /* 0xffffff8012287824 */ /* 0x000fc400078e0251 */
[----:B------:R-:W-:Y:S01]  /*6f90*/  IMAD.U32 R81, RZ, RZ, UR6 ;  /* 0x00000006ff517e24 */ /* 0x000fe2000f8e00ff */
[----:B------:R-:W-:-:S03]  /*6fa0*/  UIMAD UR4, UR44, UR7, UR4 ;  /* 0x000000072c0472a4 */ /* 0x000fc6000f8e0204 */
[----:B------:R-:W-:Y:S01]  /*6fb0*/  IMAD.WIDE.U32 R20, R81, UR44, R20 ;  /* 0x0000002c51147c25 */ /* 0x000fe2000f8e0014 */
[----:B------:R-:W-:Y:S01]  /*6fc0*/  ISETP.GE.AND P3, PT, R16, R40, PT ;  /* 0x000000281000720c */ /* 0x000fe20003f66270 */
[----:B------:R-:W-:Y:S02]  /*6fd0*/  ULDC.64 UR6, c[0x0][0xae8] ;  /* 0x0002ba0000067ab9 */ /* 0x000fe40000000a00 */
[----:B------:R-:W-:Y:S01]  /*6fe0*/  VIADD R21, R21, UR4 ;  /* 0x0000000415157c36 */ /* 0x000fe20008000000 */
[----:B------:R-:W-:Y:S01]  /*6ff0*/  UIMAD UR4, UR45, UR6, URZ ;  /* 0x000000062d0472a4 */ /* 0x000fe2000f8e023f */
[----:B------:R-:W-:Y:S02]  /*7000*/  VIADD R0, R0, 0x22820 ;  /* 0x0002282000007836 */ /* 0x000fe40000000000 */
[C---:B------:R-:W-:Y:S02]  /*7010*/  VIADD R3, R16.reuse, 0x20 ;  /* 0x0000002010037836 */ /* 0x040fe40000000000 */
[----:B------:R-:W-:-:S02]  /*7020*/  VIADD R17, R16, 0x60 ;  /* 0x0000006010117836 */ /* 0x000fc40000000000 */
[----:B------:R-:W-:Y:S01]  /*7030*/  IMAD.U32 R83, RZ, RZ, UR6 ;  /* 0x00000006ff537e24 */ /* 0x000fe2000f8e00ff */
[----:B------:R-:W-:Y:S01]  /*7040*/  UIMAD UR4, UR46, UR7, UR4 ;  /* 0x000000072e0472a4 */ /* 0x000fe2000f8e0204 */
[----:B------:R-:W-:Y:S02]  /*7050*/  PRMT R0, RZ, 0x654, R0 ;  /* 0x00000654ff007816 */ /* 0x000fe40000000000 */
[----:B------:R-:W-:Y:S01]  /*7060*/  IMAD.WIDE.U32 R82, R83, UR46, R20 ;  /* 0x0000002e53527c25 */ /* 0x000fe2000f8e0014 */
[-C--:B------:R-:W-:Y:S01]  /*7070*/  ISETP.GE.AND P0, PT, R3, R40.reuse, PT ;  /* 0x000000280300720c */ /* 0x080fe20003f06270 */
[----:B0-----:R0:W-:Y:S01]  /*7080*/  SYNCS.ARRIVE.TRANS64.RED.A1T0 RZ, [R0+URZ], RZ ;  /* 0x000000ff00ff79a7 */ /* 0x0011e2000810043f */
[-C--:B------:R-:W-:Y:S01]  /*7090*/  ISETP.GE.AND P2, PT, R17, R40.reuse, PT ;  /* 0x000000281100720c */ /* 0x080fe20003f46270 */
[----:B------:R-:W-:Y:S01]  /*70a0*/  VIADD R3, R16, 0x40 ;  /* 0x0000004010037836 */ /* 0x000fe20000000000 */
[--C-:B------:R-:W-:Y:S01]  /*70b0*/  SHF.R.S32.HI R17, RZ, 0x1f, R16.reuse ;  /* 0x0000001fff117819 */ /* 0x100fe20000011410 */
[----:B------:R-:W-:Y:S01]  /*70c0*/  VIADD R87, R83, UR4 ;  /* 0x0000000453577c36 */ /* 0x000fe20008000000 */
[----:B------:R-:W-:Y:S02]  /*70d0*/  BSSY B1, `(.L_x_266) ;  /* 0x000001a000017945 */ /* 0x000fe40003800000 */
[----:B------:R-:W-:Y:S01]  /*70e0*/  ISETP.GE.AND P1, PT, R3, R40, PT ;  /* 0x000000280300720c */ /* 0x000fe20003f26270 */
[----:B------:R-:W-:Y:S01]  /*70f0*/  IMAD.WIDE R80, R18, 0x80, R16 ;  /* 0x0000008012507825 */ /* 0x000fe200078e0210 */
[----:B0-----:R-:W-:Y:S11]  /*7100*/  @P3 BRA `(.L_x_267) ;  /* 0x0000000000583947 */ /* 0x001ff60003800000 */
[----:B------:R-:W-:Y:S01]  /*7110*/  ULDC.64 UR6, c[0x0][0xad8] ;  /* 0x0002b60000067ab9 */ /* 0x000fe20000000a00 */
[----:B------:R-:W-:Y:S01]  /*7120*/  IMAD.MOV.U32 R20, RZ, RZ, R82 ;  /* 0x000000ffff147224 */ /* 0x000fe200078e0052 */
[----:B------:R-:W-:Y:S01]  /*7130*/  ULDC UR4, c[0x0][0xa8c] ;  /* 0x0002a30000047ab9 */ /* 0x000fe20000000800 */
[----:B------:R-:W-:Y:S01]  /*7140*/  IMAD R3, R81, UR6, RZ ;  /* 0x0000000651037c24 */ /* 0x000fe2000f8e02ff */
[C---:B------:R-:W-:Y:S01]  /*7150*/  ISETP.GE.AND P4, PT, R2.reuse, UR4, PT ;  /* 0x0000000402007c0c */ /* 0x040fe2000bf86270 */
[----:B------:R-:W-:Y:S02]  /*7160*/  IMAD.MOV.U32 R21, RZ, RZ, R87 ;  /* 0x000000ffff157224 */ /* 0x000fe400078e0057 */
[----:B------:R-:W-:Y:S02]  /*7170*/  VIADD R0, R2, 0x40 ;  /* 0x0000004002007836 */ /* 0x000fe40000000000 */
[----:B------:R-:W-:-:S03]  /*7180*/  IMAD.WIDE.U32 R20, R80, UR6, R20 ;  /* 0x0000000650147c25 */ /* 0x000fc6000f8e0014 */
[----:B------:R-:W-:Y:S01]  /*7190*/  ISETP.GE.AND P3, PT, R0, UR4, PT ;  /* 0x0000000400007c0c */ /* 0x000fe2000bf66270 */
[----:B------:R-:W-:Y:S01]  /*71a0*/  IMAD R3, R80, UR7, R3 ;  /* 0x0000000750037c24 */ /* 0x000fe2000f8e0203 */
[----:B------:R-:W-:Y:S01]  /*71b0*/  ULDC.64 UR6, c[0x0][0xa80] ;  /* 0x0002a00000067ab9 */ /* 0x000fe20000000a00 */
[----:B------:R-:W-:Y:S01]  /*71c0*/  VIADD R0, R2, 0x80 ;  /* 0x0000008002007836 */ /* 0x000fe20000000000 */
[----:B------:R-:W-:Y:S01]  /*71d0*/  LEA R84, P6, R20, UR6, 0x1 ;  /* 0x0000000614547c11 */ /* 0x000fe2000f8c08ff */
[----:B------:R-:W-:Y:S02]  /*71e0*/  IMAD.IADD R3, R21, 0x1, R3 ;  /* 0x0000000115037824 */ /* 0x000fe400078e0203 */
[----:B------:R-:W-:Y:S01]  /*71f0*/  VIADD R18, R2, 0xc0 ;  /* 0x000000c002127836 */ /* 0x000fe20000000000 */
[----:B------:R-:W-:Y:S02]  /*7200*/  ISETP.GE.AND P5, PT, R0, UR4, PT ;  /* 0x0000000400007c0c */ /* 0x000fe4000bfa6270 */
[----:B------:R-:W-:-:S02]  /*7210*/  LEA.HI.X R85, R20, UR7, R3, 0x1, P6 ;  /* 0x0000000714557c11 */ /* 0x000fc4000b0f0c03 */
[----:B------:R-:W-:-:S03]  /*7220*/  ISETP.GE.AND P6, PT, R18, UR4, PT ;  /* 0x0000000412007c0c */ /* 0x000fc6000bfc6270 */
[----:B-----5:R0:W-:Y:S04]  /*7230*/  @!P4 STG.E.128 desc[UR40][R84.64], R28 ;  /* 0x0000001c5400c986 */ /* 0x0201e8000c101d28 */
[----:B------:R0:W-:Y:S04]  /*7240*/  @!P3 STG.E.128 desc[UR40][R84.64+0x80], R64 ;  /* 0x000080405400b986 */ /* 0x0001e8000c101d28 */
[----:B------:R0:W-:Y:S04]  /*7250*/  @!P5 STG.E.128 desc[UR40][R84.64+0x100], R72 ;  /* 0x000100485400d986 */ /* 0x0001e8000c101d28 */
[----:B------:R0:W-:Y:S02]  /*7260*/  @!P6 STG.E.128 desc[UR40][R84.64+0x180], R76 ;  /* 0x0001804c5400e986 */ /* 0x0001e4000c101d28 */
.L_x_267:
[----:B------:R-:W-:Y:S05]  /*7270*/  BSYNC B1 ;  /* 0x0000000000017941 */ /* 0x000fea0003800000 */
.L_x_266:
[----:B------:R-:W-:Y:S04]  /*7280*/  BSSY B1, `(.L_x_268) ;  /* 0x000001a000017945 */ /* 0x000fe80003800000 */
[----:B------:R-:W-:Y:S05]  /*7290*/  @P0 BRA `(.L_x_269) ;  /* 0x0000000000600947 */ /* 0x000fea0003800000 */
[----:B------:R-:W-:Y:S01]  /*72a0*/  IADD3 R3, P0, R80, 0x20, RZ ;  /* 0x0000002050037810 */ /* 0x000fe20007f1e0ff */
[C---:B------:R-:W-:Y:S01]  /*72b0*/  VIADD R20, R2.reuse, 0x80 ;  /* 0x0000008002147836 */ /* 0x040fe20000000000 */
[----:B------:R-:W-:Y:S01]  /*72c0*/  ULDC UR4, c[0x0][0xa8c] ;  /* 0x0002a30000047ab9 */ /* 0x000fe20000000800 */
[----:B------:R-:W-:Y:S01]  /*72d0*/  VIADD R18, R2, 0x40 ;  /* 0x0000004002127836 */ /* 0x000fe20000000000 */
[----:B------:R-:W-:Y:S01]  /*72e0*/  ULDC.64 UR6, c[0x0][0xad8] ;  /* 0x0002b60000067ab9 */ /* 0x000fe20000000a00 */
[----:B------:R-:W-:Y:S01]  /*72f0*/  IMAD.X R0, RZ, RZ, R81, P0 ;  /* 0x000000ffff007224 */ /* 0x000fe200000e0651 */
[----:B------:R-:W-:Y:S01]  /*7300*/  ISETP.GE.AND P5, PT, R20, UR4, PT ;  /* 0x0000000414007c0c */ /* 0x000fe2000bfa6270 */
[----:B------:R-:W-:Y:S01]  /*7310*/  IMAD.MOV.U32 R20, RZ, RZ, R82 ;  /* 0x000000ffff147224 */ /* 0x000fe200078e0052 */
[----:B------:R-:W-:Y:S01]  /*7320*/  ISETP.GE.AND P4, PT, R18, UR4, PT ;  /* 0x0000000412007c0c */ /* 0x000fe2000bf86270 */
[----:B------:R-:W-:Y:S01]  /*7330*/  IMAD.MOV.U32 R21, RZ, RZ, R87 ;  /* 0x000000ffff157224 */ /* 0x000fe200078e0057 */
[----:B------:R-:W-:Y:S01]  /*7340*/  ISETP.GE.AND P3, PT, R2, UR4, PT ;  /* 0x0000000402007c0c */ /* 0x000fe2000bf66270 */
[----:B------:R-:W-:-:S02]  /*7350*/  IMAD R0, R0, UR6, RZ ;  /* 0x0000000600007c24 */ /* 0x000fc4000f8e02ff */
[----:B------:R-:W-:Y:S02]  /*7360*/  VIADD R18, R2, 0xc0 ;  /* 0x000000c002127836 */ /* 0x000fe40000000000 */
[----:B------:R-:W-:-:S03]  /*7370*/  IMAD.WIDE.U32 R20, R3, UR6, R20 ;  /* 0x0000000603147c25 */ /* 0x000fc6000f8e0014 */
[----:B------:R-:W-:Y:S01]  /*7380*/  ISETP.GE.AND P6, PT, R18, UR4, PT ;  /* 0x0000000412007c0c */ /* 0x000fe2000bfc6270 */
[----:B------:R-:W-:Y:S01]  /*7390*/  IMAD R3, R3, UR7, R0 ;  /* 0x0000000703037c24 */ /* 0x000fe2000f8e0200 */
[----:B------:R-:W-:Y:S02]  /*73a0*/  ULDC.64 UR6, c[0x0][0xa80] ;  /* 0x0002a00000067ab9 */ /* 0x000fe40000000a00 */
[----:B0----5:R-:W-:Y:S01]  /*73b0*/  LEA R28, P0, R20, UR6, 0x1 ;  /* 0x00000006141c7c11 */ /* 0x021fe2000f8008ff */
[----:B------:R-:W-:-:S05]  /*73c0*/  IMAD.IADD R3, R21, 0x1, R3 ;  /* 0x0000000115037824 */ /* 0x000fca00078e0203 */
[----:B------:R-:W-:-:S05]  /*73d0*/  LEA.HI.X R29, R20, UR7, R3, 0x1, P0 ;  /* 0x00000007141d7c11 */ /* 0x000fca00080f0c03 */
[----:B------:R1:W-:Y:S04]  /*73e0*/  @!P3 STG.E.128 desc[UR40][R28.64], R12 ;  /* 0x0000000c1c00b986 */ /* 0x0003e8000c101d28 */
[----:B------:R1:W-:Y:S04]  /*73f0*/  @!P4 STG.E.128 desc[UR40][R28.64+0x80], R52 ;  /* 0x000080341c00c986 */ /* 0x0003e8000c101d28 */
[----:B------:R1:W-:Y:S04]  /*7400*/  @!P5 STG.E.128 desc[UR40][R28.64+0x100], R60 ;  /* 0x0001003c1c00d986 */ /* 0x0003e8000c101d28 */
[----:B------:R1:W-:Y:S02]  /*7410*/  @!P6 STG.E.128 desc[UR40][R28.64+0x180], R68 ;  /* 0x000180441c00e986 */ /* 0x0003e4000c101d28 */
.L_x_269:
[----:B------:R-:W-:Y:S05]  /*7420*/  BSYNC B1 ;  /* 0x0000000000017941 */ /* 0x000fea0003800000 */
.L_x_268:
[----:B------:R-:W-:Y:S04]  /*7430*/  BSSY B1, `(.L_x_270) ;  /* 0x000001a000017945 */ /* 0x000fe80003800000 */
[----:B------:R-:W-:Y:S05]  /*7440*/  @P1 BRA `(.L_x_271) ;  /* 0x0000000000601947 */ /* 0x000fea0003800000 */
[----:B------:R-:W-:Y:S01]  /*7450*/  IADD3 R3, P0, R80, 0x40, RZ ;  /* 0x0000004050037810 */ /* 0x000fe20007f1e0ff */
[C---:B-1---5:R-:W-:Y:S01]  /*7460*/  VIADD R12, R2.reuse, 0x40 ;  /* 0x00000040020c7836 */ /* 0x062fe20000000000 */
        /* <DEDUP_REMOVED lines=15> */
[----:B------:R-:W-:Y:S01]  /*7560*/  LEA R14, P0, R12, UR6, 0x1 ;  /* 0x000000060c0e7c11 */ /* 0x000fe2000f8008ff */
[----:B------:R-:W-:-:S05]  /*7570*/  IMAD.IADD R3, R13, 0x1, R3 ;  /* 0x000000010d037824 */ /* 0x000fca00078e0203 */
[----:B------:R-:W-:-:S05]  /*7580*/  LEA.HI.X R15, R12, UR7, R3, 0x1, P0 ;  /* 0x000000070c0f7c11 */ /* 0x000fca00080f0c03 */
[----:B------:R2:W-:Y:S04]  /*7590*/  @!P1 STG.E.128 desc[UR40][R14.64], R8 ;  /* 0x000000080e009986 */ /* 0x0005e8000c101d28 */
[----:B------:R2:W-:Y:S04]  /*75a0*/  @!P3 STG.E.128 desc[UR40][R14.64+0x80], R32 ;  /* 0x000080200e00b986 */ /* 0x0005e8000c101d28 */
[----:B------:R2:W-:Y:S04]  /*75b0*/  @!P4 STG.E.128 desc[UR40][R14.64+0x100], R48 ;  /* 0x000100300e00c986 */ /* 0x0005e8000c101d28 */
[----:B------:R2:W-:Y:S02]  /*75c0*/  @!P5 STG.E.128 desc[UR40][R14.64+0x180], R56 ;  /* 0x000180380e00d986 */ /* 0x0005e4000c101d28 */
.L_x_271:
[----:B------:R-:W-:Y:S05]  /*75d0*/  BSYNC B1 ;  /* 0x0000000000017941 */ /* 0x000fea0003800000 */
.L_x_270:
[----:B------:R-:W-:Y:S05]  /*75e0*/  @P2 BRA `(.L_x_272) ;  /* 0x0000000c006c2947 */ /* 0x000fea0003800000 */
[----:B------:R-:W-:Y:S01]  /*75f0*/  IADD3 R3, P0, R80, 0x60, RZ ;  /* 0x0000006050037810 */ /* 0x000fe20007f1e0ff */
[C---:B------:R-:W-:Y:S01]  /*7600*/  VIADD R0, R2.reuse, 0x40 ;  /* 0x0000004002007836 */ /* 0x040fe20000000000 */
[----:B------:R-:W-:Y:S01]  /*7610*/  ULDC UR4, c[0x0][0xa8c] ;  /* 0x0002a30000047ab9 */ /* 0x000fe20000000800 */
[----:B------:R-:W-:Y:S01]  /*7620*/  ULDC.64 UR6, c[0x0][0xad8] ;  /* 0x0002b60000067ab9 */ /* 0x000fe20000000a00 */
[----:B--2--5:R-:W-:Y:S01]  /*7630*/  IMAD.MOV.U32 R8, RZ, RZ, R82 ;  /* 0x000000ffff087224 */ /* 0x024fe200078e0052 */
[----:B------:R-:W-:Y:S01]  /*7640*/  ISETP.GE.AND P1, PT, R2, UR4, PT ;  /* 0x0000000402007c0c */ /* 0x000fe2000bf26270 */
[----:B------:R-:W-:Y:S01]  /*7650*/  IMAD.X R80, RZ, RZ, R81, P0 ;  /* 0x000000ffff507224 */ /* 0x000fe200000e0651 */
[----:B------:R-:W-:Y:S01]  /*7660*/  ISETP.GE.AND P2, PT, R0, UR4, PT ;  /* 0x0000000400007c0c */ /* 0x000fe2000bf46270 */
[----:B------:R-:W-:Y:S02]  /*7670*/  IMAD.MOV.U32 R9, RZ, RZ, R87 ;  /* 0x000000ffff097224 */ /* 0x000fe400078e0057 */
[----:B------:R-:W-:-:S02]  /*7680*/  IMAD R80, R80, UR6, RZ ;  /* 0x0000000650507c24 */ /* 0x000fc4000f8e02ff */
[----:B------:R-:W-:Y:S02]  /*7690*/  VIADD R0, R2, 0x80 ;  /* 0x0000008002007836 */ /* 0x000fe40000000000 */
[----:B------:R-:W-:-:S03]  /*76a0*/  IMAD.WIDE.U32 R8, R3, UR6, R8 ;  /* 0x0000000603087c25 */ /* 0x000fc6000f8e0008 */
[----:B------:R-:W-:Y:S01]  /*76b0*/  ISETP.GE.AND P3, PT, R0, UR4, PT ;  /* 0x0000000400007c0c */ /* 0x000fe2000bf66270 */
[----:B------:R-:W-:Y:S01]  /*76c0*/  IMAD R3, R3, UR7, R80 ;  /* 0x0000000703037c24 */ /* 0x000fe2000f8e0250 */
[----:B------:R-:W-:Y:S01]  /*76d0*/  ULDC.64 UR6, c[0x0][0xa80] ;  /* 0x0002a00000067ab9 */ /* 0x000fe20000000a00 */
[----:B------:R-:W-:Y:S01]  /*76e0*/  VIADD R0, R2, 0xc0 ;  /* 0x000000c002007836 */ /* 0x000fe20000000000 */
[----:B------:R-:W-:Y:S01]  /*76f0*/  LEA R10, P0, R8, UR6, 0x1 ;  /* 0x00000006080a7c11 */ /* 0x000fe2000f8008ff */
[----:B------:R-:W-:-:S05]  /*7700*/  IMAD.IADD R3, R9, 0x1, R3 ;  /* 0x0000000109037824 */ /* 0x000fca00078e0203 */
[----:B------:R-:W-:Y:S02]  /*7710*/  LEA.HI.X R11, R8, UR7, R3, 0x1, P0 ;  /* 0x00000007080b7c11 */ /* 0x000fe400080f0c03 */
[----:B------:R-:W-:-:S03]  /*7720*/  ISETP.GE.AND P0, PT, R0, UR4, PT ;  /* 0x0000000400007c0c */ /* 0x000fc6000bf06270 */
[----:B------:R4:W-:Y:S04]  /*7730*/  @!P1 STG.E.128 desc[UR40][R10.64], R4 ;  /* 0x000000040a009986 */ /* 0x0009e8000c101d28 */
[----:B------:R4:W-:Y:S04]  /*7740*/  @!P2 STG.E.128 desc[UR40][R10.64+0x80], R24 ;  /* 0x000080180a00a986 */ /* 0x0009e8000c101d28 */
[----:B------:R4:W-:Y:S02]  /*7750*/  @!P3 STG.E.128 desc[UR40][R10.64+0x100], R36 ;  /* 0x000100240a00b986 */ /* 0x0009e4000c101d28 */
[----:B------:R-:W-:Y:S05]  /*7760*/  @P0 BRA `(.L_x_272) ;  /* 0x0000000c000c0947 */ /* 0x000fea0003800000 */
[----:B------:R2:W-:Y:S01]  /*7770*/  STG.E.128 desc[UR40][R10.64+0x180], R44 ;  /* 0x0001802c0a007986 */ /* 0x0005e2000c101d28 */
[----:B------:R-:W-:Y:S05]  /*7780*/  BRA `(.L_x_272) ;  /* 0x0000000c00047947 */ /* 0x000fea0003800000 */
.L_x_264:
[----:B------:R-:W-:Y:S01]  /*7790*/  USHF.L.U32 UR8, UR46, 0x2, URZ ;  /* 0x000000022e087899 */ /* 0x000fe2000800063f */
[----:B------:R-:W-:Y:S01]  /*77a0*/  ULDC.64 UR6, c[0x0][0xbd8] ;  /* 0x0002f60000067ab9 */ /* 0x000fe20000000a00 */
[----:B------:R-:W-:Y:S01]  /*77b0*/  USHF.L.U64.HI UR9, UR46, 0x2, UR45 ;  /* 0x000000022e097899 */ /* 0x000fe2000801022d */
[----:B------:R-:W-:Y:S01]  /*77c0*/  IMAD.MOV.U32 R11, RZ, RZ, RZ ;  /* 0x000000ffff0b7224 */ /* 0x000fe200078e00ff */
[----:B------:R-:W-:Y:S02]  /*77d0*/  UIADD3 UR4, UP1, UR8, UR6, URZ ;  /* 0x0000000608047290 */ /* 0x000fe4000ff3e03f */
[----:B------:R-:W-:Y:S02]  /*77e0*/  UISETP.NE.U32.AND UP0, UPT, UR6, URZ, UPT ;  /* 0x0000003f0600728c */ /* 0x000fe4000bf05070 */
[----:B------:R-:W-:Y:S02]  /*77f0*/  UIADD3.X UR6, UR9, UR7, URZ, UP1, !UPT ;  /* 0x0000000709067290 */ /* 0x000fe40008ffe43f */
[----:B------:R-:W-:Y:S01]  /*7800*/  UISETP.NE.AND.EX UP0, UPT, UR7, URZ, UPT, UP0 ;  /* 0x0000003f0700728c */ /* 0x000fe2000bf05300 */
[----:B------:R-:W0:Y:S01]  /*7810*/  LDC R9, c[0x0][0xa88] ;  /* 0x0002a200ff097b82 */ /* 0x000e220000000800 */
[----:B------:R-:W-:-:S02]  /*7820*/  IMAD.U32 R4, RZ, RZ, UR4 ;  /* 0x00000004ff047e24 */ /* 0x000fc4000f8e00ff */
[----:B------:R-:W-:Y:S01]  /*7830*/  IMAD.U32 R5, RZ, RZ, UR6 ;  /* 0x00000006ff057e24 */ /* 0x000fe2000f8e00ff */
[----:B------:R-:W-:Y:S01]  /*7840*/  ULDC.64 UR6, c[0x0][0xbe0] ;  /* 0x0002f80000067ab9 */ /* 0x000fe20000000a00 */
[----:B------:R-:W-:Y:S01]  /*7850*/  PLOP3.LUT P1, PT, PT, PT, UP0, 0x80, 0x0 ;  /* 0x000000000000781c */ /* 0x000fe20003f2f008 */
[----:B------:R-:W-:-:S04]  /*7860*/  UISETP.NE.U32.AND UP1, UPT, UR6, URZ, UPT ;  /* 0x0000003f0600728c */ /* 0x000fc8000bf25070 */
[----:B------:R-:W-:-:S06]  /*7870*/  UISETP.NE.AND.EX UP1, UPT, UR7, URZ, UPT, UP1 ;  /* 0x0000003f0700728c */ /* 0x000fcc000bf25310 */
[----:B------:R-:W-:Y:S02]  /*7880*/  PLOP3.LUT P2, PT, PT, PT, UP1, 0x80, 0x0 ;  /* 0x000000000000781c */ /* 0x000fe40003f4f018 */
[----:B------:R1:W5:Y:S03]  /*7890*/  @P1 LDG.E R11, desc[UR40][R4.64] ;  /* 0x00000028040b1981 */ /* 0x000366000c1e1900 */
[----:B------:R-:W-:-:S04]  /*78a0*/  @UP1 UIADD3 UR6, UP2, UR8, UR6, URZ ;  /* 0x0000000608061290 */ /* 0x000fc8000ff5e03f */
[----:B------:R-:W-:Y:S02]  /*78b0*/  @UP1 UIADD3.X UR7, UR9, UR7, URZ, UP2, !UPT ;  /* 0x0000000709071290 */ /* 0x000fe400097fe43f */
[----:B------:R-:W-:-:S04]  /*78c0*/  IMAD.U32 R6, RZ, RZ, UR6 ;  /* 0x00000006ff067e24 */ /* 0x000fc8000f8e00ff */
[----:B------:R-:W-:-:S05]  /*78d0*/  IMAD.U32 R7, RZ, RZ, UR7 ;  /* 0x00000007ff077e24 */ /* 0x000fca000f8e00ff */
[----:B0-----:R1:W5:Y:S01]  /*78e0*/  @P2 LDG.E R9, desc[UR40][R6.64] ;  /* 0x0000002806092981 */ /* 0x001362000c1e1900 */
[----:B------:R-:W-:Y:S01]  /*78f0*/  ISETP.GE.AND P0, PT, R203, 0x80, PT ;  /* 0x00000080cb00780c */ /* 0x000fe20003f06270 */
[----:B------:R-:W-:-:S12]  /*7900*/  @P2 BRA `(.L_x_273) ;  /* 0x0000000000102947 */ /* 0x000fd80003800000 */
[----:B------:R-:W-:Y:S05]  /*7910*/  @!P1 BRA `(.L_x_273) ;  /* 0x00000000000c9947 */ /* 0x000fea0003800000 */
[----:B------:R-:W2:Y:S04]  /*7920*/  LDG.E R0, desc[UR40][R4.64] ;  /* 0x0000002804007981 */ /* 0x000ea8000c1e1900 */
[----:B-----5:R-:W2:Y:S02]  /*7930*/  LDG.E R9, desc[UR40][R4.64+0x4] ;  /* 0x0000042804097981 */ /* 0x020ea4000c1e1900 */
[----:B--2---:R-:W-:-:S07]  /*7940*/  IMAD.IADD R9, R9, 0x1, -R0 ;  /* 0x0000000109097824 */ /* 0x004fce00078e0a00 */
.L_x_273:
[----:B------:R-:W-:Y:S01]  /*7950*/  USHF.R.S32.HI UR7, URZ, 0x1f, UR44 ;  /* 0x0000001f3f077899 */ /* 0x000fe2000801142c */
[----:B------:R-:W-:Y:S01]  /*7960*/  BSSY B1, `(.L_x_274) ;  /* 0x000001e000017945 */ /* 0x000fe20003800000 */
[----:B------:R-:W-:Y:S01]  /*7970*/  USEL UR46, UR46, URZ, !UP0 ;  /* 0x0000003f2e2e7287 */ /* 0x000fe2000c000000 */
[----:B------:R-:W-:Y:S01]  /*7980*/  SHF.R.S32.HI R13, RZ, 0x1f, R2 ;  /* 0x0000001fff0d7819 */ /* 0x000fe20000011402 */
[----:B------:R-:W-:Y:S01]  /*7990*/  USEL UR45, UR45, URZ, !UP0 ;  /* 0x0000003f2d2d7287 */ /* 0x000fe2000c000000 */
[----:B-----5:R-:W-:Y:S01]  /*79a0*/  SHF.R.S32.HI R8, RZ, 0x1f, R11 ;  /* 0x0000001fff087819 */ /* 0x020fe2000001140b */
[----:B------:R-:W-:Y:S10]  /*79b0*/  @P0 BRA `(.L_x_275) ;  /* 0x0000000000600947 */ /* 0x000ff40003800000 */
[----:B------:R-:W0:Y:S02]  /*79c0*/  S2R R0, SR_TID.X ;  /* 0x0000000000007919 */ /* 0x000e240000002100 */
[----:B0-----:R-:W-:-:S04]  /*79d0*/  IMAD R0, R18, 0x80, R0 ;  /* 0x0000008012007824 */ /* 0x001fc800078e0200 */
[----:B------:R-:W-:-:S05]  /*79e0*/  VIADD R0, R0, 0xffffff80 ;  /* 0xffffff8000007836 */ /* 0x000fca0000000000 */
[----:B------:R-:W-:-:S13]  /*79f0*/  ISETP.GE.AND P0, PT, R0, R9, PT ;  /* 0x000000090000720c */ /* 0x000fda0003f06270 */
[----:B------:R-:W-:Y:S05]  /*7a00*/  @P0 BRA `(.L_x_275) ;  /* 0x00000000004c0947 */ /* 0x000fea0003800000 */
[C---:B-1----:R-:W-:Y:S01]  /*7a10*/  IADD3 R4, P0, R0.reuse, R11, RZ ;  /* 0x0000000b00047210 */ /* 0x042fe20007f1e0ff */
[----:B------:R-:W-:Y:S02]  /*7a20*/  ULDC.64 UR8, c[0x0][0xb70] ;  /* 0x0002dc0000087ab9 */ /* 0x000fe40000000a00 */
[----:B------:R-:W-:Y:S01]  /*7a30*/  UIMAD UR4, UR7, UR8, URZ ;  /* 0x00000008070472a4 */ /* 0x000fe2000f8e023f */
[----:B------:R-:W-:Y:S01]  /*7a40*/  LEA.HI.X.SX32 R5, R0, R8, 0x1, P0 ;  /* 0x0000000800057211 */ /* 0x000fe200000f0eff */
[----:B------:R-:W-:Y:S02]  /*7a50*/  IMAD.U32 R3, RZ, RZ, UR8 ;  /* 0x00000008ff037e24 */ /* 0x000fe4000f8e00ff */
[----:B------:R-:W-:Y:S02]  /*7a60*/  UIMAD UR4, UR44, UR9, UR4 ;  /* 0x000000092c0472a4 */ /* 0x000fe4000f8e0204 */
[----:B------:R-:W-:Y:S01]  /*7a70*/  IMAD.WIDE.U32 R4, R3, UR44, R4 ;  /* 0x0000002c03047c25 */ /* 0x000fe2000f8e0004 */
[----:B------:R-:W-:-:S02]  /*7a80*/  ULDC.64 UR8, c[0x0][0xb78] ;  /* 0x0002de0000087ab9 */ /* 0x000fc40000000a00 */
[----:B------:R-:W-:Y:S01]  /*7a90*/  UIMAD UR6, UR45, UR8, URZ ;  /* 0x000000082d0672a4 */ /* 0x000fe2000f8e023f */
[----:B------:R-:W-:Y:S02]  /*7aa0*/  VIADD R5, R5, UR4 ;  /* 0x0000000405057c36 */ /* 0x000fe40008000000 */
[----:B------:R-:W-:Y:S01]  /*7ab0*/  IMAD.U32 R3, RZ, RZ, UR8 ;  /* 0x00000008ff037e24 */ /* 0x000fe2000f8e00ff */
[----:B------:R-:W-:-:S03]  /*7ac0*/  UIMAD UR6, UR46, UR9, UR6 ;  /* 0x000000092e0672a4 */ /* 0x000fc6000f8e0206 */
[----:B------:R-:W-:Y:S01]  /*7ad0*/  IMAD.WIDE.U32 R4, R3, UR46, R4 ;  /* 0x0000002e03047c25 */ /* 0x000fe2000f8e0004 */
[----:B------:R-:W-:-:S03]  /*7ae0*/  ULDC.64 UR8, c[0x0][0xb40] ;  /* 0x0002d00000087ab9 */ /* 0x000fc60000000a00 */
[----:B------:R-:W-:Y:S01]  /*7af0*/  VIADD R3, R5, UR6 ;  /* 0x0000000605037c36 */ /* 0x000fe20008000000 */
[----:B------:R-:W-:-:S04]  /*7b00*/  LEA R6, P0, R4, UR8, 0x2 ;  /* 0x0000000804067c11 */ /* 0x000fc8000f8010ff */
[----:B------:R-:W-:Y:S01]  /*7b10*/  LEA.HI.X R7, R4, UR9, R3, 0x2, P0 ;  /* 0x0000000904077c11 */ /* 0x000fe200080f1403 */
[----:B------:R-:W-:-:S05]  /*7b20*/  IMAD.MOV.U32 R3, RZ, RZ, -0x800000 ;  /* 0xff800000ff037424 */ /* 0x000fca00078e00ff */
[----:B------:R0:W-:Y:S03]  /*7b30*/  STG.E desc[UR40][R6.64], R3 ;  /* 0x0000000306007986 */ /* 0x0001e6000c101928 */
.L_x_275:
[----:B------:R-:W-:Y:S05]  /*7b40*/  BSYNC B1 ;  /* 0x0000000000017941 */ /* 0x000fea0003800000 */
.L_x_274:
[----:B------:R-:W-:Y:S01]  /*7b50*/  ULDC.64 UR8, c[0x0][0xaa0] ;  /* 0x0002a80000087ab9 */ /* 0x000fe20000000a00 */
[----:B0-----:R-:W-:Y:S01]  /*7b60*/  IMAD.MOV.U32 R3, RZ, RZ, R13 ;  /* 0x000000ffff037224 */ /* 0x001fe200078e000d */
[----:B------:R-:W-:Y:S01]  /*7b70*/  BSSY B1, `(.L_x_276) ;  /* 0x0000032000017945 */ /* 0x000fe20003800000 */
[----:B------:R-:W-:Y:S02]  /*7b80*/  IMAD R0, R8, UR8, RZ ;  /* 0x0000000808007c24 */ /* 0x000fe4000f8e02ff */
[----:B-1----:R-:W-:-:S04]  /*7b90*/  IMAD.WIDE.U32 R4, R11, UR8, R2 ;  /* 0x000000080b047c25 */ /* 0x002fc8000f8e0002 */
[----:B------:R-:W-:Y:S01]  /*7ba0*/  IMAD R11, R11, UR9, R0 ;  /* 0x000000090b0b7c24 */ /* 0x000fe2000f8e0200 */
[----:B------:R-:W-:Y:S01]  /*7bb0*/  ULDC.64 UR8, c[0x0][0xae0] ;  /* 0x0002b80000087ab9 */ /* 0x000fe20000000a00 */
[----:B------:R-:W-:Y:S01]  /*7bc0*/  VIADD R6, R16, 0x40 ;  /* 0x0000004010067836 */ /* 0x000fe20000000000 */
[----:B------:R-:W-:Y:S01]  /*7bd0*/  UIMAD UR4, UR7, UR8, URZ ;  /* 0x00000008070472a4 */ /* 0x000fe2000f8e023f */
[----:B------:R-:W-:Y:S02]  /*7be0*/  IMAD.IADD R5, R5, 0x1, R11 ;  /* 0x0000000105057824 */ /* 0x000fe400078e020b */
[----:B------:R-:W-:Y:S01]  /*7bf0*/  IMAD.U32 R3, RZ, RZ, UR8 ;  /* 0x00000008ff037e24 */ /* 0x000fe2000f8e00ff */
[----:B------:R-:W-:Y:S01]  /*7c00*/  UIMAD UR4, UR44, UR9, UR4 ;  /* 0x000000092c0472a4 */ /* 0x000fe2000f8e0204 */
[----:B------:R-:W-:Y:S01]  /*7c10*/  IMAD R11, R18, -0x80, R9 ;  /* 0xffffff80120b7824 */ /* 0x000fe200078e0209 */
[----:B------:R-:W-:Y:S01]  /*7c20*/  ULDC.64 UR6, c[0x0][0xae8] ;  /* 0x0002ba0000067ab9 */ /* 0x000fe20000000a00 */
[----:B------:R-:W-:Y:S01]  /*7c30*/  IMAD.WIDE.U32 R4, R3, UR44, R4 ;  /* 0x0000002c03047c25 */ /* 0x000fe2000f8e0004 */
[----:B------:R-:W-:-:S02]  /*7c40*/  SHF.R.S32.HI R9, RZ, 0x1f, R16 ;  /* 0x0000001fff097819 */ /* 0x000fc40000011410 */
[-C--:B------:R-:W-:Y:S01]  /*7c50*/  ISETP.GE.AND P2, PT, R16, R11.reuse, PT ;  /* 0x0000000b1000720c */ /* 0x080fe20003f46270 */
[----:B------:R-:W-:Y:S01]  /*7c60*/  VIADD R5, R5, UR4 ;  /* 0x0000000405057c36 */ /* 0x000fe20008000000 */
[----:B------:R-:W-:Y:S02]  /*7c70*/  UIMAD UR4, UR45, UR6, URZ ;  /* 0x000000062d0472a4 */ /* 0x000fe4000f8e023f */
[----:B------:R-:W-:Y:S01]  /*7c80*/  IMAD.U32 R7, RZ, RZ, UR6 ;  /* 0x00000006ff077e24 */ /* 0x000fe2000f8e00ff */
[-C--:B------:R-:W-:Y:S01]  /*7c90*/  ISETP.GE.AND P0, PT, R6, R11.reuse, PT ;  /* 0x0000000b0600720c */ /* 0x080fe20003f06270 */
[----:B------:R-:W-:Y:S01]  /*7ca0*/  VIADD R0, R16, 0x20 ;  /* 0x0000002010007836 */ /* 0x000fe20000000000 */
[----:B------:R-:W-:Y:S02]  /*7cb0*/  UIMAD UR4, UR46, UR7, UR4 ;  /* 0x000000072e0472a4 */ /* 0x000fe4000f8e0204 */
[----:B------:R-:W-:Y:S02]  /*7cc0*/  IMAD.WIDE.U32 R6, R7, UR46, R4 ;  /* 0x0000002e07067c25 */ /* 0x000fe4000f8e0004 */
[----:B------:R-:W-:-:S02]  /*7cd0*/  ISETP.GE.AND P1, PT, R0, R11, PT ;  /* 0x0000000b0000720c */ /* 0x000fc40003f26270 */
[----:B------:R-:W-:Y:S02]  /*7ce0*/  IMAD.MOV.U32 R8, RZ, RZ, R16 ;  /* 0x000000ffff087224 */ /* 0x000fe400078e0010 */
[----:B------:R-:W-:Y:S02]  /*7cf0*/  VIADD R13, R7, UR4 ;  /* 0x00000004070d7c36 */ /* 0x000fe40008000000 */
[----:B------:R-:W-:-:S04]  /*7d00*/  IMAD.WIDE R8, R18, 0x80, R8 ;  /* 0x0000008012087825 */ /* 0x000fc800078e0208 */
[----:B------:R-:W-:Y:S01]  /*7d10*/  VIADD R0, R16, 0x60 ;  /* 0x0000006010007836 */ /* 0x000fe20000000000 */
[----:B------:R-:W-:Y:S06]  /*7d20*/  @P2 BRA `(.L_x_277) ;  /* 0x0000000000582947 */ /* 0x000fec0003800000 */
[C---:B------:R-:W-:Y:S01]  /*7d30*/  VIADD R3, R2.reuse, 0x40 ;  /* 0x0000004002037836 */ /* 0x040fe20000000000 */
[----:B------:R-:W-:Y:S01]  /*7d40*/  ULDC UR4, c[0x0][0xa8c] ;  /* 0x0002a30000047ab9 */ /* 0x000fe20000000800 */
[C---:B------:R-:W-:Y:S01]  /*7d50*/  VIADD R4, R2.reuse, 0x80 ;  /* 0x0000008002047836 */ /* 0x040fe20000000000 */
[----:B------:R-:W-:Y:S01]  /*7d60*/  ULDC.64 UR6, c[0x0][0xad8] ;  /* 0x0002b60000067ab9 */ /* 0x000fe20000000a00 */
[----:B------:R-:W-:Y:S01]  /*7d70*/  VIADD R10, R2, 0xc0 ;  /* 0x000000c0020a7836 */ /* 0x000fe20000000000 */
[----:B------:R-:W-:Y:S01]  /*7d80*/  ISETP.GE.AND P4, PT, R3, UR4, PT ;  /* 0x0000000403007c0c */ /* 0x000fe2000bf86270 */
[----:B------:R-:W-:Y:S01]  /*7d90*/  IMAD R3, R9, UR6, RZ ;  /* 0x0000000609037c24 */ /* 0x000fe2000f8e02ff */
[----:B------:R-:W-:Y:S01]  /*7da0*/  ISETP.GE.AND P5, PT, R4, UR4, PT ;  /* 0x0000000404007c0c */ /* 0x000fe2000bfa6270 */
[----:B------:R-:W-:Y:S01]  /*7db0*/  IMAD.MOV.U32 R4, RZ, RZ, R6 ;  /* 0x000000ffff047224 */ /* 0x000fe200078e0006 */
[----:B------:R-:W-:Y:S01]  /*7dc0*/  ISETP.GE.AND P3, PT, R2, UR4, PT ;  /* 0x0000000402007c0c */ /* 0x000fe2000bf66270 */
[----:B------:R-:W-:Y:S01]  /*7dd0*/  IMAD.MOV.U32 R5, RZ, RZ, R13 ;  /* 0x000000ffff057224 */ /* 0x000fe200078e000d */
[----:B------:R-:W-:Y:S01]  /*7de0*/  ISETP.GE.AND P6, PT, R10, UR4, PT ;  /* 0x000000040a007c0c */ /* 0x000fe2000bfc6270 */
[----:B------:R-:W-:-:S02]  /*7df0*/  IMAD R3, R8, UR7, R3 ;  /* 0x0000000708037c24 */ /* 0x000fc4000f8e0203 */
[----:B------:R-:W-:Y:S01]  /*7e00*/  IMAD.WIDE.U32 R4, R8, UR6, R4 ;  /* 0x0000000608047c25 */ /* 0x000fe2000f8e0004 */
[----:B------:R-:W-:-:S03]  /*7e10*/  ULDC.64 UR6, c[0x0][0xa80] ;  /* 0x0002a00000067ab9 */ /* 0x000fc60000000a00 */
[----:B------:R-:W-:Y:S01]  /*7e20*/  IMAD.IADD R3, R5, 0x1, R3 ;  /* 0x0000000105037824 */ /* 0x000fe200078e0203 */
[----:B------:R-:W-:-:S04]  /*7e30*/  LEA R14, P2, R4, UR6, 0x1 ;  /* 0x00000006040e7c11 */ /* 0x000fc8000f8408ff */
[----:B------:R-:W-:-:S05]  /*7e40*/  LEA.HI.X R15, R4, UR7, R3, 0x1, P2 ;  /* 0x00000007040f7c11 */ /* 0x000fca00090f0c03 */
[----:B------:R0:W-:Y:S04]  /*7e50*/  @!P3 STG.E.128 desc[UR40][R14.64], RZ ;  /* 0x000000ff0e00b986 */ /* 0x0001e8000c101d28 */
[----:B------:R0:W-:Y:S04]  /*7e60*/  @!P4 STG.E.128 desc[UR40][R14.64+0x80], RZ ;  /* 0x000080ff0e00c986 */ /* 0x0001e8000c101d28 */
[----:B------:R0:W-:Y:S04]  /*7e70*/  @!P5 STG.E.128 desc[UR40][R14.64+0x100], RZ ;  /* 0x000100ff0e00d986 */ /* 0x0001e8000c101d28 */
[----:B------:R0:W-:Y:S02]  /*7e80*/  @!P6 STG.E.128 desc[UR40][R14.64+0x180], RZ ;  /* 0x000180ff0e00e986 */ /* 0x0001e4000c101d28 */
.L_x_277:
[----:B------:R-:W-:Y:S05]  /*7e90*/  BSYNC B1 ;  /* 0x0000000000017941 */ /* 0x000fea0003800000 */
.L_x_276:
[----:B------:R-:W-:Y:S01]  /*7ea0*/  BSSY B1, `(.L_x_278) ;  /* 0x000001b000017945 */ /* 0x000fe20003800000 */
[----:B------:R-:W-:-:S03]  /*7eb0*/  ISETP.GE.AND P2, PT, R0, R11, PT ;  /* 0x0000000b0000720c */ /* 0x000fc60003f46270 */
[----:B------:R-:W-:Y:S10]  /*7ec0*/  @P1 BRA `(.L_x_279) ;  /* 0x0000000000601947 */ /* 0x000ff40003800000 */
        /* <DEDUP_REMOVED lines=20> */
[----:B------:R1:W-:Y:S04]  /*8010*/  @!P3 STG.E.128 desc[UR40][R10.64], RZ ;  /* 0x000000ff0a00b986 */ /* 0x0003e8000c101d28 */
[----:B------:R1:W-:Y:S04]  /*8020*/  @!P4 STG.E.128 desc[UR40][R10.64+0x80], RZ ;  /* 0x000080ff0a00c986 */ /* 0x0003e8000c101d28 */
[----:B------:R1:W-:Y:S04]  /*8030*/  @!P5 STG.E.128 desc[UR40][R10.64+0x100], RZ ;  /* 0x000100ff0a00d986 */ /* 0x0003e8000c101d28 */
[----:B------:R1:W-:Y:S02]  /*8040*/  @!P6 STG.E.128 desc[UR40][R10.64+0x180], RZ ;  /* 0x000180ff0a00e986 */ /* 0x0003e4000c101d28 */
.L_x_279:
[----:B------:R-:W-:Y:S05]  /*8050*/  BSYNC B1 ;  /* 0x0000000000017941 */ /* 0x000fea0003800000 */
.L_x_278:
        /* <DEDUP_REMOVED lines=14> */
[----:B-1----:R-:W-:Y:S02]  /*8140*/  VIADD R10, R2, 0xc0 ;  /* 0x000000c0020a7836 */ /* 0x002fe40000000000 */
        /* <DEDUP_REMOVED lines=11> */
.L_x_281:
[----:B------:R-:W-:Y:S05]  /*8200*/  BSYNC B1 ;  /* 0x0000000000017941 */ /* 0x000fea0003800000 */
.L_x_280:
[----:B------:R-:W-:Y:S05]  /*8210*/  @P2 BRA `(.L_x_272) ;  /* 0x0000000000602947 */ /* 0x000fea0003800000 */
[----:B------:R-:W-:Y:S01]  /*8220*/  IADD3 R3, P0, R8, 0x60, RZ ;  /* 0x0000006008037810 */ /* 0x000fe20007f1e0ff */
[C---:B------:R-:W-:Y:S01]  /*8230*/  VIADD R0, R2.reuse, 0x40 ;  /* 0x0000004002007836 */ /* 0x040fe20000000000 */
[----:B------:R-:W-:Y:S01]  /*8240*/  ULDC UR4, c[0x0][0xa8c] ;  /* 0x0002a30000047ab9 */ /* 0x000fe20000000800 */
[----:B------:R-:W-:Y:S01]  /*8250*/  ULDC.64 UR6, c[0x0][0xad8] ;  /* 0x0002b60000067ab9 */ /* 0x000fe20000000a00 */
[----:B------:R-:W-:Y:S01]  /*8260*/  IMAD.MOV.U32 R4, RZ, RZ, R6 ;  /* 0x000000ffff047224 */ /* 0x000fe200078e0006 */
[----:B------:R-:W-:Y:S01]  /*8270*/  ISETP.GE.AND P1, PT, R2, UR4, PT ;  /* 0x0000000402007c0c */ /* 0x000fe2000bf26270 */
[----:B------:R-:W-:Y:S01]  /*8280*/  IMAD.X R8, RZ, RZ, R9, P0 ;  /* 0x000000ffff087224 */ /* 0x000fe200000e0609 */
[----:B------:R-:W-:Y:S01]  /*8290*/  ISETP.GE.AND P2, PT, R0, UR4, PT ;  /* 0x0000000400007c0c */ /* 0x000fe2000bf46270 */
[----:B------:R-:W-:Y:S02]  /*82a0*/  IMAD.MOV.U32 R5, RZ, RZ, R13 ;  /* 0x000000ffff057224 */ /* 0x000fe400078e000d */
[----:B------:R-:W-:-:S02]  /*82b0*/  VIADD R6, R2, 0x80 ;  /* 0x0000008002067836 */ /* 0x000fc40000000000 */
[----:B------:R-:W-:Y:S02]  /*82c0*/  IMAD R8, R8, UR6, RZ ;  /* 0x0000000608087c24 */ /* 0x000fe4000f8e02ff */
[----:B------:R-:W-:Y:S01]  /*82d0*/  VIADD R0, R2, 0xc0 ;  /* 0x000000c002007836 */ /* 0x000fe20000000000 */
[----:B------:R-:W-:Y:S01]  /*82e0*/  ISETP.GE.AND P3, PT, R6, UR4, PT ;  /* 0x0000000406007c0c */ /* 0x000fe2000bf66270 */
        /* <DEDUP_REMOVED lines=11> */
.L_x_272:
[----:B------:R-:W-:Y:S05]  /*83a0*/  BSYNC B0 ;  /* 0x0000000000007941 */ /* 0x000fea0003800000 */
.L_x_263:
[----:B------:R-:W-:Y:S02]  /*83b0*/  ULDC UR4, c[0x0][0xc14] ;  /* 0x0003050000047ab9 */ /* 0x000fe40000000800 */
[----:B------:R-:W-:-:S13]  /*83c0*/  ISETP.GE.AND P0, PT, R43, UR4, PT ;  /* 0x000000042b007c0c */ /* 0x000fda000bf06270 */
[----:B------:R-:W-:Y:S05]  /*83d0*/  @!P0 BRA `(.L_x_282) ;  /* 0xffffff8800648947 */ /* 0x000fea000383ffff */
[----:B------:R-:W-:Y:S05]  /*83e0*/  EXIT ;  /* 0x000000000000794d */ /* 0x000fea0003800000 */
.L_x_239:
[----:B------:R-:W-:-:S08]  /*83f0*/  NOP ;  /* 0x0000000000007918 */ /* 0x000fd00000000000 */
[----:B------:R-:W0:-:S00]  /*8400*/  USETMAXREG.DEALLOC.CTAPOOL 0x18 ;  /* 0x00000018000079c8 */ /* 0x000e0000080e0500 */
[----:B0-----:R-:W-:-:S06]  /*8410*/  LOP3.LUT R0, R0, 0x3, RZ, 0xc0, !PT ;  /* 0x0000000300007812 */ /* 0x001fcc00078ec0ff */
[----:B------:R-:W0:Y:S02]  /*8420*/  SHFL.IDX PT, R0, R0, RZ, 0x1f ;  /* 0x00001fff00007589 */ /* 0x000e2400000e0000 */
[----:B0-----:R-:W-:-:S13]  /*8430*/  ISETP.NE.AND P0, PT, R0, RZ, PT ;  /* 0x000000ff0000720c */ /* 0x001fda0003f05270 */
[----:B------:R-:W-:Y:S05]  /*8440*/  @P0 EXIT ;  /* 0x000000000000094d */ /* 0x000fea0003800000 */
[----:B------:R-:W0:Y:S01]  /*8450*/  S2R R2, SR_TID.X ;  /* 0x0000000000027919 */ /* 0x000e220000002100 */
[----:B------:R-:W-:Y:S01]  /*8460*/  LOP3.LUT R4, R4, 0xffffffdf, RZ, 0xc0, !PT ;  /* 0xffffffdf04047812 */ /* 0x000fe200078ec0ff */
[----:B------:R-:W-:Y:S01]  /*8470*/  ULDC UR5, c[0x0][0xc14] ;  /* 0x0003050000057ab9 */ /* 0x000fe20000000800 */
[----:B------:R-:W-:Y:S01]  /*8480*/  IMAD.MOV.U32 R0, RZ, RZ, RZ ;  /* 0x000000ffff007224 */ /* 0x000fe200078e00ff */
[----:B------:R-:W1:Y:S01]  /*8490*/  S2UR UR6, SR_CTAID.X ;  /* 0x00000000000679c3 */ /* 0x000e620000002500 */
[----:B------:R-:W-:Y:S01]  /*84a0*/  ULDC UR4, c[0x0][0xc10] ;  /* 0x0003040000047ab9 */ /* 0x000fe20000000800 */
[----:B0-----:R-:W-:-:S04]  /*84b0*/  LOP3.LUT R8, R2, 0x1f, RZ, 0xc0, !PT ;  /* 0x0000001f02087812 */ /* 0x001fc800078ec0ff */
[----:B------:R-:W-:-:S13]  /*84c0*/  ISETP.NE.AND P0, PT, R8, 0x1f, PT ;  /* 0x0000001f0800780c */ /* 0x000fda0003f05270 */
[----:B------:R-:W-:Y:S02]  /*84d0*/  @P0 LOP3.LUT R4, R4, 0x20, RZ, 0xfc, !PT ;  /* 0x0000002004040812 */ /* 0x000fe400078efcff */
[----:B------:R-:W-:-:S13]  /*84e0*/  ISETP.GE.OR P0, PT, R8, UR5, !P0 ;  /* 0x0000000508007c0c */ /* 0x000fda000c706670 */
[----:B------:R-:W0:Y:S02]  /*84f0*/  @!P0 LDC.64 R2, c[0x0][0xc58] ;  /* 0x00031600ff028b82 */ /* 0x000e240000000a00 */
[----:B0-----:R-:W-:-:S05]  /*8500*/  @!P0 IMAD.WIDE.U32 R2, R8, 0x4, R2 ;  /* 0x0000000408028825 */ /* 0x001fca00078e0002 */
[----:B------:R-:W2:Y:S01]  /*8510*/  @!P0 LDG.E R0, desc[UR40][R2.64] ;  /* 0x0000002802008981 */ /* 0x000ea2000c1e1900 */
[C---:B------:R-:W-:Y:S01]  /*8520*/  ISETP.NE.AND P1, PT, R8.reuse, RZ, PT ;  /* 0x000000ff0800720c */ /* 0x040fe20003f25270 */
[----:B------:R-:W-:Y:S01]  /*8530*/  IMAD.MOV.U32 R16, RZ, RZ, RZ ;  /* 0x000000ffff107224 */ /* 0x000fe200078e00ff */
[----:B------:R-:W-:Y:S01]  /*8540*/  ISETP.GE.U32.AND P0, PT, R8, 0x2, PT ;  /* 0x000000020800780c */ /* 0x000fe20003f06070 */
[----:B------:R-:W-:Y:S01]  /*8550*/  IMAD.MOV.U32 R19, RZ, RZ, RZ ;  /* 0x000000ffff137224 */ /* 0x000fe200078e00ff */
[----:B------:R-:W-:-:S09]  /*8560*/  LOP3.LUT R4, R4, 0xfffffffe, RZ, 0xc0, !PT ;  /* 0xfffffffe04047812 */ /* 0x000fd200078ec0ff */
[----:B------:R-:W-:-:S04]  /*8570*/  @P1 LOP3.LUT R4, R4, 0x1, RZ, 0xfc, !PT ;  /* 0x0000000104041812 */ /* 0x000fc800078efcff */
[----:B------:R-:W-:-:S04]  /*8580*/  LOP3.LUT R4, R4, 0xffffffef, RZ, 0xc0, !PT ;  /* 0xffffffef04047812 */ /* 0x000fc800078ec0ff */
[----:B------:R-:W-:-:S04]  /*8590*/  @P0 LOP3.LUT R4, R4, 0x10, RZ, 0xfc, !PT ;  /* 0x0000001004040812 */ /* 0x000fc800078efcff */
[----:B------:R-:W-:Y:S01]  /*85a0*/  LOP3.LUT R4, R4, 0xfffffff7, RZ, 0xc0, !PT ;  /* 0xfffffff704047812 */ /* 0x000fe200078ec0ff */
[----:B--2---:R-:W0:Y:S02]  /*85b0*/  SHFL.UP PT, R5, R0, 0x1, RZ ;  /* 0x0420000000057989 */ /* 0x004e2400000e00ff */
[----:B0-----:R-:W-:-:S05]  /*85c0*/  SEL R5, R5, RZ, P1 ;  /* 0x000000ff05057207 */ /* 0x001fca0000800000 */
[----:B------:R-:W-:-:S05]  /*85d0*/  IMAD.IADD R5, R0, 0x1, R5 ;  /* 0x0000000100057824 */ /* 0x000fca00078e0205 */
[----:B------:R-:W0:Y:S02]  /*85e0*/  SHFL.UP PT, R6, R5, 0x2, RZ ;  /* 0x0440000005067989 */ /* 0x000e2400000e00ff */
[----:B0-----:R-:W-:Y:S02]  /*85f0*/  SEL R6, R6, RZ, P0 ;  /* 0x000000ff06067207 */ /* 0x001fe40000000000 */
[----:B------:R-:W-:-:S03]  /*8600*/  ISETP.GE.U32.AND P0, PT, R8, 0x4, PT ;  /* 0x000000040800780c */ /* 0x000fc60003f06070 */
[----:B------:R-:W-:-:S05]  /*8610*/  IMAD.IADD R6, R5, 0x1, R6 ;  /* 0x0000000105067824 */ /* 0x000fca00078e0206 */
[----:B------:R-:W0:Y:S05]  /*8620*/  SHFL.UP PT, R7, R6, 0x4, RZ ;  /* 0x0480000006077989 */ /* 0x000e2a00000e00ff */
[----:B------:R-:W-:-:S04]  /*8630*/  @P0 LOP3.LUT R4, R4, 0x8, RZ, 0xfc, !PT ;  /* 0x0000000804040812 */ /* 0x000fc800078efcff */
[----:B------:R-:W-:Y:S02]  /*8640*/  LOP3.LUT R4, R4, 0xfffffffb, RZ, 0xc0, !PT ;  /* 0xfffffffb04047812 */ /* 0x000fe400078ec0ff */
        /* <DEDUP_REMOVED lines=10> */
[----:B------:R-:W-:Y:S02]  /*86f0*/  @P0 LOP3.LUT R4, R4, 0x2, RZ, 0xfc, !PT ;  /* 0x0000000204040812 */ /* 0x000fe400078efcff */
[----:B0-----:R-:W-:-:S05]  /*8700*/  SEL R2, R2, RZ, P0 ;  /* 0x000000ff02027207 */ /* 0x001fca0000000000 */
[----:B------:R-:W-:-:S05]  /*8710*/  IMAD.IADD R2, R3, 0x1, R2 ;  /* 0x0000000103027824 */ /* 0x000fca00078e0202 */
[----:B------:R-:W0:Y:S02]  /*8720*/  SHFL.IDX PT, R5, R2, 0x1f, 0x1f ;  /* 0x03e01f0002057f89 */ /* 0x000e2400000e0000 */
[----:B0-----:R-:W-:-:S04]  /*8730*/  IMAD R5, R5, UR4, RZ ;  /* 0x0000000405057c24 */ /* 0x001fc8000f8e02ff */
[----:B------:R-:W-:Y:S01]  /*8740*/  IMAD.MOV.U32 R6, RZ, RZ, R5 ;  /* 0x000000ffff067224 */ /* 0x000fe200078e0005 */
[----:B-1----:R-:W-:-:S13]  /*8750*/  ISETP.GT.AND P0, PT, R5, UR6, PT ;  /* 0x0000000605007c0c */ /* 0x002fda000bf04270 */
[----:B------:R-:W-:Y:S05]  /*8760*/  @P0 BRA `(.L_x_283) ;  /* 0x0000000000c00947 */ /* 0x000fea0003800000 */
[----:B------:R-:W-:Y:S01]  /*8770*/  IMAD.MOV.U32 R5, RZ, RZ, R6 ;  /* 0x000000ffff057224 */ /* 0x000fe200078e0006 */
[----:B------:R-:W-:Y:S01]  /*8780*/  ULDC UR5, c[0x0][0xc14] ;  /* 0x0003050000057ab9 */ /* 0x000fe20000000800 */
[----:B------:R-:W-:Y:S01]  /*8790*/  IMAD.MOV.U32 R19, RZ, RZ, RZ ;  /* 0x000000ffff137224 */ /* 0x000fe200078e00ff */
[----:B------:R-:W-:Y:S01]  /*87a0*/  ULDC UR7, c[0x0][0xc14] ;  /* 0x0003050000077ab9 */ /* 0x000fe20000000800 */
[----:B------:R-:W-:-:S05]  /*87b0*/  ULDC UR4, c[0x0][0xc10] ;  /* 0x0003040000047ab9 */ /* 0x000fca0000000800 */
.L_x_287:
[----:B------:R-:W-:Y:S02]  /*87c0*/  VIADD R0, R19, 0x1f ;  /* 0x0000001f13007836 */ /* 0x000fe40000000000 */
[----:B------:R-:W-:-:S03]  /*87d0*/  IMAD.U32 R19, RZ, RZ, UR7 ;  /* 0x00000007ff137e24 */ /* 0x000fc6000f8e00ff */
[----:B------:R-:W-:-:S13]  /*87e0*/  ISETP.GE.AND P0, PT, R0, UR5, PT ;  /* 0x0000000500007c0c */ /* 0x000fda000bf06270 */
[----:B------:R-:W-:Y:S05]  /*87f0*/  @P0 BRA `(.L_x_284) ;  /* 0x0000000400400947 */ /* 0x000fea0003800000 */
[----:B------:R-:W0:Y:S01]  /*8800*/  S2R R2, SR_TID.X ;  /* 0x0000000000027919 */ /* 0x000e220000002100 */
[----:B------:R-:W-:Y:S01]  /*8810*/  IMAD.MOV.U32 R19, RZ, RZ, R0 ;  /* 0x000000ffff137224 */ /* 0x000fe200078e0000 */
[----:B------:R-:W-:Y:S01]  /*8820*/  BSSY B0, `(.L_x_285) ;  /* 0x000000a000007945 */ /* 0x000fe20003800000 */
[----:B------:R-:W-:Y:S01]  /*8830*/  IMAD.MOV.U32 R0, RZ, RZ, RZ ;  /* 0x000000ffff007224 */ /* 0x000fe200078e00ff */
[----:B0-----:R-:W-:-:S04]  /*8840*/  LOP3.LUT R8, R2, 0x1f, RZ, 0xc0, !PT ;  /* 0x0000001f02087812 */ /* 0x001fc800078ec0ff */
[C---:B------:R-:W-:Y:S01]  /*8850*/  ISETP.NE.AND P1, PT, R8.reuse, 0x1f, PT ;  /* 0x0000001f0800780c */ /* 0x040fe20003f25270 */
[----:B------:R-:W-:-:S05]  /*8860*/  IMAD.IADD R7, R8, 0x1, R19 ;  /* 0x0000000108077824 */ /* 0x000fca00078e0213 */
[----:B------:R-:W-:-:S13]  /*8870*/  ISETP.GE.OR P0, PT, R7, UR5, !P1 ;  /* 0x0000000507007c0c */ /* 0x000fda000cf06670 */
[----:B------:R-:W-:Y:S05]  /*8880*/  @P0 BRA `(.L_x_286) ;  /* 0x00000000000c0947 */ /* 0x000fea0003800000 */
[----:B------:R-:W0:Y:S02]  /*8890*/  LDC.64 R2, c[0x0][0xc58] ;  /* 0x00031600ff027b82 */ /* 0x000e240000000a00 */
[----:B0-----:R-:W-:-:S05]  /*88a0*/  IMAD.WIDE R2, R7, 0x4, R2 ;  /* 0x0000000407027825 */ /* 0x001fca00078e0202 */
[----:B------:R0:W5:Y:S02]  /*88b0*/  LDG.E R0, desc[UR40][R2.64] ;  /* 0x0000002802007981 */ /* 0x000164000c1e1900 */
.L_x_286:
[----:B------:R-:W-:Y:S05]  /*88c0*/  BSYNC B0 ;  /* 0x0000000000007941 */ /* 0x000fea0003800000 */
.L_x_285:
[----:B0----5:R-:W0:Y:S01]  /*88d0*/  SHFL.UP PT, R2, R0, 0x1, RZ ;  /* 0x0420000000027989 */ /* 0x021e2200000e00ff */
[C---:B------:R-:W-:Y:S02]  /*88e0*/  ISETP.NE.AND P0, PT, R8.reuse, RZ, PT ;  /* 0x000000ff0800720c */ /* 0x040fe40003f05270 */
[----:B------:R-:W-:Y:S02]  /*88f0*/  ISETP.GE.U32.AND P1, PT, R8, 0x2, PT ;  /* 0x000000020800780c */ /* 0x000fe40003f26070 */
[----:B0-----:R-:W-:Y:S02]  /*8900*/  SEL R3, R2, RZ, P0 ;  /* 0x000000ff02037207 */ /* 0x001fe40000000000 */
[----:B------:R-:W-:-:S03]  /*8910*/  ISETP.GE.U32.AND P0, PT, R8, 0x4, PT ;  /* 0x000000040800780c */ /* 0x000fc60003f06070 */
[----:B------:R-:W-:-:S05]  /*8920*/  IMAD.IADD R3, R0, 0x1, R3 ;  /* 0x0000000100037824 */ /* 0x000fca00078e0203 */
[----:B------:R-:W0:Y:S02]  /*8930*/  SHFL.UP PT, R2, R3, 0x2, RZ ;  /* 0x0440000003027989 */ /* 0x000e2400000e00ff */
        /* <DEDUP_REMOVED lines=8> */
[----:B0-----:R-:W-:-:S05]  /*89c0*/  SEL R6, R6, RZ, P1 ;  /* 0x000000ff06067207 */ /* 0x001fca0000800000 */
[----:B------:R-:W-:-:S05]  /*89d0*/  IMAD.IADD R6, R7, 0x1, R6 ;  /* 0x0000000107067824 */ /* 0x000fca00078e0206 */
[----:B------:R-:W0:Y:S02]  /*89e0*/  SHFL.UP PT, R8, R6, 0x10, RZ ;  /* 0x0600000006087989 */ /* 0x000e2400000e00ff */
[----:B0-----:R-:W-:-:S05]  /*89f0*/  SEL R9, R8, RZ, P0 ;  /* 0x000000ff08097207 */ /* 0x001fca0000000000 */
[----:B------:R-:W-:-:S05]  /*8a00*/  IMAD.IADD R9, R6, 0x1, R9 ;  /* 0x0000000106097824 */ /* 0x000fca00078e0209 */
[----:B------:R-:W0:Y:S02]  /*8a10*/  SHFL.IDX PT, R3, R9, 0x1f, 0x1f ;  /* 0x03e01f0009037f89 */ /* 0x000e2400000e0000 */
[----:B0-----:R-:W-:-:S04]  /*8a20*/  IMAD R6, R3, UR4, RZ ;  /* 0x0000000403067c24 */ /* 0x001fc8000f8e02ff */
[----:B------:R-:W-:-:S05]  /*8a30*/  IMAD.IADD R5, R6, 0x1, R5 ;  /* 0x0000000106057824 */ /* 0x000fca00078e0205 */
[----:B------:R-:W-:-:S13]  /*8a40*/  ISETP.GT.AND P0, PT, R5, UR6, PT ;  /* 0x0000000605007c0c */ /* 0x000fda000bf04270 */
[----:B------:R-:W-:Y:S05]  /*8a50*/  @!P0 BRA `(.L_x_287) ;  /* 0xfffffffc00588947 */ /* 0x000fea000383ffff */
[----:B------:R-:W-:-:S07]  /*8a60*/  IMAD.MOV.U32 R2, RZ, RZ, R9 ;  /* 0x000000ffff027224 */ /* 0x000fce00078e0009 */
.L_x_283:
[----:B------:R-:W-:-:S04]  /*8a70*/  IMAD.IADD R7, R5, 0x1, -R6 ;  /* 0x0000000105077824 */ /* 0x000fc800078e0a06 */
[----:B------:R-:W-:-:S05]  /*8a80*/  IMAD R3, R2, UR4, R7 ;  /* 0x0000000402037c24 */ /* 0x000fca000f8e0207 */
[----:B------:R-:W-:-:S13]  /*8a90*/  ISETP.GT.AND P0, PT, R3, UR6, PT ;  /* 0x0000000603007c0c */ /* 0x000fda000bf04270 */
[----:B------:R-:W-:-:S04]  /*8aa0*/  VOTE.ANY R8, PT, !P0 ;  /* 0x0000000000087806 */ /* 0x000fc800040e0100 */
[----:B------:R-:W0:Y:S01]  /*8ab0*/  POPC R5, R8 ;  /* 0x0000000800057309 */ /* 0x000e220000000000 */
[----:B------:R-:W-:Y:S01]  /*8ac0*/  ISETP.NE.AND P0, PT, R8, RZ, PT ;  /* 0x000000ff0800720c */ /* 0x000fe20003f05270 */
[----:B0-----:R-:W0:Y:S02]  /*8ad0*/  SHFL.IDX PT, R0, R0, R5, 0x1f ;  /* 0x00001f0500007589 */ /* 0x001e2400000e0000 */
[----:B0-----:R-:W-:-:S04]  /*8ae0*/  IABS R6, R0 ;  /* 0x0000000000067213 */ /* 0x001fc80000000000 */
[----:B------:R-:W0:Y:S08]  /*8af0*/  I2F.RP R9, R6 ;  /* 0x0000000600097306 */ /* 0x000e300000209400 */
[----:B0-----:R-:W0:Y:S02]  /*8b00*/  MUFU.RCP R9, R9 ;  /* 0x0000000900097308 */ /* 0x001e240000001000 */
[----:B0-----:R-:W-:-:S06]  /*8b10*/  VIADD R3, R9, 0xffffffe ;  /* 0x0ffffffe09037836 */ /* 0x001fcc0000000000 */
[----:B------:R-:W0:Y:S02]  /*8b20*/  F2I.FTZ.U32.TRUNC.NTZ R3, R3 ;  /* 0x0000000300037305 */ /* 0x000e24000021f000 */
[----:B0-----:R-:W-:Y:S01]  /*8b30*/  IMAD.MOV R11, RZ, RZ, -R3 ;  /* 0x000000ffff0b7224 */ /* 0x001fe200078e0a03 */
[----:B------:R-:W-:Y:S06]  /*8b40*/  @!P0 BRA `(.L_x_288) ;  /* 0x0000000000088947 */ /* 0x000fec0003800000 */
[----:B------:R-:W-:-:S05]  /*8b50*/  VIADD R9, R5, 0xffffffff ;  /* 0xffffffff05097836 */ /* 0x000fca0000000000 */
[----:B------:R0:W1:Y:S02]  /*8b60*/  SHFL.IDX PT, R16, R2, R9, 0x1f ;  /* 0x00001f0902107589 */ /* 0x00006400000e0000 */
.L_x_288:
[----:B-1----:R-:W-:Y:S02]  /*8b70*/  IMAD R16, R16, UR4, R7 ;  /* 0x0000000410107c24 */ /* 0x002fe4000f8e0207 */
[----:B------:R-:W-:Y:S02]  /*8b80*/  IMAD R7, R11, R6, RZ ;  /* 0x000000060b077224 */ /* 0x000fe400078e02ff */
[----:B0-----:R-:W-:Y:S01]  /*8b90*/  IMAD.MOV.U32 R2, RZ, RZ, RZ ;  /* 0x000000ffff027224 */ /* 0x001fe200078e00ff */
[----:B------:R-:W-:Y:S01]  /*8ba0*/  IADD3 R9, -R16, UR6, RZ ;  /* 0x0000000610097c10 */ /* 0x000fe2000fffe1ff */
[----:B------:R-:W-:Y:S02]  /*8bb0*/  IMAD.IADD R19, R5, 0x1, R19 ;  /* 0x0000000105137824 */ /* 0x000fe400078e0213 */
[----:B------:R-:W-:Y:S01]  /*8bc0*/  IMAD.HI.U32 R2, R3, R7, R2 ;  /* 0x0000000703027227 */ /* 0x000fe200078e0002 */
[----:B------:R-:W-:Y:S02]  /*8bd0*/  IABS R7, R0 ;  /* 0x0000000000077213 */ /* 0x000fe40000000000 */
[----:B------:R-:W-:-:S03]  /*8be0*/  IABS R3, R9 ;  /* 0x0000000900037213 */ /* 0x000fc60000000000 */
[----:B------:R-:W-:Y:S02]  /*8bf0*/  IMAD.MOV R7, RZ, RZ, -R7 ;  /* 0x000000ffff077224 */ /* 0x000fe400078e0a07 */
[----:B------:R-:W-:-:S04]  /*8c00*/  IMAD.HI.U32 R2, R2, R3, RZ ;  /* 0x0000000302027227 */ /* 0x000fc800078e00ff */
[----:B------:R-:W-:-:S05]  /*8c10*/  IMAD R3, R2, R7, R3 ;  /* 0x0000000702037224 */ /* 0x000fca00078e0203 */
[----:B------:R-:W-:-:S13]  /*8c20*/  ISETP.GT.U32.AND P0, PT, R6, R3, PT ;  /* 0x000000030600720c */ /* 0x000fda0003f04070 */
[----:B------:R-:W-:Y:S02]  /*8c30*/  @!P0 IMAD.IADD R3, R3, 0x1, -R6 ;  /* 0x0000000103038824 */ /* 0x000fe400078e0a06 */
[----:B------:R-:W-:-:S03]  /*8c40*/  @!P0 VIADD R2, R2, 0x1 ;  /* 0x0000000102028836 */ /* 0x000fc60000000000 */
[----:B------:R-:W-:Y:S02]  /*8c50*/  ISETP.GE.U32.AND P0, PT, R3, R6, PT ;  /* 0x000000060300720c */ /* 0x000fe40003f06070 */
[----:B------:R-:W-:-:S11]  /*8c60*/  LOP3.LUT R3, R9, R0, RZ, 0x3c, !PT ;  /* 0x0000000009037212 */ /* 0x000fd600078e3cff */
[----:B------:R-:W-:Y:S01]  /*8c70*/  @P0 VIADD R2, R2, 0x1 ;  /* 0x0000000102020836 */ /* 0x000fe20000000000 */
[----:B------:R-:W-:-:S13]  /*8c80*/  ISETP.GE.AND P0, PT, R3, RZ, PT ;  /* 0x000000ff0300720c */ /* 0x000fda0003f06270 */
[----:B------:R-:W-:Y:S01]  /*8c90*/  @!P0 IMAD.MOV R2, RZ, RZ, -R2 ;  /* 0x000000ffff028224 */ /* 0x000fe200078e0a02 */
[----:B------:R-:W-:-:S13]  /*8ca0*/  ISETP.NE.AND P0, PT, R0, RZ, PT ;  /* 0x000000ff0000720c */ /* 0x000fda0003f05270 */
[----:B------:R-:W-:-:S05]  /*8cb0*/  @!P0 LOP3.LUT R2, RZ, R0, RZ, 0x33, !PT ;  /* 0x00000000ff028212 */ /* 0x000fca00078e33ff */
[--C-:B------:R-:W-:Y:S02]  /*8cc0*/  IMAD.MOV R17, RZ, RZ, -R2.reuse ;  /* 0x000000ffff117224 */ /* 0x100fe400078e0a02 */
[----:B------:R-:W-:Y:S02]  /*8cd0*/  IMAD.MOV.U32 R18, RZ, RZ, R2 ;  /* 0x000000ffff127224 */ /* 0x000fe400078e0002 */
[----:B------:R-:W-:Y:S01]  /*8ce0*/  IMAD R17, R0, R17, R9 ;  /* 0x0000001100117224 */ /* 0x000fe200078e0209 */
[----:B------:R-:W-:Y:S06]  /*8cf0*/  BRA `(.L_x_289) ;  /* 0x00000000000c7947 */ /* 0x000fec0003800000 */
.L_x_284:
[----:B------:R-:W-:Y:S02]  /*8d00*/  IMAD.MOV.U32 R17, RZ, RZ, RZ ;  /* 0x000000ffff117224 */ /* 0x000fe400078e00ff */
[----:B------:R-:W-:Y:S02]  /*8d10*/  IMAD.U32 R16, RZ, RZ, UR6 ;  /* 0x00000006ff107e24 */ /* 0x000fe4000f8e00ff */
[----:B------:R-:W-:-:S07]  /*8d20*/  IMAD.MOV.U32 R18, RZ, RZ, RZ ;  /* 0x000000ffff127224 */ /* 0x000fce00078e00ff */
.L_x_289:
[----:B------:R-:W0:Y:S01]  /*8d30*/  S2R R0, SR_TID.X ;  /* 0x0000000000007919 */ /* 0x000e220000002100 */
[----:B------:R-:W-:Y:S01]  /*8d40*/  STL [R1+0x24], RZ ;  /* 0x000024ff01007387 */ /* 0x000fe20000100800 */
[----:B0-----:R-:W-:-:S04]  /*8d50*/  LOP3.LUT R0, R0, 0x1f, RZ, 0xc0, !PT ;  /* 0x0000001f00007812 */ /* 0x001fc800078ec0ff */
[----:B------:R-:W-:-:S13]  /*8d60*/  ISETP.NE.AND P0, PT, R0, RZ, PT ;  /* 0x000000ff0000720c */ /* 0x000fda0003f05270 */
[----:B------:R-:W0:Y:S01]  /*8d70*/  @!P0 S2R R3, SR_CgaCtaId ;  /* 0x0000000000038919 */ /* 0x000e220000008800 */
[----:B------:R-:W-:-:S04]  /*8d80*/  @!P0 MOV R0, 0x400 ;  /* 0x0000040000008802 */ /* 0x000fc80000000f00 */
[----:B0-----:R-:W-:-:S05]  /*8d90*/  @!P0 LEA R0, R3, R0, 0x18 ;  /* 0x0000000003008211 */ /* 0x001fca00078ec0ff */
[----:B------:R0:W-:Y:S01]  /*8da0*/  @!P0 STS.128 [R0+0x228d0], R16 ;  /* 0x0228d01000008388 */ /* 0x0001e20000000c00 */
[----:B------:R-:W-:Y:S06]  /*8db0*/  BAR.ARV 0x5, 0x120 ;  /* 0x0144800000007b1d */ /* 0x000fec0000002000 */
[----:B------:R-:W-:Y:S01]  /*8dc0*/  ISETP.GE.AND P0, PT, R19, UR5, PT ;  /* 0x0000000513007c0c */ /* 0x000fe2000bf06270 */
[----:B0-----:R-:W-:-:S05]  /*8dd0*/  IMAD.MOV.U32 R0, RZ, RZ, 0x1 ;  /* 0x00000001ff007424 */ /* 0x001fca00078e00ff */
[----:B------:R0:W-:Y:S04]  /*8de0*/  STL [R1+0x4], R0 ;  /* 0x0000040001007387 */ /* 0x0001e80000100800 */
[----:B------:R0:W-:Y:S03]  /*8df0*/  STL [R1], RZ ;  /* 0x000000ff01007387 */ /* 0x0001e60000100800 */
[----:B------:R-:W-:Y:S05]  /*8e00*/  @P0 BRA `(.L_x_290) ;  /* 0x0000003800380947 */ /* 0x000fea0003800000 */
[----:B0-----:R-:W-:Y:S01]  /*8e10*/  IMAD.MOV.U32 R0, RZ, RZ, 0x1 ;  /* 0x00000001ff007424 */ /* 0x001fe200078e00ff */
[----:B------:R0:W-:Y:S01]  /*8e20*/  STL [R1], RZ ;  /* 0x000000ff01007387 */ /* 0x0001e20000100800 */
[----:B------:R-:W-:Y:S01]  /*8e30*/  ULDC UR37, c[0x0][0xc] ;  /* 0x0000030000257ab9 */ /* 0x000fe20000000800 */
[----:B------:R-:W-:Y:S02]  /*8e40*/  ULDC.64 UR38, c[0x0][0x198] ;  /* 0x0000660000267ab9 */ /* 0x000fe40000000a00 */
[----:B------:R0:W-:Y:S04]  /*8e50*/  STL [R1+0x4], R0 ;  /* 0x0000040001007387 */ /* 0x0001e80000100800 */
[----:B------:R0:W-:Y:S02]  /*8e60*/  STL [R1+0x24], RZ ;  /* 0x000024ff01007387 */ /* 0x0001e40000100800 */
.L_x_353:
[----:B-12---:R-:W1:Y:S02]  /*8e70*/  LDC.64 R2, c[0x0][0xc60] ;  /* 0x00031800ff027b82 */ /* 0x006e640000000a00 */
[----:B-1----:R-:W-:-:S05]  /*8e80*/  IMAD.WIDE R2, R19, 0x4, R2 ;  /* 0x0000000413027825 */ /* 0x002fca00078e0202 */
[----:B------:R-:W2:Y:S01]  /*8e90*/  LDG.E R5, desc[UR40][R2.64] ;  /* 0x0000002802057981 */ /* 0x000ea2000c1e1900 */
[----:B------:R-:W-:Y:S05]  /*8ea0*/  YIELD ;  /* 0x0000000000007946 */ /* 0x000fea0003800000 */
[----:B------:R-:W-:Y:S01]  /*8eb0*/  ULDC.64 UR4, c[0x0][0xa28] ;  /* 0x00028a0000047ab9 */ /* 0x000fe20000000a00 */
[----:B0-----:R-:W-:Y:S01]  /*8ec0*/  IMAD.MOV.U32 R0, RZ, RZ, RZ ;  /* 0x000000ffff007224 */ /* 0x001fe200078e00ff */
[----:B------:R-:W-:-:S04]  /*8ed0*/  ISETP.NE.U32.AND P0, PT, RZ, UR4, PT ;  /* 0x00000004ff007c0c */ /* 0x000fc8000bf05070 */
[----:B------:R-:W-:Y:S01]  /*8ee0*/  ISETP.NE.AND.EX P0, PT, RZ, UR5, PT, P0 ;  /* 0x00000005ff007c0c */ /* 0x000fe2000bf05300 */
[----:B------:R-:W-:Y:S01]  /*8ef0*/  IMAD.MOV.U32 R6, RZ, RZ, RZ ;  /* 0x000000ffff067224 */ /* 0x000fe200078e00ff */
[----:B--2---:R-:W-:Y:S01]  /*8f00*/  SHF.R.S32.HI R4, RZ, 0x1f, R5 ;  /* 0x0000001fff047819 */ /* 0x004fe20000011405 */
[----:B------:R-:W-:-:S10]  /*8f10*/  IMAD.SHL.U32 R7, R5, 0x4, RZ ;  /* 0x0000000405077824 */ /* 0x000fd400078e00ff */
[C---:B------:R-:W-:Y:S01]  /*8f20*/  @P0 LEA R2, P1, R5.reuse, UR4, 0x2 ;  /* 0x0000000405020c11 */ /* 0x040fe2000f8210ff */
[----:B------:R-:W-:Y:S03]  /*8f30*/  STL [R1+0x10], R5 ;  /* 0x0000100501007387 */ /* 0x000fe60000100800 */
[----:B------:R-:W-:Y:S01]  /*8f40*/  @P0 LEA.HI.X R3, R5, UR5, R4, 0x2, P1 ;  /* 0x0000000505030c11 */ /* 0x000fe200088f1404 */
[----:B------:R-:W-:-:S04]  /*8f50*/  ULDC.64 UR4, c[0x0][0xa00] ;  /* 0x0002800000047ab9 */ /* 0x000fc80000000a00 */
[----:B------:R0:W5:Y:S01]  /*8f60*/  @P0 LDG.E R0, desc[UR40][R2.64] ;  /* 0x0000002802000981 */ /* 0x000162000c1e1900 */
[----:B------:R-:W-:-:S04]  /*8f70*/  ISETP.NE.U32.AND P0, PT, RZ, UR4, PT ;  /* 0x00000004ff007c0c */ /* 0x000fc8000bf05070 */
[----:B------:R-:W-:-:S13]  /*8f80*/  ISETP.NE.AND.EX P0, PT, RZ, UR5, PT, P0 ;  /* 0x00000005ff007c0c */ /* 0x000fda000bf05300 */
[----:B0-----:R-:W-:-:S04]  /*8f90*/  @P0 LEA R2, P1, R5, UR4, 0x2 ;  /* 0x0000000405020c11 */ /* 0x001fc8000f8210ff */
[----:B------:R-:W-:Y:S01]  /*8fa0*/  @P0 LEA.HI.X R3, R5, UR5, R4, 0x2, P1 ;  /* 0x0000000505030c11 */ /* 0x000fe200088f1404 */
[----:B------:R-:W-:-:S04]  /*8fb0*/  ULDC.64 UR4, c[0x0][0xa20] ;  /* 0x0002880000047ab9 */ /* 0x000fc80000000a00 */
[----:B------:R-:W2:Y:S01]  /*8fc0*/  @P0 LDG.E R6, desc[UR40][R2.64] ;  /* 0x0000002802060981 */ /* 0x000ea2000c1e1900 */
[----:B------:R-:W-:-:S04]  /*8fd0*/  ISETP.NE.U32.AND P0, PT, RZ, UR4, PT ;  /* 0x00000004ff007c0c */ /* 0x000fc8000bf05070 */
[----:B------:R-:W-:Y:S01]  /*8fe0*/  ISETP.NE.AND.EX P0, PT, RZ, UR5, PT, P0 ;  /* 0x00000005ff007c0c */ /* 0x000fe2000bf05300 */
[----:B--2---:R0:W-:Y:S04]  /*8ff0*/  STL [R1+0x2c], R6 ;  /* 0x00002c0601007387 */ /* 0x0041e80000100800 */
[----:B------:R1:W-:Y:S01]  /*9000*/  STL [R1+0x18], R7 ;  /* 0x0000180701007387 */ /* 0x0003e20000100800 */
[----:B0-----:R-:W-:-:S07]  /*9010*/  SHF.L.U64.HI R6, R5, 0x2, R4 ;  /* 0x0000000205067819 */ /* 0x001fce0000010204 */
[C---:B------:R-:W-:Y:S01]  /*9020*/  @P0 IADD3 R4, P1, R7.reuse, UR4, RZ ;  /* 0x0000000407040c10 */ /* 0x040fe2000ff3e0ff */
[----:B------:R0:W-:Y:S03]  /*9030*/  STL [R1+0x1c], R6 ;  /* 0x00001c0601007387 */ /* 0x0001e60000100800 */
[----:B------:R-:W-:Y:S01]  /*9040*/  @P0 IADD3.X R5, R6, UR5, RZ, P1, !PT ;  /* 0x0000000506050c10 */ /* 0x000fe20008ffe4ff */
[----:B------:R-:W-:Y:S02]  /*9050*/  ULDC.64 UR4, c[0x0][0xa08] ;  /* 0x0002820000047ab9 */ /* 0x000fe40000000a00 */
[----:B------:R-:W-:Y:S01]  /*9060*/  IADD3 R2, P1, R7, UR4, RZ ;  /* 0x0000000407027c10 */ /* 0x000fe2000ff3e0ff */
[----:B-1----:R-:W-:-:S03]  /*9070*/  IMAD.MOV.U32 R7, RZ, RZ, RZ ;  /* 0x000000ffff077224 */ /* 0x002fc600078e00ff */
[----:B------:R-:W-:Y:S02]  /*9080*/  IADD3.X R3, R6, UR5, RZ, P1, !PT ;  /* 0x0000000506037c10 */ /* 0x000fe40008ffe4ff */
[----:B------:R-:W-:-:S04]  /*9090*/  ISETP.NE.U32.AND P1, PT, RZ, UR4, PT ;  /* 0x00000004ff007c0c */ /* 0x000fc8000bf25070 */
[----:B------:R-:W-:Y:S01]  /*90a0*/  ISETP.NE.AND.EX P1, PT, RZ, UR5, PT, P1 ;  /* 0x00000005ff007c0c */ /* 0x000fe2000bf25310 */
[----:B------:R-:W-:Y:S02]  /*90b0*/  ULDC.64 UR4, c[0x0][0x3f8] ;  /* 0x0000fe0000047ab9 */ /* 0x000fe40000000a00 */
[----:B------:R-:W-:-:S03]  /*90c0*/  UISETP.NE.U32.AND UP0, UPT, UR4, URZ, UPT ;  /* 0x0000003f0400728c */ /* 0x000fc6000bf05070 */
[----:B------:R-:W-:Y:S01]  /*90d0*/  ULDC UR4, c[0x0][0x404] ;  /* 0x0001010000047ab9 */ /* 0x000fe20000000800 */
[----:B------:R-:W-:-:S03]  /*90e0*/  UISETP.NE.AND.EX UP0, UPT, UR5, URZ, UPT, UP0 ;  /* 0x0000003f0500728c */ /* 0x000fc6000bf05300 */
[----:B------:R-:W-:Y:S01]  /*90f0*/  ULDC UR5, c[0x0][0x2e0] ;  /* 0x0000b80000057ab9 */ /* 0x000fe20000000800 */
[----:B------:R-:W-:Y:S02]  /*9100*/  USEL UR4, UR4, 0x1, UP0 ;  /* 0x0000000104047887 */ /* 0x000fe40008000000 */
[----:B------:R1:W5:Y:S02]  /*9110*/  @P1 LDG.E R7, desc[UR40][R2.64] ;  /* 0x0000002802071981 */ /* 0x000364000c1e1900 */
[----:B------:R-:W-:-:S06]  /*9120*/  UIMAD UR4, UR4, UR5, URZ ;  /* 0x00000005040472a4 */ /* 0x000fcc000f8e023f */
[----:B0-----:R-:W-:-:S06]  /*9130*/  IMAD.U32 R6, RZ, RZ, UR4 ;  /* 0x00000004ff067e24 */ /* 0x001fcc000f8e00ff */
[----:B------:R1:W5:Y:S01]  /*9140*/  @P0 LDG.E R6, desc[UR40][R4.64] ;  /* 0x0000002804060981 */ /* 0x000362000c1e1900 */
[----:B------:R-:W-:Y:S05]  /*9150*/  @P0 BRA `(.L_x_291) ;  /* 0x0000000000100947 */ /* 0x000fea0003800000 */
[----:B------:R-:W-:Y:S05]  /*9160*/  @!P1 BRA `(.L_x_291) ;  /* 0x00000000000c9947 */ /* 0x000fea0003800000 */
[----:B-1----:R-:W2:Y:S04]  /*9170*/  LDG.E R5, desc[UR40][R2.64] ;  /* 0x0000002802057981 */ /* 0x002ea8000c1e1900 */
[----:B-----5:R-:W2:Y:S02]  /*9180*/  LDG.E R6, desc[UR40][R2.64+0x4] ;  /* 0x0000042802067981 */ /* 0x020ea4000c1e1900 */
[----:B--2---:R-:W-:-:S07]  /*9190*/  IMAD.IADD R6, R6, 0x1, -R5 ;  /* 0x0000000106067824 */ /* 0x004fce00078e0a05 */
.L_x_291:
[--C-:B-1---5:R-:W-:Y:S01]  /*91a0*/  IMAD.IADD R2, R6, 0x1, -R0.reuse ;  /* 0x0000000106027824 */ /* 0x122fe200078e0a00 */
[----:B------:R-:W-:Y:S01]  /*91b0*/  BSSY B6, `(.L_x_292) ;  /* 0x00002b6000067945 */ /* 0x000fe20003800000 */
[----:B------:R-:W-:Y:S02]  /*91c0*/  IMAD.IADD R3, R7, 0x1, R0 ;  /* 0x0000000107037824 */ /* 0x000fe400078e0200 */
[C---:B------:R-:W-:Y:S01]  /*91d0*/  VIADD R0, R2.reuse, 0x5f ;  /* 0x0000005f02007836 */ /* 0x040fe20000000000 */
[----:B------:R-:W-:Y:S01]  /*91e0*/  STL [R1+0x20], R2 ;  /* 0x0000200201007387 */ /* 0x000fe20000100800 */
[----:B------:R-:W-:Y:S02]  /*91f0*/  ISETP.GT.AND P0, PT, R2, RZ, PT ;  /* 0x000000ff0200720c */ /* 0x000fe40003f04270 */
[----:B------:R-:W-:Y:S01]  /*9200*/  IMAD.HI R0, R0, 0x2aaaaaab, RZ ;  /* 0x2aaaaaab00007827 */ /* 0x000fe200078e02ff */
[----:B------:R0:W-:Y:S04]  /*9210*/  STL [R1+0x8], R3 ;  /* 0x0000080301007387 */ /* 0x0001e80000100800 */
[----:B0-----:R-:W-:-:S04]  /*9220*/  SHF.R.U32.HI R3, RZ, 0x1f, R0 ;  /* 0x0000001fff037819 */ /* 0x001fc80000011600 */
[----:B------:R-:W-:-:S05]  /*9230*/  LEA.HI.SX32 R0, R0, R3, 0x1c ;  /* 0x0000000300007211 */ /* 0x000fca00078fe2ff */
[----:B------:R0:W-:Y:S01]  /*9240*/  STL [R1+0x14], R0 ;  /* 0x0000140001007387 */ /* 0x0001e20000100800 */
[----:B------:R-:W-:Y:S05]  /*9250*/  @P0 BRA `(.L_x_293) ;  /* 0x0000000000440947 */ /* 0x000fea0003800000 */
[----:B------:R-:W1:Y:S02]  /*9260*/  S2R R2, SR_TID.X ;  /* 0x0000000000027919 */ /* 0x000e640000002100 */
[----:B-1----:R-:W-:-:S04]  /*9270*/  LOP3.LUT R2, R2, 0x1f, RZ, 0xc0, !PT ;  /* 0x0000001f02027812 */ /* 0x002fc800078ec0ff */
[----:B------:R-:W-:-:S13]  /*9280*/  ISETP.NE.AND P1, PT, R2, RZ, PT ;  /* 0x000000ff0200720c */ /* 0x000fda0003f25270 */
[----:B------:R-:W-:Y:S05]  /*9290*/  @P1 BRA `(.L_x_294) ;  /* 0x00000028009c1947 */ /* 0x000fea0003800000 */
[----:B------:R-:W1:Y:S01]  /*92a0*/  S2R R7, SR_LANEID ;  /* 0x0000000000077919 */ /* 0x000e620000000000 */
[----:B------:R-:W-:Y:S01]  /*92b0*/  VOTEU.ANY UR4, UPT, PT ;  /* 0x0000000000047886 */ /* 0x000fe200038e0100 */
[----:B------:R-:W2:Y:S01]  /*92c0*/  LDC.64 R2, c[0x0][0xc38] ;  /* 0x00030e00ff027b82 */ /* 0x000ea20000000a00 */
[----:B0-----:R-:W1:Y:S08]  /*92d0*/  FLO.U32 R0, UR4 ;  /* 0x0000000400007d00 */ /* 0x001e7000080e0000 */
[----:B------:R-:W2:Y:S01]  /*92e0*/  POPC R5, UR4 ;  /* 0x0000000400057d09 */ /* 0x000ea20008000000 */
[----:B-1----:R-:W-:-:S13]  /*92f0*/  ISETP.EQ.U32.AND P0, PT, R0, R7, PT ;  /* 0x000000070000720c */ /* 0x002fda0003f02070 */
[----:B--2---:R-:W2:Y:S01]  /*9300*/  @P0 ATOMG.E.ADD.STRONG.GPU PT, R3, desc[UR40][R2.64], R5 ;  /* 0x00000005020309a8 */ /* 0x004ea200081ee1e8 */
[----:B------:R-:W0:Y:S02]  /*9310*/  S2R R4, SR_LTMASK ;  /* 0x0000000000047919 */ /* 0x000e240000003900 */
[----:B0-----:R-:W-:-:S04]  /*9320*/  LOP3.LUT R4, R4, UR4, RZ, 0xc0, !PT ;  /* 0x0000000404047c12 */ /* 0x001fc8000f8ec0ff */
[----:B------:R-:W0:Y:S01]  /*9330*/  POPC R7, R4 ;  /* 0x0000000400077309 */ /* 0x000e220000000000 */
[----:B--2---:R-:W0:Y:S02]  /*9340*/  SHFL.IDX PT, R0, R3, R0, 0x1f ;  /* 0x00001f0003007589 */ /* 0x004e2400000e0000 */
[----:B0-----:R-:W-:Y:S01]  /*9350*/  IADD3 R16, R0, UR37, R7 ;  /* 0x0000002500107c10 */ /* 0x001fe2000fffe007 */
[----:B------:R-:W-:Y:S06]  /*9360*/  BRA `(.L_x_294) ;  /* 0x0000002800687947 */ /* 0x000fec0003800000 */
.L_x_293:
[----:B------:R-:W1:Y:S01]  /*9370*/  S2R R3, SR_CgaCtaId ;  /* 0x0000000000037919 */ /* 0x000e620000008800 */
[----:B0-----:R-:W-:-:S04]  /*9380*/  MOV R0, 0x400 ;  /* 0x0000040000007802 */ /* 0x001fc80000000f00 */
[----:B-1----:R-:W-:-:S05]  /*9390*/  LEA R2, R3, R0, 0x18 ;  /* 0x0000000003027211 */ /* 0x002fca00078ec0ff */
[----:B------:R0:W-:Y:S01]  /*93a0*/  STL [R1+0xc], R2 ;  /* 0x00000c0201007387 */ /* 0x0001e20000100800 */
[----:B------:R-:W-:-:S05]  /*93b0*/  VIADD R0, R2, 0x1c400 ;  /* 0x0001c40002007836 */ /* 0x000fca0000000000 */
[----:B------:R-:W-:-:S13]  /*93c0*/  LOP3.LUT P0, RZ, R0, 0x3ff, RZ, 0xc0, !PT ;  /* 0x000003ff00ff7812 */ /* 0x000fda000780c0ff */
[----:B0-----:R-:W-:Y:S05]  /*93d0*/  @!P0 BRA `(.L_x_295) ;  /* 0x0000000000408947 */ /* 0x001fea0003800000 */
[----:B------:R-:W-:Y:S01]  /*93e0*/  MOV R2, 0x0 ;  /* 0x0000000000027802 */ /* 0x000fe20000000f00 */
[----:B------:R-:W-:Y:S01]  /*93f0*/  ULDC.64 UR6, c[0x4][0x90] ;  /* 0x0100240000067ab9 */ /* 0x000fe20000000a00 */
[----:B------:R-:W-:Y:S01]  /*9400*/  ULDC.64 UR8, c[0x4][0x98] ;  /* 0x0100260000087ab9 */ /* 0x000fe20000000a00 */
[----:B------:R-:W-:Y:S01]  /*9410*/  ULDC.64 UR4, c[0x4][0x8] ;  /* 0x0100020000047ab9 */ /* 0x000fe20000000a00 */
[----:B------:R-:W-:Y:S02]  /*9420*/  IMAD.U32 R4, RZ, RZ, UR6 ;  /* 0x00000006ff047e24 */ /* 0x000fe4000f8e00ff */
[----:B------:R-:W0:Y:S01]  /*9430*/  LDC.64 R2, c[0x4][R2] ;  /* 0x0100000002027b82 */ /* 0x000e220000000a00 */
[----:B------:R-:W-:Y:S02]  /*9440*/  IMAD.U32 R5, RZ, RZ, UR7 ;  /* 0x00000007ff057e24 */ /* 0x000fe4000f8e00ff */
[----:B------:R-:W-:Y:S02]  /*9450*/  IMAD.U32 R6, RZ, RZ, UR8 ;  /* 0x00000008ff067e24 */ /* 0x000fe4000f8e00ff */
[----:B------:R-:W-:-:S02]  /*9460*/  IMAD.U32 R7, RZ, RZ, UR9 ;  /* 0x00000009ff077e24 */ /* 0x000fc4000f8e00ff */
[----:B------:R-:W-:Y:S02]  /*9470*/  IMAD.U32 R10, RZ, RZ, UR4 ;  /* 0x00000004ff0a7e24 */ /* 0x000fe4000f8e00ff */
[----:B------:R-:W-:Y:S02]  /*9480*/  IMAD.U32 R11, RZ, RZ, UR5 ;  /* 0x00000005ff0b7e24 */ /* 0x000fe4000f8e00ff */
[----:B------:R-:W-:Y:S02]  /*9490*/  IMAD.MOV.U32 R8, RZ, RZ, 0x70 ;  /* 0x00000070ff087424 */ /* 0x000fe400078e00ff */
[----:B------:R-:W-:Y:S02]  /*94a0*/  IMAD.MOV.U32 R12, RZ, RZ, 0x1 ;  /* 0x00000001ff0c7424 */ /* 0x000fe400078e00ff */
[----:B------:R-:W-:-:S07]  /*94b0*/  IMAD.MOV.U32 R13, RZ, RZ, RZ ;  /* 0x000000ffff0d7224 */ /* 0x000fce00078e00ff */
[----:B------:R-:W-:-:S07]  /*94c0*/  LEPC R20, `(.L_x_295) ;  /* 0x000000001014794e */ /* 0x000fce0000000000 */
[----:B0-----:R-:W-:Y:S05]  /*94d0*/  CALL.ABS.NOINC R2 ;  /* 0x0000000002007343 */ /* 0x001fea0003c00000 */
.L_x_295:
[----:B------:R-:W2:Y:S02]  /*94e0*/  LDL R2, [R1+0xc] ;  /* 0x00000c0001027983 */ /* 0x000ea40000100800 */
[----:B--2---:R-:W-:-:S05]  /*94f0*/  VIADD R0, R2, 0x400 ;  /* 0x0000040002007836 */ /* 0x004fca0000000000 */
[----:B------:R-:W-:-:S13]  /*9500*/  LOP3.LUT P0, RZ, R0, 0x3ff, RZ, 0xc0, !PT ;  /* 0x000003ff00ff7812 */ /* 0x000fda000780c0ff */
[----:B------:R-:W-:Y:S05]  /*9510*/  @!P0 BRA `(.L_x_296) ;  /* 0x0000000000808947 */ /* 0x000fea0003800000 */
[----:B------:R-:W-:Y:S01]  /*9520*/  MOV R0, 0x0 ;  /* 0x0000000000007802 */ /* 0x000fe20000000f00 */
[----:B------:R-:W-:Y:S01]  /*9530*/  ULDC.64 UR6, c[0x4][0x90] ;  /* 0x0100240000067ab9 */ /* 0x000fe20000000a00 */
[----:B------:R-:W-:Y:S01]  /*9540*/  ULDC.64 UR8, c[0x4][0x98] ;  /* 0x0100260000087ab9 */ /* 0x000fe20000000a00 */
[----:B------:R-:W-:Y:S01]  /*9550*/  ULDC.64 UR4, c[0x4][0x10] ;  /* 0x0100040000047ab9 */ /* 0x000fe20000000a00 */
[----:B------:R0:W1:Y:S01]  /*9560*/  LDC.64 R2, c[0x4][R0] ;  /* 0x0100000000027b82 */ /* 0x0000620000000a00 */
[----:B------:R-:W-:Y:S02]  /*9570*/  IMAD.U32 R4, RZ, RZ, UR6 ;  /* 0x00000006ff047e24 */ /* 0x000fe4000f8e00ff */
[----:B------:R-:W-:Y:S02]  /*9580*/  IMAD.U32 R5, RZ, RZ, UR7 ;  /* 0x00000007ff057e24 */ /* 0x000fe4000f8e00ff */
[----:B------:R-:W-:Y:S02]  /*9590*/  IMAD.U32 R6, RZ, RZ, UR8 ;  /* 0x00000008ff067e24 */ /* 0x000fe4000f8e00ff */
[----:B------:R-:W-:-:S02]  /*95a0*/  IMAD.U32 R7, RZ, RZ, UR9 ;  /* 0x00000009ff077e24 */ /* 0x000fc4000f8e00ff */
[----:B------:R-:W-:Y:S02]  /*95b0*/  IMAD.U32 R10, RZ, RZ, UR4 ;  /* 0x00000004ff0a7e24 */ /* 0x000fe4000f8e00ff */
[----:B------:R-:W-:Y:S02]  /*95c0*/  IMAD.U32 R11, RZ, RZ, UR5 ;  /* 0x00000005ff0b7e24 */ /* 0x000fe4000f8e00ff */
[----:B------:R-:W-:Y:S02]  /*95d0*/  IMAD.MOV.U32 R8, RZ, RZ, 0x70 ;  /* 0x00000070ff087424 */ /* 0x000fe400078e00ff */
[----:B------:R-:W-:Y:S02]  /*95e0*/  IMAD.MOV.U32 R12, RZ, RZ, 0x1 ;  /* 0x00000001ff0c7424 */ /* 0x000fe400078e00ff */
[----:B0-----:R-:W-:-:S07]  /*95f0*/  IMAD.MOV.U32 R13, RZ, RZ, RZ ;  /* 0x000000ffff0d7224 */ /* 0x001fce00078e00ff */
[----:B------:R-:W-:-:S07]  /*9600*/  LEPC R20, `(.L_x_297) ;  /* 0x000000001014794e */ /* 0x000fce0000000000 */
[----:B-1----:R-:W-:Y:S05]  /*9610*/  CALL.ABS.NOINC R2 ;  /* 0x0000000002007343 */ /* 0x002fea0003c00000 */
.L_x_297:
        /* <DEDUP_REMOVED lines=16> */
.L_x_296:
[----:B------:R-:W2:Y:S01]  /*9720*/  LDL.LU R2, [R1+0x18] ;  /* 0x0000180001027983 */ /* 0x000ea20000300800 */
[----:B------:R-:W-:-:S03]  /*9730*/  ULDC.64 UR4, c[0x0][0x9f8] ;  /* 0x00027e0000047ab9 */ /* 0x000fc60000000a00 */
[----:B------:R-:W3:Y:S04]  /*9740*/  LDL.LU R0, [R1+0x1c] ;  /* 0x00001c0001007983 */ /* 0x000ee80000300800 */
[----:B------:R-:W4:Y:S04]  /*9750*/  LDL.LU R4, [R1+0x2c] ;  /* 0x00002c0001047983 */ /* 0x000f280000300800 */
[----:B------:R-:W4:Y:S01]  /*9760*/  LDL.LU R7, [R1+0x10] ;  /* 0x0000100001077983 */ /* 0x000f220000300800 */
[----:B------:R-:W-:-:S04]  /*9770*/  ISETP.NE.U32.AND P0, PT, RZ, UR4, PT ;  /* 0x00000004ff007c0c */ /* 0x000fc8000bf05070 */
[----:B------:R-:W-:Y:S01]  /*9780*/  ISETP.NE.AND.EX P0, PT, RZ, UR5, PT, P0 ;  /* 0x00000005ff007c0c */ /* 0x000fe2000bf05300 */
[----:B------:R-:W0:Y:S02]  /*9790*/  S2R R8, SR_TID.X ;  /* 0x0000000000087919 */ /* 0x000e240000002100 */
[----:B0-----:R-:W-:-:S04]  /*97a0*/  LOP3.LUT R8, R8, 0x1f, RZ, 0xc0, !PT ;  /* 0x0000001f08087812 */ /* 0x001fc800078ec0ff */
[----:B------:R-:W-:-:S13]  /*97b0*/  ISETP.NE.AND P6, PT, R8, RZ, PT ;  /* 0x000000ff0800720c */ /* 0x000fda0003fc5270 */
[----:B------:R-:W-:-:S05]  /*97c0*/  VOTEU.ALL UP1, P6 ;  /* 0x00000000003f7886 */ /* 0x000fca0003020000 */
[----:B------:R-:W-:-:S04]  /*97d0*/  @!UP1 UIADD3 UR8, UP0, UR38, 0x270, URZ ;  /* 0x0000027026089890 */ /* 0x000fc8000ff1e03f */
[----:B------:R-:W-:-:S03]  /*97e0*/  @!UP1 UIADD3.X UR9, URZ, UR39, URZ, UP0, !UPT ;  /* 0x000000273f099290 */ /* 0x000fc600087fe43f */
[----:B------:R-:W-:Y:S01]  /*97f0*/  VOTEU.ALL UP0, P6 ;  /* 0x00000000003f7886 */ /* 0x000fe20003000000 */
[----:B--2---:R-:W-:-:S04]  /*9800*/  @P0 IADD3 R2, P1, R2, UR4, RZ ;  /* 0x0000000402020c10 */ /* 0x004fc8000ff3e0ff */
[----:B---3--:R-:W-:Y:S01]  /*9810*/  @P0 IADD3.X R3, R0, UR5, RZ, P1, !PT ;  /* 0x0000000500030c10 */ /* 0x008fe20008ffe4ff */
[----:B------:R-:W-:Y:S01]  /*9820*/  ULDC.64 UR4, c[0x0][0xa00] ;  /* 0x0002800000047ab9 */ /* 0x000fe20000000a00 */
[----:B----4-:R-:W-:Y:S02]  /*9830*/  IMAD R17, R17, 0x80, R4 ;  /* 0x0000008011117824 */ /* 0x010fe400078e0204 */
[----:B------:R-:W0:Y:S01]  /*9840*/  LDC R4, c[0x0][0x428] ;  /* 0x00010a00ff047b82 */ /* 0x000e220000000800 */
[----:B------:R-:W-:-:S06]  /*9850*/  IMAD.MOV.U32 R0, RZ, RZ, R7 ;  /* 0x000000ffff007224 */ /* 0x000fcc00078e0007 */
[----:B------:R1:W5:Y:S01]  /*9860*/  @P0 LDG.E R0, desc[UR40][R2.64] ;  /* 0x0000002802000981 */ /* 0x000362000c1e1900 */
[----:B------:R-:W-:Y:S02]  /*9870*/  PLOP3.LUT P1, PT, P6, PT, PT, 0x8, 0x0 ;  /* 0x000000000000781c */ /* 0x000fe4000372e170 */
[----:B0-----:R-:W-:Y:S01]  /*9880*/  ISETP.NE.AND P0, PT, R4, 0x1, PT ;  /* 0x000000010400780c */ /* 0x001fe20003f05270 */
[----:B------:R-:W-:-:S12]  /*9890*/  IMAD.MOV.U32 R4, RZ, RZ, R18 ;  /* 0x000000ffff047224 */ /* 0x000fd800078e0012 */
[----:B------:R-:W0:Y:S08]  /*98a0*/  @P0 LDC R5, c[0x0][0x42c] ;  /* 0x00010b00ff050b82 */ /* 0x000e300000000800 */
[----:B------:R-:W2:Y:S01]  /*98b0*/  @P0 LDC R6, c[0x0][0x430] ;  /* 0x00010c00ff060b82 */ /* 0x000ea20000000800 */
[----:B0-----:R-:W-:-:S05]  /*98c0*/  @P0 IMAD.HI.U32 R5, R18, R5, RZ ;  /* 0x0000000512050227 */ /* 0x001fca00078e00ff */
[----:B--2---:R-:W-:Y:S02]  /*98d0*/  @P0 SHF.R.U32.HI R4, RZ, R6, R5 ;  /* 0x00000006ff040219 */ /* 0x004fe40000011605 */
[----:B------:R-:W-:-:S04]  /*98e0*/  ISETP.NE.U32.AND P0, PT, RZ, UR4, PT ;  /* 0x00000004ff007c0c */ /* 0x000fc8000bf05070 */
[----:B------:R-:W-:-:S04]  /*98f0*/  ISETP.NE.AND.EX P0, PT, RZ, UR5, PT, P0 ;  /* 0x00000005ff007c0c */ /* 0x000fc8000bf05300 */
[----:B-1----:R-:W-:-:S09]  /*9900*/  SEL R6, R7, RZ, !P0 ;  /* 0x000000ff07067207 */ /* 0x002fd20004000000 */
.L_x_298:
        /* <DEDUP_REMOVED lines=9> */
[----:B0-----:R-:W-:Y:S05]  /*99a0*/  @P1 BRA.U.ANY `(.L_x_298) ;  /* 0xfffffffd00d81947 */ /* 0x001fea000393ffff */
[----:B------:R-:W0:Y:S01]  /*99b0*/  LDC.64 R2, c[0x0][0x3f8] ;  /* 0x0000fe00ff027b82 */ /* 0x000e220000000a00 */
[----:B------:R-:W-:Y:S02]  /*99c0*/  ULDC.64 UR4, c[0x0][0xa08] ;  /* 0x0002820000047ab9 */ /* 0x000fe40000000a00 */
[----:B0-----:R-:W-:Y:S01]  /*99d0*/  LOP3.LUT P0, RZ, R2, UR4, RZ, 0xfc, !PT ;  /* 0x0000000402ff7c12 */ /* 0x001fe2000f80fcff */
[----:B------:R-:W-:-:S03]  /*99e0*/  UMOV UR4, 0xffffffff ;  /* 0xffffffff00047882 */ /* 0x000fc60000000000 */
[----:B------:R-:W-:-:S04]  /*99f0*/  LOP3.LUT P0, RZ, R3, UR5, RZ, 0xfc, P0 ;  /* 0x0000000503ff7c12 */ /* 0x000fc8000800fcff */
[----:B-----5:R-:W-:Y:S01]  /*9a00*/  SEL R7, R0, RZ, !P0 ;  /* 0x000000ff00077207 */ /* 0x020fe20004000000 */
[----:B------:R-:W-:Y:S08]  /*9a10*/  BRA.DIV UR4, `(.L_x_299) ;  /* 0x0000003204907947 */ /* 0x000ff0000b800000 */
.L_x_369:
[----:B------:R-:W2:Y:S01]  /*9a20*/  LDL R8, [R1+0x14] ;  /* 0x0000140001087983 */ /* 0x000ea20000100800 */
[----:B------:R-:W-:Y:S01]  /*9a30*/  UMOV UR4, 0xffffffff ;  /* 0xffffffff00047882 */ /* 0x000fe20000000000 */
[----:B------:R-:W-:Y:S01]  /*9a40*/  SHF.R.S32.HI R5, RZ, 0x1f, R0 ;  /* 0x0000001fff057819 */ /* 0x000fe20000011400 */
[----:B--2---:R-:W-:Y:S01]  /*9a50*/  VIADD R9, R8, 0xffffffff ;  /* 0xffffffff08097836 */ /* 0x004fe20000000000 */
[----:B------:R-:W-:Y:S06]  /*9a60*/  BRA.DIV UR4, `(.L_x_300) ;  /* 0x0000003204b07947 */ /* 0x000fec000b800000 */
[----:B------:R-:W-:-:S13]  /*9a70*/  ELECT P6, URZ, PT ;  /* 0x00000000003f782f */ /* 0x000fda00038c0000 */
.L_x_372:
[----:B------:R-:W-:Y:S05]  /*9a80*/  @!P6 BRA `(.L_x_301) ;  /* 0x000000040008e947 */ /* 0x000fea0003800000 */
[----:B------:R0:W-:Y:S01]  /*9a90*/  STL [R1+0x28], R9 ;  /* 0x0000280901007387 */ /* 0x0001e20000100800 */
[----:B------:R-:W-:-:S04]  /*9aa0*/  ISETP.NE.U32.AND P0, PT, R2, RZ, PT ;  /* 0x000000ff0200720c */ /* 0x000fc80003f05070 */
[----:B------:R-:W-:-:S13]  /*9ab0*/  ISETP.NE.AND.EX P0, PT, R3, RZ, PT, P0 ;  /* 0x000000ff0300720c */ /* 0x000fda0003f05300 */
[----:B0-----:R-:W-:Y:S05]  /*9ac0*/  @!P0 BRA `(.L_x_302) ;  /* 0x00000000004c8947 */ /* 0x001fea0003800000 */
[----:B------:R-:W0:Y:S01]  /*9ad0*/  LDC R12, c[0x0][0x41c] ;  /* 0x00010700ff0c7b82 */ /* 0x000e220000000800 */
[----:B------:R-:W-:Y:S01]  /*9ae0*/  IMAD.MOV.U32 R7, RZ, RZ, R9 ;  /* 0x000000ffff077224 */ /* 0x000fe200078e0009 */
[----:B------:R-:W-:Y:S01]  /*9af0*/  ULDC.64 UR4, c[0x0][0x408] ;  /* 0x0001020000047ab9 */ /* 0x000fe20000000a00 */
[----:B0-----:R-:W-:-:S13]  /*9b00*/  ISETP.NE.AND P0, PT, R12, 0x1, PT ;  /* 0x000000010c00780c */ /* 0x001fda0003f05270 */
[----:B------:R-:W0:Y:S02]  /*9b10*/  @P0 LDC.64 R10, c[0x0][0x420] ;  /* 0x00010800ff0a0b82 */ /* 0x000e240000000a00 */
[----:B0-----:R-:W-:-:S05]  /*9b20*/  @P0 IMAD.HI.U32 R10, R9, R10, RZ ;  /* 0x0000000a090a0227 */ /* 0x001fca00078e00ff */
[----:B------:R-:W-:-:S05]  /*9b30*/  @P0 SHF.R.U32.HI R7, RZ, R11, R10 ;  /* 0x0000000bff070219 */ /* 0x000fca000001160a */
[--C-:B------:R-:W-:Y:S02]  /*9b40*/  IMAD.MOV R8, RZ, RZ, -R7.reuse ;  /* 0x000000ffff087224 */ /* 0x100fe400078e0a07 */
[----:B------:R-:W-:Y:S02]  /*9b50*/  IMAD.MOV.U32 R10, RZ, RZ, R7 ;  /* 0x000000ffff0a7224 */ /* 0x000fe400078e0007 */
[----:B------:R-:W-:Y:S02]  /*9b60*/  IMAD R11, R12, R8, R9 ;  /* 0x000000080c0b7224 */ /* 0x000fe400078e0209 */
[----:B------:R-:W-:-:S03]  /*9b70*/  IMAD R8, R5, UR4, RZ ;  /* 0x0000000405087c24 */ /* 0x000fc6000f8e02ff */
[----:B------:R0:W-:Y:S01]  /*9b80*/  STL [R1+0x28], R11 ;  /* 0x0000280b01007387 */ /* 0x0001e20000100800 */
[----:B------:R-:W-:Y:S01]  /*9b90*/  IMAD R8, R0, UR5, R8 ;  /* 0x0000000500087c24 */ /* 0x000fe2000f8e0208 */
[----:B0-----:R-:W-:-:S03]  /*9ba0*/  SHF.R.S32.HI R11, RZ, 0x1f, R7 ;  /* 0x0000001fff0b7819 */ /* 0x001fc60000011407 */
[----:B------:R-:W-:-:S04]  /*9bb0*/  IMAD.WIDE.U32 R10, R0, UR4, R10 ;  /* 0x00000004000a7c25 */ /* 0x000fc8000f8e000a */
[----:B------:R-:W-:Y:S01]  /*9bc0*/  IMAD.IADD R7, R11, 0x1, R8 ;  /* 0x000000010b077824 */ /* 0x000fe200078e0208 */
[----:B------:R-:W-:-:S04]  /*9bd0*/  LEA R12, P0, R10, R2, 0x2 ;  /* 0x000000020a0c7211 */ /* 0x000fc800078010ff */
[----:B------:R-:W-:-:S05]  /*9be0*/  LEA.HI.X R13, R10, R3, R7, 0x2, P0 ;  /* 0x000000030a0d7211 */ /* 0x000fca00000f1407 */
[----:B------:R0:W5:Y:S04]  /*9bf0*/  LDG.E R7, desc[UR40][R12.64] ;  /* 0x000000280c077981 */ /* 0x000168000c1e1900 */
.L_x_302:
[----:B------:R-:W2:Y:S01]  /*9c00*/  LDL R8, [R1] ;  /* 0x0000000001087983 */ /* 0x000ea20000100800 */
[----:B------:R-:W-:-:S03]  /*9c10*/  MOV R11, 0x400 ;  /* 0x00000400000b7802 */ /* 0x000fc60000000f00 */
[----:B------:R-:W3:Y:S01]  /*9c20*/  LDL R10, [R1+0x4] ;  /* 0x00000400010a7983 */ /* 0x000ee20000100800 */
[----:B0-----:R-:W0:Y:S02]  /*9c30*/  S2R R12, SR_CgaCtaId ;  /* 0x00000000000c7919 */ /* 0x001e240000008800 */
[----:B0-----:R-:W-:-:S05]  /*9c40*/  LEA R11, R12, R11, 0x18 ;  /* 0x0000000b0c0b7211 */ /* 0x001fca00078ec0ff */
[----:B--2---:R-:W-:Y:S01]  /*9c50*/  IMAD R8, R8, 0x8, R11 ;  /* 0x0000000808087824 */ /* 0x004fe200078e020b */
[----:B---3--:R-:W-:-:S04]  /*9c60*/  SHF.L.U32 R10, R10, 0x1f, RZ ;  /* 0x0000001f0a0a7819 */ /* 0x008fc800000006ff */
[----:B------:R-:W0:Y:S02]  /*9c70*/  SYNCS.PHASECHK.TRANS64.TRYWAIT P0, [R8+URZ+0x22840], R10 ;  /* 0x0228400a080075a7 */ /* 0x000e24000800017f */
[----:B0-----:R-:W-:Y:S05]  /*9c80*/  @!P0 BRA `(.L_x_303) ;  /* 0x0000003000488947 */ /* 0x001fea0003800000 */
.L_x_373:
[----:B------:R-:W1:Y:S02]  /*9c90*/  S2R R11, SR_TID.X ;  /* 0x00000000000b7919 */ /* 0x000e640000002100 */
[----:B-1----:R-:W-:-:S04]  /*9ca0*/  LOP3.LUT R11, R11, 0x7f, RZ, 0xc0, !PT ;  /* 0x0000007f0b0b7812 */ /* 0x002fc800078ec0ff */
[----:B------:R-:W-:-:S13]  /*9cb0*/  ISETP.NE.AND P0, PT, R11, RZ, PT ;  /* 0x000000ff0b00720c */ /* 0x000fda0003f05270 */
[----:B------:R-:W-:Y:S05]  /*9cc0*/  @P0 BRA `(.L_x_304) ;  /* 0x00000000001c0947 */ /* 0x000fea0003800000 */
[----:B------:R-:W1:Y:S01]  /*9cd0*/  S2R R11, SR_TID.X ;  /* 0x00000000000b7919 */ /* 0x000e620000002100 */
[----:B0-----:R-:W-:-:S04]  /*9ce0*/  IMAD.MOV.U32 R10, RZ, RZ, 0x3000 ;  /* 0x00003000ff0a7424 */ /* 0x001fc800078e00ff */
[----:B------:R2:W-:Y:S01]  /*9cf0*/  SYNCS.ARRIVE.TRANS64 RZ, [R8+URZ+0x22830], R10 ;  /* 0x0228300a08ff79a7 */ /* 0x0005e2000800003f */
[----:B-1----:R-:W-:-:S04]  /*9d00*/  LOP3.LUT R11, R11, 0x1f, RZ, 0xc0, !PT ;  /* 0x0000001f0b0b7812 */ /* 0x002fc800078ec0ff */
[----:B------:R-:W-:-:S13]  /*9d10*/  ISETP.NE.AND P1, PT, R11, RZ, PT ;  /* 0x000000ff0b00720c */ /* 0x000fda0003f25270 */
[----:B--2---:R-:W-:Y:S05]  /*9d20*/  @!P1 BRA `(.L_x_304) ;  /* 0x0000000000049947 */ /* 0x004fea0003800000 */
[----:B------:R-:W-:Y:S01]  /*9d30*/  BPT.TRAP 0x1 ;  /* 0x000000040000795c */ /* 0x000fe20000300000 */
.L_x_304:
[----:B------:R-:W2:Y:S01]  /*9d40*/  LDL R12, [R1] ;  /* 0x00000000010c7983 */ /* 0x000ea20000100800 */
[----:B------:R-:W-:-:S03]  /*9d50*/  MOV R13, 0x400 ;  /* 0x00000400000d7802 */ /* 0x000fc60000000f00 */
[----:B------:R-:W3:Y:S04]  /*9d60*/  LDL R11, [R1+0x28] ;  /* 0x00002800010b7983 */ /* 0x000ee80000100800 */
[----:B0-----:R-:W4:Y:S01]  /*9d70*/  LDL R10, [R1+0x8] ;  /* 0x00000800010a7983 */ /* 0x001f220000100800 */
[----:B------:R-:W0:Y:S01]  /*9d80*/  S2R R14, SR_CgaCtaId ;  /* 0x00000000000e7919 */ /* 0x000e220000008800 */
[----:B------:R-:W-:Y:S01]  /*9d90*/  R2UR UR9, R8 ;  /* 0x00000000080972ca */ /* 0x000fe200000e0000 */
[----:B------:R-:W-:Y:S01]  /*9da0*/  UIADD3 UR6, UP0, UR38, 0x370, URZ ;  /* 0x0000037026067890 */ /* 0x000fe2000ff1e03f */
[----:B------:R-:W-:Y:S02]  /*9db0*/  R2UR UR12, R4 ;  /* 0x00000000040c72ca */ /* 0x000fe400000e0000 */
[----:B-----5:R-:W-:Y:S01]  /*9dc0*/  R2UR UR13, R7 ;  /* 0x00000000070d72ca */ /* 0x020fe200000e0000 */
[----:B------:R-:W-:Y:S01]  /*9dd0*/  UIADD3.X UR7, URZ, UR39, URZ, UP0, !UPT ;  /* 0x000000273f077290 */ /* 0x000fe200087fe43f */
[----:B0-----:R-:W-:-:S07]  /*9de0*/  LEA R13, R14, R13, 0x18 ;  /* 0x0000000d0e0d7211 */ /* 0x001fce00078ec0ff */
[----:B------:R-:W-:Y:S01]  /*9df0*/  UIADD3 UR9, UR9, 0x22830, URZ ;  /* 0x0002283009097890 */ /* 0x000fe2000fffe03f */
[----:B------:R-:W-:Y:S01]  /*9e00*/  UMOV UR5, 0x14f00000 ;  /* 0x14f0000000057882 */ /* 0x000fe20000000000 */
[----:B------:R-:W-:Y:S01]  /*9e10*/  UMOV UR10, URZ ;  /* 0x0000003f000a7c82 */ /* 0x000fe20008000000 */
[----:B--2---:R-:W-:Y:S01]  /*9e20*/  IMAD R8, R12, 0x3000, R13 ;  /* 0x000030000c087824 */ /* 0x004fe200078e020d */
[----:B---3--:R-:W-:-:S04]  /*9e30*/  R2UR UR11, R11 ;  /* 0x000000000b0b72ca */ /* 0x008fc800000e0000 */
[----:B------:R-:W-:Y:S02]  /*9e40*/  R2UR UR8, R8 ;  /* 0x00000000080872ca */ /* 0x000fe400000e0000 */
[----:B----4-:R-:W-:-:S11]  /*9e50*/  R2UR UR4, R10 ;  /* 0x000000000a0472ca */ /* 0x010fd600000e0000 */
[----:B------:R-:W-:Y:S02]  /*9e60*/  UIADD3 UR8, UR8, 0x1c400, URZ ;  /* 0x0001c40008087890 */ /* 0x000fe4000fffe03f */
[----:B------:R-:W-:-:S03]  /*9e70*/  UIMAD UR11, UR11, 0x60, UR4 ;  /* 0x000000600b0b78a4 */ /* 0x000fc6000f8e0204 */
[----:B------:R-:W-:-:S06]  /*9e80*/  UMOV UR4, 0x0 ;  /* 0x0000000000047882 */ /* 0x000fcc0000000000 */
[----:B------:R0:W-:Y:S02]  /*9e90*/  UTMALDG.4D [UR8], [UR6], desc[UR4] ;  /* 0x00000408060075b4 */ /* 0x0001e40008019000 */
[----:B0-----:R-:W-:Y:S01]  /*9ea0*/  NOP ;  /* 0x0000000000007918 */ /* 0x001fe20000000000 */
.L_x_301:
[----:B------:R-:W2:Y:S01]  /*9eb0*/  LDL.LU R12, [R1+0x24] ;  /* 0x00002400010c7983 */ /* 0x000ea20000300800 */
[----:B------:R-:W-:Y:S01]  /*9ec0*/  MOV R10, 0x400 ;  /* 0x00000400000a7802 */ /* 0x000fe20000000f00 */
[----:B------:R-:W-:Y:S05]  /*9ed0*/  WARPSYNC.ALL ;  /* 0x0000000000007948 */ /* 0x000fea0003800000 */
[----:B------:R-:W0:Y:S01]  /*9ee0*/  S2R R11, SR_CgaCtaId ;  /* 0x00000000000b7919 */ /* 0x000e220000008800 */
[----:B------:R-:W-:-:S13]  /*9ef0*/  ELECT P0, URZ, PT ;  /* 0x00000000003f782f */ /* 0x000fda0003800000 */
[----:B------:R-:W-:Y:S01]  /*9f00*/  @P0 R2UR UR13, R6 ;  /* 0x00000000060d02ca */ /* 0x000fe200000e0000 */
[----:B------:R-:W-:Y:S01]  /*9f10*/  UIADD3 UR4, UP0, UR38, 0x270, URZ ;  /* 0x0000027026047890 */ /* 0x000fe2000ff1e03f */
[----:B------:R-:W-:Y:S01]  /*9f20*/  @P0 R2UR UR12, R18 ;  /* 0x00000000120c02ca */ /* 0x000fe200000e0000 */
[----:B------:R-:W-:Y:S01]  /*9f30*/  UMOV UR6, 0x0 ;  /* 0x0000000000067882 */ /* 0x000fe20000000000 */
[----:B------:R-:W-:Y:S01]  /*9f40*/  @P0 R2UR UR11, R17 ;  /* 0x00000000110b02ca */ /* 0x000fe200000e0000 */
[----:B------:R-:W-:Y:S01]  /*9f50*/  UIADD3.X UR5, URZ, UR39, URZ, UP0, !UPT ;  /* 0x000000273f057290 */ /* 0x000fe200087fe43f */
[----:B------:R-:W-:Y:S01]  /*9f60*/  BSSY B0, `(.L_x_305) ;  /* 0x0000013000007945 */ /* 0x000fe20003800000 */
[----:B------:R-:W-:Y:S01]  /*9f70*/  UMOV UR7, 0x12f00000 ;  /* 0x12f0000000077882 */ /* 0x000fe20000000000 */
[----:B------:R-:W-:Y:S01]  /*9f80*/  UMOV UR10, URZ ;  /* 0x0000003f000a7c82 */ /* 0x000fe20008000000 */
[----:B------:R-:W-:Y:S01]  /*9f90*/  @P0 IMAD.MOV.U32 R8, RZ, RZ, 0x4000 ;  /* 0x00004000ff080424 */ /* 0x000fe200078e00ff */
[----:B0-----:R-:W-:Y:S01]  /*9fa0*/  LEA R10, R11, R10, 0x18 ;  /* 0x0000000a0b0a7211 */ /* 0x001fe200078ec0ff */
[----:B------:R-:W-:Y:S03]  /*9fb0*/  BAR.SYNC.DEFER_BLOCKING 0x8, 0x120 ;  /* 0x0204800000007b1d */ /* 0x000fe60000010000 */
[----:B------:R-:W-:-:S13]  /*9fc0*/  R2UR UR9, R10 ;  /* 0x000000000a0972ca */ /* 0x000fda00000e0000 */
[----:B------:R-:W-:Y:S02]  /*9fd0*/  UIADD3 UR8, UR9, 0x18400, URZ ;  /* 0x0001840009087890 */ /* 0x000fe4000fffe03f */
[----:B------:R-:W-:Y:S01]  /*9fe0*/  UIADD3 UR9, UR9, 0x22800, URZ ;  /* 0x0002280009097890 */ /* 0x000fe2000fffe03f */
[----:B------:R0:W-:Y:S08]  /*9ff0*/  @P0 SYNCS.ARRIVE.TRANS64 RZ, [R10+URZ+0x22800], R8 ;  /* 0x022800080aff09a7 */ /* 0x0001f0000800003f */
[----:B------:R0:W-:Y:S01]  /*a000*/  UTMALDG.4D [UR8], [UR4], desc[UR6] ;  /* 0x00000608040075b4 */ /* 0x0001e20008019000 */
[----:B--2---:R-:W-:-:S05]  /*a010*/  VIADD R12, R12, 0x1 ;  /* 0x000000010c0c7836 */ /* 0x004fca0000000000 */
[----:B------:R-:W-:Y:S01]  /*a020*/  LEA.HI R6, R12, R12, RZ, 0x1 ;  /* 0x0000000c0c067211 */ /* 0x000fe200078f08ff */
[----:B------:R0:W-:Y:S03]  /*a030*/  STL [R1+0x24], R12 ;  /* 0x0000240c01007387 */ /* 0x0001e60000100800 */
[----:B------:R-:W-:-:S05]  /*a040*/  LOP3.LUT R6, R6, 0xfffffffe, RZ, 0xc0, !PT ;  /* 0xfffffffe06067812 */ /* 0x000fca00078ec0ff */
[----:B------:R-:W-:-:S05]  /*a050*/  IMAD.IADD R6, R12, 0x1, -R6 ;  /* 0x000000010c067824 */ /* 0x000fca00078e0a06 */
[----:B------:R-:W-:-:S04]  /*a060*/  SHF.L.U32 R6, R6, 0x1f, RZ ;  /* 0x0000001f06067819 */ /* 0x000fc800000006ff */
[----:B------:R-:W1:Y:S02]  /*a070*/  SYNCS.PHASECHK.TRANS64.TRYWAIT P0, [R10+URZ+0x22820], R6 ;  /* 0x022820060a0075a7 */ /* 0x000e64000800017f */
[----:B01----:R-:W-:Y:S05]  /*a080*/  @!P0 BRA `(.L_x_306) ;  /* 0x0000002c005c8947 */ /* 0x003fea0003800000 */
.L_x_374:
[----:B------:R-:W-:Y:S05]  /*a090*/  BSYNC B0 ;  /* 0x0000000000007941 */ /* 0x000fea0003800000 */
.L_x_305:
[----:B------:R-:W-:Y:S04]  /*a0a0*/  BSSY B0, `(.L_x_307) ;  /* 0x000003c000007945 */ /* 0x000fe80003800000 */
[----:B------:R-:W-:Y:S05]  /*a0b0*/  @!P6 BRA `(.L_x_308) ;  /* 0x0000000000e8e947 */ /* 0x000fea0003800000 */
[----:B0-----:R-:W2:Y:S01]  /*a0c0*/  LDL R8, [R1] ;  /* 0x0000000001087983 */ /* 0x001ea20000100800 */
[----:B------:R-:W-:-:S03]  /*a0d0*/  MOV R11, 0x400 ;  /* 0x00000400000b7802 */ /* 0x000fc60000000f00 */
[----:B------:R-:W3:Y:S01]  /*a0e0*/  LDL R10, [R1+0x4] ;  /* 0x00000400010a7983 */ /* 0x000ee20000100800 */
[----:B------:R-:W0:Y:S02]  /*a0f0*/  S2R R12, SR_CgaCtaId ;  /* 0x00000000000c7919 */ /* 0x000e240000008800 */
[----:B0-----:R-:W-:-:S05]  /*a100*/  LEA R11, R12, R11, 0x18 ;  /* 0x0000000b0c0b7211 */ /* 0x001fca00078ec0ff */
[----:B--2---:R-:W-:Y:S01]  /*a110*/  IMAD R8, R8, 0x8, R11 ;  /* 0x0000000808087824 */ /* 0x004fe200078e020b */
[----:B---3--:R-:W-:-:S04]  /*a120*/  SHF.L.U32 R6, R10, 0x1f, RZ ;  /* 0x0000001f0a067819 */ /* 0x008fc800000006ff */
[----:B------:R-:W0:Y:S02]  /*a130*/  SYNCS.PHASECHK.TRANS64.TRYWAIT P0, [R8+URZ+0x22860], R6 ;  /* 0x02286006080075a7 */ /* 0x000e24000800017f */
[----:B0-----:R-:W-:Y:S05]  /*a140*/  @!P0 BRA `(.L_x_309) ;  /* 0x0000002c004c8947 */ /* 0x001fea0003800000 */
.L_x_375:
        /* <DEDUP_REMOVED lines=11> */
.L_x_310:
[----:B0-----:R-:W2:Y:S01]  /*a200*/  LDL R6, [R1] ;  /* 0x0000000001067983 */ /* 0x001ea20000100800 */
[----:B------:R-:W-:-:S03]  /*a210*/  MOV R12, 0x400 ;  /* 0x00000400000c7802 */ /* 0x000fc60000000f00 */
[----:B------:R-:W3:Y:S04]  /*a220*/  LDL R11, [R1+0x28] ;  /* 0x00002800010b7983 */ /* 0x000ee80000100800 */
[----:B------:R-:W4:Y:S01]  /*a230*/  LDL R10, [R1+0x8] ;  /* 0x00000800010a7983 */ /* 0x000f220000100800 */
[----:B------:R-:W0:Y:S01]  /*a240*/  S2R R13, SR_CgaCtaId ;  /* 0x00000000000d7919 */ /* 0x000e220000008800 */
[----:B------:R-:W-:Y:S01]  /*a250*/  R2UR UR9, R8 ;  /* 0x00000000080972ca */ /* 0x000fe200000e0000 */
[----:B------:R-:W-:Y:S01]  /*a260*/  UIADD3 UR4, UP0, UR38, 0x470, URZ ;  /* 0x0000047026047890 */ /* 0x000fe2000ff1e03f */
[----:B------:R-:W-:Y:S02]  /*a270*/  R2UR UR12, R4 ;  /* 0x00000000040c72ca */ /* 0x000fe400000e0000 */
[----:B------:R-:W-:-:S02]  /*a280*/  R2UR UR13, R7 ;  /* 0x00000000070d72ca */ /* 0x000fc400000e0000 */
[----:B0-----:R-:W-:-:S07]  /*a290*/  LEA R12, R13, R12, 0x18 ;  /* 0x0000000c0d0c7211 */ /* 0x001fce00078ec0ff */
[----:B------:R-:W-:Y:S01]  /*a2a0*/  UIADD3 UR9, UR9, 0x22850, URZ ;  /* 0x0002285009097890 */ /* 0x000fe2000fffe03f */
[----:B------:R-:W-:Y:S01]  /*a2b0*/  UMOV UR10, URZ ;  /* 0x0000003f000a7c82 */ /* 0x000fe20008000000 */
[----:B------:R-:W-:Y:S01]  /*a2c0*/  UMOV UR6, 0x0 ;  /* 0x0000000000067882 */ /* 0x000fe20000000000 */
[----:B------:R-:W-:Y:S01]  /*a2d0*/  UMOV UR7, 0x14f00000 ;  /* 0x14f0000000077882 */ /* 0x000fe20000000000 */
[----:B------:R-:W-:Y:S01]  /*a2e0*/  UMOV UR16, 0x40 ;  /* 0x0000004000107882 */ /* 0x000fe20000000000 */
[----:B--2---:R-:W-:Y:S01]  /*a2f0*/  IMAD R6, R6, 0xc000, R12 ;  /* 0x0000c00006067824 */ /* 0x004fe200078e020c */
[----:B---3--:R-:W-:-:S04]  /*a300*/  R2UR UR11, R11 ;  /* 0x000000000b0b72ca */ /* 0x008fc800000e0000 */
[----:B------:R-:W-:Y:S02]  /*a310*/  R2UR UR14, R6 ;  /* 0x00000000060e72ca */ /* 0x000fe400000e0000 */
[----:B----4-:R-:W-:-:S11]  /*a320*/  R2UR UR5, R10 ;  /* 0x000000000a0572ca */ /* 0x010fd600000e0000 */
[----:B------:R-:W-:Y:S02]  /*a330*/  UIADD3 UR8, UR14, 0x400, URZ ;  /* 0x000004000e087890 */ /* 0x000fe4000fffe03f */
[----:B------:R-:W-:Y:S02]  /*a340*/  UIMAD UR11, UR11, 0x60, UR5 ;  /* 0x000000600b0b78a4 */ /* 0x000fe4000f8e0205 */
[----:B------:R-:W-:Y:S02]  /*a350*/  UIADD3.X UR5, URZ, UR39, URZ, UP0, !UPT ;  /* 0x000000273f057290 */ /* 0x000fe400087fe43f */
[----:B------:R-:W-:Y:S02]  /*a360*/  UIADD3 UR15, UR14, 0x3400, URZ ;  /* 0x000034000e0f7890 */ /* 0x000fe4000fffe03f */
[----:B------:R-:W-:Y:S02]  /*a370*/  UIADD3 UR17, UR14, 0x6400, URZ ;  /* 0x000064000e117890 */ /* 0x000fe4000fffe03f */
[----:B------:R-:W-:-:S03]  /*a380*/  UIADD3 UR18, UR14, 0x9400, URZ ;  /* 0x000094000e127890 */ /* 0x000fc6000fffe03f */
[----:B------:R0:W-:Y:S01]  /*a390*/  UTMALDG.4D [UR8], [UR4], desc[UR6] ;  /* 0x00000608040075b4 */ /* 0x0001e20008019000 */
[----:B------:R-:W-:Y:S01]  /*a3a0*/  UMOV UR14, 0x80 ;  /* 0x00000080000e7882 */ /* 0x000fe20000000000 */
[----:B0-----:R-:W-:Y:S01]  /*a3b0*/  UMOV UR8, UR15 ;  /* 0x0000000f00087c82 */ /* 0x001fe20008000000 */
[----:B------:R-:W-:Y:S02]  /*a3c0*/  UMOV UR10, UR16 ;  /* 0x00000010000a7c82 */ /* 0x000fe40008000000 */
[----:B------:R0:W-:Y:S02]  /*a3d0*/  UTMALDG.4D [UR8], [UR4], desc[UR6] ;  /* 0x00000608040075b4 */ /* 0x0001e40008019000 */
[----:B0-----:R-:W-:Y:S01]  /*a3e0*/  UMOV UR8, UR17 ;  /* 0x0000001100087c82 */ /* 0x001fe20008000000 */
[----:B------:R-:W-:Y:S01]  /*a3f0*/  UMOV UR10, UR14 ;  /* 0x0000000e000a7c82 */ /* 0x000fe20008000000 */
[----:B------:R-:W-:Y:S01]  /*a400*/  UMOV UR14, 0xc0 ;  /* 0x000000c0000e7882 */ /* 0x000fe20000000000 */
[----:B------:R0:W-:Y:S02]  /*a410*/  UTMALDG.4D [UR8], [UR4], desc[UR6] ;  /* 0x00000608040075b4 */ /* 0x0001e40008019000 */
[----:B0-----:R-:W-:Y:S01]  /*a420*/  UMOV UR8, UR18 ;  /* 0x0000001200087c82 */ /* 0x001fe20008000000 */
[----:B------:R-:W-:-:S02]  /*a430*/  UMOV UR10, UR14 ;  /* 0x0000000e000a7c82 */ /* 0x000fc40008000000 */
[----:B------:R1:W-:Y:S02]  /*a440*/  UTMALDG.4D [UR8], [UR4], desc[UR6] ;  /* 0x00000608040075b4 */ /* 0x0003e40008019000 */
[----:B-1----:R-:W-:Y:S01]  /*a450*/  NOP ;  /* 0x0000000000007918 */ /* 0x002fe20000000000 */
.L_x_308:
[----:B------:R-:W-:Y:S05]  /*a460*/  BSYNC B0 ;  /* 0x0000000000007941 */ /* 0x000fea0003800000 */
.L_x_307:
[----:B0-----:R-:W2:Y:S01]  /*a470*/  LDL.LU R6, [R1+0x20] ;  /* 0x0000200001067983 */ /* 0x001ea20000300800 */
[----:B------:R-:W-:Y:S01]  /*a480*/  BSSY B0, `(.L_x_311) ;  /* 0x000016d000007945 */ /* 0x000fe20003800000 */
[----:B--2---:R-:W-:-:S13]  /*a490*/  ISETP.GE.AND P0, PT, R6, 0x61, PT ;  /* 0x000000610600780c */ /* 0x004fda0003f06270 */
[----:B------:R-:W-:Y:S05]  /*a4a0*/  @!P0 BRA `(.L_x_312) ;  /* 0x0000001400a88947 */ /* 0x000fea0003800000 */
[----:B------:R-:W2:Y:S01]  /*a4b0*/  LDL R8, [R1+0x14] ;  /* 0x0000140001087983 */ /* 0x000ea20000100800 */
[----:B------:R-:W-:Y:S01]  /*a4c0*/  IMAD.MOV.U32 R6, RZ, RZ, 0x1 ;  /* 0x00000001ff067424 */ /* 0x000fe200078e00ff */
[----:B------:R-:W-:Y:S01]  /*a4d0*/  BSSY B1, `(.L_x_313) ;  /* 0x000007d000017945 */ /* 0x000fe20003800000 */
[----:B--2---:R-:W-:-:S05]  /*a4e0*/  IMAD.MOV R11, RZ, RZ, -R8 ;  /* 0x000000ffff0b7224 */ /* 0x004fca00078e0a08 */
[----:B------:R-:W-:-:S05]  /*a4f0*/  VIADDMNMX R11, R11, R6, 0xffffffff, !PT ;  /* 0xffffffff0b0b7446 */ /* 0x000fca0007800106 */
[C---:B------:R-:W-:Y:S02]  /*a500*/  IMAD.IADD R6, R8.reuse, 0x1, R11 ;  /* 0x0000000108067824 */ /* 0x040fe400078e020b */
[----:B------:R-:W-:-:S03]  /*a510*/  VIADD R8, R8, 0xfffffffe ;  /* 0xfffffffe08087836 */ /* 0x000fc60000000000 */
[----:B------:R-:W-:-:S04]  /*a520*/  LOP3.LUT R6, R6, 0x1, RZ, 0xc0, !PT ;  /* 0x0000000106067812 */ /* 0x000fc800078ec0ff */
[----:B------:R-:W-:-:S13]  /*a530*/  ISETP.NE.U32.AND P0, PT, R6, 0x1, PT ;  /* 0x000000010600780c */ /* 0x000fda0003f05070 */
[----:B------:R-:W-:Y:S05]  /*a540*/  @P0 BRA `(.L_x_314) ;  /* 0x0000000400d40947 */ /* 0x000fea0003800000 */
[----:B------:R-:W2:Y:S04]  /*a550*/  LDL.LU R10, [R1] ;  /* 0x00000000010a7983 */ /* 0x000ea80000300800 */
[----:B------:R-:W3:Y:S01]  /*a560*/  LDL.LU R14, [R1+0x4] ;  /* 0x00000400010e7983 */ /* 0x000ee20000300800 */
[----:B------:R-:W-:Y:S01]  /*a570*/  BSSY B2, `(.L_x_315) ;  /* 0x0000070000027945 */ /* 0x000fe20003800000 */
[----:B--2---:R-:W-:-:S05]  /*a580*/  VIADD R10, R10, 0x1 ;  /* 0x000000010a0a7836 */ /* 0x004fca0000000000 */
[----:B------:R-:W-:-:S04]  /*a590*/  ISETP.NE.AND P0, PT, R10, 0x2, PT ;  /* 0x000000020a00780c */ /* 0x000fc80003f05270 */
[----:B------:R-:W-:Y:S02]  /*a5a0*/  SEL R6, RZ, 0x1, P0 ;  /* 0x00000001ff067807 */ /* 0x000fe40000000000 */
[----:B------:R-:W-:Y:S02]  /*a5b0*/  SEL R15, R10, RZ, P0 ;  /* 0x000000ff0a0f7207 */ /* 0x000fe40000000000 */
[----:B---3--:R-:W-:-:S05]  /*a5c0*/  LOP3.LUT R14, R14, R6, RZ, 0x3c, !PT ;  /* 0x000000060e0e7212 */ /* 0x008fca00078e3cff */
[----:B------:R0:W-:Y:S04]  /*a5d0*/  STL [R1+0x4], R14 ;  /* 0x0000040e01007387 */ /* 0x0001e80000100800 */
[----:B------:R0:W-:Y:S01]  /*a5e0*/  STL [R1], R15 ;  /* 0x0000000f01007387 */ /* 0x0001e20000100800 */
[----:B------:R-:W-:Y:S05]  /*a5f0*/  @!P6 BRA `(.L_x_316) ;  /* 0x00000004009ce947 */ /* 0x000fea0003800000 */
[----:B------:R-:W-:-:S04]  /*a600*/  ISETP.NE.U32.AND P0, PT, R2, RZ, PT ;  /* 0x000000ff0200720c */ /* 0x000fc80003f05070 */
[----:B------:R-:W-:-:S13]  /*a610*/  ISETP.NE.AND.EX P0, PT, R3, RZ, PT, P0 ;  /* 0x000000ff0300720c */ /* 0x000fda0003f05300 */
[----:B------:R-:W-:Y:S05]  /*a620*/  @!P0 BRA `(.L_x_317) ;  /* 0x0000000000488947 */ /* 0x000fea0003800000 */
[----:B------:R-:W1:Y:S01]  /*a630*/  LDC R13, c[0x0][0x41c] ;  /* 0x00010700ff0d7b82 */ /* 0x000e620000000800 */
[----:B------:R-:W-:Y:S01]  /*a640*/  IMAD.MOV.U32 R10, RZ, RZ, R8 ;  /* 0x000000ffff0a7224 */ /* 0x000fe200078e0008 */
[----:B------:R-:W-:Y:S01]  /*a650*/  ULDC.64 UR4, c[0x0][0x408] ;  /* 0x0001020000047ab9 */ /* 0x000fe20000000a00 */
[----:B-1----:R-:W-:-:S13]  /*a660*/  ISETP.NE.AND P0, PT, R13, 0x1, PT ;  /* 0x000000010d00780c */ /* 0x002fda0003f05270 */
[----:B------:R-:W1:Y:S02]  /*a670*/  @P0 LDC.64 R6, c[0x0][0x420] ;  /* 0x00010800ff060b82 */ /* 0x000e640000000a00 */
[----:B-1----:R-:W-:-:S05]  /*a680*/  @P0 IMAD.HI.U32 R6, R8, R6, RZ ;  /* 0x0000000608060227 */ /* 0x002fca00078e00ff */
[----:B------:R-:W-:Y:S01]  /*a690*/  @P0 SHF.R.U32.HI R10, RZ, R7, R6 ;  /* 0x00000007ff0a0219 */ /* 0x000fe20000011606 */
[----:B------:R-:W-:-:S03]  /*a6a0*/  IMAD R6, R5, UR4, RZ ;  /* 0x0000000405067c24 */ /* 0x000fc6000f8e02ff */
[----:B------:R-:W-:Y:S01]  /*a6b0*/  SHF.R.S32.HI R7, RZ, 0x1f, R10 ;  /* 0x0000001fff077819 */ /* 0x000fe2000001140a */
[----:B------:R-:W-:Y:S02]  /*a6c0*/  IMAD R12, R0, UR5, R6 ;  /* 0x00000005000c7c24 */ /* 0x000fe4000f8e0206 */
[----:B------:R-:W-:-:S04]  /*a6d0*/  IMAD.MOV.U32 R6, RZ, RZ, R10 ;  /* 0x000000ffff067224 */ /* 0x000fc800078e000a */
[----:B------:R-:W-:-:S04]  /*a6e0*/  IMAD.WIDE.U32 R6, R0, UR4, R6 ;  /* 0x0000000400067c25 */ /* 0x000fc8000f8e0006 */
[----:B------:R-:W-:Y:S01]  /*a6f0*/  IMAD.IADD R12, R12, 0x1, R7 ;  /* 0x000000010c0c7824 */ /* 0x000fe200078e0207 */
[----:B------:R-:W-:-:S04]  /*a700*/  LEA R2, P0, R6, R2, 0x2 ;  /* 0x0000000206027211 */ /* 0x000fc800078010ff */
[----:B------:R-:W-:Y:S01]  /*a710*/  LEA.HI.X R3, R6, R3, R12, 0x2, P0 ;  /* 0x0000000306037211 */ /* 0x000fe200000f140c */
[----:B------:R-:W-:-:S04]  /*a720*/  IMAD.MOV R6, RZ, RZ, -R10 ;  /* 0x000000ffff067224 */ /* 0x000fc800078e0a0a */
[----:B------:R1:W5:Y:S01]  /*a730*/  LDG.E R7, desc[UR40][R2.64] ;  /* 0x0000002802077981 */ /* 0x000362000c1e1900 */
[----:B------:R-:W-:-:S07]  /*a740*/  IMAD R8, R13, R6, R8 ;  /* 0x000000060d087224 */ /* 0x000fce00078e0208 */
.L_x_317:
[----:B-1----:R-:W1:Y:S01]  /*a750*/  S2R R3, SR_CgaCtaId ;  /* 0x0000000000037919 */ /* 0x002e620000008800 */
[----:B------:R-:W-:Y:S02]  /*a760*/  MOV R2, 0x400 ;  /* 0x0000040000027802 */ /* 0x000fe40000000f00 */
[----:B------:R-:W-:Y:S02]  /*a770*/  SHF.L.U32 R6, R14, 0x1f, RZ ;  /* 0x0000001f0e067819 */ /* 0x000fe400000006ff */
[----:B-1----:R-:W-:-:S05]  /*a780*/  LEA R2, R3, R2, 0x18 ;  /* 0x0000000203027211 */ /* 0x002fca00078ec0ff */
[----:B------:R-:W-:-:S04]  /*a790*/  IMAD R3, R15, 0x8, R2 ;  /* 0x000000080f037824 */ /* 0x000fc800078e0202 */
[----:B------:R-:W1:Y:S02]  /*a7a0*/  SYNCS.PHASECHK.TRANS64.TRYWAIT P0, [R3+URZ+0x22840], R6 ;  /* 0x02284006030075a7 */ /* 0x000e64000800017f */
[----:B-1----:R-:W-:Y:S05]  /*a7b0*/  @!P0 BRA `(.L_x_318) ;  /* 0x0000002400c48947 */ /* 0x002fea0003800000 */
.L_x_376:
[----:B------:R-:W2:Y:S02]  /*a7c0*/  S2R R2, SR_TID.X ;  /* 0x0000000000027919 */ /* 0x000ea40000002100 */
[----:B--2---:R-:W-:-:S04]  /*a7d0*/  LOP3.LUT R2, R2, 0x7f, RZ, 0xc0, !PT ;  /* 0x0000007f02027812 */ /* 0x004fc800078ec0ff */
[----:B------:R-:W-:-:S13]  /*a7e0*/  ISETP.NE.AND P1, PT, R2, RZ, PT ;  /* 0x000000ff0200720c */ /* 0x000fda0003f25270 */
[----:B------:R-:W-:Y:S05]  /*a7f0*/  @P1 BRA `(.L_x_319) ;  /* 0x00000000001c1947 */ /* 0x000fea0003800000 */
[----:B------:R-:W2:Y:S02]  /*a800*/  S2R R2, SR_TID.X ;  /* 0x0000000000027919 */ /* 0x000ea40000002100 */
[----:B--2---:R-:W-:-:S04]  /*a810*/  LOP3.LUT R2, R2, 0x1f, RZ, 0xc0, !PT ;  /* 0x0000001f02027812 */ /* 0x004fc800078ec0ff */
[----:B------:R-:W-:Y:S01]  /*a820*/  ISETP.NE.AND P0, PT, R2, RZ, PT ;  /* 0x000000ff0200720c */ /* 0x000fe20003f05270 */
[----:B------:R-:W-:-:S04]  /*a830*/  IMAD.MOV.U32 R2, RZ, RZ, 0x3000 ;  /* 0x00003000ff027424 */ /* 0x000fc800078e00ff */
[----:B------:R2:W-:Y:S08]  /*a840*/  SYNCS.ARRIVE.TRANS64 RZ, [R3+URZ+0x22830], R2 ;  /* 0x0228300203ff79a7 */ /* 0x0005f0000800003f */
[----:B------:R-:W-:Y:S05]  /*a850*/  @!P0 BRA `(.L_x_319) ;  /* 0x0000000000048947 */ /* 0x000fea0003800000 */
[----:B------:R-:W-:Y:S01]  /*a860*/  BPT.TRAP 0x1 ;  /* 0x000000040000795c */ /* 0x000fe20000300000 */
.L_x_319:
[----:B--2---:R-:W2:Y:S01]  /*a870*/  LDL R2, [R1] ;  /* 0x0000000001027983 */ /* 0x004ea20000100800 */
[----:B------:R-:W-:-:S03]  /*a880*/  MOV R12, 0x400 ;  /* 0x00000400000c7802 */ /* 0x000fc60000000f00 */
[----:B------:R-:W3:Y:S01]  /*a890*/  LDL R10, [R1+0x8] ;  /* 0x00000800010a7983 */ /* 0x000ee20000100800 */
[----:B------:R-:W4:Y:S01]  /*a8a0*/  S2R R13, SR_CgaCtaId ;  /* 0x00000000000d7919 */ /* 0x000f220000008800 */
[----:B------:R-:W-:Y:S01]  /*a8b0*/  R2UR UR9, R3 ;  /* 0x00000000030972ca */ /* 0x000fe200000e0000 */
[----:B------:R-:W-:Y:S01]  /*a8c0*/  UIADD3 UR4, UP0, UR38, 0x370, URZ ;  /* 0x0000037026047890 */ /* 0x000fe2000ff1e03f */
[----:B------:R-:W-:Y:S02]  /*a8d0*/  R2UR UR12, R4 ;  /* 0x00000000040c72ca */ /* 0x000fe400000e0000 */
[----:B-----5:R-:W-:Y:S01]  /*a8e0*/  R2UR UR13, R7 ;  /* 0x00000000070d72ca */ /* 0x020fe200000e0000 */
[----:B------:R-:W-:Y:S01]  /*a8f0*/  UIADD3.X UR5, URZ, UR39, URZ, UP0, !UPT ;  /* 0x000000273f057290 */ /* 0x000fe200087fe43f */
[----:B----4-:R-:W-:-:S07]  /*a900*/  LEA R12, R13, R12, 0x18 ;  /* 0x0000000c0d0c7211 */ /* 0x010fce00078ec0ff */
[----:B------:R-:W-:Y:S01]  /*a910*/  UIADD3 UR9, UR9, 0x22830, URZ ;  /* 0x0002283009097890 */ /* 0x000fe2000fffe03f */
[----:B------:R-:W-:Y:S01]  /*a920*/  UMOV UR6, 0x0 ;  /* 0x0000000000067882 */ /* 0x000fe20000000000 */
[----:B------:R-:W-:Y:S01]  /*a930*/  UMOV UR7, 0x14f00000 ;  /* 0x14f0000000077882 */ /* 0x000fe20000000000 */
[----:B------:R-:W-:Y:S01]  /*a940*/  UMOV UR10, URZ ;  /* 0x0000003f000a7c82 */ /* 0x000fe20008000000 */
[----:B--2---:R-:W-:-:S05]  /*a950*/  IMAD R2, R2, 0x3000, R12 ;  /* 0x0000300002027824 */ /* 0x004fca00078e020c */
[----:B------:R-:W-:Y:S01]  /*a960*/  R2UR UR8, R2 ;  /* 0x00000000020872ca */ /* 0x000fe200000e0000 */
[----:B---3--:R-:W-:-:S05]  /*a970*/  IMAD R8, R8, 0x60, R10 ;  /* 0x0000006008087824 */ /* 0x008fca00078e020a */
[----:B------:R-:W-:-:S07]  /*a980*/  R2UR UR11, R8 ;  /* 0x00000000080b72ca */ /* 0x000fce00000e0000 */
[----:B------:R-:W-:-:S09]  /*a990*/  UIADD3 UR8, UR8, 0x1c400, URZ ;  /* 0x0001c40008087890 */ /* 0x000fd2000fffe03f */
[----:B------:R2:W-:Y:S01]  /*a9a0*/  UTMALDG.4D [UR8], [UR4], desc[UR6] ;  /* 0x00000608040075b4 */ /* 0x0005e20008019000 */
[----:B------:R-:W3:Y:S02]  /*a9b0*/  SYNCS.PHASECHK.TRANS64.TRYWAIT P0, [R3+URZ+0x22860], R6 ;  /* 0x02286006030075a7 */ /* 0x000ee4000800017f */
[----:B--23--:R-:W-:Y:S05]  /*a9c0*/  @!P0 BRA `(.L_x_320) ;  /* 0x0000002400548947 */ /* 0x00cfea0003800000 */
.L_x_377:
[----:B------:R-:W-:Y:S05]  /*a9d0*/  @P1 BRA `(.L_x_321) ;  /* 0x00000000001c1947 */ /* 0x000fea0003800000 */
[----:B------:R-:W3:Y:S02]  /*a9e0*/  S2R R2, SR_TID.X ;  /* 0x0000000000027919 */ /* 0x000ee40000002100 */
[----:B---3--:R-:W-:-:S04]  /*a9f0*/  LOP3.LUT R2, R2, 0x1f, RZ, 0xc0, !PT ;  /* 0x0000001f02027812 */ /* 0x008fc800078ec0ff */
[----:B------:R-:W-:Y:S01]  /*aa00*/  ISETP.NE.AND P0, PT, R2, RZ, PT ;  /* 0x000000ff0200720c */ /* 0x000fe20003f05270 */
[----:B------:R-:W-:-:S04]  /*aa10*/  IMAD.MOV.U32 R2, RZ, RZ, 0xc000 ;  /* 0x0000c000ff027424 */ /* 0x000fc800078e00ff */
[----:B------:R3:W-:Y:S08]  /*aa20*/  SYNCS.ARRIVE.TRANS64 RZ, [R3+URZ+0x22850], R2 ;  /* 0x0228500203ff79a7 */ /* 0x0007f0000800003f */
[----:B------:R-:W-:Y:S05]  /*aa30*/  @!P0 BRA `(.L_x_321) ;  /* 0x0000000000048947 */ /* 0x000fea0003800000 */
[----:B------:R-:W-:Y:S01]  /*aa40*/  BPT.TRAP 0x1 ;  /* 0x000000040000795c */ /* 0x000fe20000300000 */
.L_x_321:
[----:B---3--:R-:W3:Y:S01]  /*aa50*/  LDL R2, [R1] ;  /* 0x0000000001027983 */ /* 0x008ee20000100800 */
[----:B-12---:R-:W-:Y:S01]  /*aa60*/  MOV R6, 0x400 ;  /* 0x0000040000067802 */ /* 0x006fe20000000f00 */
[----:B------:R-:W1:Y:S01]  /*aa70*/  S2R R10, SR_CgaCtaId ;  /* 0x00000000000a7919 */ /* 0x000e620000008800 */
[----:B------:R-:W-:Y:S01]  /*aa80*/  R2UR UR9, R3 ;  /* 0x00000000030972ca */ /* 0x000fe200000e0000 */
[----:B------:R-:W-:Y:S01]  /*aa90*/  UIADD3 UR4, UP0, UR38, 0x470, URZ ;  /* 0x0000047026047890 */ /* 0x000fe2000ff1e03f */
[----:B------:R-:W-:Y:S02]  /*aaa0*/  R2UR UR11, R8 ;  /* 0x00000000080b72ca */ /* 0x000fe400000e0000 */
[----:B------:R-:W-:Y:S02]  /*aab0*/  R2UR UR12, R4 ;  /* 0x00000000040c72ca */ /* 0x000fe400000e0000 */
[----:B------:R-:W-:Y:S01]  /*aac0*/  R2UR UR13, R7 ;  /* 0x00000000070d72ca */ /* 0x000fe200000e0000 */
[----:B------:R-:W-:Y:S01]  /*aad0*/  UIADD3.X UR5, URZ, UR39, URZ, UP0, !UPT ;  /* 0x000000273f057290 */ /* 0x000fe200087fe43f */
[----:B-1----:R-:W-:-:S05]  /*aae0*/  LEA R6, R10, R6, 0x18 ;  /* 0x000000060a067211 */ /* 0x002fca00078ec0ff */
[----:B------:R-:W-:Y:S01]  /*aaf0*/  UIADD3 UR9, UR9, 0x22850, URZ ;  /* 0x0002285009097890 */ /* 0x000fe2000fffe03f */
[----:B------:R-:W-:Y:S01]  /*ab00*/  UMOV UR10, URZ ;  /* 0x0000003f000a7c82 */ /* 0x000fe20008000000 */
[----:B------:R-:W-:Y:S01]  /*ab10*/  UMOV UR6, 0x0 ;  /* 0x0000000000067882 */ /* 0x000fe20000000000 */
[----:B------:R-:W-:Y:S01]  /*ab20*/  UMOV UR7, 0x14f00000 ;  /* 0x14f0000000077882 */ /* 0x000fe20000000000 */
[----:B------:R-:W-:Y:S01]  /*ab30*/  UMOV UR16, 0x40 ;  /* 0x0000004000107882 */ /* 0x000fe20000000000 */
[----:B---3--:R-:W-:-:S05]  /*ab40*/  IMAD R2, R2, 0xc000, R6 ;  /* 0x0000c00002027824 */ /* 0x008fca00078e0206 */
[----:B------:R-:W-:-:S13]  /*ab50*/  R2UR UR14, R2 ;  /* 0x00000000020e72ca */ /* 0x000fda00000e0000 */
[----:B------:R-:W-:Y:S02]  /*ab60*/  UIADD3 UR8, UR14, 0x400, URZ ;  /* 0x000004000e087890 */ /* 0x000fe4000fffe03f */
[----:B------:R-:W-:Y:S02]  /*ab70*/  UIADD3 UR15, UR14, 0x3400, URZ ;  /* 0x000034000e0f7890 */ /* 0x000fe4000fffe03f */
[----:B------:R-:W-:Y:S02]  /*ab80*/  UIADD3 UR17, UR14, 0x6400, URZ ;  /* 0x000064000e117890 */ /* 0x000fe4000fffe03f */
[----:B------:R-:W-:-:S03]  /*ab90*/  UIADD3 UR18, UR14, 0x9400, URZ ;  /* 0x000094000e127890 */ /* 0x000fc6000fffe03f */
[----:B------:R1:W-:Y:S01]  /*aba0*/  UTMALDG.4D [UR8], [UR4], desc[UR6] ;  /* 0x00000608040075b4 */ /* 0x0003e20008019000 */
[----:B------:R-:W-:Y:S01]  /*abb0*/  UMOV UR14, 0x80 ;  /* 0x00000080000e7882 */ /* 0x000fe20000000000 */
[----:B-1----:R-:W-:Y:S01]  /*abc0*/  UMOV UR8, UR15 ;  /* 0x0000000f00087c82 */ /* 0x002fe20008000000 */
[----:B------:R-:W-:Y:S02]  /*abd0*/  UMOV UR10, UR16 ;  /* 0x00000010000a7c82 */ /* 0x000fe40008000000 */
        /* <DEDUP_REMOVED lines=9> */
.L_x_316:
[----:B------:R-:W-:Y:S05]  /*ac70*/  BSYNC B2 ;  /* 0x0000000000027941 */ /* 0x000fea0003800000 */
.L_x_315:
[----:B------:R-:W2:Y:S02]  /*ac80*/  LDL.LU R2, [R1+0x14] ;  /* 0x0000140001027983 */ /* 0x000ea40000300800 */
[----:B--2---:R-:W-:-:S07]  /*ac90*/  VIADD R8, R2, 0xfffffffd ;  /* 0xfffffffd02087836 */ /* 0x004fce0000000000 */
.L_x_314:
[----:B------:R-:W-:Y:S05]  /*aca0*/  BSYNC B1 ;  /* 0x0000000000017941 */ /* 0x000fea0003800000 */
.L_x_313:
[----:B------:R-:W-:-:S05]  /*acb0*/  IMAD.MOV R2, RZ, RZ, -R11 ;  /* 0x000000ffff027224 */ /* 0x000fca00078e0a0b */
[----:B------:R-:W-:-:S13]  /*acc0*/  ISETP.NE.AND P0, PT, R9, R2, PT ;  /* 0x000000020900720c */ /* 0x000fda0003f05270 */
[----:B------:R-:W-:Y:S05]  /*acd0*/  @!P0 BRA `(.L_x_312) ;  /* 0x0000000c009c8947 */ /* 0x000fea0003800000 */
.L_x_336:
[----:B------:R-:W2:Y:S04]  /*ace0*/  LDL.LU R3, [R1] ;  /* 0x0000000001037983 */ /* 0x000ea80000300800 */
[----:B------:R-:W3:Y:S01]  /*acf0*/  LDL.LU R2, [R1+0x4] ;  /* 0x0000040001027983 */ /* 0x000ee20000300800 */
[----:B------:R-:W-:Y:S05]  /*ad00*/  YIELD ;  /* 0x0000000000007946 */ /* 0x000fea0003800000 */
[----:B------:R-:W-:Y:S01]  /*ad10*/  BSSY B1, `(.L_x_322) ;  /* 0x000006d000017945 */ /* 0x000fe20003800000 */
[----:B--2---:R-:W-:-:S05]  /*ad20*/  VIADD R9, R3, 0x1 ;  /* 0x0000000103097836 */ /* 0x004fca0000000000 */
[----:B------:R-:W-:-:S04]  /*ad30*/  ISETP.NE.AND P0, PT, R9, 0x2, PT ;  /* 0x000000020900780c */ /* 0x000fc80003f05270 */
[----:B------:R-:W-:Y:S02]  /*ad40*/  SEL R10, RZ, 0x1, P0 ;  /* 0x00000001ff0a7807 */ /* 0x000fe40000000000 */
[----:B------:R-:W-:Y:S02]  /*ad50*/  SEL R9, R9, RZ, P0 ;  /* 0x000000ff09097207 */ /* 0x000fe40000000000 */
[----:B---3--:R-:W-:Y:S01]  /*ad60*/  LOP3.LUT R10, R2, R10, RZ, 0x3c, !PT ;  /* 0x0000000a020a7212 */ /* 0x008fe200078e3cff */
[----:B-1----:R-:W-:Y:S06]  /*ad70*/  @!P6 BRA `(.L_x_323) ;  /* 0x000000040098e947 */ /* 0x002fec0003800000 */
[----:B------:R-:W-:Y:S01]  /*ad80*/  ULDC.64 UR4, c[0x0][0x3f8] ;  /* 0x0000fe0000047ab9 */ /* 0x000fe20000000a00 */
[----:B------:R-:W-:Y:S01]  /*ad90*/  IMAD.MOV.U32 R11, RZ, RZ, R8 ;  /* 0x000000ffff0b7224 */ /* 0x000fe200078e0008 */
[----:B------:R-:W-:-:S04]  /*ada0*/  ISETP.NE.U32.AND P0, PT, RZ, UR4, PT ;  /* 0x00000004ff007c0c */ /* 0x000fc8000bf05070 */
[----:B------:R-:W-:-:S13]  /*adb0*/  ISETP.NE.AND.EX P0, PT, RZ, UR5, PT, P0 ;  /* 0x00000005ff007c0c */ /* 0x000fda000bf05300 */
[----:B------:R-:W-:Y:S05]  /*adc0*/  @!P0 BRA `(.L_x_324) ;  /* 0x0000000000448947 */ /* 0x000fea0003800000 */
[----:B------:R-:W1:Y:S01]  /*add0*/  LDC R7, c[0x0][0x41c] ;  /* 0x00010700ff077b82 */ /* 0x000e620000000800 */
[----:B------:R-:W-:Y:S01]  /*ade0*/  ULDC.64 UR6, c[0x0][0x408] ;  /* 0x0001020000067ab9 */ /* 0x000fe20000000a00 */
[----:B-1----:R-:W-:-:S13]  /*adf0*/  ISETP.NE.AND P0, PT, R7, 0x1, PT ;  /* 0x000000010700780c */ /* 0x002fda0003f05270 */
[----:B------:R-:W1:Y:S02]  /*ae00*/  @P0 LDC.64 R2, c[0x0][0x420] ;  /* 0x00010800ff020b82 */ /* 0x000e640000000a00 */
[----:B-1----:R-:W-:-:S04]  /*ae10*/  @P0 IMAD.HI.U32 R6, R8, R2, RZ ;  /* 0x0000000208060227 */ /* 0x002fc800078e00ff */
[----:B------:R-:W-:Y:S01]  /*ae20*/  IMAD.MOV.U32 R2, RZ, RZ, R8 ;  /* 0x000000ffff027224 */ /* 0x000fe200078e0008 */
[----:B------:R-:W-:-:S04]  /*ae30*/  @P0 SHF.R.U32.HI R2, RZ, R3, R6 ;  /* 0x00000003ff020219 */ /* 0x000fc80000011606 */
[--C-:B------:R-:W-:Y:S01]  /*ae40*/  SHF.R.S32.HI R3, RZ, 0x1f, R2.reuse ;  /* 0x0000001fff037819 */ /* 0x100fe20000011402 */
[----:B------:R-:W-:-:S04]  /*ae50*/  IMAD.MOV R11, RZ, RZ, -R2 ;  /* 0x000000ffff0b7224 */ /* 0x000fc800078e0a02 */
[----:B------:R-:W-:Y:S02]  /*ae60*/  IMAD R11, R7, R11, R8 ;  /* 0x0000000b070b7224 */ /* 0x000fe400078e0208 */
[----:B------:R-:W-:Y:S02]  /*ae70*/  IMAD R7, R5, UR6, RZ ;  /* 0x0000000605077c24 */ /* 0x000fe4000f8e02ff */
[----:B------:R-:W-:-:S04]  /*ae80*/  IMAD.WIDE.U32 R2, R0, UR6, R2 ;  /* 0x0000000600027c25 */ /* 0x000fc8000f8e0002 */
[----:B------:R-:W-:Y:S01]  /*ae90*/  IMAD R7, R0, UR7, R7 ;  /* 0x0000000700077c24 */ /* 0x000fe2000f8e0207 */
[----:B------:R-:W-:-:S03]  /*aea0*/  LEA R6, P0, R2, UR4, 0x2 ;  /* 0x0000000402067c11 */ /* 0x000fc6000f8010ff */
[----:B------:R-:W-:-:S05]  /*aeb0*/  IMAD.IADD R7, R7, 0x1, R3 ;  /* 0x0000000107077824 */ /* 0x000fca00078e0203 */
[----:B------:R-:W-:-:S06]  /*aec0*/  LEA.HI.X R7, R2, UR5, R7, 0x2, P0 ;  /* 0x0000000502077c11 */ /* 0x000fcc00080f1407 */
[----:B------:R1:W5:Y:S02]  /*aed0*/  LDG.E R7, desc[UR40][R6.64] ;  /* 0x0000002806077981 */ /* 0x000364000c1e1900 */
.L_x_324:
[----:B------:R-:W2:Y:S01]  /*aee0*/  S2R R3, SR_CgaCtaId ;  /* 0x0000000000037919 */ /* 0x000ea20000008800 */
[----:B------:R-:W-:-:S04]  /*aef0*/  MOV R2, 0x400 ;  /* 0x0000040000027802 */ /* 0x000fc80000000f00 */
[----:B--2---:R-:W-:Y:S02]  /*af00*/  LEA R2, R3, R2, 0x18 ;  /* 0x0000000203027211 */ /* 0x004fe400078ec0ff */
[----:B------:R-:W-:-:S03]  /*af10*/  SHF.L.U32 R3, R10, 0x1f, RZ ;  /* 0x0000001f0a037819 */ /* 0x000fc600000006ff */
[----:B------:R-:W-:-:S04]  /*af20*/  IMAD R2, R9, 0x8, R2 ;  /* 0x0000000809027824 */ /* 0x000fc800078e0202 */
[----:B------:R-:W2:Y:S02]  /*af30*/  SYNCS.PHASECHK.TRANS64.TRYWAIT P0, [R2+URZ+0x22840], R3 ;  /* 0x02284003020075a7 */ /* 0x000ea4000800017f */
[----:B--2---:R-:W-:Y:S05]  /*af40*/  @!P0 BRA `(.L_x_325) ;  /* 0x0000002000088947 */ /* 0x004fea0003800000 */
.L_x_378:
[----:B-1----:R-:W1:Y:S02]  /*af50*/  S2R R6, SR_TID.X ;  /* 0x0000000000067919 */ /* 0x002e640000002100 */
[----:B-1----:R-:W-:-:S04]  /*af60*/  LOP3.LUT R6, R6, 0x7f, RZ, 0xc0, !PT ;  /* 0x0000007f06067812 */ /* 0x002fc800078ec0ff */
[----:B------:R-:W-:-:S13]  /*af70*/  ISETP.NE.AND P0, PT, R6, RZ, PT ;  /* 0x000000ff0600720c */ /* 0x000fda0003f05270 */
[----:B------:R-:W-:Y:S05]  /*af80*/  @P0 BRA `(.L_x_326) ;  /* 0x00000000001c0947 */ /* 0x000fea0003800000 */
[----:B------:R-:W1:Y:S01]  /*af90*/  S2R R6, SR_TID.X ;  /* 0x0000000000067919 */ /* 0x000e620000002100 */
[----:B------:R-:W-:-:S04]  /*afa0*/  IMAD.MOV.U32 R13, RZ, RZ, 0x3000 ;  /* 0x00003000ff0d7424 */ /* 0x000fc800078e00ff */
[----:B------:R3:W-:Y:S01]  /*afb0*/  SYNCS.ARRIVE.TRANS64 RZ, [R2+URZ+0x22830], R13 ;  /* 0x0228300d02ff79a7 */ /* 0x0007e2000800003f */
[----:B-1----:R-:W-:-:S04]  /*afc0*/  LOP3.LUT R6, R6, 0x1f, RZ, 0xc0, !PT ;  /* 0x0000001f06067812 */ /* 0x002fc800078ec0ff */
[----:B------:R-:W-:-:S13]  /*afd0*/  ISETP.NE.AND P1, PT, R6, RZ, PT ;  /* 0x000000ff0600720c */ /* 0x000fda0003f25270 */
[----:B---3--:R-:W-:Y:S05]  /*afe0*/  @!P1 BRA `(.L_x_326) ;  /* 0x0000000000049947 */ /* 0x008fea0003800000 */
[----:B------:R-:W-:Y:S01]  /*aff0*/  BPT.TRAP 0x1 ;  /* 0x000000040000795c */ /* 0x000fe20000300000 */
.L_x_326:
[----:B------:R-:W3:Y:S01]  /*b000*/  LDL R12, [R1+0x8] ;  /* 0x00000800010c7983 */ /* 0x000ee20000100800 */
[----:B------:R-:W-:Y:S01]  /*b010*/  MOV R6, 0x400 ;  /* 0x0000040000067802 */ /* 0x000fe20000000f00 */
[----:B------:R-:W1:Y:S01]  /*b020*/  S2R R13, SR_CgaCtaId ;  /* 0x00000000000d7919 */ /* 0x000e620000008800 */
[----:B------:R-:W-:Y:S01]  /*b030*/  R2UR UR9, R2 ;  /* 0x00000000020972ca */ /* 0x000fe200000e0000 */
[----:B------:R-:W-:Y:S01]  /*b040*/  UIADD3 UR4, UP0, UR38, 0x370, URZ ;  /* 0x0000037026047890 */ /* 0x000fe2000ff1e03f */
[----:B------:R-:W-:Y:S02]  /*b050*/  R2UR UR12, R4 ;  /* 0x00000000040c72ca */ /* 0x000fe400000e0000 */
[----:B-----5:R-:W-:Y:S01]  /*b060*/  R2UR UR13, R7 ;  /* 0x00000000070d72ca */ /* 0x020fe200000e0000 */
[----:B------:R-:W-:Y:S01]  /*b070*/  UIADD3.X UR5, URZ, UR39, URZ, UP0, !UPT ;  /* 0x000000273f057290 */ /* 0x000fe200087fe43f */
[----:B-1----:R-:W-:-:S05]  /*b080*/  LEA R6, R13, R6, 0x18 ;  /* 0x000000060d067211 */ /* 0x002fca00078ec0ff */
[----:B------:R-:W-:-:S05]  /*b090*/  IMAD R6, R9, 0x3000, R6 ;  /* 0x0000300009067824 */ /* 0x000fca00078e0206 */
[----:B------:R-:W-:Y:S01]  /*b0a0*/  R2UR UR8, R6 ;  /* 0x00000000060872ca */ /* 0x000fe200000e0000 */
[----:B------:R-:W-:Y:S01]  /*b0b0*/  UIADD3 UR9, UR9, 0x22830, URZ ;  /* 0x0002283009097890 */ /* 0x000fe2000fffe03f */
[----:B------:R-:W-:Y:S01]  /*b0c0*/  UMOV UR6, 0x0 ;  /* 0x0000000000067882 */ /* 0x000fe20000000000 */
[----:B------:R-:W-:Y:S01]  /*b0d0*/  UMOV UR7, 0x14f00000 ;  /* 0x14f0000000077882 */ /* 0x000fe20000000000 */
[----:B------:R-:W-:-:S09]  /*b0e0*/  UMOV UR10, URZ ;  /* 0x0000003f000a7c82 */ /* 0x000fd20008000000 */
[----:B------:R-:W-:Y:S01]  /*b0f0*/  UIADD3 UR8, UR8, 0x1c400, URZ ;  /* 0x0001c40008087890 */ /* 0x000fe2000fffe03f */
[----:B---3--:R-:W-:-:S05]  /*b100*/  IMAD R6, R11, 0x60, R12 ;  /* 0x000000600b067824 */ /* 0x008fca00078e020c */
[----:B------:R-:W-:-:S13]  /*b110*/  R2UR UR11, R6 ;  /* 0x00000000060b72ca */ /* 0x000fda00000e0000 */
[----:B------:R1:W-:Y:S01]  /*b120*/  UTMALDG.4D [UR8], [UR4], desc[UR6] ;  /* 0x00000608040075b4 */ /* 0x0003e20008019000 */
[----:B------:R-:W3:Y:S02]  /*b130*/  SYNCS.PHASECHK.TRANS64.TRYWAIT P1, [R2+URZ+0x22860], R3 ;  /* 0x02286003020075a7 */ /* 0x000ee4000802017f */
[----:B-1-3--:R-:W-:Y:S05]  /*b140*/  @!P1 BRA `(.L_x_327) ;  /* 0x0000001c009c9947 */ /* 0x00afea0003800000 */
.L_x_379:
        /* <DEDUP_REMOVED lines=8> */
.L_x_328:
        /* <DEDUP_REMOVED lines=33> */
.L_x_323:
[----:B------:R-:W-:Y:S05]  /*b3e0*/  BSYNC B1 ;  /* 0x0000000000017941 */ /* 0x000fea0003800000 */
.L_x_322:
[----:B------:R-:W-:Y:S01]  /*b3f0*/  VIADD R9, R9, 0x1 ;  /* 0x0000000109097836 */ /* 0x000fe20000000000 */
[----:B------:R-:W-:Y:S04]  /*b400*/  BSSY B1, `(.L_x_329) ;  /* 0x0000070000017945 */ /* 0x000fe80003800000 */
[----:B------:R-:W-:-:S04]  /*b410*/  ISETP.NE.AND P0, PT, R9, 0x2, PT ;  /* 0x000000020900780c */ /* 0x000fc80003f05270 */
[----:B------:R-:W-:Y:S02]  /*b420*/  SEL R3, RZ, 0x1, P0 ;  /* 0x00000001ff037807 */ /* 0x000fe40000000000 */
[----:B------:R-:W-:Y:S02]  /*b430*/  SEL R12, R9, RZ, P0 ;  /* 0x000000ff090c7207 */ /* 0x000fe40000000000 */
[----:B------:R-:W-:-:S05]  /*b440*/  LOP3.LUT R11, R10, R3, RZ, 0x3c, !PT ;  /* 0x000000030a0b7212 */ /* 0x000fca00078e3cff */
[----:B------:R1:W-:Y:S04]  /*b450*/  STL [R1+0x4], R11 ;  /* 0x0000040b01007387 */ /* 0x0003e80000100800 */
[----:B------:R1:W-:Y:S01]  /*b460*/  STL [R1], R12 ;  /* 0x0000000c01007387 */ /* 0x0003e20000100800 */
[----:B------:R-:W-:Y:S05]  /*b470*/  @!P6 BRA `(.L_x_330) ;  /* 0x0000000400a0e947 */ /* 0x000fea0003800000 */
[----:B------:R-:W-:Y:S01]  /*b480*/  ULDC.64 UR4, c[0x0][0x3f8] ;  /* 0x0000fe0000047ab9 */ /* 0x000fe20000000a00 */
[----:B------:R-:W-:Y:S01]  /*b490*/  VIADD R9, R8, 0xffffffff ;  /* 0xffffffff08097836 */ /* 0x000fe20000000000 */
[----:B------:R-:W-:-:S04]  /*b4a0*/  ISETP.NE.U32.AND P0, PT, RZ, UR4, PT ;  /* 0x00000004ff007c0c */ /* 0x000fc8000bf05070 */
[----:B------:R-:W-:-:S13]  /*b4b0*/  ISETP.NE.AND.EX P0, PT, RZ, UR5, PT, P0 ;  /* 0x00000005ff007c0c */ /* 0x000fda000bf05300 */
[----:B------:R-:W-:Y:S05]  /*b4c0*/  @!P0 BRA `(.L_x_331) ;  /* 0x0000000000448947 */ /* 0x000fea0003800000 */
[----:B------:R-:W2:Y:S01]  /*b4d0*/  LDC R6, c[0x0][0x41c] ;  /* 0x00010700ff067b82 */ /* 0x000ea20000000800 */
[----:B------:R-:W-:Y:S02]  /*b4e0*/  ULDC.64 UR6, c[0x0][0x408] ;  /* 0x0001020000067ab9 */ /* 0x000fe40000000a00 */
[----:B------:R-:W-:-:S04]  /*b4f0*/  IMAD R7, R5, UR6, RZ ;  /* 0x0000000605077c24 */ /* 0x000fc8000f8e02ff */
[----:B------:R-:W-:Y:S01]  /*b500*/  IMAD R7, R0, UR7, R7 ;  /* 0x0000000700077c24 */ /* 0x000fe2000f8e0207 */
[----:B--2---:R-:W-:-:S13]  /*b510*/  ISETP.NE.AND P0, PT, R6, 0x1, PT ;  /* 0x000000010600780c */ /* 0x004fda0003f05270 */
[----:B------:R-:W2:Y:S02]  /*b520*/  @P0 LDC.64 R2, c[0x0][0x420] ;  /* 0x00010800ff020b82 */ /* 0x000ea40000000a00 */
[----:B--2---:R-:W-:-:S04]  /*b530*/  @P0 IMAD.HI.U32 R10, R9, R2, RZ ;  /* 0x00000002090a0227 */ /* 0x004fc800078e00ff */
[----:B------:R-:W-:Y:S01]  /*b540*/  IMAD.MOV.U32 R2, RZ, RZ, R9 ;  /* 0x000000ffff027224 */ /* 0x000fe200078e0009 */
[----:B------:R-:W-:-:S05]  /*b550*/  @P0 SHF.R.U32.HI R2, RZ, R3, R10 ;  /* 0x00000003ff020219 */ /* 0x000fca000001160a */
[----:B------:R-:W-:-:S04]  /*b560*/  IMAD.MOV R3, RZ, RZ, -R2 ;  /* 0x000000ffff037224 */ /* 0x000fc800078e0a02 */
[----:B------:R-:W-:Y:S01]  /*b570*/  IMAD R9, R6, R3, R9 ;  /* 0x0000000306097224 */ /* 0x000fe200078e0209 */
[----:B------:R-:W-:-:S03]  /*b580*/  SHF.R.S32.HI R3, RZ, 0x1f, R2 ;  /* 0x0000001fff037819 */ /* 0x000fc60000011402 */
[----:B------:R-:W-:-:S04]  /*b590*/  IMAD.WIDE.U32 R2, R0, UR6, R2 ;  /* 0x0000000600027c25 */ /* 0x000fc8000f8e0002 */
[----:B------:R-:W-:Y:S01]  /*b5a0*/  IMAD.IADD R7, R7, 0x1, R3 ;  /* 0x0000000107077824 */ /* 0x000fe200078e0203 */
[----:B------:R-:W-:-:S04]  /*b5b0*/  LEA R6, P0, R2, UR4, 0x2 ;  /* 0x0000000402067c11 */ /* 0x000fc8000f8010ff */
[----:B------:R-:W-:-:S06]  /*b5c0*/  LEA.HI.X R7, R2, UR5, R7, 0x2, P0 ;  /* 0x0000000502077c11 */ /* 0x000fcc00080f1407 */
[----:B------:R2:W5:Y:S03]  /*b5d0*/  LDG.E R7, desc[UR40][R6.64] ;  /* 0x0000002806077981 */ /* 0x000566000c1e1900 */
.L_x_331:
[----:B------:R-:W3:Y:S01]  /*b5e0*/  S2R R3, SR_CgaCtaId ;  /* 0x0000000000037919 */ /* 0x000ee20000008800 */
[----:B------:R-:W-:-:S04]  /*b5f0*/  MOV R2, 0x400 ;  /* 0x0000040000027802 */ /* 0x000fc80000000f00 */
[----:B---3--:R-:W-:Y:S02]  /*b600*/  LEA R2, R3, R2, 0x18 ;  /* 0x0000000203027211 */ /* 0x008fe400078ec0ff */
[----:B------:R-:W-:-:S03]  /*b610*/  SHF.L.U32 R3, R11, 0x1f, RZ ;  /* 0x0000001f0b037819 */ /* 0x000fc600000006ff */
[----:B------:R-:W-:-:S04]  /*b620*/  IMAD R2, R12, 0x8, R2 ;  /* 0x000000080c027824 */ /* 0x000fc800078e0202 */
[----:B------:R-:W3:Y:S02]  /*b630*/  SYNCS.PHASECHK.TRANS64.TRYWAIT P0, [R2+URZ+0x22840], R3 ;  /* 0x02284003020075a7 */ /* 0x000ee4000800017f */
[----:B---3--:R-:W-:Y:S05]  /*b640*/  @!P0 BRA `(.L_x_332) ;  /* 0x0000001800708947 */ /* 0x008fea0003800000 */
.L_x_380:
[----:B--2---:R-:W2:Y:S02]  /*b650*/  S2R R6, SR_TID.X ;  /* 0x0000000000067919 */ /* 0x004ea40000002100 */
[----:B--2---:R-:W-:-:S04]  /*b660*/  LOP3.LUT R6, R6, 0x7f, RZ, 0xc0, !PT ;  /* 0x0000007f06067812 */ /* 0x004fc800078ec0ff */
[----:B------:R-:W-:-:S13]  /*b670*/  ISETP.NE.AND P0, PT, R6, RZ, PT ;  /* 0x000000ff0600720c */ /* 0x000fda0003f05270 */
[----:B------:R-:W-:Y:S05]  /*b680*/  @P0 BRA `(.L_x_333) ;  /* 0x00000000001c0947 */ /* 0x000fea0003800000 */
[----:B------:R-:W2:Y:S01]  /*b690*/  S2R R6, SR_TID.X ;  /* 0x0000000000067919 */ /* 0x000ea20000002100 */
[----:B-1----:R-:W-:-:S04]  /*b6a0*/  IMAD.MOV.U32 R11, RZ, RZ, 0x3000 ;  /* 0x00003000ff0b7424 */ /* 0x002fc800078e00ff */
[----:B------:R4:W-:Y:S01]  /*b6b0*/  SYNCS.ARRIVE.TRANS64 RZ, [R2+URZ+0x22830], R11 ;  /* 0x0228300b02ff79a7 */ /* 0x0009e2000800003f */
[----:B--2---:R-:W-:-:S04]  /*b6c0*/  LOP3.LUT R6, R6, 0x1f, RZ, 0xc0, !PT ;  /* 0x0000001f06067812 */ /* 0x004fc800078ec0ff */
[----:B------:R-:W-:-:S13]  /*b6d0*/  ISETP.NE.AND P1, PT, R6, RZ, PT ;  /* 0x000000ff0600720c */ /* 0x000fda0003f25270 */
[----:B----4-:R-:W-:Y:S05]  /*b6e0*/  @!P1 BRA `(.L_x_333) ;  /* 0x0000000000049947 */ /* 0x010fea0003800000 */
[----:B------:R-:W-:Y:S01]  /*b6f0*/  BPT.TRAP 0x1 ;  /* 0x000000040000795c */ /* 0x000fe20000300000 */
.L_x_333:
[----:B------:R-:W2:Y:S01]  /*b700*/  LDL R6, [R1] ;  /* 0x0000000001067983 */ /* 0x000ea20000100800 */
[----:B-1----:R-:W-:-:S03]  /*b710*/  MOV R11, 0x400 ;  /* 0x00000400000b7802 */ /* 0x002fc60000000f00 */
[----:B------:R-:W4:Y:S01]  /*b720*/  LDL R10, [R1+0x8] ;  /* 0x00000800010a7983 */ /* 0x000f220000100800 */
[----:B------:R-:W1:Y:S01]  /*b730*/  S2R R12, SR_CgaCtaId ;  /* 0x00000000000c7919 */ /* 0x000e620000008800 */
[----:B------:R-:W-:Y:S01]  /*b740*/  R2UR UR9, R2 ;  /* 0x00000000020972ca */ /* 0x000fe200000e0000 */
[----:B------:R-:W-:Y:S01]  /*b750*/  UIADD3 UR4, UP0, UR38, 0x370, URZ ;  /* 0x0000037026047890 */ /* 0x000fe2000ff1e03f */
[----:B------:R-:W-:Y:S02]  /*b760*/  R2UR UR12, R4 ;  /* 0x00000000040c72ca */ /* 0x000fe400000e0000 */
[----:B-----5:R-:W-:Y:S01]  /*b770*/  R2UR UR13, R7 ;  /* 0x00000000070d72ca */ /* 0x020fe200000e0000 */
[----:B------:R-:W-:Y:S01]  /*b780*/  UIADD3.X UR5, URZ, UR39, URZ, UP0, !UPT ;  /* 0x000000273f057290 */ /* 0x000fe200087fe43f */
[----:B-1----:R-:W-:-:S07]  /*b790*/  LEA R11, R12, R11, 0x18 ;  /* 0x0000000b0c0b7211 */ /* 0x002fce00078ec0ff */
[----:B------:R-:W-:Y:S01]  /*b7a0*/  UIADD3 UR9, UR9, 0x22830, URZ ;  /* 0x0002283009097890 */ /* 0x000fe2000fffe03f */
[----:B------:R-:W-:Y:S01]  /*b7b0*/  UMOV UR6, 0x0 ;  /* 0x0000000000067882 */ /* 0x000fe20000000000 */
[----:B------:R-:W-:Y:S01]  /*b7c0*/  UMOV UR7, 0x14f00000 ;  /* 0x14f0000000077882 */ /* 0x000fe20000000000 */
[----:B------:R-:W-:Y:S01]  /*b7d0*/  UMOV UR10, URZ ;  /* 0x0000003f000a7c82 */ /* 0x000fe20008000000 */
[----:B--2---:R-:W-:-:S05]  /*b7e0*/  IMAD R6, R6, 0x3000, R11 ;  /* 0x0000300006067824 */ /* 0x004fca00078e020b */
[----:B------:R-:W-:Y:S01]  /*b7f0*/  R2UR UR8, R6 ;  /* 0x00000000060872ca */ /* 0x000fe200000e0000 */
[----:B----4-:R-:W-:-:S05]  /*b800*/  IMAD R9, R9, 0x60, R10 ;  /* 0x0000006009097824 */ /* 0x010fca00078e020a */
[----:B------:R-:W-:-:S07]  /*b810*/  R2UR UR11, R9 ;  /* 0x00000000090b72ca */ /* 0x000fce00000e0000 */
[----:B------:R-:W-:-:S09]  /*b820*/  UIADD3 UR8, UR8, 0x1c400, URZ ;  /* 0x0001c40008087890 */ /* 0x000fd2000fffe03f */
[----:B------:R1:W-:Y:S01]  /*b830*/  UTMALDG.4D [UR8], [UR4], desc[UR6] ;  /* 0x00000608040075b4 */ /* 0x0003e20008019000 */
[----:B------:R-:W2:Y:S02]  /*b840*/  SYNCS.PHASECHK.TRANS64.TRYWAIT P1, [R2+URZ+0x22860], R3 ;  /* 0x02286003020075a7 */ /* 0x000ea4000802017f */
[----:B-12---:R-:W-:Y:S05]  /*b850*/  @!P1 BRA `(.L_x_334) ;  /* 0x0000001800009947 */ /* 0x006fea0003800000 */
.L_x_381:
[----:B------:R-:W-:Y:S05]  /*b860*/  @P0 BRA `(.L_x_335) ;  /* 0x00000000001c0947 */ /* 0x000fea0003800000 */
[----:B------:R-:W2:Y:S01]  /*b870*/  S2R R6, SR_TID.X ;  /* 0x0000000000067919 */ /* 0x000ea20000002100 */
[----:B-1-3--:R-:W-:-:S04]  /*b880*/  IMAD.MOV.U32 R3, RZ, RZ, 0xc000 ;  /* 0x0000c000ff037424 */ /* 0x00afc800078e00ff */
[----:B------:R4:W-:Y:S01]  /*b890*/  SYNCS.ARRIVE.TRANS64 RZ, [R2+URZ+0x22850], R3 ;  /* 0x0228500302ff79a7 */ /* 0x0009e2000800003f */
[----:B--2---:R-:W-:-:S04]  /*b8a0*/  LOP3.LUT R6, R6, 0x1f, RZ, 0xc0, !PT ;  /* 0x0000001f06067812 */ /* 0x004fc800078ec0ff */
[----:B------:R-:W-:-:S13]  /*b8b0*/  ISETP.NE.AND P1, PT, R6, RZ, PT ;  /* 0x000000ff0600720c */ /* 0x000fda0003f25270 */
[----:B----4-:R-:W-:Y:S05]  /*b8c0*/  @!P1 BRA `(.L_x_335) ;  /* 0x0000000000049947 */ /* 0x010fea0003800000 */
[----:B------:R-:W-:Y:S01]  /*b8d0*/  BPT.TRAP 0x1 ;  /* 0x000000040000795c */ /* 0x000fe20000300000 */
.L_x_335:
[----:B-1-3--:R-:W2:Y:S01]  /*b8e0*/  LDL R3, [R1] ;  /* 0x0000000001037983 */ /* 0x00aea20000100800 */
[----:B------:R-:W-:Y:S01]  /*b8f0*/  MOV R6, 0x400 ;  /* 0x0000040000067802 */ /* 0x000fe20000000f00 */
        /* <DEDUP_REMOVED lines=13> */
[----:B--2---:R-:W-:-:S05]  /*b9d0*/  IMAD R2, R3, 0xc000, R6 ;  /* 0x0000c00003027824 */ /* 0x004fca00078e0206 */
        /* <DEDUP_REMOVED lines=18> */
.L_x_330:
[----:B------:R-:W-:Y:S05]  /*bb00*/  BSYNC B1 ;  /* 0x0000000000017941 */ /* 0x000fea0003800000 */
.L_x_329:
[C---:B------:R-:W-:Y:S01]  /*bb10*/  ISETP.GT.AND P0, PT, R8.reuse, 0x1, PT ;  /* 0x000000010800780c */ /* 0x040fe20003f04270 */
[----:B------:R-:W-:-:S04]  /*bb20*/  VIADD R2, R8, 0xfffffffe ;  /* 0xfffffffe08027836 */ /* 0x000fc80000000000 */
[----:B------:R-:W-:-:S08]  /*bb30*/  IMAD.MOV.U32 R8, RZ, RZ, R2 ;  /* 0x000000ffff087224 */ /* 0x000fd000078e0002 */
[----:B------:R-:W-:Y:S05]  /*bb40*/  @P0 BRA `(.L_x_336) ;  /* 0xfffffff000640947 */ /* 0x000fea000383ffff */
.L_x_312:
[----:B------:R-:W-:Y:S05]  /*bb50*/  BSYNC B0 ;  /* 0x0000000000007941 */ /* 0x000fea0003800000 */
.L_x_311:
[----:B------:R-:W2:Y:S01]  /*bb60*/  LDL.LU R3, [R1] ;  /* 0x0000000001037983 */ /* 0x000ea20000300800 */
[----:B------:R-:W-:Y:S01]  /*bb70*/  BSSY B0, `(.L_x_337) ;  /* 0x0000016000007945 */ /* 0x000fe20003800000 */
[----:B------:R-:W3:Y:S02]  /*bb80*/  S2R R2, SR_TID.X ;  /* 0x0000000000027919 */ /* 0x000ee40000002100 */
[----:B---3--:R-:W-:-:S04]  /*bb90*/  LOP3.LUT R2, R2, 0x1f, RZ, 0xc0, !PT ;  /* 0x0000001f02027812 */ /* 0x008fc800078ec0ff */
[----:B------:R-:W-:Y:S01]  /*bba0*/  ISETP.NE.AND P1, PT, R2, RZ, PT ;  /* 0x000000ff0200720c */ /* 0x000fe20003f25270 */
[----:B--2---:R-:W-:-:S05]  /*bbb0*/  VIADD R0, R3, 0x1 ;  /* 0x0000000103007836 */ /* 0x004fca0000000000 */
[----:B------:R-:W-:-:S04]  /*bbc0*/  ISETP.NE.AND P0, PT, R0, 0x2, PT ;  /* 0x000000020000780c */ /* 0x000fc80003f05270 */
[----:B------:R-:W-:Y:S02]  /*bbd0*/  SEL R2, R0, RZ, P0 ;  /* 0x000000ff00027207 */ /* 0x000fe40000000000 */
[----:B------:R-:W-:-:S03]  /*bbe0*/  SEL R0, RZ, 0x1, P0 ;  /* 0x00000001ff007807 */ /* 0x000fc60000000000 */
[----:B------:R2:W-:Y:S01]  /*bbf0*/  STL [R1], R2 ;  /* 0x0000000201007387 */ /* 0x0005e20000100800 */
[----:B------:R-:W-:Y:S05]  /*bc00*/  @P1 BRA `(.L_x_338) ;  /* 0x0000000000301947 */ /* 0x000fea0003800000 */
[----:B------:R-:W3:Y:S01]  /*bc10*/  S2R R7, SR_LANEID ;  /* 0x0000000000077919 */ /* 0x000ee20000000000 */
[----:B------:R-:W-:Y:S01]  /*bc20*/  VOTEU.ANY UR4, UPT, PT ;  /* 0x0000000000047886 */ /* 0x000fe200038e0100 */
[----:B--2---:R-:W2:Y:S01]  /*bc30*/  LDC.64 R2, c[0x0][0xc38] ;  /* 0x00030e00ff027b82 */ /* 0x004ea20000000a00 */
[----:B------:R-:W3:Y:S08]  /*bc40*/  FLO.U32 R4, UR4 ;  /* 0x0000000400047d00 */ /* 0x000ef000080e0000 */
[----:B------:R-:W2:Y:S01]  /*bc50*/  POPC R5, UR4 ;  /* 0x0000000400057d09 */ /* 0x000ea20008000000 */
[----:B---3--:R-:W-:-:S13]  /*bc60*/  ISETP.EQ.U32.AND P0, PT, R4, R7, PT ;  /* 0x000000070400720c */ /* 0x008fda0003f02070 */
[----:B--2---:R-:W2:Y:S01]  /*bc70*/  @P0 ATOMG.E.ADD.STRONG.GPU PT, R3, desc[UR40][R2.64], R5 ;  /* 0x00000005020309a8 */ /* 0x004ea200081ee1e8 */
[----:B------:R-:W3:Y:S02]  /*bc80*/  S2R R6, SR_LTMASK ;  /* 0x0000000000067919 */ /* 0x000ee40000003900 */
[----:B---3--:R-:W-:-:S04]  /*bc90*/  LOP3.LUT R6, R6, UR4, RZ, 0xc0, !PT ;  /* 0x0000000406067c12 */ /* 0x008fc8000f8ec0ff */
[----:B------:R-:W3:Y:S01]  /*bca0*/  POPC R7, R6 ;  /* 0x0000000600077309 */ /* 0x000ee20000000000 */
[----:B--2---:R-:W3:Y:S02]  /*bcb0*/  SHFL.IDX PT, R4, R3, R4, 0x1f ;  /* 0x00001f0403047589 */ /* 0x004ee400000e0000 */
[----:B---3--:R-:W-:-:S07]  /*bcc0*/  IADD3 R16, R4, UR37, R7 ;  /* 0x0000002504107c10 */ /* 0x008fce000fffe007 */
.L_x_338:
[----:B------:R-:W-:Y:S05]  /*bcd0*/  BSYNC B0 ;  /* 0x0000000000007941 */ /* 0x000fea0003800000 */
.L_x_337:
[----:B--2---:R-:W2:Y:S02]  /*bce0*/  LDL.LU R2, [R1+0x4] ;  /* 0x0000040001027983 */ /* 0x004ea40000300800 */
[----:B--2---:R-:W-:-:S05]  /*bcf0*/  LOP3.LUT R2, R2, R0, RZ, 0x3c, !PT ;  /* 0x0000000002027212 */ /* 0x004fca00078e3cff */
[----:B------:R2:W-:Y:S02]  /*bd00*/  STL [R1+0x4], R2 ;  /* 0x0000040201007387 */ /* 0x0005e40000100800 */
.L_x_294:
[----:B------:R-:W-:Y:S05]  /*bd10*/  BSYNC B6 ;  /* 0x0000000000067941 */ /* 0x000fea0003800000 */
.L_x_292:
[----:B------:R-:W-:-:S03]  /*bd20*/  UMOV UR4, 0xffffffff ;  /* 0xffffffff00047882 */ /* 0x000fc60000000000 */
[----:B------:R-:W-:Y:S05]  /*bd30*/  BRA.DIV UR4, `(.L_x_339) ;  /* 0x0000001204dc7947 */ /* 0x000fea000b800000 */
[----:B------:R3:W4:Y:S04]  /*bd40*/  SHFL.IDX PT, R4, R16, RZ, 0x1f ;  /* 0x00001fff10047589 */ /* 0x00072800000e0000 */
[----:B------:R3:W0:Y:S02]  /*bd50*/  SHFL.IDX PT, R5, R16, 0x1, 0x1f ;  /* 0x00201f0010057f89 */ /* 0x00062400000e0000 */
.L_x_385:
[----:B0-----:R-:W0:Y:S01]  /*bd60*/  S2R R0, SR_TID.X ;  /* 0x0000000000007919 */ /* 0x001e220000002100 */
[----:B------:R-:W-:Y:S01]  /*bd70*/  ULDC UR4, c[0x0][0xc14] ;  /* 0x0003050000047ab9 */ /* 0x000fe20000000800 */
[----:B------:R-:W-:Y:S01]  /*bd80*/  BSSY B0, `(.L_x_340) ;  /* 0x000000b000007945 */ /* 0x000fe20003800000 */
[----:B------:R-:W-:Y:S01]  /*bd90*/  IMAD.MOV.U32 R3, RZ, RZ, RZ ;  /* 0x000000ffff037224 */ /* 0x000fe200078e00ff */
[----:B0-----:R-:W-:Y:S01]  /*bda0*/  LOP3.LUT R8, R0, 0x1f, RZ, 0xc0, !PT ;  /* 0x0000001f00087812 */ /* 0x001fe200078ec0ff */
[----:B------:R-:W-:-:S03]  /*bdb0*/  IMAD.U32 R0, RZ, RZ, UR4 ;  /* 0x00000004ff007e24 */ /* 0x000fc6000f8e00ff */
[C---:B------:R-:W-:Y:S01]  /*bdc0*/  ISETP.NE.AND P0, PT, R8.reuse, 0x1f, PT ;  /* 0x0000001f0800780c */ /* 0x040fe20003f05270 */
[----:B------:R-:W-:-:S05]  /*bdd0*/  IMAD.IADD R7, R8, 0x1, R19 ;  /* 0x0000000108077824 */ /* 0x000fca00078e0213 */
[----:B------:R-:W-:-:S13]  /*bde0*/  ISETP.GE.OR P0, PT, R7, R0, !P0 ;  /* 0x000000000700720c */ /* 0x000fda0004706670 */
[----:B------:R-:W-:Y:S05]  /*bdf0*/  @P0 BRA `(.L_x_341) ;  /* 0x00000000000c0947 */ /* 0x000fea0003800000 */
[----:B--2---:R-:W0:Y:S02]  /*be00*/  LDC.64 R2, c[0x0][0xc58] ;  /* 0x00031600ff027b82 */ /* 0x004e240000000a00 */
[----:B0-----:R-:W-:-:S06]  /*be10*/  IMAD.WIDE R2, R7, 0x4, R2 ;  /* 0x0000000407027825 */ /* 0x001fcc00078e0202 */
[----:B------:R0:W5:Y:S02]  /*be20*/  LDG.E R3, desc[UR40][R2.64] ;  /* 0x0000002802037981 */ /* 0x000164000c1e1900 */
.L_x_341:
[----:B------:R-:W-:Y:S05]  /*be30*/  BSYNC B0 ;  /* 0x0000000000007941 */ /* 0x000fea0003800000 */
.L_x_340:
[----:B------:R-:W-:-:S03]  /*be40*/  UMOV UR4, 0xffffffff ;  /* 0xffffffff00047882 */ /* 0x000fc60000000000 */
[----:B------:R-:W-:Y:S05]  /*be50*/  BRA.DIV UR4, `(.L_x_342) ;  /* 0x0000001204e07947 */ /* 0x000fea000b800000 */
[----:B-----5:R-:W0:Y:S01]  /*be60*/  SHFL.UP PT, R14, R3, 0x1, RZ ;  /* 0x04200000030e7989 */ /* 0x020e2200000e00ff */
[C---:B------:R-:W-:Y:S02]  /*be70*/  ISETP.NE.AND P0, PT, R8.reuse, RZ, PT ;  /* 0x000000ff0800720c */ /* 0x040fe40003f05270 */
[----:B------:R-:W-:Y:S02]  /*be80*/  ISETP.GE.U32.AND P1, PT, R8, 0x2, PT ;  /* 0x000000020800780c */ /* 0x000fe40003f26070 */
[----:B0-----:R-:W-:Y:S02]  /*be90*/  SEL R14, R14, RZ, P0 ;  /* 0x000000ff0e0e7207 */ /* 0x001fe40000000000 */
[----:B------:R-:W-:-:S03]  /*bea0*/  ISETP.GE.U32.AND P0, PT, R8, 0x4, PT ;  /* 0x000000040800780c */ /* 0x000fc60003f06070 */
[----:B------:R-:W-:-:S05]  /*beb0*/  IMAD.IADD R13, R3, 0x1, R14 ;  /* 0x00000001030d7824 */ /* 0x000fca00078e020e */
[----:B------:R-:W2:Y:S02]  /*bec0*/  SHFL.UP PT, R14, R13, 0x2, RZ ;  /* 0x044000000d0e7989 */ /* 0x000ea400000e00ff */
[----:B--2---:R-:W-:Y:S02]  /*bed0*/  SEL R2, R14, RZ, P1 ;  /* 0x000000ff0e027207 */ /* 0x004fe40000800000 */
        /* <DEDUP_REMOVED lines=12> */
[----:B------:R0:W2:Y:S02]  /*bfa0*/  SHFL.IDX PT, R14, R2, 0x1f, 0x1f ;  /* 0x03e01f00020e7f89 */ /* 0x0000a400000e0000 */
.L_x_393:
[----:B------:R-:W-:Y:S02]  /*bfb0*/  ULDC UR4, c[0x0][0xc10] ;  /* 0x0003040000047ab9 */ /* 0x000fe40000000800 */
[----:B---3--:R-:W-:-:S04]  /*bfc0*/  IMAD.U32 R16, RZ, RZ, UR4 ;  /* 0x00000004ff107e24 */ /* 0x008fc8000f8e00ff */
[----:B--2---:R-:W-:-:S04]  /*bfd0*/  IMAD R6, R14, R16, RZ ;  /* 0x000000100e067224 */ /* 0x004fc800078e02ff */
[----:B------:R-:W-:-:S05]  /*bfe0*/  IMAD.IADD R5, R5, 0x1, R6 ;  /* 0x0000000105057824 */ /* 0x000fca00078e0206 */
[----:B----4-:R-:W-:-:S13]  /*bff0*/  ISETP.GT.AND P0, PT, R5, R4, PT ;  /* 0x000000040500720c */ /* 0x010fda0003f04270 */
[----:B------:R-:W-:Y:S05]  /*c000*/  @P0 BRA `(.L_x_343) ;  /* 0x0000000000b40947 */ /* 0x000fea0003800000 */
[----:B------:R-:W2:Y:S02]  /*c010*/  LDC R0, c[0x0][0xc14] ;  /* 0x00030500ff007b82 */ /* 0x000ea40000000800 */
.L_x_348:
[----:B------:R-:W-:-:S05]  /*c020*/  VIADD R19, R19, 0x1f ;  /* 0x0000001f13137836 */ /* 0x000fca0000000000 */
[----:B--2---:R-:W-:-:S13]  /*c030*/  ISETP.GE.AND P0, PT, R19, R0, PT ;  /* 0x000000001300720c */ /* 0x004fda0003f06270 */
[----:B------:R-:W-:Y:S05]  /*c040*/  @P0 BRA `(.L_x_344) ;  /* 0x00000004005c0947 */ /* 0x000fea0003800000 */
[----:B0-----:R-:W0:Y:S01]  /*c050*/  S2R R2, SR_TID.X ;  /* 0x0000000000027919 */ /* 0x001e220000002100 */
[----:B------:R-:W-:Y:S01]  /*c060*/  BSSY B0, `(.L_x_345) ;  /* 0x000000a000007945 */ /* 0x000fe20003800000 */
[----:B------:R-:W-:Y:S01]  /*c070*/  IMAD.MOV.U32 R3, RZ, RZ, RZ ;  /* 0x000000ffff037224 */ /* 0x000fe200078e00ff */
[----:B0-----:R-:W-:-:S04]  /*c080*/  LOP3.LUT R8, R2, 0x1f, RZ, 0xc0, !PT ;  /* 0x0000001f02087812 */ /* 0x001fc800078ec0ff */
[C---:B------:R-:W-:Y:S01]  /*c090*/  ISETP.NE.AND P1, PT, R8.reuse, 0x1f, PT ;  /* 0x0000001f0800780c */ /* 0x040fe20003f25270 */
[----:B------:R-:W-:-:S05]  /*c0a0*/  IMAD.IADD R7, R8, 0x1, R19 ;  /* 0x0000000108077824 */ /* 0x000fca00078e0213 */
[----:B------:R-:W-:-:S13]  /*c0b0*/  ISETP.GE.OR P0, PT, R7, R0, !P1 ;  /* 0x000000000700720c */ /* 0x000fda0004f06670 */
[----:B------:R-:W-:Y:S05]  /*c0c0*/  @P0 BRA `(.L_x_346) ;  /* 0x00000000000c0947 */ /* 0x000fea0003800000 */
[----:B------:R-:W0:Y:S02]  /*c0d0*/  LDC.64 R2, c[0x0][0xc58] ;  /* 0x00031600ff027b82 */ /* 0x000e240000000a00 */
[----:B0-----:R-:W-:-:S06]  /*c0e0*/  IMAD.WIDE R2, R7, 0x4, R2 ;  /* 0x0000000407027825 */ /* 0x001fcc00078e0202 */
[----:B------:R0:W5:Y:S02]  /*c0f0*/  LDG.E R3, desc[UR40][R2.64] ;  /* 0x0000002802037981 */ /* 0x000164000c1e1900 */
.L_x_346:
[----:B------:R-:W-:Y:S05]  /*c100*/  BSYNC B0 ;  /* 0x0000000000007941 */ /* 0x000fea0003800000 */
.L_x_345:
[----:B------:R-:W-:-:S03]  /*c110*/  UMOV UR4, 0xffffffff ;  /* 0xffffffff00047882 */ /* 0x000fc60000000000 */
[----:B------:R-:W-:Y:S05]  /*c120*/  BRA.DIV UR4, `(.L_x_347) ;  /* 0x0000001204fc7947 */ /* 0x000fea000b800000 */
[----:B-----5:R-:W2:Y:S01]  /*c130*/  SHFL.UP PT, R14, R3, 0x1, RZ ;  /* 0x04200000030e7989 */ /* 0x020ea200000e00ff */
[C---:B------:R-:W-:Y:S02]  /*c140*/  ISETP.NE.AND P0, PT, R8.reuse, RZ, PT ;  /* 0x000000ff0800720c */ /* 0x040fe40003f05270 */
[----:B------:R-:W-:Y:S02]  /*c150*/  ISETP.GE.U32.AND P1, PT, R8, 0x2, PT ;  /* 0x000000020800780c */ /* 0x000fe40003f26070 */
        /* <DEDUP_REMOVED lines=18> */
.L_x_401:
[----:B------:R-:W-:Y:S02]  /*c280*/  ULDC UR4, c[0x0][0xc10] ;  /* 0x0003040000047ab9 */ /* 0x000fe40000000800 */
[----:B------:R-:W-:-:S04]  /*c290*/  IMAD.U32 R16, RZ, RZ, UR4 ;  /* 0x00000004ff107e24 */ /* 0x000fc8000f8e00ff */
[----:B--2---:R-:W-:-:S04]  /*c2a0*/  IMAD R6, R14, R16, RZ ;  /* 0x000000100e067224 */ /* 0x004fc800078e02ff */
[----:B------:R-:W-:-:S05]  /*c2b0*/  IMAD.IADD R5, R6, 0x1, R5 ;  /* 0x0000000106057824 */ /* 0x000fca00078e0205 */
[----:B------:R-:W-:-:S13]  /*c2c0*/  ISETP.GT.AND P0, PT, R5, R4, PT ;  /* 0x000000040500720c */ /* 0x000fda0003f04270 */
[----:B------:R-:W-:Y:S05]  /*c2d0*/  @!P0 BRA `(.L_x_348) ;  /* 0xfffffffc00508947 */ /* 0x000fea000383ffff */
.L_x_343:
[----:B------:R-:W-:Y:S01]  /*c2e0*/  IMAD.IADD R6, R5, 0x1, -R6 ;  /* 0x0000000105067824 */ /* 0x000fe200078e0a06 */
[----:B------:R-:W-:-:S03]  /*c2f0*/  UMOV UR4, 0xffffffff ;  /* 0xffffffff00047882 */ /* 0x000fc60000000000 */
[----:B------:R-:W-:-:S05]  /*c300*/  IMAD R5, R2, R16, R6 ;  /* 0x0000001002057224 */ /* 0x000fca00078e0206 */
[----:B------:R-:W-:Y:S01]  /*c310*/  ISETP.GT.AND P6, PT, R5, R4, PT ;  /* 0x000000040500720c */ /* 0x000fe20003fc4270 */
[----:B------:R-:W-:-:S12]  /*c320*/  BRA.DIV UR4, `(.L_x_349) ;  /* 0x00000016044c7947 */ /* 0x000fd8000b800000 */
[----:B------:R-:W-:-:S04]  /*c330*/  VOTE.ANY R7, PT, !P6 ;  /* 0x0000000000077806 */ /* 0x000fc800070e0100 */
[----:B------:R-:W2:Y:S02]  /*c340*/  POPC R5, R7 ;  /* 0x0000000700057309 */ /* 0x000ea40000000000 */
[----:B--2---:R2:W3:Y:S02]  /*c350*/  SHFL.IDX PT, R17, R3, R5, 0x1f ;  /* 0x00001f0503117589 */ /* 0x0044e400000e0000 */
.L_x_405:
[----:B------:R-:W-:Y:S01]  /*c360*/  ISETP.NE.AND P0, PT, R7, RZ, PT ;  /* 0x000000ff0700720c */ /* 0x000fe20003f05270 */
[----:B------:R-:W-:-:S12]  /*c370*/  IMAD.MOV.U32 R14, RZ, RZ, RZ ;  /* 0x000000ffff0e7224 */ /* 0x000fd800078e00ff */
[----:B------:R-:W-:Y:S05]  /*c380*/  @!P0 BRA `(.L_x_350) ;  /* 0x0000000000108947 */ /* 0x000fea0003800000 */
[----:B------:R-:W-:Y:S01]  /*c390*/  UMOV UR4, 0xffffffff ;  /* 0xffffffff00047882 */ /* 0x000fe20000000000 */
[----:B-1----:R-:W-:Y:S02]  /*c3a0*/  VIADD R12, R5, 0xffffffff ;  /* 0xffffffff050c7836 */ /* 0x002fe40000000000 */
[----:B------:R-:W-:Y:S05]  /*c3b0*/  BRA.DIV UR4, `(.L_x_351) ;  /* 0x0000001604707947 */ /* 0x000fea000b800000 */
[----:B------:R4:W1:Y:S02]  /*c3c0*/  SHFL.IDX PT, R14, R2, R12, 0x1f ;  /* 0x00001f0c020e7589 */ /* 0x00086400000e0000 */
.L_x_350:
[----:B---3--:R-:W-:Y:S01]  /*c3d0*/  IABS R7, R17 ;  /* 0x0000001100077213 */ /* 0x008fe20000000000 */
[----:B-1----:R-:W-:Y:S02]  /*c3e0*/  IMAD R16, R14, R16, R6 ;  /* 0x000000100e107224 */ /* 0x002fe400078e0206 */
[----:B------:R-:W-:Y:S01]  /*c3f0*/  IMAD.IADD R19, R5, 0x1, R19 ;  /* 0x0000000105137824 */ /* 0x000fe200078e0213 */
[----:B------:R-:W1:Y:S08]  /*c400*/  I2F.RP R8, R7 ;  /* 0x0000000700087306 */ /* 0x000e700000209400 */
[----:B-1----:R-:W2:Y:S02]  /*c410*/  MUFU.RCP R8, R8 ;  /* 0x0000000800087308 */ /* 0x002ea40000001000 */
[----:B--2---:R-:W-:-:S06]  /*c420*/  VIADD R3, R8, 0xffffffe ;  /* 0x0ffffffe08037836 */ /* 0x004fcc0000000000 */
[----:B------:R-:W0:Y:S02]  /*c430*/  F2I.FTZ.U32.TRUNC.NTZ R3, R3 ;  /* 0x0000000300037305 */ /* 0x000e24000021f000 */
[----:B0---4-:R-:W-:-:S04]  /*c440*/  IMAD.MOV R2, RZ, RZ, -R3 ;  /* 0x000000ffff027224 */ /* 0x011fc800078e0a03 */
[----:B------:R-:W-:Y:S02]  /*c450*/  IMAD R9, R2, R7, RZ ;  /* 0x0000000702097224 */ /* 0x000fe400078e02ff */
[----:B------:R-:W-:-:S04]  /*c460*/  IMAD.MOV.U32 R2, RZ, RZ, RZ ;  /* 0x000000ffff027224 */ /* 0x000fc800078e00ff */
[----:B------:R-:W-:-:S04]  /*c470*/  IMAD.HI.U32 R6, R3, R9, R2 ;  /* 0x0000000903067227 */ /* 0x000fc800078e0002 */
[----:B------:R-:W-:Y:S01]  /*c480*/  IMAD.IADD R2, R4, 0x1, -R16 ;  /* 0x0000000104027824 */ /* 0x000fe200078e0a10 */
[----:B------:R-:W-:-:S04]  /*c490*/  IABS R4, R17 ;  /* 0x0000001100047213 */ /* 0x000fc80000000000 */
[----:B------:R-:W-:Y:S01]  /*c4a0*/  IABS R3, R2 ;  /* 0x0000000200037213 */ /* 0x000fe20000000000 */
[----:B------:R-:W-:-:S04]  /*c4b0*/  IMAD.MOV R4, RZ, RZ, -R4 ;  /* 0x000000ffff047224 */ /* 0x000fc800078e0a04 */
[----:B------:R-:W-:-:S04]  /*c4c0*/  IMAD.HI.U32 R6, R6, R3, RZ ;  /* 0x0000000306067227 */ /* 0x000fc800078e00ff */
[----:B------:R-:W-:Y:S01]  /*c4d0*/  IMAD R4, R6, R4, R3 ;  /* 0x0000000406047224 */ /* 0x000fe200078e0203 */
[----:B------:R-:W-:-:S04]  /*c4e0*/  LOP3.LUT R3, R2, R17, RZ, 0x3c, !PT ;  /* 0x0000001102037212 */ /* 0x000fc800078e3cff */
[----:B------:R-:W-:-:S13]  /*c4f0*/  ISETP.GT.U32.AND P0, PT, R7, R4, PT ;  /* 0x000000040700720c */ /* 0x000fda0003f04070 */
[----:B------:R-:W-:Y:S02]  /*c500*/  @!P0 IMAD.IADD R4, R4, 0x1, -R7 ;  /* 0x0000000104048824 */ /* 0x000fe400078e0a07 */
[----:B------:R-:W-:-:S03]  /*c510*/  @!P0 VIADD R6, R6, 0x1 ;  /* 0x0000000106068836 */ /* 0x000fc60000000000 */
[----:B------:R-:W-:-:S13]  /*c520*/  ISETP.GE.U32.AND P0, PT, R4, R7, PT ;  /* 0x000000070400720c */ /* 0x000fda0003f06070 */
        /* <DEDUP_REMOVED lines=9> */
.L_x_344:
[----:B------:R-:W-:Y:S01]  /*c5c0*/  UMOV UR4, URZ ;  /* 0x0000003f00047c82 */ /* 0x000fe20008000000 */
[----:B------:R-:W-:Y:S01]  /*c5d0*/  UMOV UR5, URZ ;  /* 0x0000003f00057c82 */ /* 0x000fe20008000000 */
[----:B------:R-:W-:Y:S01]  /*c5e0*/  ULDC UR6, c[0x0][0xc14] ;  /* 0x0003050000067ab9 */ /* 0x000fe20000000800 */
[----:B------:R-:W-:Y:S02]  /*c5f0*/  IMAD.MOV.U32 R16, RZ, RZ, R4 ;  /* 0x000000ffff107224 */ /* 0x000fe400078e0004 */
[----:B------:R-:W-:Y:S02]  /*c600*/  IMAD.U32 R17, RZ, RZ, UR4 ;  /* 0x00000004ff117e24 */ /* 0x000fe4000f8e00ff */
[----:B------:R-:W-:Y:S02]  /*c610*/  IMAD.U32 R18, RZ, RZ, UR5 ;  /* 0x00000005ff127e24 */ /* 0x000fe4000f8e00ff */
[----:B------:R-:W-:-:S07]  /*c620*/  IMAD.U32 R19, RZ, RZ, UR6 ;  /* 0x00000006ff137e24 */ /* 0x000fce000f8e00ff */
.L_x_352:
[----:B0-----:R-:W0:Y:S01]  /*c630*/  S2R R2, SR_TID.X ;  /* 0x0000000000027919 */ /* 0x001e220000002100 */
[----:B------:R-:W-:Y:S05]  /*c640*/  WARPSYNC.ALL ;  /* 0x0000000000007948 */ /* 0x000fea0003800000 */
[----:B------:R-:W-:Y:S01]  /*c650*/  BAR.SYNC.DEFER_BLOCKING 0x4, 0x120 ;  /* 0x0104800000007b1d */ /* 0x000fe20000010000 */
[----:B0-----:R-:W-:-:S04]  /*c660*/  LOP3.LUT R2, R2, 0x1f, RZ, 0xc0, !PT ;  /* 0x0000001f02027812 */ /* 0x001fc800078ec0ff */
[----:B------:R-:W-:-:S13]  /*c670*/  ISETP.NE.AND P0, PT, R2, RZ, PT ;  /* 0x000000ff0200720c */ /* 0x000fda0003f05270 */
[----:B------:R-:W0:Y:S01]  /*c680*/  @!P0 S2R R3, SR_CgaCtaId ;  /* 0x0000000000038919 */ /* 0x000e220000008800 */
[----:B------:R-:W-:-:S04]  /*c690*/  @!P0 MOV R2, 0x400 ;  /* 0x0000040000028802 */ /* 0x000fc80000000f00 */
[----:B0-----:R-:W-:-:S05]  /*c6a0*/  @!P0 LEA R2, R3, R2, 0x18 ;  /* 0x0000000203028211 */ /* 0x001fca00078ec0ff */
[----:B------:R2:W-:Y:S01]  /*c6b0*/  @!P0 STS.128 [R2+0x228d0], R16 ;  /* 0x0228d01002008388 */ /* 0x0005e20000000c00 */
[----:B------:R-:W-:Y:S06]  /*c6c0*/  BAR.ARV 0x5, 0x120 ;  /* 0x0144800000007b1d */ /* 0x000fec0000002000 */
[----:B------:R-:W-:-:S13]  /*c6d0*/  ISETP.GE.AND P0, PT, R19, R0, PT ;  /* 0x000000001300720c */ /* 0x000fda0003f06270 */
[----:B------:R-:W-:Y:S05]  /*c6e0*/  @!P0 BRA `(.L_x_353) ;  /* 0xffffffc400e08947 */ /* 0x000fea000383ffff */
.L_x_290:
[----:B0-----:R-:W3:Y:S01]  /*c6f0*/  LDL.LU R0, [R1+0x24] ;  /* 0x0000240001007983 */ /* 0x001ee20000300800 */
[----:B------:R-:W-:Y:S01]  /*c700*/  BSSY B0, `(.L_x_354) ;  /* 0x000000b000007945 */ /* 0x000fe20003800000 */
[----:B------:R-:W0:Y:S01]  /*c710*/  S2R R5, SR_CgaCtaId ;  /* 0x0000000000057919 */ /* 0x000e220000008800 */
[----:B---3--:R-:W-:-:S05]  /*c720*/  VIADD R0, R0, 0x1 ;  /* 0x0000000100007836 */ /* 0x008fca0000000000 */
[----:B--2---:R-:W-:-:S04]  /*c730*/  LEA.HI R2, R0, R0, RZ, 0x1 ;  /* 0x0000000000027211 */ /* 0x004fc800078f08ff */
[----:B------:R-:W-:-:S05]  /*c740*/  LOP3.LUT R3, R2, 0xfffffffe, RZ, 0xc0, !PT ;  /* 0xfffffffe02037812 */ /* 0x000fca00078ec0ff */
[----:B------:R-:W-:Y:S01]  /*c750*/  IMAD.IADD R3, R0, 0x1, -R3 ;  /* 0x0000000100037824 */ /* 0x000fe200078e0a03 */
[----:B------:R-:W-:-:S04]  /*c760*/  MOV R0, 0x400 ;  /* 0x0000040000007802 */ /* 0x000fc80000000f00 */
[----:B0-----:R-:W-:Y:S02]  /*c770*/  LEA R0, R5, R0, 0x18 ;  /* 0x0000000005007211 */ /* 0x001fe400078ec0ff */
[----:B------:R-:W-:-:S04]  /*c780*/  SHF.L.U32 R3, R3, 0x1f, RZ ;  /* 0x0000001f03037819 */ /* 0x000fc800000006ff */
[----:B------:R-:W0:Y:S02]  /*c790*/  SYNCS.PHASECHK.TRANS64.TRYWAIT P0, [R0+URZ+0x22820], R3 ;  /* 0x02282003000075a7 */ /* 0x000e24000800017f */
[----:B0-----:R-:W-:Y:S05]  /*c7a0*/  @!P0 BRA `(.L_x_355) ;  /* 0x0000001000988947 */ /* 0x001fea0003800000 */
.L_x_408:
[----:B------:R-:W-:Y:S05]  /*c7b0*/  BSYNC B0 ;  /* 0x0000000000007941 */ /* 0x000fea0003800000 */
.L_x_354:
[----:B------:R-:W-:-:S03]  /*c7c0*/  UMOV UR4, 0xffffffff ;  /* 0xffffffff00047882 */ /* 0x000fc60000000000 */
[----:B------:R-:W-:Y:S05]  /*c7d0*/  BRA.DIV UR4, `(.L_x_356) ;  /* 0x0000001204a07947 */ /* 0x000fea000b800000 */
[----:B------:R-:W2:Y:S02]  /*c7e0*/  S2R R2, SR_TID.X ;  /* 0x0000000000027919 */ /* 0x000ea40000002100 */
[----:B--2---:R-:W-:-:S04]  /*c7f0*/  SHF.R.U32.HI R2, RZ, 0x5, R2 ;  /* 0x00000005ff027819 */ /* 0x004fc80000011602 */
[----:B------:R-:W-:-:S05]  /*c800*/  LOP3.LUT R2, R2, 0x3, RZ, 0xc0, !PT ;  /* 0x0000000302027812 */ /* 0x000fca00078ec0ff */
[----:B------:R2:W3:Y:S02]  /*c810*/  SHFL.IDX PT, R14, R2, RZ, 0x1f ;  /* 0x00001fff020e7589 */ /* 0x0004e400000e0000 */
.L_x_411:
[----:B---3--:R-:W-:Y:S01]  /*c820*/  ISETP.NE.AND P0, PT, R14, RZ, PT ;  /* 0x000000ff0e00720c */ /* 0x008fe20003f05270 */
[----:B------:R-:W-:-:S12]  /*c830*/  BSSY B0, `(.L_x_357) ;  /* 0x0000027000007945 */ /* 0x000fd80003800000 */
[----:B------:R-:W-:Y:S05]  /*c840*/  @P0 BRA `(.L_x_358) ;  /* 0x0000000000940947 */ /* 0x000fea0003800000 */
[----:B------:R-:W-:-:S03]  /*c850*/  UMOV UR4, 0xffffffff ;  /* 0xffffffff00047882 */ /* 0x000fc60000000000 */
[----:B------:R-:W-:Y:S05]  /*c860*/  BRA.DIV UR4, `(.L_x_359) ;  /* 0x0000001204b07947 */ /* 0x000fea000b800000 */
[----:B------:R-:W-:-:S13]  /*c870*/  ELECT P6, URZ, PT ;  /* 0x00000000003f782f */ /* 0x000fda00038c0000 */
.L_x_414:
[----:B------:R-:W-:Y:S05]  /*c880*/  @!P6 BRA `(.L_x_358) ;  /* 0x000000000084e947 */ /* 0x000fea0003800000 */
[----:B------:R-:W-:-:S06]  /*c890*/  ULOP3.LUT UR4, UR36, 0x2, URZ, 0xfc, !UPT ;  /* 0x0000000224047892 */ /* 0x000fcc000f8efc3f */
[----:B--2---:R-:W-:-:S05]  /*c8a0*/  IMAD.U32 R2, RZ, RZ, UR4 ;  /* 0x00000004ff027e24 */ /* 0x004fca000f8e00ff */
[----:B------:R-:W-:-:S13]  /*c8b0*/  ISETP.NE.AND P2, PT, R2, 0x3, PT ;  /* 0x000000030200780c */ /* 0x000fda0003f45270 */
[----:B------:R-:W-:Y:S05]  /*c8c0*/  @!P2 BRA `(.L_x_360) ;  /* 0x000000000004a947 */ /* 0x000fea0003800000 */
[----:B------:R-:W-:Y:S01]  /*c8d0*/  BPT.TRAP 0x1 ;  /* 0x000000040000795c */ /* 0x000fe20000300000 */
.L_x_360:
[----:B0-----:R-:W2:Y:S04]  /*c8e0*/  LDL R3, [R1] ;  /* 0x0000000001037983 */ /* 0x001ea80000100800 */
[----:B------:R-:W3:Y:S01]  /*c8f0*/  LDL.LU R7, [R1+0x4] ;  /* 0x0000040001077983 */ /* 0x000ee20000300800 */
[----:B------:R-:W-:-:S04]  /*c900*/  VIADD R2, R0, 0x22840 ;  /* 0x0002284000027836 */ /* 0x000fc80000000000 */
[C---:B--2---:R-:W-:Y:S02]  /*c910*/  IMAD R6, R3.reuse, 0x8, R2 ;  /* 0x0000000803067824 */ /* 0x044fe400078e0202 */
[----:B------:R-:W-:Y:S01]  /*c920*/  VIADD R3, R3, 0x1 ;  /* 0x0000000103037836 */ /* 0x000fe20000000000 */
[----:B---3--:R-:W-:-:S04]  /*c930*/  SHF.L.U32 R5, R7, 0x1f, RZ ;  /* 0x0000001f07057819 */ /* 0x008fc800000006ff */
[C---:B------:R-:W-:Y:S01]  /*c940*/  ISETP.NE.AND P1, PT, R3.reuse, 0x2, PT ;  /* 0x000000020300780c */ /* 0x040fe20003f25270 */
[----:B------:R-:W0:Y:S03]  /*c950*/  SYNCS.PHASECHK.TRANS64.TRYWAIT P0, [R6+URZ], R5 ;  /* 0x00000005060075a7 */ /* 0x000e26000800017f */
[----:B------:R-:W-:Y:S02]  /*c960*/  SEL R4, RZ, 0x1, P1 ;  /* 0x00000001ff047807 */ /* 0x000fe40000800000 */
[----:B------:R-:W-:Y:S02]  /*c970*/  SEL R3, R3, RZ, P1 ;  /* 0x000000ff03037207 */ /* 0x000fe40000800000 */
[----:B------:R-:W-:-:S03]  /*c980*/  LOP3.LUT R4, R7, R4, RZ, 0x3c, !PT ;  /* 0x0000000407047212 */ /* 0x000fc600078e3cff */
[----:B------:R-:W-:Y:S01]  /*c990*/  IMAD R7, R3, 0x8, R2 ;  /* 0x0000000803077824 */ /* 0x000fe200078e0202 */
[----:B------:R-:W-:Y:S01]  /*c9a0*/  SHF.L.U32 R2, R4, 0x1f, RZ ;  /* 0x0000001f04027819 */ /* 0x000fe200000006ff */
[----:B0-----:R-:W-:Y:S06]  /*c9b0*/  @!P0 BRA `(.L_x_361) ;  /* 0x00000010007c8947 */ /* 0x001fec0003800000 */
.L_x_415:
[----:B------:R-:W2:Y:S02]  /*c9c0*/  SYNCS.PHASECHK.TRANS64.TRYWAIT P0, [R7+URZ], R2 ;  /* 0x00000002070075a7 */ /* 0x000ea4000800017f */
[----:B--2---:R-:W-:Y:S05]  /*c9d0*/  @!P0 BRA `(.L_x_362) ;  /* 0x0000001000888947 */ /* 0x004fea0003800000 */
.L_x_416:
[----:B------:R-:W-:Y:S05]  /*c9e0*/  @!P2 BRA `(.L_x_363) ;  /* 0x000000000004a947 */ /* 0x000fea0003800000 */
[----:B------:R-:W-:Y:S01]  /*c9f0*/  BPT.TRAP 0x1 ;  /* 0x000000040000795c */ /* 0x000fe20000300000 */
.L_x_363:
[----:B------:R-:W3:Y:S01]  /*ca00*/  LDL.LU R4, [R1] ;  /* 0x0000000001047983 */ /* 0x000ee20000300800 */
[----:B------:R-:W-:-:S04]  /*ca10*/  VIADD R0, R0, 0x22860 ;  /* 0x0002286000007836 */ /* 0x000fc80000000000 */
[----:B---3--:R-:W-:-:S04]  /*ca20*/  IMAD R4, R4, 0x8, R0 ;  /* 0x0000000804047824 */ /* 0x008fc800078e0200 */
[----:B------:R-:W3:Y:S02]  /*ca30*/  SYNCS.PHASECHK.TRANS64.TRYWAIT P0, [R4+URZ], R5 ;  /* 0x00000005040075a7 */ /* 0x000ee4000800017f */
[----:B---3--:R-:W-:Y:S05]  /*ca40*/  @!P0 BRA `(.L_x_364) ;  /* 0x0000001000808947 */ /* 0x008fea0003800000 */
.L_x_417:
[----:B------:R-:W-:-:S07]  /*ca50*/  IMAD R3, R3, 0x8, R0 ;  /* 0x0000000803037824 */ /* 0x000fce00078e0200 */
.L_x_365:
[----:B----4-:R4:W0:Y:S02]  /*ca60*/  SYNCS.PHASECHK.TRANS64.TRYWAIT P0, [R3+URZ], R2 ;  /* 0x00000002030075a7 */ /* 0x010824000800017f */
[----:B0-----:R-:W-:Y:S05]  /*ca70*/  @!P0 NANOSLEEP.SYNCS 0x989680 ;  /* 0x009896800000895d */ /* 0x001fea0003900000 */
[----:B------:R-:W0:Y:S02]  /*ca80*/  @!P0 SYNCS.PHASECHK.TRANS64 P0, [R3+URZ], R2 ;  /* 0x00000002030085a7 */ /* 0x000e24000800007f */
[----:B0-----:R-:W-:Y:S05]  /*ca90*/  @!P0 BRA `(.L_x_365) ;  /* 0xfffffffc00f08947 */ /* 0x001fea000383ffff */
.L_x_358:
[----:B------:R-:W-:Y:S05]  /*caa0*/  BSYNC B0 ;  /* 0x0000000000007941 */ /* 0x000fea0003800000 */
.L_x_357:
[----:B------:R-:W-:Y:S05]  /*cab0*/  EXIT ;  /* 0x000000000000794d */ /* 0x000fea0003800000 */
.L_x_244:
[----:B0-----:R0:W1:Y:S02]  /*cac0*/  SYNCS.PHASECHK.TRANS64.TRYWAIT P0, [R6+URZ+0x22800], R3 ;  /* 0x02280003060075a7 */ /* 0x001064000800017f */
[----:B-1----:R-:W-:Y:S05]  /*cad0*/  @!P0 NANOSLEEP.SYNCS 0x989680 ;  /* 0x009896800000895d */ /* 0x002fea0003900000 */
[----:B------:R-:W1:Y:S02]  /*cae0*/  @!P0 SYNCS.PHASECHK.TRANS64 P0, [R6+URZ+0x22800], R3 ;  /* 0x02280003060085a7 */ /* 0x000e64000800007f */
[----:B-1----:R-:W-:Y:S05]  /*caf0*/  @!P0 BRA `(.L_x_244) ;  /* 0xfffffffc00f08947 */ /* 0x002fea000383ffff */
[----:B------:R-:W-:Y:S05]  /*cb00*/  BRA `(.L_x_366) ;  /* 0xffffff4c003c7947 */ /* 0x000fea000383ffff */
.L_x_248:
[----:B--2---:R2:W3:Y:S02]  /*cb10*/  SYNCS.PHASECHK.TRANS64.TRYWAIT P1, [R5+URZ+0x22830], R10 ;  /* 0x0228300a050075a7 */ /* 0x0044e4000802017f */
[----:B---3--:R-:W-:Y:S05]  /*cb20*/  @!P1 NANOSLEEP.SYNCS 0x989680 ;  /* 0x009896800000995d */ /* 0x008fea0003900000 */
[----:B------:R-:W3:Y:S02]  /*cb30*/  @!P1 SYNCS.PHASECHK.TRANS64 P1, [R5+URZ+0x22830], R10 ;  /* 0x0228300a050095a7 */ /* 0x000ee4000802007f */
[----:B---3--:R-:W-:Y:S05]  /*cb40*/  @!P1 BRA `(.L_x_248) ;  /* 0xfffffffc00f09947 */ /* 0x008fea000383ffff */
[----:B------:R-:W-:Y:S05]  /*cb50*/  BRA `(.L_x_247) ;  /* 0xffffff4c00687947 */ /* 0x000fea000383ffff */
.L_x_252:
[----:B-1----:R1:W3:Y:S02]  /*cb60*/  SYNCS.PHASECHK.TRANS64.TRYWAIT P2, [R5+URZ+0x22850], R10 ;  /* 0x0228500a050075a7 */ /* 0x0022e4000804017f */
[----:B---3--:R-:W-:Y:S05]  /*cb70*/  @!P2 NANOSLEEP.SYNCS 0x989680 ;  /* 0x009896800000a95d */ /* 0x008fea0003900000 */
[----:B------:R-:W3:Y:S02]  /*cb80*/  @!P2 SYNCS.PHASECHK.TRANS64 P2, [R5+URZ+0x22850], R10 ;  /* 0x0228500a0500a5a7 */ /* 0x000ee4000804007f */
[----:B---3--:R-:W-:Y:S05]  /*cb90*/  @!P2 BRA `(.L_x_252) ;  /* 0xfffffffc00f0a947 */ /* 0x008fea000383ffff */
[----:B------:R-:W-:Y:S05]  /*cba0*/  BRA `(.L_x_251) ;  /* 0xffffff6000d87947 */ /* 0x000fea000383ffff */
.L_x_257:
[----:B-1----:R-:W-:-:S04]  /*cbb0*/  IMAD.U32 R0, RZ, RZ, UR23 ;  /* 0x00000017ff007e24 */ /* 0x002fc8000f8e00ff */
[----:B------:R1:W2:Y:S03]  /*cbc0*/  SYNCS.PHASECHK.TRANS64.TRYWAIT P3, [R0+URZ+0x22830], R5 ;  /* 0x02283005000075a7 */ /* 0x0002a6000806017f */
[----:B--2---:R-:W-:Y:S05]  /*cbd0*/  @!P3 NANOSLEEP.SYNCS 0x989680 ;  /* 0x009896800000b95d */ /* 0x004fea0003900000 */
[----:B------:R-:W2:Y:S02]  /*cbe0*/  @!P3 SYNCS.PHASECHK.TRANS64 P3, [R0+URZ+0x22830], R5 ;  /* 0x022830050000b5a7 */ /* 0x000ea4000806007f */
[----:B--2---:R-:W-:Y:S05]  /*cbf0*/  @!P3 BRA `(.L_x_257) ;  /* 0xfffffffc00ecb947 */ /* 0x004fea000383ffff */
[----:B------:R-:W-:Y:S05]  /*cc00*/  BRA `(.L_x_256) ;  /* 0xffffff6400e87947 */ /* 0x000fea000383ffff */
.L_x_261:
[----:B--2---:R2:W3:Y:S02]  /*cc10*/  SYNCS.PHASECHK.TRANS64.TRYWAIT P3, [R186+URZ+0x22850], R5 ;  /* 0x02285005ba0075a7 */ /* 0x0044e4000806017f */
[----:B---3--:R-:W-:Y:S05]  /*cc20*/  @!P3 NANOSLEEP.SYNCS 0x989680 ;  /* 0x009896800000b95d */ /* 0x008fea0003900000 */
[----:B------:R-:W3:Y:S02]  /*cc30*/  @!P3 SYNCS.PHASECHK.TRANS64 P3, [R186+URZ+0x22850], R5 ;  /* 0x02285005ba00b5a7 */ /* 0x000ee4000806007f */
[----:B---3--:R-:W-:Y:S05]  /*cc40*/  @!P3 BRA `(.L_x_261) ;  /* 0xfffffffc00f0b947 */ /* 0x008fea000383ffff */
[----:B------:R-:W-:Y:S05]  /*cc50*/  BRA `(.L_x_260) ;  /* 0xffffff8000007947 */ /* 0x000fea000383ffff */
.L_x_299:
[----:B------:R-:W0:Y:S01]  /*cc60*/  S2R R5, SR_TID.X ;  /* 0x0000000000057919 */ /* 0x000e220000002100 */
[----:B------:R-:W-:Y:S01]  /*cc70*/  BSSY B0, `(.L_x_367) ;  /* 0x000000a000007945 */ /* 0x000fe20003800000 */
[----:B------:R-:W-:Y:S02]  /*cc80*/  IMAD.MOV.U32 R12, RZ, RZ, RZ ;  /* 0x000000ffff0c7224 */ /* 0x000fe400078e00ff */
[----:B------:R-:W-:Y:S02]  /*cc90*/  IMAD.MOV.U32 R11, RZ, RZ, 0x1f ;  /* 0x0000001fff0b7424 */ /* 0x000fe400078e00ff */
[----:B------:R-:W-:Y:S01]  /*cca0*/  IMAD.MOV.U32 R15, RZ, RZ, -0x1 ;  /* 0xffffffffff0f7424 */ /* 0x000fe200078e00ff */
[----:B0-----:R-:W-:-:S04]  /*ccb0*/  SHF.R.U32.HI R5, RZ, 0x5, R5 ;  /* 0x00000005ff057819 */ /* 0x001fc80000011605 */
[----:B------:R-:W-:-:S05]  /*ccc0*/  LOP3.LUT R5, R5, 0x3, RZ, 0xc0, !PT ;  /* 0x0000000305057812 */ /* 0x000fca00078ec0ff */
[----:B------:R-:W-:-:S07]  /*ccd0*/  IMAD.MOV.U32 R13, RZ, RZ, R5 ;  /* 0x000000ffff0d7224 */ /* 0x000fce00078e0005 */
[----:B------:R-:W-:Y:S05]  /*cce0*/  WARPSYNC.COLLECTIVE R15, `(.L_x_368) ;  /* 0x000000000f087348 */ /* 0x000fea0003c00000 */
[----:B------:R0:W1:Y:S02]  /*ccf0*/  SHFL.IDX P6, R14, R13, R12, R11 ;  /* 0x0000000c0d0e7389 */ /* 0x00006400000c000b */
[----:B01----:R-:W-:Y:S01]  /*cd00*/  ENDCOLLECTIVE ;  /* 0x000000000000791b */ /* 0x003fe20003800000 */
.L_x_368:
[----:B------:R-:W-:Y:S05]  /*cd10*/  BSYNC B0 ;  /* 0x0000000000007941 */ /* 0x000fea0003800000 */
.L_x_367:
[----:B------:R-:W-:Y:S05]  /*cd20*/  BRA `(.L_x_369) ;  /* 0xffffffcc003c7947 */ /* 0x000fea000383ffff */
.L_x_300:
[----:B------:R-:W-:Y:S01]  /*cd30*/  BSSY B0, `(.L_x_370) ;  /* 0x0000006000007945 */ /* 0x000fe20003800000 */
[----:B------:R-:W-:-:S07]  /*cd40*/  IMAD.MOV.U32 R15, RZ, RZ, -0x1 ;  /* 0xffffffffff0f7424 */ /* 0x000fce00078e00ff */
[----:B------:R-:W-:Y:S05]  /*cd50*/  WARPSYNC.COLLECTIVE R15, `(.L_x_371) ;  /* 0x000000000f0c7348 */ /* 0x000fea0003c00000 */
[----:B------:R-:W-:Y:S02]  /*cd60*/  ELECT P6, UR62, PT ;  /* 0x00000000003e782f */ /* 0x000fe400038c0000 */
[----:B------:R-:W-:Y:S01]  /*cd70*/  MOV R14, UR62 ;  /* 0x0000003e000e7c02 */ /* 0x000fe20008000f00 */
[----:B------:R-:W-:Y:S10]  /*cd80*/  ENDCOLLECTIVE ;  /* 0x000000000000791b */ /* 0x000ff40003800000 */
.L_x_371:
[----:B------:R-:W-:Y:S05]  /*cd90*/  BSYNC B0 ;  /* 0x0000000000007941 */ /* 0x000fea0003800000 */
.L_x_370:
[----:B------:R-:W-:Y:S05]  /*cda0*/  BRA `(.L_x_372) ;  /* 0xffffffcc00347947 */ /* 0x000fea000383ffff */
.L_x_303:
[----:B0-----:R0:W1:Y:S02]  /*cdb0*/  SYNCS.PHASECHK.TRANS64.TRYWAIT P0, [R8+URZ+0x22840], R10 ;  /* 0x0228400a080075a7 */ /* 0x001064000800017f */
[----:B-1----:R-:W-:Y:S05]  /*cdc0*/  @!P0 NANOSLEEP.SYNCS 0x989680 ;  /* 0x009896800000895d */ /* 0x002fea0003900000 */
[----:B------:R-:W1:Y:S02]  /*cdd0*/  @!P0 SYNCS.PHASECHK.TRANS64 P0, [R8+URZ+0x22840], R10 ;  /* 0x0228400a080085a7 */ /* 0x000e64000800007f */
[----:B-1----:R-:W-:Y:S05]  /*cde0*/  @!P0 BRA `(.L_x_303) ;  /* 0xfffffffc00f08947 */ /* 0x002fea000383ffff */
[----:B------:R-:W-:Y:S05]  /*cdf0*/  BRA `(.L_x_373) ;  /* 0xffffffcc00a47947 */ /* 0x000fea000383ffff */
.L_x_306:
[----:B0-----:R-:W0:Y:S01]  /*ce00*/  S2R R10, SR_CgaCtaId ;  /* 0x00000000000a7919 */ /* 0x001e220000008800 */
[----:B------:R-:W-:-:S04]  /*ce10*/  MOV R8, 0x400 ;  /* 0x0000040000087802 */ /* 0x000fc80000000f00 */
[----:B0-----:R-:W-:-:S04]  /*ce20*/  LEA R8, R10, R8, 0x18 ;  /* 0x000000080a087211 */ /* 0x001fc800078ec0ff */
[----:B------:R0:W1:Y:S03]  /*ce30*/  SYNCS.PHASECHK.TRANS64.TRYWAIT P0, [R8+URZ+0x22820], R6 ;  /* 0x02282006080075a7 */ /* 0x000066000800017f */
[----:B-1----:R-:W-:Y:S05]  /*ce40*/  @!P0 NANOSLEEP.SYNCS 0x989680 ;  /* 0x009896800000895d */ /* 0x002fea0003900000 */
[----:B------:R-:W1:Y:S02]  /*ce50*/  @!P0 SYNCS.PHASECHK.TRANS64 P0, [R8+URZ+0x22820], R6 ;  /* 0x02282006080085a7 */ /* 0x000e64000800007f */
[----:B-1----:R-:W-:Y:S05]  /*ce60*/  @!P0 BRA `(.L_x_306) ;  /* 0xfffffffc00e48947 */ /* 0x002fea000383ffff */
[----:B------:R-:W-:Y:S05]  /*ce70*/  BRA `(.L_x_374) ;  /* 0xffffffd000847947 */ /* 0x000fea000383ffff */
.L_x_309:
[----:B0-----:R0:W1:Y:S02]  /*ce80*/  SYNCS.PHASECHK.TRANS64.TRYWAIT P0, [R8+URZ+0x22860], R6 ;  /* 0x02286006080075a7 */ /* 0x001064000800017f */
[----:B-1----:R-:W-:Y:S05]  /*ce90*/  @!P0 NANOSLEEP.SYNCS 0x989680 ;  /* 0x009896800000895d */ /* 0x002fea0003900000 */
[----:B------:R-:W1:Y:S02]  /*cea0*/  @!P0 SYNCS.PHASECHK.TRANS64 P0, [R8+URZ+0x22860], R6 ;  /* 0x02286006080085a7 */ /* 0x000e64000800007f */
[----:B-1----:R-:W-:Y:S05]  /*ceb0*/  @!P0 BRA `(.L_x_309) ;  /* 0xfffffffc00f08947 */ /* 0x002fea000383ffff */
[----:B------:R-:W-:Y:S05]  /*cec0*/  BRA `(.L_x_375) ;  /* 0xffffffd000a07947 */ /* 0x000fea000383ffff */
.L_x_318:
[----:B-1----:R1:W2:Y:S02]  /*ced0*/  SYNCS.PHASECHK.TRANS64.TRYWAIT P0, [R3+URZ+0x22840], R6 ;  /* 0x02284006030075a7 */ /* 0x0022a4000800017f */
[----:B--2---:R-:W-:Y:S05]  /*cee0*/  @!P0 NANOSLEEP.SYNCS 0x989680 ;  /* 0x009896800000895d */ /* 0x004fea0003900000 */
[----:B------:R-:W2:Y:S02]  /*cef0*/  @!P0 SYNCS.PHASECHK.TRANS64 P0, [R3+URZ+0x22840], R6 ;  /* 0x02284006030085a7 */ /* 0x000ea4000800007f */
[----:B--2---:R-:W-:Y:S05]  /*cf00*/  @!P0 BRA `(.L_x_318) ;  /* 0xfffffffc00f08947 */ /* 0x004fea000383ffff */
[----:B------:R-:W-:Y:S05]  /*cf10*/  BRA `(.L_x_376) ;  /* 0xffffffd800287947 */ /* 0x000fea000383ffff */
.L_x_320:
[----:B--2---:R2:W3:Y:S02]  /*cf20*/  SYNCS.PHASECHK.TRANS64.TRYWAIT P0, [R3+URZ+0x22860], R6 ;  /* 0x02286006030075a7 */ /* 0x0044e4000800017f */
[----:B---3--:R-:W-:Y:S05]  /*cf30*/  @!P0 NANOSLEEP.SYNCS 0x989680 ;  /* 0x009896800000895d */ /* 0x008fea0003900000 */
[----:B------:R-:W3:Y:S02]  /*cf40*/  @!P0 SYNCS.PHASECHK.TRANS64 P0, [R3+URZ+0x22860], R6 ;  /* 0x02286006030085a7 */ /* 0x000ee4000800007f */
[----:B---3--:R-:W-:Y:S05]  /*cf50*/  @!P0 BRA `(.L_x_320) ;  /* 0xfffffffc00f08947 */ /* 0x008fea000383ffff */
[----:B------:R-:W-:Y:S05]  /*cf60*/  BRA `(.L_x_377) ;  /* 0xffffffd800987947 */ /* 0x000fea000383ffff */
.L_x_325:
[----:B--2---:R2:W3:Y:S02]  /*cf70*/  SYNCS.PHASECHK.TRANS64.TRYWAIT P0, [R2+URZ+0x22840], R3 ;  /* 0x02284003020075a7 */ /* 0x0044e4000800017f */
[----:B---3--:R-:W-:Y:S05]  /*cf80*/  @!P0 NANOSLEEP.SYNCS 0x989680 ;  /* 0x009896800000895d */ /* 0x008fea0003900000 */
[----:B------:R-:W3:Y:S02]  /*cf90*/  @!P0 SYNCS.PHASECHK.TRANS64 P0, [R2+URZ+0x22840], R3 ;  /* 0x02284003020085a7 */ /* 0x000ee4000800007f */
[----:B---3--:R-:W-:Y:S05]  /*cfa0*/  @!P0 BRA `(.L_x_325) ;  /* 0xfffffffc00f08947 */ /* 0x008fea000383ffff */
[----:B------:R-:W-:Y:S05]  /*cfb0*/  BRA `(.L_x_378) ;  /* 0xffffffdc00e47947 */ /* 0x000fea000383ffff */
.L_x_327:
[----:B-1----:R1:W3:Y:S02]  /*cfc0*/  SYNCS.PHASECHK.TRANS64.TRYWAIT P1, [R2+URZ+0x22860], R3 ;  /* 0x02286003020075a7 */ /* 0x0022e4000802017f */
[----:B---3--:R-:W-:Y:S05]  /*cfd0*/  @!P1 NANOSLEEP.SYNCS 0x989680 ;  /* 0x009896800000995d */ /* 0x008fea0003900000 */
[----:B------:R-:W3:Y:S02]  /*cfe0*/  @!P1 SYNCS.PHASECHK.TRANS64 P1, [R2+URZ+0x22860], R3 ;  /* 0x02286003020095a7 */ /* 0x000ee4000802007f */
[----:B---3--:R-:W-:Y:S05]  /*cff0*/  @!P1 BRA `(.L_x_327) ;  /* 0xfffffffc00f09947 */ /* 0x008fea000383ffff */
[----:B------:R-:W-:Y:S05]  /*d000*/  BRA `(.L_x_379) ;  /* 0xffffffe000507947 */ /* 0x000fea000383ffff */
.L_x_332:
[----:B---3--:R3:W4:Y:S02]  /*d010*/  SYNCS.PHASECHK.TRANS64.TRYWAIT P0, [R2+URZ+0x22840], R3 ;  /* 0x02284003020075a7 */ /* 0x008724000800017f */
[----:B----4-:R-:W-:Y:S05]  /*d020*/  @!P0 NANOSLEEP.SYNCS 0x989680 ;  /* 0x009896800000895d */ /* 0x010fea0003900000 */
[----:B------:R-:W4:Y:S02]  /*d030*/  @!P0 SYNCS.PHASECHK.TRANS64 P0, [R2+URZ+0x22840], R3 ;  /* 0x02284003020085a7 */ /* 0x000f24000800007f */
[----:B----4-:R-:W-:Y:S05]  /*d040*/  @!P0 BRA `(.L_x_332) ;  /* 0xfffffffc00f08947 */ /* 0x010fea000383ffff */
[----:B------:R-:W-:Y:S05]  /*d050*/  BRA `(.L_x_380) ;  /* 0xffffffe4007c7947 */ /* 0x000fea000383ffff */
.L_x_334:
[----:B-1----:R1:W2:Y:S02]  /*d060*/  SYNCS.PHASECHK.TRANS64.TRYWAIT P1, [R2+URZ+0x22860], R3 ;  /* 0x02286003020075a7 */ /* 0x0022a4000802017f */
[----:B--2---:R-:W-:Y:S05]  /*d070*/  @!P1 NANOSLEEP.SYNCS 0x989680 ;  /* 0x009896800000995d */ /* 0x004fea0003900000 */
[----:B------:R-:W2:Y:S02]  /*d080*/  @!P1 SYNCS.PHASECHK.TRANS64 P1, [R2+URZ+0x22860], R3 ;  /* 0x02286003020095a7 */ /* 0x000ea4000802007f */
[----:B--2---:R-:W-:Y:S05]  /*d090*/  @!P1 BRA `(.L_x_334) ;  /* 0xfffffffc00f09947 */ /* 0x004fea000383ffff */
[----:B------:R-:W-:Y:S05]  /*d0a0*/  BRA `(.L_x_381) ;  /* 0xffffffe400ec7947 */ /* 0x000fea000383ffff */
.L_x_339:
[----:B------:R-:W-:Y:S01]  /*d0b0*/  BSSY B0, `(.L_x_382) ;  /* 0x0000008000007945 */ /* 0x000fe20003800000 */
[----:B------:R-:W-:Y:S02]  /*d0c0*/  IMAD.MOV.U32 R13, RZ, RZ, R16 ;  /* 0x000000ffff0d7224 */ /* 0x000fe400078e0010 */
[----:B-1----:R-:W-:Y:S02]  /*d0d0*/  IMAD.MOV.U32 R12, RZ, RZ, RZ ;  /* 0x000000ffff0c7224 */ /* 0x002fe400078e00ff */
[----:B------:R-:W-:Y:S02]  /*d0e0*/  IMAD.MOV.U32 R11, RZ, RZ, 0x1f ;  /* 0x0000001fff0b7424 */ /* 0x000fe400078e00ff */
[----:B0-----:R-:W-:-:S07]  /*d0f0*/  IMAD.MOV.U32 R15, RZ, RZ, -0x1 ;  /* 0xffffffffff0f7424 */ /* 0x001fce00078e00ff */
[----:B--2---:R-:W-:Y:S05]  /*d100*/  WARPSYNC.COLLECTIVE R15, `(.L_x_383) ;  /* 0x000000000f087348 */ /* 0x004fea0003c00000 */
[----:B------:R0:W1:Y:S02]  /*d110*/  SHFL.IDX P6, R14, R13, R12, R11 ;  /* 0x0000000c0d0e7389 */ /* 0x00006400000c000b */
[----:B012---:R-:W-:Y:S01]  /*d120*/  ENDCOLLECTIVE ;  /* 0x000000000000791b */ /* 0x007fe20003800000 */
.L_x_383:
[----:B------:R-:W-:Y:S05]  /*d130*/  BSYNC B0 ;  /* 0x0000000000007941 */ /* 0x000fea0003800000 */
.L_x_382:
[----:B------:R-:W-:Y:S02]  /*d140*/  IMAD.MOV.U32 R13, RZ, RZ, R16 ;  /* 0x000000ffff0d7224 */ /* 0x000fe400078e0010 */
[----:B------:R-:W-:Y:S02]  /*d150*/  IMAD.MOV.U32 R12, RZ, RZ, 0x1 ;  /* 0x00000001ff0c7424 */ /* 0x000fe400078e00ff */
[----:B------:R-:W-:Y:S02]  /*d160*/  IMAD.MOV.U32 R11, RZ, RZ, 0x1f ;  /* 0x0000001fff0b7424 */ /* 0x000fe400078e00ff */
[----:B------:R-:W-:Y:S02]  /*d170*/  IMAD.MOV.U32 R15, RZ, RZ, -0x1 ;  /* 0xffffffffff0f7424 */ /* 0x000fe400078e00ff */
[----:B------:R-:W-:-:S07]  /*d180*/  IMAD.MOV.U32 R4, RZ, RZ, R14 ;  /* 0x000000ffff047224 */ /* 0x000fce00078e000e */
[----:B------:R-:W-:Y:S05]  /*d190*/  WARPSYNC.COLLECTIVE R15, `(.L_x_384) ;  /* 0x000000000f087348 */ /* 0x000fea0003c00000 */
[----:B------:R0:W1:Y:S02]  /*d1a0*/  SHFL.IDX P6, R14, R13, R12, R11 ;  /* 0x0000000c0d0e7389 */ /* 0x00006400000c000b */
[----:B01----:R-:W-:Y:S01]  /*d1b0*/  ENDCOLLECTIVE ;  /* 0x000000000000791b */ /* 0x003fe20003800000 */
.L_x_384:
[----:B------:R-:W-:Y:S01]  /*d1c0*/  IMAD.MOV.U32 R5, RZ, RZ, R14 ;  /* 0x000000ffff057224 */ /* 0x000fe200078e000e */
[----:B------:R-:W-:Y:S06]  /*d1d0*/  BRA `(.L_x_385) ;  /* 0xffffffe800e07947 */ /* 0x000fec000383ffff */
.L_x_342:
[----:B------:R-:W-:Y:S01]  /*d1e0*/  BSSY B0, `(.L_x_386) ;  /* 0x0000008000007945 */ /* 0x000fe20003800000 */
[----:B-----5:R-:W-:Y:S02]  /*d1f0*/  IMAD.MOV.U32 R13, RZ, RZ, R3 ;  /* 0x000000ffff0d7224 */ /* 0x020fe400078e0003 */
[----:B-1----:R-:W-:Y:S02]  /*d200*/  IMAD.MOV.U32 R12, RZ, RZ, 0x1 ;  /* 0x00000001ff0c7424 */ /* 0x002fe400078e00ff */
[----:B------:R-:W-:Y:S02]  /*d210*/  IMAD.MOV.U32 R11, RZ, RZ, RZ ;  /* 0x000000ffff0b7224 */ /* 0x000fe400078e00ff */
[----:B------:R-:W-:-:S07]  /*d220*/  IMAD.MOV.U32 R15, RZ, RZ, -0x1 ;  /* 0xffffffffff0f7424 */ /* 0x000fce00078e00ff */
[----:B0-234-:R-:W-:Y:S05]  /*d230*/  WARPSYNC.COLLECTIVE R15, `(.L_x_387) ;  /* 0x000000000f087348 */ /* 0x01dfea0003c00000 */
[----:B------:R1:W0:Y:S02]  /*d240*/  SHFL.UP P6, R14, R13, R12, R11 ;  /* 0x0400000c0d0e7389 */ /* 0x00022400000c000b */
[----:B01234-:R-:W-:Y:S01]  /*d250*/  ENDCOLLECTIVE ;  /* 0x000000000000791b */ /* 0x01ffe20003800000 */
.L_x_387:
[----:B------:R-:W-:Y:S05]  /*d260*/  BSYNC B0 ;  /* 0x0000000000007941 */ /* 0x000fea0003800000 */
.L_x_386:
[----:B------:R-:W-:Y:S01]  /*d270*/  ISETP.NE.AND P0, PT, R8, RZ, PT ;  /* 0x000000ff0800720c */ /* 0x000fe20003f05270 */
[----:B------:R-:W-:Y:S02]  /*d280*/  IMAD.MOV.U32 R12, RZ, RZ, 0x2 ;  /* 0x00000002ff0c7424 */ /* 0x000fe400078e00ff */
[----:B------:R-:W-:Y:S01]  /*d290*/  IMAD.MOV.U32 R11, RZ, RZ, RZ ;  /* 0x000000ffff0b7224 */ /* 0x000fe200078e00ff */
[----:B------:R-:W-:Y:S01]  /*d2a0*/  SEL R14, R14, RZ, P0 ;  /* 0x000000ff0e0e7207 */ /* 0x000fe20000000000 */
[----:B------:R-:W-:Y:S01]  /*d2b0*/  IMAD.MOV.U32 R15, RZ, RZ, -0x1 ;  /* 0xffffffffff0f7424 */ /* 0x000fe200078e00ff */
[----:B------:R-:W-:-:S03]  /*d2c0*/  ISETP.GE.U32.AND P0, PT, R8, 0x2, PT ;  /* 0x000000020800780c */ /* 0x000fc60003f06070 */
[----:B------:R-:W-:-:S10]  /*d2d0*/  IMAD.IADD R13, R3, 0x1, R14 ;  /* 0x00000001030d7824 */ /* 0x000fd400078e020e */
[----:B------:R-:W-:Y:S05]  /*d2e0*/  WARPSYNC.COLLECTIVE R15, `(.L_x_388) ;  /* 0x000000000f087348 */ /* 0x000fea0003c00000 */
[----:B------:R0:W1:Y:S02]  /*d2f0*/  SHFL.UP P6, R14, R13, R12, R11 ;  /* 0x0400000c0d0e7389 */ /* 0x00006400000c000b */
[----:B01----:R-:W-:Y:S01]  /*d300*/  ENDCOLLECTIVE ;  /* 0x000000000000791b */ /* 0x003fe20003800000 */
.L_x_388:
[----:B------:R-:W-:Y:S01]  /*d310*/  IMAD.MOV.U32 R12, RZ, RZ, 0x4 ;  /* 0x00000004ff0c7424 */ /* 0x000fe200078e00ff */
[----:B------:R-:W-:Y:S02]  /*d320*/  SEL R2, R14, RZ, P0 ;  /* 0x000000ff0e027207 */ /* 0x000fe40000000000 */
[----:B------:R-:W-:-:S03]  /*d330*/  ISETP.GE.U32.AND P0, PT, R8, 0x4, PT ;  /* 0x000000040800780c */ /* 0x000fc60003f06070 */
[----:B------:R-:W-:-:S04]  /*d340*/  IMAD.IADD R2, R13, 0x1, R2 ;  /* 0x000000010d027824 */ /* 0x000fc800078e0202 */
[----:B------:R-:W-:-:S07]  /*d350*/  IMAD.MOV.U32 R13, RZ, RZ, R2 ;  /* 0x000000ffff0d7224 */ /* 0x000fce00078e0002 */
[----:B------:R-:W-:Y:S05]  /*d360*/  WARPSYNC.COLLECTIVE R15, `(.L_x_389) ;  /* 0x000000000f087348 */ /* 0x000fea0003c00000 */
[----:B------:R0:W1:Y:S02]  /*d370*/  SHFL.UP P6, R14, R13, R12, R11 ;  /* 0x0400000c0d0e7389 */ /* 0x00006400000c000b */
[----:B01----:R-:W-:Y:S01]  /*d380*/  ENDCOLLECTIVE ;  /* 0x000000000000791b */ /* 0x003fe20003800000 */
.L_x_389:
        /* <DEDUP_REMOVED lines=8> */
.L_x_390:
        /* <DEDUP_REMOVED lines=8> */
.L_x_391:
[----:B------:R-:W-:Y:S02]  /*d490*/  IMAD.MOV.U32 R12, RZ, RZ, 0x1f ;  /* 0x0000001fff0c7424 */ /* 0x000fe400078e00ff */
[----:B------:R-:W-:Y:S01]  /*d4a0*/  IMAD.MOV.U32 R11, RZ, RZ, 0x1f ;  /* 0x0000001fff0b7424 */ /* 0x000fe200078e00ff */
[----:B------:R-:W-:-:S05]  /*d4b0*/  SEL R2, R14, RZ, P0 ;  /* 0x000000ff0e027207 */ /* 0x000fca0000000000 */
[----:B------:R-:W-:-:S04]  /*d4c0*/  IMAD.IADD R2, R7, 0x1, R2 ;  /* 0x0000000107027824 */ /* 0x000fc800078e0202 */
[----:B------:R-:W-:-:S07]  /*d4d0*/  IMAD.MOV.U32 R13, RZ, RZ, R2 ;  /* 0x000000ffff0d7224 */ /* 0x000fce00078e0002 */
[----:B------:R-:W-:Y:S05]  /*d4e0*/  WARPSYNC.COLLECTIVE R15, `(.L_x_392) ;  /* 0x000000000f087348 */ /* 0x000fea0003c00000 */
[----:B------:R0:W1:Y:S02]  /*d4f0*/  SHFL.IDX P6, R14, R13, R12, R11 ;  /* 0x0000000c0d0e7389 */ /* 0x00006400000c000b */
[----:B01----:R-:W-:Y:S01]  /*d500*/  ENDCOLLECTIVE ;  /* 0x000000000000791b */ /* 0x003fe20003800000 */
.L_x_392:
[----:B------:R-:W-:Y:S05]  /*d510*/  BRA `(.L_x_393) ;  /* 0xffffffe800a47947 */ /* 0x000fea000383ffff */
.L_x_347:
[----:B------:R-:W-:Y:S01]  /*d520*/  BSSY B0, `(.L_x_394) ;  /* 0x0000008000007945 */ /* 0x000fe20003800000 */
[----:B-----5:R-:W-:Y:S02]  /*d530*/  IMAD.MOV.U32 R13, RZ, RZ, R3 ;  /* 0x000000ffff0d7224 */ /* 0x020fe400078e0003 */
[----:B-1----:R-:W-:Y:S02]  /*d540*/  IMAD.MOV.U32 R12, RZ, RZ, 0x1 ;  /* 0x00000001ff0c7424 */ /* 0x002fe400078e00ff */
[----:B------:R-:W-:Y:S02]  /*d550*/  IMAD.MOV.U32 R11, RZ, RZ, RZ ;  /* 0x000000ffff0b7224 */ /* 0x000fe400078e00ff */
[----:B------:R-:W-:-:S07]  /*d560*/  IMAD.MOV.U32 R15, RZ, RZ, -0x1 ;  /* 0xffffffffff0f7424 */ /* 0x000fce00078e00ff */
[----:B0-----:R-:W-:Y:S05]  /*d570*/  WARPSYNC.COLLECTIVE R15, `(.L_x_395) ;  /* 0x000000000f087348 */ /* 0x001fea0003c00000 */
[----:B------:R1:W2:Y:S02]  /*d580*/  SHFL.UP P6, R14, R13, R12, R11 ;  /* 0x0400000c0d0e7389 */ /* 0x0002a400000c000b */
[----:B012---:R-:W-:Y:S01]  /*d590*/  ENDCOLLECTIVE ;  /* 0x000000000000791b */ /* 0x007fe20003800000 */
.L_x_395:
[----:B------:R-:W-:Y:S05]  /*d5a0*/  BSYNC B0 ;  /* 0x0000000000007941 */ /* 0x000fea0003800000 */
.L_x_394:
        /* <DEDUP_REMOVED lines=10> */
.L_x_396:
        /* <DEDUP_REMOVED lines=8> */
.L_x_397:
        /* <DEDUP_REMOVED lines=8> */
.L_x_398:
        /* <DEDUP_REMOVED lines=8> */
.L_x_399:
        /* <DEDUP_REMOVED lines=8> */
.L_x_400:
[----:B------:R-:W-:Y:S05]  /*d850*/  BRA `(.L_x_401) ;  /* 0xffffffe800887947 */ /* 0x000fea000383ffff */
.L_x_349:
[----:B------:R-:W-:Y:S01]  /*d860*/  BSSY B0, `(.L_x_402) ;  /* 0x0000006000007945 */ /* 0x000fe20003800000 */
[----:B------:R-:W-:Y:S01]  /*d870*/  PLOP3.LUT P6, PT, P6, PT, PT, 0x8, 0x0 ;  /* 0x000000000000781c */ /* 0x000fe200037ce170 */
[----:B------:R-:W-:-:S12]  /*d880*/  IMAD.MOV.U32 R15, RZ, RZ, -0x1 ;  /* 0xffffffffff0f7424 */ /* 0x000fd800078e00ff */
[----:B01----:R-:W-:Y:S05]  /*d890*/  WARPSYNC.COLLECTIVE R15, `(.L_x_403) ;  /* 0x000000000f087348 */ /* 0x003fea0003c00000 */
[----:B------:R-:W-:Y:S01]  /*d8a0*/  VOTE.ANY R14, PT, P6 ;  /* 0x00000000000e7806 */ /* 0x000fe200030e0100 */
[----:B01----:R-:W-:Y:S06]  /*d8b0*/  ENDCOLLECTIVE ;  /* 0x000000000000791b */ /* 0x003fec0003800000 */
.L_x_403:
[----:B------:R-:W-:Y:S05]  /*d8c0*/  BSYNC B0 ;  /* 0x0000000000007941 */ /* 0x000fea0003800000 */
.L_x_402:
[----:B------:R-:W-:Y:S02]  /*d8d0*/  IMAD.MOV.U32 R7, RZ, RZ, R14 ;  /* 0x000000ffff077224 */ /* 0x000fe400078e000e */
[----:B------:R-:W-:Y:S02]  /*d8e0*/  IMAD.MOV.U32 R13, RZ, RZ, R3 ;  /* 0x000000ffff0d7224 */ /* 0x000fe400078e0003 */
[----:B------:R-:W0:Y:S01]  /*d8f0*/  POPC R5, R7 ;  /* 0x0000000700057309 */ /* 0x000e220000000000 */
[----:B------:R-:W-:Y:S02]  /*d900*/  IMAD.MOV.U32 R11, RZ, RZ, 0x1f ;  /* 0x0000001fff0b7424 */ /* 0x000fe400078e00ff */
[----:B------:R-:W-:Y:S02]  /*d910*/  IMAD.MOV.U32 R15, RZ, RZ, -0x1 ;  /* 0xffffffffff0f7424 */ /* 0x000fe400078e00ff */
[----:B0-----:R-:W-:-:S07]  /*d920*/  IMAD.MOV.U32 R12, RZ, RZ, R5 ;  /* 0x000000ffff0c7224 */ /* 0x001fce00078e0005 */
[----:B------:R-:W-:Y:S05]  /*d930*/  WARPSYNC.COLLECTIVE R15, `(.L_x_404) ;  /* 0x000000000f087348 */ /* 0x000fea0003c00000 */
[----:B------:R0:W1:Y:S02]  /*d940*/  SHFL.IDX P6, R14, R13, R12, R11 ;  /* 0x0000000c0d0e7389 */ /* 0x00006400000c000b */
[----:B01----:R-:W-:Y:S01]  /*d950*/  ENDCOLLECTIVE ;  /* 0x000000000000791b */ /* 0x003fe20003800000 */
.L_x_404:
[----:B------:R-:W-:Y:S01]  /*d960*/  IMAD.MOV.U32 R17, RZ, RZ, R14 ;  /* 0x000000ffff117224 */ /* 0x000fe200078e000e */
[----:B------:R-:W-:Y:S06]  /*d970*/  BRA `(.L_x_405) ;  /* 0xffffffe800787947 */ /* 0x000fec000383ffff */
.L_x_351:
[----:B------:R-:W-:Y:S01]  /*d980*/  BSSY B0, `(.L_x_406) ;  /* 0x0000007000007945 */ /* 0x000fe20003800000 */
[----:B------:R-:W-:Y:S02]  /*d990*/  IMAD.MOV.U32 R13, RZ, RZ, R2 ;  /* 0x000000ffff0d7224 */ /* 0x000fe400078e0002 */
[----:B------:R-:W-:Y:S02]  /*d9a0*/  IMAD.MOV.U32 R11, RZ, RZ, 0x1f ;  /* 0x0000001fff0b7424 */ /* 0x000fe400078e00ff */
[----:B------:R-:W-:-:S07]  /*d9b0*/  IMAD.MOV.U32 R15, RZ, RZ, -0x1 ;  /* 0xffffffffff0f7424 */ /* 0x000fce00078e00ff */
[----:B0-23--:R-:W-:Y:S05]  /*d9c0*/  WARPSYNC.COLLECTIVE R15, `(.L_x_407) ;  /* 0x000000000f087348 */ /* 0x00dfea0003c00000 */
[----:B------:R1:W4:Y:S02]  /*d9d0*/  SHFL.IDX P6, R14, R13, R12, R11 ;  /* 0x0000000c0d0e7389 */ /* 0x00032400000c000b */
[----:B01234-:R-:W-:Y:S01]  /*d9e0*/  ENDCOLLECTIVE ;  /* 0x000000000000791b */ /* 0x01ffe20003800000 */
.L_x_407:
[----:B------:R-:W-:Y:S05]  /*d9f0*/  BSYNC B0 ;  /* 0x0000000000007941 */ /* 0x000fea0003800000 */
.L_x_406:
[----:B------:R-:W-:Y:S05]  /*da00*/  BRA `(.L_x_350) ;  /* 0xffffffe800707947 */ /* 0x000fea000383ffff */
.L_x_355:
[----:B0-----:R0:W2:Y:S02]  /*da10*/  SYNCS.PHASECHK.TRANS64.TRYWAIT P0, [R0+URZ+0x22820], R3 ;  /* 0x02282003000075a7 */ /* 0x0010a4000800017f */
[----:B--2---:R-:W-:Y:S05]  /*da20*/  @!P0 NANOSLEEP.SYNCS 0x989680 ;  /* 0x009896800000895d */ /* 0x004fea0003900000 */
[----:B------:R-:W2:Y:S02]  /*da30*/  @!P0 SYNCS.PHASECHK.TRANS64 P0, [R0+URZ+0x22820], R3 ;  /* 0x02282003000085a7 */ /* 0x000ea4000800007f */
[----:B--2---:R-:W-:Y:S05]  /*da40*/  @!P0 BRA `(.L_x_355) ;  /* 0xfffffffc00f08947 */ /* 0x004fea000383ffff */
[----:B------:R-:W-:Y:S05]  /*da50*/  BRA `(.L_x_408) ;  /* 0xffffffec00547947 */ /* 0x000fea000383ffff */
.L_x_356:
[----:B------:R-:W2:Y:S01]  /*da60*/  S2R R2, SR_TID.X ;  /* 0x0000000000027919 */ /* 0x000ea20000002100 */
[----:B------:R-:W-:Y:S01]  /*da70*/  BSSY B0, `(.L_x_409) ;  /* 0x000000a000007945 */ /* 0x000fe20003800000 */
[----:B-1----:R-:W-:Y:S02]  /*da80*/  IMAD.MOV.U32 R12, RZ, RZ, RZ ;  /* 0x000000ffff0c7224 */ /* 0x002fe400078e00ff */
[----:B------:R-:W-:Y:S02]  /*da90*/  IMAD.MOV.U32 R11, RZ, RZ, 0x1f ;  /* 0x0000001fff0b7424 */ /* 0x000fe400078e00ff */
[----:B------:R-:W-:Y:S01]  /*daa0*/  IMAD.MOV.U32 R15, RZ, RZ, -0x1 ;  /* 0xffffffffff0f7424 */ /* 0x000fe200078e00ff */
[----:B--2---:R-:W-:-:S04]  /*dab0*/  SHF.R.U32.HI R2, RZ, 0x5, R2 ;  /* 0x00000005ff027819 */ /* 0x004fc80000011602 */
[----:B------:R-:W-:-:S05]  /*dac0*/  LOP3.LUT R2, R2, 0x3, RZ, 0xc0, !PT ;  /* 0x0000000302027812 */ /* 0x000fca00078ec0ff */
[----:B------:R-:W-:-:S07]  /*dad0*/  IMAD.MOV.U32 R13, RZ, RZ, R2 ;  /* 0x000000ffff0d7224 */ /* 0x000fce00078e0002 */
[----:B0-----:R-:W-:Y:S05]  /*dae0*/  WARPSYNC.COLLECTIVE R15, `(.L_x_410) ;  /* 0x000000000f087348 */ /* 0x001fea0003c00000 */
[----:B------:R1:W2:Y:S02]  /*daf0*/  SHFL.IDX P6, R14, R13, R12, R11 ;  /* 0x0000000c0d0e7389 */ /* 0x0002a400000c000b */
[----:B012---:R-:W-:Y:S01]  /*db00*/  ENDCOLLECTIVE ;  /* 0x000000000000791b */ /* 0x007fe20003800000 */
.L_x_410:
[----:B------:R-:W-:Y:S05]  /*db10*/  BSYNC B0 ;  /* 0x0000000000007941 */ /* 0x000fea0003800000 */
.L_x_409:
[----:B------:R-:W-:Y:S05]  /*db20*/  BRA `(.L_x_411) ;  /* 0xffffffec003c7947 */ /* 0x000fea000383ffff */
.L_x_359:
[----:B------:R-:W-:Y:S01]  /*db30*/  BSSY B1, `(.L_x_412) ;  /* 0x0000006000017945 */ /* 0x000fe20003800000 */
[----:B------:R-:W-:-:S07]  /*db40*/  IMAD.MOV.U32 R15, RZ, RZ, -0x1 ;  /* 0xffffffffff0f7424 */ /* 0x000fce00078e00ff */
[----:B012---:R-:W-:Y:S05]  /*db50*/  WARPSYNC.COLLECTIVE R15, `(.L_x_413) ;  /* 0x000000000f0c7348 */ /* 0x007fea0003c00000 */
[----:B------:R-:W-:Y:S02]  /*db60*/  ELECT P6, UR62, PT ;  /* 0x00000000003e782f */ /* 0x000fe400038c0000 */
[----:B------:R-:W-:Y:S01]  /*db70*/  MOV R14, UR62 ;  /* 0x0000003e000e7c02 */ /* 0x000fe20008000f00 */
[----:B012---:R-:W-:Y:S10]  /*db80*/  ENDCOLLECTIVE ;  /* 0x000000000000791b */ /* 0x007ff40003800000 */
.L_x_413:
[----:B------:R-:W-:Y:S05]  /*db90*/  BSYNC B1 ;  /* 0x0000000000017941 */ /* 0x000fea0003800000 */
.L_x_412:
[----:B------:R-:W-:Y:S05]  /*dba0*/  BRA `(.L_x_414) ;  /* 0xffffffec00347947 */ /* 0x000fea000383ffff */
.L_x_361:
[----:B0-----:R0:W2:Y:S02]  /*dbb0*/  SYNCS.PHASECHK.TRANS64.TRYWAIT P0, [R6+URZ], R5 ;  /* 0x00000005060075a7 */ /* 0x0010a4000800017f */
[----:B--2---:R-:W-:Y:S05]  /*dbc0*/  @!P0 NANOSLEEP.SYNCS 0x989680 ;  /* 0x009896800000895d */ /* 0x004fea0003900000 */
[----:B------:R-:W2:Y:S02]  /*dbd0*/  @!P0 SYNCS.PHASECHK.TRANS64 P0, [R6+URZ], R5 ;  /* 0x00000005060085a7 */ /* 0x000ea4000800007f */
[----:B--2---:R-:W-:Y:S05]  /*dbe0*/  @!P0 BRA `(.L_x_361) ;  /* 0xfffffffc00f08947 */ /* 0x004fea000383ffff */
[----:B------:R-:W-:Y:S05]  /*dbf0*/  BRA `(.L_x_415) ;  /* 0xffffffec00707947 */ /* 0x000fea000383ffff */
.L_x_362:
[----:B--2---:R2:W3:Y:S02]  /*dc00*/  SYNCS.PHASECHK.TRANS64.TRYWAIT P0, [R7+URZ], R2 ;  /* 0x00000002070075a7 */ /* 0x0044e4000800017f */
[----:B---3--:R-:W-:Y:S05]  /*dc10*/  @!P0 NANOSLEEP.SYNCS 0x989680 ;  /* 0x009896800000895d */ /* 0x008fea0003900000 */
[----:B------:R-:W3:Y:S02]  /*dc20*/  @!P0 SYNCS.PHASECHK.TRANS64 P0, [R7+URZ], R2 ;  /* 0x00000002070085a7 */ /* 0x000ee4000800007f */
[----:B---3--:R-:W-:Y:S05]  /*dc30*/  @!P0 BRA `(.L_x_362) ;  /* 0xfffffffc00f08947 */ /* 0x008fea000383ffff */
[----:B------:R-:W-:Y:S05]  /*dc40*/  BRA `(.L_x_416) ;  /* 0xffffffec00647947 */ /* 0x000fea000383ffff */
.L_x_364:
[----:B---3--:R3:W4:Y:S02]  /*dc50*/  SYNCS.PHASECHK.TRANS64.TRYWAIT P0, [R4+URZ], R5 ;  /* 0x00000005040075a7 */ /* 0x008724000800017f */
[----:B----4-:R-:W-:Y:S05]  /*dc60*/  @!P0 NANOSLEEP.SYNCS 0x989680 ;  /* 0x009896800000895d */ /* 0x010fea0003900000 */
[----:B------:R-:W4:Y:S02]  /*dc70*/  @!P0 SYNCS.PHASECHK.TRANS64 P0, [R4+URZ], R5 ;  /* 0x00000005040085a7 */ /* 0x000f24000800007f */
[----:B----4-:R-:W-:Y:S05]  /*dc80*/  @!P0 BRA `(.L_x_364) ;  /* 0xfffffffc00f08947 */ /* 0x010fea000383ffff */
[----:B------:R-:W-:Y:S05]  /*dc90*/  BRA `(.L_x_417) ;  /* 0xffffffec006c7947 */ /* 0x000fea000383ffff */
.L_x_418:
        /* <DEDUP_REMOVED lines=14> */
.L_x_4716:


//--------------------- .text._ZN7cutlass13device_kernelIN5flash11enable_sm90INS1_16FlashAttnFwdSm90INS1_25CollectiveMainloopFwdSm90ILi2EN4cute5tupleIJNS5_1CILi1EEES8_S8_EEENS6_IJNS7_ILi128EEENS7_ILi96EEENS7_ILi64EEEEEELi256ENS_6half_tEfNS_4arch4Sm90ELb0ELb0ELb0ELb1ELb0ELb1ELb0ELb1ELb0ELb0ELb0ELb0EEENS1_21CollectiveEpilogueFwdINS6_IJSA_NS7_ILi256EEESB_EEES9_SE_SG_Li256ELb1ELb0ELb0ELb0EEENS1_36VarlenDynamicPersistentTileSchedulerILi128ELi96ELi256ELi32ELb0ELb0ELb1ELb0ELb1ELb1EEEEEEEEEvNT_6ParamsE --------------------------
	.section	.text._ZN7cutlass13device_kernelIN5flash11enable_sm90INS1_16FlashAttnFwdSm90INS1_25CollectiveMainloopFwdSm90ILi2EN4cute5tupleIJNS5_1CILi1EEES8_S8_EEENS6_IJNS7_ILi128EEENS7_ILi96EEENS7_ILi64EEEEEELi256ENS_6half_tEfNS_4arch4Sm90ELb0ELb0ELb0ELb1ELb0ELb1ELb0ELb1ELb0ELb0ELb0ELb0EEENS1_21CollectiveEpilogueFwdINS6_IJSA_NS7_ILi256EEESB_EEES9_SE_SG_Li256ELb1ELb0ELb0ELb0EEENS1_36VarlenDynamicPersistentTileSchedulerILi128ELi96ELi256ELi32ELb0ELb0ELb1ELb0ELb1ELb1EEEEEEEEEvNT_6ParamsE,"ax",@progbits
	.align	128
.text._ZN7cutlass13device_kernelIN5flash11enable_sm90INS1_16FlashAttnFwdSm90INS1_25CollectiveMainloopFwdSm90ILi2EN4cute5tupleIJNS5_1CILi1EEES8_S8_EEENS6_IJNS7_ILi128EEENS7_ILi96EEENS7_ILi64EEEEEELi256ENS_6half_tEfNS_4arch4Sm90ELb0ELb0ELb0ELb1ELb0ELb1ELb0ELb1ELb0ELb0ELb0ELb0EEENS1_21CollectiveEpilogueFwdINS6_IJSA_NS7_ILi256EEESB_EEES9_SE_SG_Li256ELb1ELb0ELb0ELb0EEENS1_36VarlenDynamicPersistentTileSchedulerILi128ELi96ELi256ELi32ELb0ELb0ELb1ELb0ELb1ELb1EEEEEEEEEvNT_6ParamsE:
        .type           _ZN7cutlass13device_kernelIN5flash11enable_sm90INS1_16FlashAttnFwdSm90INS1_25CollectiveMainloopFwdSm90ILi2EN4cute5tupleIJNS5_1CILi1EEES8_S8_EEENS6_IJNS7_ILi128EEENS7_ILi96EEENS7_ILi64EEEEEELi256ENS_6half_tEfNS_4arch4Sm90ELb0ELb0ELb0ELb1ELb0ELb1ELb0ELb1ELb0ELb0ELb0ELb0EEENS1_21CollectiveEpilogueFwdINS6_IJSA_NS7_ILi256EEESB_EEES9_SE_SG_Li256ELb1ELb0ELb0ELb0EEENS1_36VarlenDynamicPersistentTileSchedulerILi128ELi96ELi256ELi32ELb0ELb0ELb1ELb0ELb1ELb1EEEEEEEEEvNT_6ParamsE,@function
        .size           _ZN7cutlass13device_kernelIN5flash11enable_sm90INS1_16FlashAttnFwdSm90INS1_25CollectiveMainloopFwdSm90ILi2EN4cute5tupleIJNS5_1CILi1EEES8_S8_EEENS6_IJNS7_ILi128EEENS7_ILi96EEENS7_ILi64EEEEEELi256ENS_6half_tEfNS_4arch4Sm90ELb0ELb0ELb0ELb1ELb0ELb1ELb0ELb1ELb0ELb0ELb0ELb0EEENS1_21CollectiveEpilogueFwdINS6_IJSA_NS7_ILi256EEESB_EEES9_SE_SG_Li256ELb1ELb0ELb0ELb0EEENS1_36VarlenDynamicPersistentTileSchedulerILi128ELi96ELi256ELi32ELb0ELb0ELb1ELb0ELb1ELb1EEEEEEEEEvNT_6ParamsE,(.L_x_4717 - _ZN7cutlass13device_kernelIN5flash11enable_sm90INS1_16FlashAttnFwdSm90INS1_25CollectiveMainloopFwdSm90ILi2EN4cute5tupleIJNS5_1CILi1EEES8_S8_EEENS6_IJNS7_ILi128EEENS7_ILi96EEENS7_ILi64EEEEEELi256ENS_6half_tEfNS_4arch4Sm90ELb0ELb0ELb0ELb1ELb0ELb1ELb0ELb1ELb0ELb0ELb0ELb0EEENS1_21CollectiveEpilogueFwdINS6_IJSA_NS7_ILi256EEESB_EEES9_SE_SG_Li256ELb1ELb0ELb0ELb0EEENS1_36VarlenDynamicPersistentTileSchedulerILi128ELi96ELi256ELi32ELb0ELb0ELb1ELb0ELb1ELb1EEEEEEEEEvNT_6ParamsE)
        .other          _ZN7cutlass13device_kernelIN5flash11enable_sm90INS1_16FlashAttnFwdSm90INS1_25CollectiveMainloopFwdSm90ILi2EN4cute5tupleIJNS5_1CILi1EEES8_S8_EEENS6_IJNS7_ILi128EEENS7_ILi96EEENS7_ILi64EEEEEELi256ENS_6half_tEfNS_4arch4Sm90ELb0ELb0ELb0ELb1ELb0ELb1ELb0ELb1ELb0ELb0ELb0ELb0EEENS1_21CollectiveEpilogueFwdINS6_IJSA_NS7_ILi256EEESB_EEES9_SE_SG_Li256ELb1ELb0ELb0ELb0EEENS1_36VarlenDynamicPersistentTileSchedulerILi128ELi96ELi256ELi32ELb0ELb0ELb1ELb0ELb1ELb1EEEEEEEEEvNT_6ParamsE,@"STO_CUDA_ENTRY STV_DEFAULT"
_ZN7cutlass13device_kernelIN5flash11enable_sm90INS1_16FlashAttnFwdSm90INS1_25CollectiveMainloopFwdSm90ILi2EN4cute5tupleIJNS5_1CILi1EEES8_S8_EEENS6_IJNS7_ILi128EEENS7_ILi96EEENS7_ILi64EEEEEELi256ENS_6half_tEfNS_4arch4Sm90ELb0ELb0ELb0ELb1ELb0ELb1ELb0ELb1ELb0ELb0ELb0ELb0EEENS1_21CollectiveEpilogueFwdINS6_IJSA_NS7_ILi256EEESB_EEES9_SE_SG_Li256ELb1ELb0ELb0ELb0EEENS1_36VarlenDynamicPersistentTileSchedulerILi128ELi96ELi256ELi32ELb0ELb0ELb1ELb0ELb1ELb1EEEEEEEEEvNT_6ParamsE:
        /* <DEDUP_REMOVED lines=26> */
[----:B0-----:R-:W-:Y:S01]  /*01a0*/  NOP ;  /* 0x0000000000007918 */ /* 0x001fe20000000000 */
.L_x_420:
[----:B------:R-:W-:Y:S05]  /*01b0*/  BSYNC B0 ;  /* 0x0000000000007941 */ /* 0x000fea0003800000 */
.L_x_419:
        /* <DEDUP_REMOVED lines=41> */
.L_x_421:
        /* <DEDUP_REMOVED lines=22> */
.L_x_422:
        /* <DEDUP_REMOVED lines=18> */
.L_x_423:
        /* <DEDUP_REMOVED lines=22> */
.L_x_424:
        /* <DEDUP_REMOVED lines=22> */
.L_x_425:
[----:B------:R-:W-:Y:S01]  /*0990*/  PLOP3.LUT P0, PT, PT, PT, UP0, 0x80, 0x0 ;  /* 0x000000000000781c */ /* 0x000fe20003f0f008 */
[----:B------:R-:W-:Y:S01]  /*09a0*/  UMOV UR36, 0x1 ;  /* 0x0000000100247882 */ /* 0x000fe20000000000 */
[----:B------:R-:W-:Y:S01]  /*09b0*/  NOP ;  /* 0x0000000000007918 */ /* 0x000fe20000000000 */
[----:B------:R-:W-:Y:S01]  /*09c0*/  USEL UR36, UR36, 0x2, !UP0 ;  /* 0x0000000224247887 */ /* 0x000fe2000c000000 */
[----:B------:R-:W-:Y:S01]  /*09d0*/  BSSY B7, `(.L_x_426) ;  /* 0x0001390000077945 */ /* 0x000fe20003800000 */
[----:B------:R-:W-:Y:S01]  /*09e0*/  ULDC.64 UR40, c[0x0][0x208] ;  /* 0x0000820000287ab9 */ /* 0x000fe20000000a00 */
[----:B012-4-:R-:W-:Y:S07]  /*09f0*/  BAR.SYNC.DEFER_BLOCKING 0x0 ;  /* 0x0000000000007b1d */ /* 0x017fee0000010000 */
[----:B------:R-:W-:Y:S05]  /*0a00*/  @!P0 BRA `(.L_x_427) ;  /* 0x000000e000b88947 */ /* 0x000fea0003800000 */
.L_x_428:
[----:B------:R-:W-:-:S08]  /*0a10*/  NOP ;  /* 0x0000000000007918 */ /* 0x000fd00000000000 */
[----:B------:R-:W0:Y:S02]  /*0a20*/  USETMAXREG.TRY_ALLOC.CTAPOOL UP0, 0xf0 ;  /* 0x000000f0000079c8 */ /* 0x000e240008000600 */
[----:B0-----:R-:W-:-:S13]  /*0a30*/  PLOP3.LUT P0, PT, PT, PT, UP0, 0x80, 0x0 ;  /* 0x000000000000781c */ /* 0x001fda0003f0f008 */
[----:B------:R-:W-:Y:S05]  /*0a40*/  @!P0 BRA `(.L_x_428) ;  /* 0xfffffffc00f08947 */ /* 0x000fea000383ffff */
[----:B------:R-:W0:Y:S01]  /*0a50*/  S2R R0, SR_TID.X ;  /* 0x0000000000007919 */ /* 0x000e220000002100 */
[----:B------:R-:W1:Y:S01]  /*0a60*/  S2UR UR5, SR_CgaCtaId ;  /* 0x00000000000579c3 */ /* 0x000e620000008800 */
[----:B------:R-:W-:-:S07]  /*0a70*/  UMOV UR4, 0x400 ;  /* 0x0000040000047882 */ /* 0x000fce0000000000 */
[----:B------:R-:W-:Y:S06]  /*0a80*/  BAR.ARV 0x8, 0x120 ;  /* 0x0204800000007b1d */ /* 0x000fec0000002000 */
[----:B-1----:R-:W-:-:S06]  /*0a90*/  ULEA UR4, UR5, UR4, 0x18 ;  /* 0x0000000405047291 */ /* 0x002fcc000f8ec03f */
[----:B------:R-:W-:Y:S01]  /*0aa0*/  IMAD.U32 R18, RZ, RZ, UR4 ;  /* 0x00000004ff127e24 */ /* 0x000fe2000f8e00ff */
[----:B0-----:R-:W-:Y:S01]  /*0ab0*/  SHF.R.U32.HI R0, RZ, 0x7, R0 ;  /* 0x00000007ff007819 */ /* 0x001fe20000011600 */
[----:B------:R-:W-:-:S03]  /*0ac0*/  ULDC UR4, c[0x0][0xc14] ;  /* 0x0003050000047ab9 */ /* 0x000fc60000000800 */
[----:B------:R-:W-:-:S13]  /*0ad0*/  ISETP.NE.AND P0, PT, R0, 0x1, PT ;  /* 0x000000010000780c */ /* 0x000fda0003f05270 */
[----:B------:R-:W-:Y:S08]  /*0ae0*/  @!P0 BAR.ARV 0x9, 0x100 ;  /* 0x0244000000008b1d */ /* 0x000ff00000002000 */
[----:B------:R-:W-:Y:S06]  /*0af0*/  BAR.SYNC.DEFER_BLOCKING 0x5, 0x120 ;  /* 0x0144800000007b1d */ /* 0x000fec0000010000 */
[----:B------:R-:W0:Y:S02]  /*0b00*/  LDS.128 R84, [R18+0x228d0] ;  /* 0x0228d00012547984 */ /* 0x000e240000000c00 */
[----:B------:R-:W-:Y:S06]  /*0b10*/  BAR.ARV 0x4, 0x120 ;  /* 0x0104800000007b1d */ /* 0x000fec0000002000 */
[----:B0-----:R-:W-:-:S13]  /*0b20*/  ISETP.GE.AND P0, PT, R87, UR4, PT ;  /* 0x0000000457007c0c */ /* 0x001fda000bf06270 */
[----:B------:R-:W-:Y:S05]  /*0b30*/  @P0 BRA `(.L_x_429) ;  /* 0x0000013400e40947 */ /* 0x000fea0003800000 */
[----:B------:R-:W0:Y:S01]  /*0b40*/  S2R R2, SR_TID.X ;  /* 0x0000000000027919 */ /* 0x000e220000002100 */
[----:B------:R-:W-:Y:S01]  /*0b50*/  IMAD.MOV.U32 R212, RZ, RZ, RZ ;  /* 0x000000ffffd47224 */ /* 0x000fe200078e00ff */
[----:B------:R-:W-:Y:S01]  /*0b60*/  CS2R R22, SRZ ;  /* 0x0000000000167805 */ /* 0x000fe2000001ff00 */
[----:B------:R-:W-:Y:S01]  /*0b70*/  IMAD.MOV.U32 R200, RZ, RZ, RZ ;  /* 0x000000ffffc87224 */ /* 0x000fe200078e00ff */
[----:B------:R-:W-:Y:S01]  /*0b80*/  ULOP3.LUT UR44, UR36, 0x1, URZ, 0xfc, !UPT ;  /* 0x00000001242c7892 */ /* 0x000fe2000f8efc3f */
[----:B0-----:R-:W-:-:S05]  /*0b90*/  VIADD R235, R2, 0xffffff80 ;  /* 0xffffff8002eb7836 */ /* 0x001fca0000000000 */
[----:B------:R-:W-:-:S04]  /*0ba0*/  SHF.R.S32.HI R0, RZ, 0x1f, R235 ;  /* 0x0000001fff007819 */ /* 0x000fc800000114eb */
[CC--:B------:R-:W-:Y:S02]  /*0bb0*/  LEA.HI R3, R0.reuse, R235.reuse, RZ, 0x7 ;  /* 0x000000eb00037211 */ /* 0x0c0fe400078f38ff */
[----:B------:R-:W-:Y:S02]  /*0bc0*/  LEA.HI R205, R0, R235, RZ, 0x5 ;  /* 0x000000eb00cd7211 */ /* 0x000fe400078f28ff */
[----:B------:R-:W-:Y:S02]  /*0bd0*/  LOP3.LUT R2, R3, 0xffffff80, RZ, 0xc0, !PT ;  /* 0xffffff8003027812 */ /* 0x000fe400078ec0ff */
[----:B------:R-:W-:Y:S02]  /*0be0*/  SHF.R.S32.HI R230, RZ, 0x7, R3 ;  /* 0x00000007ffe67819 */ /* 0x000fe40000011403 */
[----:B------:R-:W-:Y:S01]  /*0bf0*/  SHF.R.S32.HI R205, RZ, 0x5, R205 ;  /* 0x00000005ffcd7819 */ /* 0x000fe200000114cd */
[----:B------:R-:W-:Y:S01]  /*0c00*/  IMAD.IADD R227, R235, 0x1, -R2 ;  /* 0x00000001ebe37824 */ /* 0x000fe200078e0a02 */
[----:B------:R-:W-:-:S02]  /*0c10*/  LEA.HI R3, R3, R230, RZ, 0x1 ;  /* 0x000000e603037211 */ /* 0x000fc400078f08ff */
[----:B------:R-:W-:Y:S02]  /*0c20*/  LEA.HI R2, R0, R235, RZ, 0x4 ;  /* 0x000000eb00027211 */ /* 0x000fe400078f20ff */
[----:B------:R-:W-:Y:S02]  /*0c30*/  SHF.R.S32.HI R6, RZ, 0x1f, R227 ;  /* 0x0000001fff067819 */ /* 0x000fe400000114e3 */
[----:B------:R-:W-:Y:S02]  /*0c40*/  LOP3.LUT R3, R3, 0x3fffffe, RZ, 0xc0, !PT ;  /* 0x03fffffe03037812 */ /* 0x000fe400078ec0ff */
[CC--:B------:R-:W-:Y:S02]  /*0c50*/  LEA.HI R7, R6.reuse, R227.reuse, RZ, 0x2 ;  /* 0x000000e306077211 */ /* 0x0c0fe400078f10ff */
[----:B------:R-:W-:Y:S01]  /*0c60*/  LEA.HI R6, R6, R227, RZ, 0x5 ;  /* 0x000000e306067211 */ /* 0x000fe200078f28ff */
[----:B------:R-:W-:Y:S01]  /*0c70*/  IMAD.IADD R3, R230, 0x1, -R3 ;  /* 0x00000001e6037824 */ /* 0x000fe200078e0a03 */
[----:B------:R-:W-:-:S02]  /*0c80*/  SHF.R.S32.HI R4, RZ, 0x2, R7 ;  /* 0x00000002ff047819 */ /* 0x000fc40000011407 */
[----:B------:R-:W-:Y:S02]  /*0c90*/  SHF.R.S32.HI R5, RZ, 0x1f, R7 ;  /* 0x0000001fff057819 */ /* 0x000fe40000011407 */
[----:B------:R-:W-:Y:S02]  /*0ca0*/  SHF.R.S32.HI R6, RZ, 0x5, R6 ;  /* 0x00000005ff067819 */ /* 0x000fe40000011406 */
[----:B------:R-:W-:-:S04]  /*0cb0*/  LEA.HI R5, R5, R4, RZ, 0x3 ;  /* 0x0000000405057211 */ /* 0x000fc800078f18ff */
[----:B------:R-:W-:Y:S02]  /*0cc0*/  LOP3.LUT R9, R5, 0xfffffff8, RZ, 0xc0, !PT ;  /* 0xfffffff805097812 */ /* 0x000fe400078ec0ff */
[----:B------:R-:W-:-:S03]  /*0cd0*/  SHF.R.S32.HI R5, RZ, 0x4, R2 ;  /* 0x00000004ff057819 */ /* 0x000fc60000011402 */
[----:B------:R-:W-:Y:S01]  /*0ce0*/  IMAD.IADD R9, R4, 0x1, -R9 ;  /* 0x0000000104097824 */ /* 0x000fe200078e0a09 */
[C---:B------:R-:W-:Y:S02]  /*0cf0*/  LOP3.LUT R4, R2.reuse, 0x3fffff0, RZ, 0xc0, !PT ;  /* 0x03fffff002047812 */ /* 0x040fe400078ec0ff */
[----:B------:R-:W-:Y:S01]  /*0d00*/  LEA.HI R2, R2, R5, RZ, 0x1 ;  /* 0x0000000502027211 */ /* 0x000fe200078f08ff */
[----:B------:R-:W-:Y:S01]  /*0d10*/  IMAD R6, R6, 0x10, R9 ;  /* 0x0000001006067824 */ /* 0x000fe200078e0209 */
[----:B------:R-:W-:Y:S02]  /*0d20*/  IADD3 R4, R235, -R4, RZ ;  /* 0x80000004eb047210 */ /* 0x000fe40007ffe0ff */
[----:B------:R-:W-:Y:S02]  /*0d30*/  LOP3.LUT R2, R2, 0x1ffffffe, RZ, 0xc0, !PT ;  /* 0x1ffffffe02027812 */ /* 0x000fe400078ec0ff */
[----:B------:R-:W-:Y:S02]  /*0d40*/  LEA R232, R3, R6, 0x6 ;  /* 0x0000000603e87211 */ /* 0x000fe400078e30ff */
[CC--:B------:R-:W-:Y:S01]  /*0d50*/  LEA.HI R3, R0.reuse, R235.reuse, RZ, 0x2 ;  /* 0x000000eb00037211 */ /* 0x0c0fe200078f10ff */
[----:B------:R-:W-:Y:S01]  /*0d60*/  IMAD.IADD R2, R5, 0x1, -R2 ;  /* 0x0000000105027824 */ /* 0x000fe200078e0a02 */
[----:B------:R-:W-:Y:S01]  /*0d70*/  LEA.HI R0, R0, R235, RZ, 0x3 ;  /* 0x000000eb00007211 */ /* 0x000fe200078f18ff */
[----:B------:R-:W-:Y:S01]  /*0d80*/  IMAD R5, R205, 0x10, R4 ;  /* 0x00000010cd057824 */ /* 0x000fe200078e0204 */
[----:B------:R-:W-:-:S02]  /*0d90*/  SHF.R.S32.HI R19, RZ, 0x2, R3 ;  /* 0x00000002ff137819 */ /* 0x000fc40000011403 */
[----:B------:R-:W-:Y:S01]  /*0da0*/  LOP3.LUT R4, R3, 0xfffffffc, RZ, 0xc0, !PT ;  /* 0xfffffffc03047812 */ /* 0x000fe200078ec0ff */
[----:B------:R-:W-:Y:S01]  /*0db0*/  IMAD R5, R5, 0x8, R2 ;  /* 0x0000000805057824 */ /* 0x000fe200078e0202 */
[----:B------:R-:W-:Y:S01]  /*0dc0*/  SHF.R.S32.HI R202, RZ, 0x3, R0 ;  /* 0x00000003ffca7819 */ /* 0x000fe20000011400 */
[----:B------:R-:W-:Y:S01]  /*0dd0*/  VIADD R211, R19, 0x40 ;  /* 0x0000004013d37836 */ /* 0x000fe20000000000 */
[----:B------:R-:W-:Y:S01]  /*0de0*/  IADD3 R219, R235, -R4, RZ ;  /* 0x80000004ebdb7210 */ /* 0x000fe20007ffe0ff */
[----:B------:R-:W-:Y:S01]  /*0df0*/  IMAD.MOV.U32 R2, RZ, RZ, RZ ;  /* 0x000000ffff027224 */ /* 0x000fe200078e00ff */
[----:B------:R-:W-:Y:S01]  /*0e00*/  LOP3.LUT R0, R0, 0x1ffffff8, RZ, 0xc0, !PT ;  /* 0x1ffffff800007812 */ /* 0x000fe200078ec0ff */
[----:B------:R-:W-:Y:S01]  /*0e10*/  IMAD.SHL.U32 R204, R211, 0x40, RZ ;  /* 0x00000040d3cc7824 */ /* 0x000fe200078e00ff */
[----:B------:R-:W-:Y:S01]  /*0e20*/  SHF.R.S32.HI R8, RZ, 0x1f, R211 ;  /* 0x0000001fff087819 */ /* 0x000fe200000114d3 */
[----:B------:R-:W-:Y:S01]  /*0e30*/  IMAD.SHL.U32 R16, R219, 0x8, RZ ;  /* 0x00000008db107824 */ /* 0x000fe200078e00ff */
[----:B------:R-:W-:Y:S01]  /*0e40*/  SHF.R.S32.HI R6, RZ, 0x1f, R3 ;  /* 0x0000001fff067819 */ /* 0x000fe20000011403 */
[----:B------:R-:W-:Y:S01]  /*0e50*/  IMAD.IADD R0, R235, 0x1, -R0 ;  /* 0x00000001eb007824 */ /* 0x000fe200078e0a00 */
[----:B------:R-:W-:Y:S01]  /*0e60*/  LEA.HI R8, R8, R211, RZ, 0x3 ;  /* 0x000000d308087211 */ /* 0x000fe200078f18ff */
[----:B------:R-:W-:Y:S01]  /*0e70*/  IMAD.SHL.U32 R233, R5, 0x8, RZ ;  /* 0x0000000805e97824 */ /* 0x000fe200078e00ff */
[----:B------:R-:W-:Y:S01]  /*0e80*/  LOP3.LUT R204, R204, 0x1c0, RZ, 0xc0, !PT ;  /* 0x000001c0cccc7812 */ /* 0x000fe200078ec0ff */
[----:B------:R-:W-:Y:S01]  /*0e90*/  IMAD.SHL.U32 R201, R0, 0x8, RZ ;  /* 0x0000000800c97824 */ /* 0x000fe200078e00ff */
[----:B------:R-:W-:Y:S01]  /*0ea0*/  LEA.HI R6, R6, R19, RZ, 0x3 ;  /* 0x0000001306067211 */ /* 0x000fe200078f18ff */
[----:B------:R-:W-:Y:S01]  /*0eb0*/  IMAD.SHL.U32 R8, R8, 0x40, RZ ;  /* 0x0000004008087824 */ /* 0x000fe200078e00ff */
[----:B------:R-:W-:-:S02]  /*0ec0*/  SHF.R.U32.HI R234, RZ, 0x3, R204 ;  /* 0x00000003ffea7819 */ /* 0x000fc400000116cc */
[----:B------:R-:W-:Y:S02]  /*0ed0*/  LOP3.LUT R3, R204, 0x38, R16, 0xf8, !PT ;  /* 0x00000038cc037812 */ /* 0x000fe400078ef810 */
[----:B------:R-:W-:Y:S02]  /*0ee0*/  LOP3.LUT R206, R8, 0xfffffe00, RZ, 0xc0, !PT ;  /* 0xfffffe0008ce7812 */ /* 0x000fe400078ec0ff */
[----:B------:R-:W-:Y:S02]  /*0ef0*/  LOP3.LUT R6, R6, 0xfffffff8, RZ, 0xc0, !PT ;  /* 0xfffffff806067812 */ /* 0x000fe400078ec0ff */
[----:B------:R-:W-:Y:S02]  /*0f00*/  LOP3.LUT R3, R206, R3, R234, 0xf6, !PT ;  /* 0x00000003ce037212 */ /* 0x000fe400078ef6ea */
[----:B------:R-:W-:Y:S01]  /*0f10*/  LOP3.LUT R0, R7, 0x7ffffffc, RZ, 0xc0, !PT ;  /* 0x7ffffffc07007812 */ /* 0x000fe200078ec0ff */
[----:B------:R-:W-:Y:S01]  /*0f20*/  IMAD.IADD R220, R19, 0x1, -R6 ;  /* 0x0000000113dc7824 */ /* 0x000fe200078e0a06 */
[----:B------:R-:W-:Y:S01]  /*0f30*/  SHF.R.S32.HI R218, RZ, 0x1f, R19 ;  /* 0x0000001fffda7819 */ /* 0x000fe20000011413 */
[----:B------:R-:W-:Y:S01]  /*0f40*/  IMAD R229, R3, 0x2, R18 ;  /* 0x0000000203e57824 */ /* 0x000fe200078e0212 */
[----:B------:R-:W-:-:S02]  /*0f50*/  SHF.R.S32.HI R17, RZ, 0x1f, R16 ;  /* 0x0000001fff117819 */ /* 0x000fc40000011410 */
[----:B------:R-:W-:-:S07]  /*0f60*/  IADD3 R231, R227, -R0, RZ ;  /* 0x80000000e3e77210 */ /* 0x000fce0007ffe0ff */
.L_x_562:
[----:B0--3-5:R-:W0:Y:S02]  /*0f70*/  LDC.64 R4, c[0x0][0xc60] ;  /* 0x00031800ff047b82 */ /* 0x029e240000000a00 */
[----:B0-----:R-:W-:-:S05]  /*0f80*/  IMAD.WIDE R4, R87, 0x4, R4 ;  /* 0x0000000457047825 */ /* 0x001fca00078e0204 */
[----:B--2---:R-:W2:Y:S01]  /*0f90*/  LDG.E R210, desc[UR40][R4.64] ;  /* 0x0000002804d27981 */ /* 0x004ea2000c1e1900 */
[----:B------:R-:W-:Y:S05]  /*0fa0*/  YIELD ;  /* 0x0000000000007946 */ /* 0x000fea0003800000 */
[----:B------:R-:W-:Y:S01]  /*0fb0*/  ULDC.64 UR4, c[0x0][0xa28] ;  /* 0x00028a0000047ab9 */ /* 0x000fe20000000a00 */
[----:B------:R-:W-:Y:S01]  /*0fc0*/  ULDC.64 UR8, c[0x0][0xa18] ;  /* 0x0002860000087ab9 */ /* 0x000fe20000000a00 */
[----:B------:R-:W-:Y:S01]  /*0fd0*/  ISETP.NE.U32.AND P1, PT, RZ, UR4, PT ;  /* 0x00000004ff007c0c */ /* 0x000fe2000bf25070 */
[----:B------:R-:W-:Y:S01]  /*0fe0*/  ULDC.64 UR6, c[0x0][0xa08] ;  /* 0x0002820000067ab9 */ /* 0x000fe20000000a00 */
[----:B------:R-:W-:Y:S01]  /*0ff0*/  IMAD.MOV.U32 R3, RZ, RZ, RZ ;  /* 0x000000ffff037224 */ /* 0x000fe200078e00ff */
[----:B------:R-:W-:Y:S01]  /*1000*/  ISETP.NE.U32.AND P0, PT, RZ, UR6, PT ;  /* 0x00000006ff007c0c */ /* 0x000fe2000bf05070 */
[----:B------:R-:W-:Y:S01]  /*1010*/  IMAD.MOV.U32 R27, RZ, RZ, RZ ;  /* 0x000000ffff1b7224 */ /* 0x000fe200078e00ff */
[----:B------:R-:W-:-:S02]  /*1020*/  ISETP.NE.AND.EX P1, PT, RZ, UR5, PT, P1 ;  /* 0x00000005ff007c0c */ /* 0x000fc4000bf25310 */
[----:B------:R-:W-:Y:S02]  /*1030*/  ISETP.NE.AND.EX P0, PT, RZ, UR7, PT, P0 ;  /* 0x00000007ff007c0c */ /* 0x000fe4000bf05300 */
[----:B--2---:R-:W-:Y:S01]  /*1040*/  SHF.R.S32.HI R221, RZ, 0x1f, R210 ;  /* 0x0000001fffdd7819 */ /* 0x004fe200000114d2 */
[----:B------:R-:W-:-:S08]  /*1050*/  IMAD.SHL.U32 R208, R210, 0x4, RZ ;  /* 0x00000004d2d07824 */ /* 0x000fd000078e00ff */
[C---:B----4-:R-:W-:Y:S02]  /*1060*/  @P1 LEA R6, P2, R210.reuse, UR4, 0x2 ;  /* 0x00000004d2061c11 */ /* 0x050fe4000f8410ff */
[C-C-:B------:R-:W-:Y:S02]  /*1070*/  SHF.L.U64.HI R209, R210.reuse, 0x2, R221.reuse ;  /* 0x00000002d2d17819 */ /* 0x140fe400000102dd */
[----:B------:R-:W-:Y:S02]  /*1080*/  @P1 LEA.HI.X R7, R210, UR5, R221, 0x2, P2 ;  /* 0x00000005d2071c11 */ /* 0x000fe400090f14dd */
[----:B------:R-:W-:Y:S01]  /*1090*/  ISETP.NE.U32.AND P2, PT, RZ, UR8, PT ;  /* 0x00000008ff007c0c */ /* 0x000fe2000bf45070 */
[----:B------:R-:W-:Y:S01]  /*10a0*/  ULDC UR4, c[0x0][0x288] ;  /* 0x0000a20000047ab9 */ /* 0x000fe20000000800 */
[----:B------:R-:W-:Y:S01]  /*10b0*/  IADD3 R8, P3, R208, UR6, RZ ;  /* 0x00000006d0087c10 */ /* 0x000fe2000ff7e0ff */
[----:B------:R0:W5:Y:S01]  /*10c0*/  @P1 LDG.E R3, desc[UR40][R6.64] ;  /* 0x0000002806031981 */ /* 0x000162000c1e1900 */
[----:B------:R-:W-:-:S02]  /*10d0*/  ISETP.NE.AND.EX P2, PT, RZ, UR9, PT, P2 ;  /* 0x00000009ff007c0c */ /* 0x000fc4000bf45320 */
[----:B------:R-:W-:Y:S01]  /*10e0*/  MOV R30, UR4 ;  /* 0x00000004001e7c02 */ /* 0x000fe20008000f00 */
[----:B------:R-:W-:Y:S01]  /*10f0*/  ULDC.64 UR4, c[0x0][0x3f8] ;  /* 0x0000fe0000047ab9 */ /* 0x000fe20000000a00 */
[----:B------:R-:W-:-:S05]  /*1100*/  IADD3.X R9, R209, UR7, RZ, P3, !PT ;  /* 0x00000007d1097c10 */ /* 0x000fca0009ffe4ff */
[----:B------:R0:W5:Y:S04]  /*1110*/  @P0 LDG.E R27, desc[UR40][R8.64] ;  /* 0x00000028081b0981 */ /* 0x000168000c1e1900 */
[----:B------:R-:W-:-:S04]  /*1120*/  @P2 IADD3 R4, P1, R208, UR8, RZ ;  /* 0x00000008d0042c10 */ /* 0x000fc8000ff3e0ff */
[----:B------:R-:W-:-:S05]  /*1130*/  @P2 IADD3.X R5, R209, UR9, RZ, P1, !PT ;  /* 0x00000009d1052c10 */ /* 0x000fca0008ffe4ff */
[----:B------:R0:W5:Y:S01]  /*1140*/  @P2 LDG.E R30, desc[UR40][R4.64] ;  /* 0x00000028041e2981 */ /* 0x000162000c1e1900 */
[----:B------:R-:W-:-:S03]  /*1150*/  UISETP.NE.U32.AND UP0, UPT, UR4, URZ, UPT ;  /* 0x0000003f0400728c */ /* 0x000fc6000bf05070 */
[----:B------:R-:W-:Y:S01]  /*1160*/  ULDC UR4, c[0x0][0x404] ;  /* 0x0001010000047ab9 */ /* 0x000fe20000000800 */
[----:B------:R-:W-:-:S03]  /*1170*/  UISETP.NE.AND.EX UP0, UPT, UR5, URZ, UPT, UP0 ;  /* 0x0000003f0500728c */ /* 0x000fc6000bf05300 */
[----:B------:R-:W-:Y:S01]  /*1180*/  ULDC UR5, c[0x0][0x2e0] ;  /* 0x0000b80000057ab9 */ /* 0x000fe20000000800 */
[----:B------:R-:W-:-:S04]  /*1190*/  USEL UR4, UR4, 0x1, UP0 ;  /* 0x0000000104047887 */ /* 0x000fc80008000000 */
[----:B------:R-:W-:-:S03]  /*11a0*/  UIMAD UR4, UR4, UR5, URZ ;  /* 0x00000005040472a4 */ /* 0x000fc6000f8e023f */
[----:B------:R-:W-:Y:S02]  /*11b0*/  ULDC UR5, c[0x0][0x338] ;  /* 0x0000ce0000057ab9 */ /* 0x000fe40000000800 */
[----:B------:R-:W-:Y:S02]  /*11c0*/  IMAD.U32 R62, RZ, RZ, UR5 ;  /* 0x00000005ff3e7e24 */ /* 0x000fe4000f8e00ff */
[----:B------:R-:W-:Y:S02]  /*11d0*/  IMAD.U32 R24, RZ, RZ, UR4 ;  /* 0x00000004ff187e24 */ /* 0x000fe4000f8e00ff */
[----:B------:R-:W-:Y:S01]  /*11e0*/  IMAD.MOV.U32 R25, RZ, RZ, R210 ;  /* 0x000000ffff197224 */ /* 0x000fe200078e00d2 */
[----:B0-----:R-:W-:Y:S06]  /*11f0*/  @P2 BRA `(.L_x_430) ;  /* 0x0000000000242947 */ /* 0x001fec0003800000 */
[----:B------:R-:W-:Y:S02]  /*1200*/  ULDC.64 UR4, c[0x0][0xa00] ;  /* 0x0002800000047ab9 */ /* 0x000fe40000000a00 */
[----:B------:R-:W-:-:S04]  /*1210*/  ISETP.NE.U32.AND P1, PT, RZ, UR4, PT ;  /* 0x00000004ff007c0c */ /* 0x000fc8000bf25070 */
[----:B------:R-:W-:-:S13]  /*1220*/  ISETP.NE.AND.EX P1, PT, RZ, UR5, PT, P1 ;  /* 0x00000005ff007c0c */ /* 0x000fda000bf25310 */
[----:B------:R-:W-:Y:S05]  /*1230*/  @!P1 BRA `(.L_x_430) ;  /* 0x0000000000149947 */ /* 0x000fea0003800000 */
[----:B------:R-:W0:Y:S02]  /*1240*/  LDC.64 R4, c[0x0][0xa00] ;  /* 0x00028000ff047b82 */ /* 0x000e240000000a00 */
[----:B0-----:R-:W-:-:S05]  /*1250*/  IMAD.WIDE R4, R25, 0x4, R4 ;  /* 0x0000000419047825 */ /* 0x001fca00078e0204 */
[----:B-----5:R-:W2:Y:S04]  /*1260*/  LDG.E R30, desc[UR40][R4.64] ;  /* 0x00000028041e7981 */ /* 0x020ea8000c1e1900 */
[----:B------:R-:W2:Y:S02]  /*1270*/  LDG.E R7, desc[UR40][R4.64+0x4] ;  /* 0x0000042804077981 */ /* 0x000ea4000c1e1900 */
[----:B--2---:R-:W-:-:S07]  /*1280*/  IMAD.IADD R30, R7, 0x1, -R30 ;  /* 0x00000001071e7824 */ /* 0x004fce00078e0a1e */
.L_x_430:
[----:B------:R-:W-:Y:S01]  /*1290*/  ULDC.64 UR4, c[0x0][0xa20] ;  /* 0x0002880000047ab9 */ /* 0x000fe20000000a00 */
[----:B------:R-:W-:Y:S01]  /*12a0*/  IMAD.MOV.U32 R213, RZ, RZ, R85 ;  /* 0x000000ffffd57224 */ /* 0x000fe200078e0055 */
[----:B------:R-:W-:Y:S02]  /*12b0*/  ISETP.NE.U32.AND P1, PT, RZ, UR4, PT ;  /* 0x00000004ff007c0c */ /* 0x000fe4000bf25070 */
[----:B------:R-:W-:Y:S02]  /*12c0*/  MOV R207, R86 ;  /* 0x0000005600cf7202 */ /* 0x000fe40000000f00 */
[----:B------:R-:W-:-:S13]  /*12d0*/  ISETP.NE.AND.EX P1, PT, RZ, UR5, PT, P1 ;  /* 0x00000005ff007c0c */ /* 0x000fda000bf25310 */
[----:B------:R-:W-:Y:S05]  /*12e0*/  @!P1 BRA `(.L_x_431) ;  /* 0x0000000000109947 */ /* 0x000fea0003800000 */
[----:B------:R-:W-:-:S04]  /*12f0*/  IADD3 R4, P0, R208, UR4, RZ ;  /* 0x00000004d0047c10 */ /* 0x000fc8000ff1e0ff */
[----:B------:R-:W-:-:S05]  /*1300*/  IADD3.X R5, R209, UR5, RZ, P0, !PT ;  /* 0x00000005d1057c10 */ /* 0x000fca00087fe4ff */
[----:B------:R0:W5:Y:S01]  /*1310*/  LDG.E R24, desc[UR40][R4.64] ;  /* 0x0000002804187981 */ /* 0x000162000c1e1900 */
[----:B------:R-:W-:Y:S05]  /*1320*/  BRA `(.L_x_432) ;  /* 0x0000000000107947 */ /* 0x000fea0003800000 */
.L_x_431:
[----:B------:R-:W-:Y:S05]  /*1330*/  @!P0 BRA `(.L_x_432) ;  /* 0x00000000000c8947 */ /* 0x000fea0003800000 */
[----:B------:R-:W2:Y:S04]  /*1340*/  LDG.E R5, desc[UR40][R8.64] ;  /* 0x0000002808057981 */ /* 0x000ea8000c1e1900 */
[----:B------:R-:W2:Y:S02]  /*1350*/  LDG.E R24, desc[UR40][R8.64+0x4] ;  /* 0x0000042808187981 */ /* 0x000ea4000c1e1900 */
[----:B--2---:R-:W-:-:S07]  /*1360*/  IMAD.IADD R24, R24, 0x1, -R5 ;  /* 0x0000000118187824 */ /* 0x004fce00078e0a05 */
.L_x_432:
[----:B------:R-:W-:Y:S02]  /*1370*/  ULDC.64 UR4, c[0x0][0xa10] ;  /* 0x0002840000047ab9 */ /* 0x000fe40000000a00 */
[----:B------:R-:W-:-:S04]  /*1380*/  ISETP.NE.U32.AND P0, PT, RZ, UR4, PT ;  /* 0x00000004ff007c0c */ /* 0x000fc8000bf05070 */
[----:B------:R-:W-:Y:S01]  /*1390*/  ISETP.NE.AND.EX P0, PT, RZ, UR5, PT, P0 ;  /* 0x00000005ff007c0c */ /* 0x000fe2000bf05300 */
[----:B-----5:R-:W-:Y:S01]  /*13a0*/  IMAD.IADD R3, R24, 0x1, -R3 ;  /* 0x0000000118037824 */ /* 0x020fe200078e0a03 */
[----:B------:R-:W-:-:S11]  /*13b0*/  ULDC.64 UR4, c[0x0][0xa30] ;  /* 0x00028c0000047ab9 */ /* 0x000fd60000000a00 */
[----:B0-----:R-:W0:Y:S02]  /*13c0*/  @P0 LDC.64 R4, c[0x0][0xa10] ;  /* 0x00028400ff040b82 */ /* 0x001e240000000a00 */
[----:B0-----:R-:W-:-:S05]  /*13d0*/  @P0 IMAD.WIDE R4, R25, 0x4, R4 ;  /* 0x0000000419040825 */ /* 0x001fca00078e0204 */
[----:B------:R-:W2:Y:S04]  /*13e0*/  @P0 LDG.E R0, desc[UR40][R4.64] ;  /* 0x0000002804000981 */ /* 0x000ea8000c1e1900 */
[----:B------:R-:W2:Y:S01]  /*13f0*/  @P0 LDG.E R9, desc[UR40][R4.64+0x4] ;  /* 0x0000042804090981 */ /* 0x000ea2000c1e1900 */
[----:B------:R-:W-:Y:S01]  /*1400*/  IMAD.MOV R60, RZ, RZ, -R3 ;  /* 0x000000ffff3c7224 */ /* 0x000fe200078e0a03 */
[----:B------:R-:W-:Y:S01]  /*1410*/  ISETP.NE.U32.AND P1, PT, RZ, UR4, PT ;  /* 0x00000004ff007c0c */ /* 0x000fe2000bf25070 */
[----:B------:R-:W-:-:S03]  /*1420*/  IMAD.MOV.U32 R31, RZ, RZ, R24 ;  /* 0x000000ffff1f7224 */ /* 0x000fc600078e0018 */
[----:B------:R-:W-:Y:S02]  /*1430*/  VIMNMX R60, RZ, R60, !PT ;  /* 0x0000003cff3c7248 */ /* 0x000fe40007fe0100 */
[----:B------:R-:W-:-:S13]  /*1440*/  ISETP.NE.AND.EX P1, PT, RZ, UR5, PT, P1 ;  /* 0x00000005ff007c0c */ /* 0x000fda000bf25310 */
[----:B------:R-:W-:-:S04]  /*1450*/  @P1 IADD3 R6, P2, R208, UR4, RZ ;  /* 0x00000004d0061c10 */ /* 0x000fc8000ff5e0ff */
[----:B------:R-:W-:-:S05]  /*1460*/  @P1 IADD3.X R7, R209, UR5, RZ, P2, !PT ;  /* 0x00000005d1071c10 */ /* 0x000fca00097fe4ff */
[----:B------:R0:W5:Y:S01]  /*1470*/  @P1 LDG.E R31, desc[UR40][R6.64] ;  /* 0x00000028061f1981 */ /* 0x000162000c1e1900 */
[----:B--2---:R-:W-:-:S04]  /*1480*/  @P0 IMAD.IADD R62, R9, 0x1, -R0 ;  /* 0x00000001093e0824 */ /* 0x004fc800078e0a00 */
[----:B------:R-:W-:-:S05]  /*1490*/  IMAD.IADD R176, R3, 0x1, R62 ;  /* 0x0000000103b07824 */ /* 0x000fca00078e023e */
[----:B------:R-:W-:-:S05]  /*14a0*/  IADD3 R0, R176, 0x5f, RZ ;  /* 0x0000005fb0007810 */ /* 0x000fca0007ffe0ff */
[----:B------:R-:W-:-:S05]  /*14b0*/  IMAD.HI R0, R0, 0x2aaaaaab, RZ ;  /* 0x2aaaaaab00007827 */ /* 0x000fca00078e02ff */
[----:B------:R-:W-:-:S04]  /*14c0*/  SHF.R.U32.HI R177, RZ, 0x1f, R0 ;  /* 0x0000001fffb17819 */ /* 0x000fc80000011600 */
[----:B------:R-:W-:-:S05]  /*14d0*/  LEA.HI.SX32 R177, R0, R177, 0x1c ;  /* 0x000000b100b17211 */ /* 0x000fca00078fe2ff */
[----:B------:R-:W-:-:S05]  /*14e0*/  IMAD R3, R177, 0x60, -R3 ;  /* 0x00000060b1037824 */ /* 0x000fca00078e0a03 */
[----:B------:R-:W-:-:S04]  /*14f0*/  VIMNMX R3, R3, R62, PT ;  /* 0x0000003e03037248 */ /* 0x000fc80003fe0100 */
[----:B------:R-:W-:Y:S01]  /*1500*/  ISETP.GT.AND P0, PT, R3, R60, PT ;  /* 0x0000003c0300720c */ /* 0x000fe20003f04270 */
[----:B------:R-:W-:-:S05]  /*1510*/  IMAD.WIDE.U32 R60, R60, -0x55555555, RZ ;  /* 0xaaaaaaab3c3c7825 */ /* 0x000fca00078e00ff */
[----:B------:R-:W-:-:S05]  /*1520*/  SHF.R.U32.HI R60, RZ, 0x6, R61 ;  /* 0x00000006ff3c7819 */ /* 0x000fca000001163d */
[----:B------:R-:W-:Y:S02]  /*1530*/  IMAD.MOV.U32 R59, RZ, RZ, R60 ;  /* 0x000000ffff3b7224 */ /* 0x000fe400078e003c */
[----:B------:R-:W-:-:S04]  /*1540*/  @P0 VIADD R0, R3, 0x5f ;  /* 0x0000005f03000836 */ /* 0x000fc80000000000 */
[----:B------:R-:W-:-:S05]  /*1550*/  @P0 IMAD.HI R0, R0, 0x2aaaaaab, RZ ;  /* 0x2aaaaaab00000827 */ /* 0x000fca00078e02ff */
[----:B------:R-:W-:-:S04]  /*1560*/  @P0 SHF.R.U32.HI R3, RZ, 0x1f, R0 ;  /* 0x0000001fff030819 */ /* 0x000fc80000011600 */
[----:B------:R-:W-:Y:S02]  /*1570*/  @P0 LEA.HI.SX32 R59, R0, R3, 0x1c ;  /* 0x00000003003b0211 */ /* 0x000fe400078fe2ff */
[----:B------:R-:W-:Y:S02]  /*1580*/  PLOP3.LUT P0, PT, PT, PT, PT, 0x80, 0x0 ;  /* 0x000000000000781c */ /* 0x000fe40003f0f070 */
[----:B------:R-:W-:-:S13]  /*1590*/  ISETP.GT.AND P1, PT, R59, R60, PT ;  /* 0x0000003c3b00720c */ /* 0x000fda0003f24270 */
[----:B0-----:R-:W-:Y:S05]  /*15a0*/  @!P1 BRA `(.L_x_433) ;  /* 0x0000003c00d89947 */ /* 0x001fea0003800000 */
[----:B------:R-:W-:Y:S01]  /*15b0*/  VIADD R58, R18, 0x1c400 ;  /* 0x0001c400123a7836 */ /* 0x000fe20000000000 */
[----:B------:R-:W-:Y:S04]  /*15c0*/  BSSY B6, `(.L_x_434) ;  /* 0x0000013000067945 */ /* 0x000fe80003800000 */
[----:B------:R-:W-:-:S13]  /*15d0*/  LOP3.LUT P0, RZ, R58, 0x3ff, RZ, 0xc0, !PT ;  /* 0x000003ff3aff7812 */ /* 0x000fda000780c0ff */
[----:B------:R-:W-:Y:S05]  /*15e0*/  @!P0 BRA `(.L_x_435) ;  /* 0x0000000000408947 */ /* 0x000fea0003800000 */
[----:B------:R-:W-:Y:S01]  /*15f0*/  MOV R0, 0x0 ;  /* 0x0000000000007802 */ /* 0x000fe20000000f00 */
[----:B------:R-:W-:Y:S01]  /*1600*/  ULDC.64 UR4, c[0x4][0x90] ;  /* 0x0100240000047ab9 */ /* 0x000fe20000000a00 */
[----:B------:R-:W-:Y:S01]  /*1610*/  ULDC.64 UR6, c[0x4][0x20] ;  /* 0x0100080000067ab9 */ /* 0x000fe20000000a00 */
[----:B------:R-:W-:Y:S01]  /*1620*/  IMAD.U32 R4, RZ, RZ, UR4 ;  /* 0x00000004ff047e24 */ /* 0x000fe2000f8e00ff */
[----:B------:R0:W1:Y:S01]  /*1630*/  LDC.64 R14, c[0x4][R0] ;  /* 0x01000000000e7b82 */ /* 0x0000620000000a00 */
[----:B------:R-:W-:Y:S01]  /*1640*/  MOV R5, UR5 ;  /* 0x0000000500057c02 */ /* 0x000fe20008000f00 */
[----:B------:R-:W-:Y:S01]  /*1650*/  ULDC.64 UR4, c[0x4][0x98] ;  /* 0x0100260000047ab9 */ /* 0x000fe20000000a00 */
[----:B------:R-:W-:Y:S01]  /*1660*/  IMAD.U32 R10, RZ, RZ, UR6 ;  /* 0x00000006ff0a7e24 */ /* 0x000fe2000f8e00ff */
[----:B------:R-:W-:Y:S01]  /*1670*/  MOV R12, 0x1 ;  /* 0x00000001000c7802 */ /* 0x000fe20000000f00 */
[----:B------:R-:W-:Y:S02]  /*1680*/  IMAD.U32 R6, RZ, RZ, UR4 ;  /* 0x00000004ff067e24 */ /* 0x000fe4000f8e00ff */
[----:B------:R-:W-:-:S02]  /*1690*/  IMAD.U32 R7, RZ, RZ, UR5 ;  /* 0x00000005ff077e24 */ /* 0x000fc4000f8e00ff */
[----:B------:R-:W-:Y:S02]  /*16a0*/  IMAD.U32 R11, RZ, RZ, UR7 ;  /* 0x00000007ff0b7e24 */ /* 0x000fe4000f8e00ff */
[----:B------:R-:W-:Y:S02]  /*16b0*/  IMAD.MOV.U32 R8, RZ, RZ, 0x70 ;  /* 0x00000070ff087424 */ /* 0x000fe400078e00ff */
[----:B0-----:R-:W-:-:S07]  /*16c0*/  IMAD.MOV.U32 R13, RZ, RZ, RZ ;  /* 0x000000ffff0d7224 */ /* 0x001fce00078e00ff */
[----:B------:R-:W-:-:S07]  /*16d0*/  LEPC R20, `(.L_x_435) ;  /* 0x000000001014794e */ /* 0x000fce0000000000 */
[----:B-1---5:R-:W-:Y:S05]  /*16e0*/  CALL.ABS.NOINC R14 ;  /* 0x000000000e007343 */ /* 0x022fea0003c00000 */
.L_x_435:
[----:B------:R-:W-:Y:S05]  /*16f0*/  BSYNC B6 ;  /* 0x0000000000067941 */ /* 0x000fea0003800000 */
.L_x_434:
        /* <DEDUP_REMOVED lines=17> */
[----:B0-----:R-:W-:-:S07]  /*1810*/  IMAD.MOV.U32 R13, RZ, RZ, RZ ;  /* 0x000000ffff0d7224 */ /* 0x001fce00078e00ff */
[----:B------:R-:W-:-:S07]  /*1820*/  LEPC R20, `(.L_x_437) ;  /* 0x000000001014794e */ /* 0x000fce0000000000 */
[----:B-1---5:R-:W-:Y:S05]  /*1830*/  CALL.ABS.NOINC R14 ;  /* 0x000000000e007343 */ /* 0x022fea0003c00000 */
.L_x_437:
[----:B------:R-:W-:Y:S05]  /*1840*/  BSYNC B6 ;  /* 0x0000000000067941 */ /* 0x000fea0003800000 */
.L_x_436:
[----:B------:R-:W-:Y:S01]  /*1850*/  ULDC.64 UR4, c[0x0][0x9f8] ;  /* 0x00027e0000047ab9 */ /* 0x000fe20000000a00 */
[----:B------:R-:W0:Y:S01]  /*1860*/  LDC R0, c[0x0][0x428] ;  /* 0x00010a00ff007b82 */ /* 0x000e220000000800 */
[----:B------:R-:W-:Y:S01]  /*1870*/  ISETP.NE.U32.AND P0, PT, RZ, UR4, PT ;  /* 0x00000004ff007c0c */ /* 0x000fe2000bf05070 */
[----:B------:R-:W-:-:S03]  /*1880*/  ULDC.64 UR6, c[0x0][0xa08] ;  /* 0x0002820000067ab9 */ /* 0x000fc60000000a00 */
[----:B------:R-:W-:Y:S01]  /*1890*/  ISETP.NE.AND.EX P0, PT, RZ, UR5, PT, P0 ;  /* 0x00000005ff007c0c */ /* 0x000fe2000bf05300 */
[----:B------:R-:W1:Y:S02]  /*18a0*/  S2R R20, SR_TID.X ;  /* 0x0000000000147919 */ /* 0x000e640000002100 */
[----:B------:R-:W2:Y:S01]  /*18b0*/  LDC.64 R42, c[0x0][0x2f0] ;  /* 0x0000bc00ff2a7b82 */ /* 0x000ea20000000a00 */
[----:B------:R-:W-:Y:S01]  /*18c0*/  IADD3 R56, R27, R24, RZ ;  /* 0x000000181b387210 */ /* 0x000fe20007ffe0ff */
[C---:B------:R-:W-:Y:S02]  /*18d0*/  VIADD R99, R16.reuse, 0x20 ;  /* 0x0000002010637836 */ /* 0x040fe40000000000 */
[C---:B------:R-:W-:Y:S02]  /*18e0*/  VIADD R98, R16.reuse, 0x40 ;  /* 0x0000004010627836 */ /* 0x040fe40000000000 */
[----:B------:R-:W-:Y:S02]  /*18f0*/  VIADD R96, R16, 0x60 ;  /* 0x0000006010607836 */ /* 0x000fe40000000000 */
[----:B------:R-:W3:Y:S02]  /*1900*/  LDC.64 R54, c[0x0][0x3d8] ;  /* 0x0000f600ff367b82 */ /* 0x000ee40000000a00 */
[----:B------:R-:W-:-:S04]  /*1910*/  @P0 IADD3 R4, P1, R208, UR4, RZ ;  /* 0x00000004d0040c10 */ /* 0x000fc8000ff3e0ff */
[----:B------:R-:W-:Y:S01]  /*1920*/  @P0 IADD3.X R5, R209, UR5, RZ, P1, !PT ;  /* 0x00000005d1050c10 */ /* 0x000fe20008ffe4ff */
[----:B------:R-:W-:Y:S01]  /*1930*/  ULDC.64 UR4, c[0x0][0x2f8] ;  /* 0x0000be0000047ab9 */ /* 0x000fe20000000a00 */
[----:B------:R-:W4:Y:S03]  /*1940*/  LDC R27, c[0x0][0x3d4] ;  /* 0x0000f500ff1b7b82 */ /* 0x000f260000000800 */
[----:B------:R1:W4:Y:S01]  /*1950*/  @P0 LDG.E R25, desc[UR40][R4.64] ;  /* 0x0000002804190981 */ /* 0x000322000c1e1900 */
[----:B0-----:R-:W-:Y:S01]  /*1960*/  ISETP.NE.AND P0, PT, R0, 0x1, PT ;  /* 0x000000010000780c */ /* 0x001fe20003f05270 */
[C---:B------:R-:W-:Y:S01]  /*1970*/  VIADD R94, R16.reuse, 0x80 ;  /* 0x00000080105e7836 */ /* 0x040fe20000000000 */
[----:B------:R-:W-:Y:S01]  /*1980*/  SHF.R.S32.HI R33, RZ, 0x1f, R56 ;  /* 0x0000001fff217819 */ /* 0x000fe20000011438 */
[----:B------:R-:W-:Y:S01]  /*1990*/  VIADD R92, R16, 0xa0 ;  /* 0x000000a0105c7836 */ /* 0x000fe20000000000 */
[----:B------:R-:W0:Y:S01]  /*19a0*/  LDC.64 R48, c[0x0][0x3e8] ;  /* 0x0000fa00ff307b82 */ /* 0x000e220000000a00 */
[----:B------:R-:W-:Y:S01]  /*19b0*/  IMAD.SHL.U32 R28, R219, 0x4, RZ ;  /* 0x00000004db1c7824 */ /* 0x000fe200078e00ff */
[----:B--2---:R-:W-:Y:S01]  /*19c0*/  SHF.L.U64.HI R88, R42, 0x6, R43 ;  /* 0x000000062a587819 */ /* 0x004fe2000001022b */
[-C--:B------:R-:W-:Y:S01]  /*19d0*/  IMAD R6, R33, R42.reuse, RZ ;  /* 0x0000002a21067224 */ /* 0x080fe200078e02ff */
[----:B------:R-:W-:Y:S01]  /*19e0*/  SHF.R.S32.HI R81, RZ, 0x1f, R211 ;  /* 0x0000001fff517819 */ /* 0x000fe200000114d3 */
[----:B-1----:R-:W-:Y:S01]  /*19f0*/  IMAD.WIDE.U32 R4, R56, R42, RZ ;  /* 0x0000002a38047225 */ /* 0x002fe200078e00ff */
[----:B------:R-:W-:-:S02]  /*1a00*/  SHF.R.U32.HI R26, RZ, 0x7, R20 ;  /* 0x00000007ff1a7819 */ /* 0x000fc40000011614 */
[----:B------:R-:W-:Y:S01]  /*1a10*/  SHF.R.S32.HI R29, RZ, 0x1f, R28 ;  /* 0x0000001fff1d7819 */ /* 0x000fe2000001141c */
[----:B------:R-:W1:Y:S01]  /*1a20*/  @P0 LDC R3, c[0x0][0x42c] ;  /* 0x00010b00ff030b82 */ /* 0x000e620000000800 */
[----:B------:R-:W-:Y:S01]  /*1a30*/  ISETP.NE.AND P6, PT, R26, 0x1, PT ;  /* 0x000000011a00780c */ /* 0x000fe20003fc5270 */
[----:B------:R-:W-:Y:S01]  /*1a40*/  IMAD.SHL.U32 R87, R220, 0x40, RZ ;  /* 0x00000040dc577824 */ /* 0x000fe200078e00ff */
[----:B---3--:R-:W-:Y:S01]  /*1a50*/  SHF.L.U64.HI R84, R54, 0x6, R55 ;  /* 0x0000000636547819 */ /* 0x008fe20000010237 */
[----:B------:R-:W-:Y:S01]  /*1a60*/  IMAD.MOV.U32 R80, RZ, RZ, 0x20 ;  /* 0x00000020ff507424 */ /* 0x000fe200078e00ff */
[----:B------:R-:W-:Y:S01]  /*1a70*/  IADD3 R79, R26, 0x8, RZ ;  /* 0x000000081a4f7810 */ /* 0x000fe20007ffe0ff */
[----:B------:R-:W-:Y:S01]  /*1a80*/  IMAD.SHL.U32 R83, R54, 0x40, RZ ;  /* 0x0000004036537824 */ /* 0x000fe200078e00ff */
[----:B------:R-:W-:Y:S01]  /*1a90*/  LOP3.LUT R87, R87, 0x1c0, RZ, 0xc0, !PT ;  /* 0x000001c057577812 */ /* 0x000fe200078ec0ff */
[----:B------:R-:W2:Y:S01]  /*1aa0*/  @P0 LDC R7, c[0x0][0x430] ;  /* 0x00010c00ff070b82 */ /* 0x000ea20000000800 */
[----:B----4-:R-:W-:-:S02]  /*1ab0*/  IMAD.SHL.U32 R78, R27, 0x2, RZ ;  /* 0x000000021b4e7824 */ /* 0x010fc400078e00ff */
[----:B------:R-:W-:Y:S01]  /*1ac0*/  SHF.R.U32.HI R82, RZ, 0x3, R87 ;  /* 0x00000003ff527819 */ /* 0x000fe20000011657 */
[----:B0-----:R-:W-:Y:S01]  /*1ad0*/  IMAD.WIDE.U32 R10, R19, R48, R16 ;  /* 0x00000030130a7225 */ /* 0x001fe200078e0010 */
[----:B------:R-:W-:-:S03]  /*1ae0*/  SHF.L.U64.HI R91, R48, 0x6, R49 ;  /* 0x00000006305b7819 */ /* 0x000fc60000010231 */
[----:B------:R-:W-:Y:S02]  /*1af0*/  IMAD R75, R49, 0x60, RZ ;  /* 0x00000060314b7824 */ /* 0x000fe400078e02ff */
[----:B------:R-:W-:Y:S02]  /*1b00*/  IMAD.SHL.U32 R89, R48, 0x40, RZ ;  /* 0x0000004030597824 */ /* 0x000fe400078e00ff */
[----:B-1----:R-:W-:-:S04]  /*1b10*/  @P0 IMAD.HI.U32 R0, R86, R3, RZ ;  /* 0x0000000356000227 */ /* 0x002fc800078e00ff */
[----:B------:R-:W-:Y:S02]  /*1b20*/  IMAD R3, R56, R43, R6 ;  /* 0x0000002b38037224 */ /* 0x000fe400078e0206 */
[----:B------:R-:W-:Y:S01]  /*1b30*/  IMAD R6, R218, R42, RZ ;  /* 0x0000002ada067224 */ /* 0x000fe200078e02ff */
[----:B--2---:R-:W-:Y:S01]  /*1b40*/  @P0 SHF.R.U32.HI R86, RZ, R7, R0 ;  /* 0x00000007ff560219 */ /* 0x004fe20000011600 */
[----:B------:R-:W-:Y:S01]  /*1b50*/  IMAD.IADD R5, R5, 0x1, R3 ;  /* 0x0000000105057824 */ /* 0x000fe200078e0203 */
[----:B------:R-:W-:Y:S01]  /*1b60*/  ISETP.NE.U32.AND P0, PT, RZ, UR6, PT ;  /* 0x00000006ff007c0c */ /* 0x000fe2000bf05070 */
[----:B------:R-:W-:Y:S01]  /*1b70*/  IMAD R6, R19, R43, R6 ;  /* 0x0000002b13067224 */ /* 0x000fe200078e0206 */
[----:B------:R-:W-:Y:S01]  /*1b80*/  SHF.R.S32.HI R7, RZ, 0x1f, R86 ;  /* 0x0000001fff077819 */ /* 0x000fe20000011456 */
[----:B------:R-:W-:Y:S01]  /*1b90*/  IMAD.WIDE.U32 R4, R86, UR4, R4 ;  /* 0x0000000456047c25 */ /* 0x000fe2000f8e0004 */
[----:B------:R-:W-:-:S03]  /*1ba0*/  ISETP.NE.AND.EX P0, PT, RZ, UR7, PT, P0 ;  /* 0x00000007ff007c0c */ /* 0x000fc6000bf05300 */
[----:B------:R-:W-:-:S04]  /*1bb0*/  IMAD R3, R7, UR4, RZ ;  /* 0x0000000407037c24 */ /* 0x000fc8000f8e02ff */
[----:B------:R-:W-:Y:S01]  /*1bc0*/  IMAD R3, R86, UR5, R3 ;  /* 0x0000000556037c24 */ /* 0x000fe2000f8e0203 */
[----:B------:R-:W-:-:S03]  /*1bd0*/  ULDC.64 UR4, c[0x0][0x300] ;  /* 0x0000c00000047ab9 */ /* 0x000fc60000000a00 */
[----:B------:R-:W-:Y:S01]  /*1be0*/  IMAD.IADD R5, R5, 0x1, R3 ;  /* 0x0000000105057824 */ /* 0x000fe200078e0203 */
[----:B------:R-:W-:Y:S02]  /*1bf0*/  SHF.R.S32.HI R0, RZ, 0x1f, R25 ;  /* 0x0000001fff007819 */ /* 0x000fe40000011419 */
[----:B------:R-:W-:Y:S02]  /*1c00*/  SEL R41, R25, RZ, !P0 ;  /* 0x000000ff19297207 */ /* 0x000fe40004000000 */
[----:B------:R-:W-:-:S03]  /*1c10*/  SEL R8, R0, RZ, !P0 ;  /* 0x000000ff00087207 */ /* 0x000fc60004000000 */
[----:B------:R-:W-:-:S04]  /*1c20*/  IMAD.WIDE.U32 R20, R41, UR4, R4 ;  /* 0x0000000429147c25 */ /* 0x000fc8000f8e0004 */
[----:B------:R-:W-:Y:S02]  /*1c30*/  IMAD R0, R8, UR4, RZ ;  /* 0x0000000408007c24 */ /* 0x000fe4000f8e02ff */
[----:B------:R-:W-:-:S04]  /*1c40*/  IMAD.WIDE.U32 R4, R19, R42, R16 ;  /* 0x0000002a13047225 */ /* 0x000fc800078e0010 */
[----:B------:R-:W-:Y:S01]  /*1c50*/  IMAD R97, R41, UR5, R0 ;  /* 0x0000000529617c24 */ /* 0x000fe2000f8e0200 */
[----:B------:R-:W-:Y:S05]  /*1c60*/  @!P6 WARPSYNC.ALL ;  /* 0x000000000000e948 */ /* 0x000fea0003800000 */
[----:B------:R-:W-:Y:S01]  /*1c70*/  ULDC UR4, c[0x0][0x310] ;  /* 0x0000c40000047ab9 */ /* 0x000fe20000000800 */
[----:B------:R-:W-:Y:S01]  /*1c80*/  IMAD.IADD R97, R21, 0x1, R97 ;  /* 0x0000000115617824 */ /* 0x000fe200078e0261 */
[----:B------:R-:W-:Y:S01]  /*1c90*/  @!P6 BAR.SYNC.DEFER_BLOCKING 0x9, 0x100 ;  /* 0x024400000000eb1d */ /* 0x000fe20000010000 */
[----:B------:R-:W-:Y:S02]  /*1ca0*/  ISETP.GE.AND P1, PT, R99, UR4, PT ;  /* 0x0000000463007c0c */ /* 0x000fe4000bf26270 */
[----:B------:R-:W-:Y:S01]  /*1cb0*/  IADD3 R95, P0, R20, R4, RZ ;  /* 0x00000004145f7210 */ /* 0x000fe20007f1e0ff */
[----:B------:R-:W-:Y:S01]  /*1cc0*/  VIADD R4, R16, 0xc0 ;  /* 0x000000c010047836 */ /* 0x000fe20000000000 */
[----:B------:R-:W-:Y:S01]  /*1cd0*/  SEL R3, RZ, 0xffffffff, P1 ;  /* 0xffffffffff037807 */ /* 0x000fe20000800000 */
[----:B------:R-:W-:Y:S01]  /*1ce0*/  ULDC.64 UR6, c[0x0][0x320] ;  /* 0x0000c80000067ab9 */ /* 0x000fe20000000a00 */
[----:B------:R-:W-:-:S02]  /*1cf0*/  IADD3.X R93, R97, R5, R6, P0, !PT ;  /* 0x00000005615d7210 */ /* 0x000fc400007fe406 */
[C---:B------:R-:W-:Y:S01]  /*1d00*/  ISETP.GE.AND P0, PT, R16.reuse, UR4, PT ;  /* 0x0000000410007c0c */ /* 0x040fe2000bf06270 */
[----:B------:R-:W-:Y:S01]  /*1d10*/  IMAD.SHL.U32 R5, R3, 0x2, RZ ;  /* 0x0000000203057824 */ /* 0x000fe200078e00ff */
[----:B------:R-:W-:Y:S01]  /*1d20*/  IADD3 R6, R16, 0xe0, RZ ;  /* 0x000000e010067810 */ /* 0x000fe20007ffe0ff */
[----:B------:R-:W-:Y:S01]  /*1d30*/  IMAD R3, R7, UR6, RZ ;  /* 0x0000000607037c24 */ /* 0x000fe2000f8e02ff */
[----:B------:R-:W-:Y:S02]  /*1d40*/  SEL R0, RZ, 0x1, P0 ;  /* 0x00000001ff007807 */ /* 0x000fe40000000000 */
[----:B------:R-:W-:Y:S01]  /*1d50*/  ISETP.GE.AND P0, PT, R98, UR4, PT ;  /* 0x0000000462007c0c */ /* 0x000fe2000bf06270 */
[----:B------:R-:W-:Y:S01]  /*1d60*/  IMAD R7, R86, UR7, R3 ;  /* 0x0000000756077c24 */ /* 0x000fe2000f8e0203 */
[----:B------:R-:W-:Y:S02]  /*1d70*/  ISETP.GE.AND P1, PT, R96, UR4, PT ;  /* 0x0000000460007c0c */ /* 0x000fe4000bf26270 */
[----:B------:R-:W-:-:S02]  /*1d80*/  ISETP.GE.AND P3, PT, R6, UR4, PT ;  /* 0x0000000406007c0c */ /* 0x000fc4000bf66270 */
[----:B------:R-:W-:Y:S02]  /*1d90*/  LOP3.LUT R0, R5, 0x2, R0, 0xe2, !PT ;  /* 0x0000000205007812 */ /* 0x000fe400078ee200 */
[----:B------:R-:W-:Y:S02]  /*1da0*/  SEL R3, RZ, 0x4, P0 ;  /* 0x00000004ff037807 */ /* 0x000fe40000000000 */
[----:B------:R-:W-:Y:S02]  /*1db0*/  SEL R6, RZ, 0x8, P1 ;  /* 0x00000008ff067807 */ /* 0x000fe40000800000 */
[----:B------:R-:W-:Y:S02]  /*1dc0*/  ISETP.GE.AND P0, PT, R94, UR4, PT ;  /* 0x000000045e007c0c */ /* 0x000fe4000bf06270 */
[----:B------:R-:W-:Y:S02]  /*1dd0*/  ISETP.GE.AND P1, PT, R92, UR4, PT ;  /* 0x000000045c007c0c */ /* 0x000fe4000bf26270 */
[----:B------:R-:W-:Y:S01]  /*1de0*/  ISETP.GE.AND P2, PT, R4, UR4, PT ;  /* 0x0000000404007c0c */ /* 0x000fe2000bf46270 */
[----:B------:R-:W-:Y:S01]  /*1df0*/  IMAD.WIDE.U32 R4, R86, UR6, R16 ;  /* 0x0000000656047c25 */ /* 0x000fe2000f8e0010 */
[----:B------:R-:W-:Y:S01]  /*1e00*/  LOP3.LUT R0, R6, R0, R3, 0xfe, !PT ;  /* 0x0000000006007212 */ /* 0x000fe200078efe03 */
[----:B------:R-:W-:Y:S01]  /*1e10*/  ULDC.64 UR4, c[0x0][0x328] ;  /* 0x0000ca0000047ab9 */ /* 0x000fe20000000a00 */
[----:B------:R-:W-:Y:S01]  /*1e20*/  SEL R3, RZ, 0x10, P0 ;  /* 0x00000010ff037807 */ /* 0x000fe20000000000 */
[----:B------:R-:W-:Y:S01]  /*1e30*/  IMAD.SHL.U32 R86, R42, 0x40, RZ ;  /* 0x000000402a567824 */ /* 0x000fe200078e00ff */
[----:B------:R-:W-:-:S02]  /*1e40*/  SEL R6, RZ, 0x20, P1 ;  /* 0x00000020ff067807 */ /* 0x000fc40000800000 */
[----:B------:R-:W-:Y:S01]  /*1e50*/  IADD3 R5, R5, R7, RZ ;  /* 0x0000000705057210 */ /* 0x000fe20007ffe0ff */
[----:B------:R-:W-:Y:S01]  /*1e60*/  IMAD R7, R8, UR4, RZ ;  /* 0x0000000408077c24 */ /* 0x000fe2000f8e02ff */
[----:B------:R-:W-:Y:S01]  /*1e70*/  LOP3.LUT R3, R6, R0, R3, 0xfe, !PT ;  /* 0x0000000006037212 */ /* 0x000fe200078efe03 */
[----:B------:R-:W-:Y:S01]  /*1e80*/  IMAD.WIDE.U32 R8, R19, R54, R16 ;  /* 0x0000003613087225 */ /* 0x000fe200078e0010 */
[----:B------:R-:W-:Y:S02]  /*1e90*/  SEL R0, RZ, 0x40, P2 ;  /* 0x00000040ff007807 */ /* 0x000fe40001000000 */
[----:B------:R-:W-:Y:S01]  /*1ea0*/  ISETP.GE.AND P0, PT, R16, R27, PT ;  /* 0x0000001b1000720c */ /* 0x000fe20003f06270 */
[----:B------:R-:W-:Y:S01]  /*1eb0*/  IMAD R63, R41, UR5, R7 ;  /* 0x00000005293f7c24 */ /* 0x000fe2000f8e0207 */
[----:B------:R-:W-:Y:S01]  /*1ec0*/  LOP3.LUT R0, R3, R0, RZ, 0xfc, !PT ;  /* 0x0000000003007212 */ /* 0x000fe200078efcff */
[----:B------:R-:W-:Y:S01]  /*1ed0*/  IMAD.WIDE.U32 R40, R41, UR4, R4 ;  /* 0x0000000429287c25 */ /* 0x000fe2000f8e0004 */
[----:B------:R-:W-:Y:S01]  /*1ee0*/  SEL R3, R27, RZ, P0 ;  /* 0x000000ff1b037207 */ /* 0x000fe20000000000 */
[----:B------:R-:W-:Y:S01]  /*1ef0*/  ULDC UR4, c[0x0][0x2e4] ;  /* 0x0000b90000047ab9 */ /* 0x000fe20000000800 */
[----:B------:R-:W-:Y:S01]  /*1f00*/  LOP3.LUT P1, RZ, R220, 0x4, RZ, 0xc0, !PT ;  /* 0x00000004dcff7812 */ /* 0x000fe2000782c0ff */
[----:B------:R-:W-:Y:S01]  /*1f10*/  IMAD R4, R218, R54, RZ ;  /* 0x00000036da047224 */ /* 0x000fe200078e02ff */
[C---:B------:R-:W-:Y:S01]  /*1f20*/  IADD3 R56, P2, R19.reuse, R56, RZ ;  /* 0x0000003813387210 */ /* 0x040fe20007f5e0ff */
[----:B------:R-:W-:Y:S01]  /*1f30*/  IMAD.IADD R3, R16, 0x1, R3 ;  /* 0x0000000110037824 */ /* 0x000fe200078e0203 */
[----:B------:R-:W-:Y:S01]  /*1f40*/  SEL R80, R80, 0xffffffe0, !P1 ;  /* 0xffffffe050507807 */ /* 0x000fe20004800000 */
[C---:B------:R-:W-:Y:S01]  /*1f50*/  IMAD R13, R19.reuse, R55, R4 ;  /* 0x00000037130d7224 */ /* 0x040fe200078e0204 */
[----:B------:R-:W-:Y:S01]  /*1f60*/  ISETP.GE.AND P1, PT, R16, UR4, PT ;  /* 0x0000000410007c0c */ /* 0x000fe2000bf26270 */
[----:B------:R-:W-:Y:S01]  /*1f70*/  IMAD.WIDE.U32 R4, R19, R54, R28 ;  /* 0x0000003613047225 */ /* 0x000fe200078e001c */
[----:B------:R-:W-:-:S03]  /*1f80*/  SHF.R.S32.HI R12, RZ, 0x1f, R3 ;  /* 0x0000001fff0c7819 */ /* 0x000fc60000011403 */
[----:B------:R-:W-:Y:S01]  /*1f90*/  IMAD.IADD R9, R13, 0x1, R9 ;  /* 0x000000010d097824 */ /* 0x000fe200078e0209 */
[----:B------:R-:W-:Y:S01]  /*1fa0*/  IADD3 R5, R5, R13, RZ ;  /* 0x0000000d05057210 */ /* 0x000fe20007ffe0ff */
[----:B------:R-:W-:Y:S01]  /*1fb0*/  IMAD R6, R218, R48, RZ ;  /* 0x00000030da067224 */ /* 0x000fe200078e02ff */
[----:B-----5:R-:W-:Y:S01]  /*1fc0*/  SHF.R.S32.HI R13, RZ, 0x1f, R31 ;  /* 0x0000001fff0d7819 */ /* 0x020fe2000001141f */
[----:B------:R-:W-:Y:S01]  /*1fd0*/  IMAD.WIDE.U32 R50, R31, R54, R8 ;  /* 0x000000361f327225 */ /* 0x000fe200078e0008 */
[----:B------:R-:W-:Y:S02]  /*1fe0*/  LEA.HI R12, R12, R3, RZ, 0x3 ;  /* 0x000000030c0c7211 */ /* 0x000fe400078f18ff */
[----:B------:R-:W-:Y:S01]  /*1ff0*/  LOP3.LUT R3, R87, 0x18, R16, 0xf8, !PT ;  /* 0x0000001857037812 */ /* 0x000fe200078ef810 */
[C---:B------:R-:W-:Y:S01]  /*2000*/  IMAD R15, R19.reuse, R49, R6 ;  /* 0x00000031130f7224 */ /* 0x040fe200078e0206 */
[----:B------:R-:W-:Y:S01]  /*2010*/  LOP3.LUT R69, R12, 0xfffffff8, RZ, 0xc0, !PT ;  /* 0xfffffff80c457812 */ /* 0x000fe200078ec0ff */
[----:B------:R-:W-:Y:S01]  /*2020*/  IMAD.WIDE.U32 R6, R19, R48, R28 ;  /* 0x0000003013067225 */ /* 0x000fe200078e001c */
[----:B------:R-:W-:-:S02]  /*2030*/  SHF.R.S32.HI R70, RZ, 0x3, R12 ;  /* 0x00000003ff467819 */ /* 0x000fc4000001140c */
[----:B------:R-:W-:Y:S01]  /*2040*/  SHF.R.S32.HI R64, RZ, 0x1f, R69 ;  /* 0x0000001fff407819 */ /* 0x000fe20000011445 */
[----:B------:R-:W-:Y:S02]  /*2050*/  IMAD R14, R13, R48, RZ ;  /* 0x000000300d0e7224 */ /* 0x000fe400078e02ff */
[----:B------:R-:W-:Y:S01]  /*2060*/  IMAD.WIDE.U32 R52, R31, R54, R4 ;  /* 0x000000361f347225 */ /* 0x000fe200078e0004 */
[----:B------:R-:W-:Y:S02]  /*2070*/  LOP3.LUT R4, R3, R82, RZ, 0x3c, !PT ;  /* 0x0000005203047212 */ /* 0x000fe400078e3cff */
[--C-:B------:R-:W-:Y:S01]  /*2080*/  LOP3.LUT R3, R87, 0x38, R12.reuse, 0xf8, !PT ;  /* 0x0000003857037812 */ /* 0x100fe200078ef80c */
[----:B------:R-:W-:Y:S01]  /*2090*/  IMAD.IADD R11, R15, 0x1, R11 ;  /* 0x000000010f0b7824 */ /* 0x000fe200078e020b */
[----:B------:R-:W-:Y:S01]  /*20a0*/  LOP3.LUT R5, R204, 0x38, R12, 0xf8, !PT ;  /* 0x00000038cc057812 */ /* 0x000fe200078ef80c */
[----:B------:R-:W-:Y:S02]  /*20b0*/  IMAD.IADD R7, R7, 0x1, R15 ;  /* 0x0000000107077824 */ /* 0x000fe400078e020f */
[----:B------:R-:W-:Y:S01]  /*20c0*/  IMAD R25, R31, R49, R14 ;  /* 0x000000311f197224 */ /* 0x000fe200078e020e */
[----:B------:R-:W-:Y:S01]  /*20d0*/  LOP3.LUT R5, R5, R234, RZ, 0x3c, !PT ;  /* 0x000000ea05057212 */ /* 0x000fe200078e3cff */
[----:B------:R-:W-:-:S02]  /*20e0*/  IMAD R14, R13, R54, RZ ;  /* 0x000000360d0e7224 */ /* 0x000fc400078e02ff */
[----:B------:R-:W-:-:S04]  /*20f0*/  IMAD.WIDE.U32 R44, R31, R48, R10 ;  /* 0x000000301f2c7225 */ /* 0x000fc800078e000a */
[----:B------:R-:W-:-:S04]  /*2100*/  IMAD.WIDE.U32 R46, R31, R48, R6 ;  /* 0x000000301f2e7225 */ /* 0x000fc800078e0006 */
[----:B------:R-:W-:Y:S01]  /*2110*/  IMAD R77, R205, 0x200, R4 ;  /* 0x00000200cd4d7824 */ /* 0x000fe200078e0204 */
[----:B------:R-:W-:Y:S01]  /*2120*/  LOP3.LUT R4, R3, R82, RZ, 0x3c, !PT ;  /* 0x0000005203047212 */ /* 0x000fe200078e3cff */
[----:B------:R-:W-:Y:S01]  /*2130*/  IMAD R7, R31, R55, R14 ;  /* 0x000000371f077224 */ /* 0x000fe200078e020e */
[----:B------:R-:W-:Y:S01]  /*2140*/  SEL R3, RZ, 0xffffff80, P3 ;  /* 0xffffff80ff037807 */ /* 0x000fe20001800000 */
[----:B------:R-:W-:Y:S01]  /*2150*/  IMAD R11, R55, 0x60, RZ ;  /* 0x00000060370b7824 */ /* 0x000fe200078e02ff */
[----:B------:R-:W-:Y:S01]  /*2160*/  LEA R67, R205, R4, 0x9 ;  /* 0x00000004cd437211 */ /* 0x000fe200078e48ff */
[----:B------:R-:W-:Y:S01]  /*2170*/  IMAD R15, R43, 0x60, RZ ;  /* 0x000000602b0f7824 */ /* 0x000fe200078e02ff */
[----:B------:R-:W-:Y:S01]  /*2180*/  LOP3.LUT R3, R0, 0x80, R3, 0xc8, !PT ;  /* 0x0000008000037812 */ /* 0x000fe200078ec803 */
[----:B------:R-:W-:Y:S01]  /*2190*/  IMAD.WIDE.U32 R54, R54, 0x60, RZ ;  /* 0x0000006036367825 */ /* 0x000fe200078e00ff */
[----:B------:R-:W-:-:S03]  /*21a0*/  LOP3.LUT R0, R0, 0x40, RZ, 0xc0, !PT ;  /* 0x0000004000007812 */ /* 0x000fc600078ec0ff */
[----:B------:R-:W-:Y:S01]  /*21b0*/  IMAD.WIDE.U32 R42, R42, 0x60, RZ ;  /* 0x000000602a2a7825 */ /* 0x000fe200078e00ff */
[----:B------:R-:W-:-:S03]  /*21c0*/  IADD3 R74, R55, R11, RZ ;  /* 0x0000000b374a7210 */ /* 0x000fc60007ffe0ff */
[----:B------:R-:W-:-:S04]  /*21d0*/  IMAD.WIDE.U32 R48, R48, 0x60, RZ ;  /* 0x0000006030307825 */ /* 0x000fc800078e00ff */
[----:B------:R-:W-:Y:S01]  /*21e0*/  IMAD.X R57, R218, 0x1, R33, P2 ;  /* 0x00000001da397824 */ /* 0x000fe200010e0621 */
[----:B------:R-:W-:Y:S01]  /*21f0*/  ISETP.GE.AND P2, PT, R99, UR4, PT ;  /* 0x0000000463007c0c */ /* 0x000fe2000bf46270 */
[----:B------:R-:W-:Y:S02]  /*2200*/  IMAD.IADD R76, R43, 0x1, R15 ;  /* 0x000000012b4c7824 */ /* 0x000fe400078e020f */
[----:B------:R-:W-:Y:S02]  /*2210*/  IMAD.IADD R75, R49, 0x1, R75 ;  /* 0x00000001314b7824 */ /* 0x000fe400078e024b */
[----:B------:R-:W-:Y:S02]  /*2220*/  IMAD.IADD R73, R80, 0x1, R77 ;  /* 0x0000000150497824 */ /* 0x000fe400078e024d */
[----:B------:R-:W-:Y:S02]  /*2230*/  IMAD.IADD R72, R25, 0x1, R45 ;  /* 0x0000000119487824 */ /* 0x000fe400078e022d */
[----:B------:R-:W-:-:S02]  /*2240*/  IMAD.IADD R71, R7, 0x1, R51 ;  /* 0x0000000107477824 */ /* 0x000fc400078e0233 */
[----:B------:R-:W-:Y:S02]  /*2250*/  IMAD.IADD R68, R47, 0x1, R25 ;  /* 0x000000012f447824 */ /* 0x000fe400078e0219 */
[----:B------:R-:W-:Y:S02]  /*2260*/  IMAD.IADD R66, R53, 0x1, R7 ;  /* 0x0000000135427824 */ /* 0x000fe400078e0207 */
[----:B------:R-:W-:Y:S02]  /*2270*/  IMAD.IADD R65, R206, 0x1, R5 ;  /* 0x00000001ce417824 */ /* 0x000fe400078e0205 */
[----:B------:R-:W-:-:S07]  /*2280*/  IMAD.IADD R63, R41, 0x1, R63 ;  /* 0x00000001293f7824 */ /* 0x000fce00078e023f */
.L_x_485:
[----:B------:R-:W0:Y:S01]  /*2290*/  LDC.64 R102, c[0x0][0x2d8] ;  /* 0x0000b600ff667b82 */ /* 0x000e220000000a00 */
[----:B------:R-:W-:Y:S01]  /*22a0*/  VIADD R59, R59, 0xffffffff ;  /* 0xffffffff3b3b7836 */ /* 0x000fe20000000000 */
[----:B------:R-:W-:Y:S05]  /*22b0*/  YIELD ;  /* 0x0000000000007946 */ /* 0x000fea0003800000 */
[----:B------:R-:W-:Y:S01]  /*22c0*/  SHF.R.S32.HI R11, RZ, 0x1f, R59 ;  /* 0x0000001fff0b7819 */ /* 0x000fe2000001143b */
[----:B------:R-:W1:Y:S01]  /*22d0*/  LDC R105, c[0x0][0x3d4] ;  /* 0x0000f500ff697b82 */ /* 0x000e620000000800 */
[-C--:B------:R-:W-:Y:S01]  /*22e0*/  IMAD R5, R76, R59.reuse, RZ ;  /* 0x0000003b4c057224 */ /* 0x080fe200078e02ff */
[----:B------:R-:W-:Y:S01]  /*22f0*/  BSSY B0, `(.L_x_438) ;  /* 0x00002a3000007945 */ /* 0x000fe20003800000 */
[----:B------:R-:W-:-:S04]  /*2300*/  IMAD.WIDE.U32 R108, R42, R59, RZ ;  /* 0x0000003b2a6c7225 */ /* 0x000fc800078e00ff */
[----:B------:R-:W-:Y:S01]  /*2310*/  IMAD R5, R11, R42, R5 ;  /* 0x0000002a0b057224 */ /* 0x000fe200078e0205 */
[CC--:B------:R-:W-:Y:S01]  /*2320*/  IADD3 R4, P3, P4, R95.reuse, R108.reuse, R86 ;  /* 0x0000006c5f047210 */ /* 0x0c0fe20007c7e056 */
[----:B------:R-:W-:Y:S01]  /*2330*/  IMAD R107, R2, 0x1800, R77 ;  /* 0x00001800026b7824 */ /* 0x000fe200078e024d */
[----:B------:R-:W-:Y:S01]  /*2340*/  IADD3 R6, P5, R95, R108, RZ ;  /* 0x0000006c5f067210 */ /* 0x000fe20007fbe0ff */
[----:B------:R-:W-:-:S03]  /*2350*/  IMAD.IADD R38, R109, 0x1, R5 ;  /* 0x000000016d267824 */ /* 0x000fc600078e0205 */
[----:B------:R-:W-:Y:S01]  /*2360*/  LEA R107, R107, R58, 0x1 ;  /* 0x0000003a6b6b7211 */ /* 0x000fe200078e08ff */
[----:B------:R-:W-:Y:S01]  /*2370*/  IMAD.X R7, R38, 0x1, R93, P5 ;  /* 0x0000000126077824 */ /* 0x000fe200028e065d */
[----:B------:R-:W-:Y:S02]  /*2380*/  IADD3.X R5, R93, R38, R88, P3, P4 ;  /* 0x000000265d057210 */ /* 0x000fe40001fe8458 */
[-C--:B0-----:R-:W-:Y:S02]  /*2390*/  LEA R12, P3, R4, R102.reuse, 0x1 ;  /* 0x00000066040c7211 */ /* 0x081fe400078608ff */
[----:B------:R-:W-:Y:S02]  /*23a0*/  LEA R14, P5, R6, R102, 0x1 ;  /* 0x00000066060e7211 */ /* 0x000fe400078a08ff */
[----:B------:R-:W-:Y:S01]  /*23b0*/  LEA.HI.X R13, R4, R103, R5, 0x1, P3 ;  /* 0x00000067040d7211 */ /* 0x000fe200018f0c05 */
[----:B------:R-:W-:Y:S01]  /*23c0*/  IMAD R5, R2, 0x1800, R73 ;  /* 0x0000180002057824 */ /* 0x000fe200078e0249 */
[----:B-1----:R-:W-:-:S02]  /*23d0*/  ISETP.GE.AND P3, PT, R105, 0x1, PT ;  /* 0x000000016900780c */ /* 0x002fc40003f66270 */
[----:B------:R-:W-:Y:S01]  /*23e0*/  ISETP.GT.AND P4, PT, R59, R60, PT ;  /* 0x0000003c3b00720c */ /* 0x000fe20003f84270 */
[----:B------:R-:W-:Y:S01]  /*23f0*/  IMAD R106, R5, 0x2, R58 ;  /* 0x00000002056a7824 */ /* 0x000fe200078e023a */
[----:B------:R-:W-:Y:S02]  /*2400*/  LEA.HI.X R15, R6, R103, R7, 0x1, P5 ;  /* 0x00000067060f7211 */ /* 0x000fe400028f0c07 */
[----:B------:R-:W-:-:S07]  /*2410*/  P2R R100, PR, RZ, 0x10 ;  /* 0x00000010ff647803 */ /* 0x000fce0000000000 */
[----:B--234-:R-:W-:Y:S05]  /*2420*/  @!P3 BRA `(.L_x_439) ;  /* 0x0000002400d4b947 */ /* 0x01cfea0003800000 */
[----:B------:R-:W-:Y:S01]  /*2430*/  ULDC.U8 UR4, c[0x0][0x3f0] ;  /* 0x0000fc0000047ab9 */ /* 0x000fe20000000000 */
[-C--:B------:R-:W-:Y:S01]  /*2440*/  IMAD R5, R74, R59.reuse, RZ ;  /* 0x0000003b4a057224 */ /* 0x080fe200078e02ff */
[----:B------:R-:W-:Y:S01]  /*2450*/  ISETP.NE.AND P3, PT, RZ, UR4, PT ;  /* 0x00000004ff007c0c */ /* 0x000fe2000bf65270 */
[-C--:B------:R-:W-:Y:S02]  /*2460*/  IMAD R7, R75, R59.reuse, RZ ;  /* 0x0000003b4b077224 */ /* 0x080fe400078e02ff */
[C---:B------:R-:W-:Y:S02]  /*2470*/  IMAD R9, R11.reuse, R54, R5 ;  /* 0x000000360b097224 */ /* 0x040fe400078e0205 */
[----:B------:R-:W-:Y:S02]  /*2480*/  IMAD R11, R11, R48, R7 ;  /* 0x000000300b0b7224 */ /* 0x000fe400078e0207 */
[----:B------:R-:W-:Y:S02]  /*2490*/  IMAD R104, R59, -0x60, R62 ;  /* 0xffffffa03b687824 */ /* 0x000fe400078e023e */
[----:B------:R-:W-:-:S03]  /*24a0*/  IMAD.WIDE.U32 R6, R54, R59, RZ ;  /* 0x0000003b36067225 */ /* 0x000fc600078e00ff */
[----:B------:R-:W-:Y:S01]  /*24b0*/  VIMNMX R104, R104, 0x60, PT ;  /* 0x0000006068687848 */ /* 0x000fe20003fe0100 */
[----:B------:R-:W-:-:S04]  /*24c0*/  IMAD.WIDE.U32 R4, R48, R59, RZ ;  /* 0x0000003b30047225 */ /* 0x000fc800078e00ff */
[----:B------:R-:W-:Y:S02]  /*24d0*/  IMAD.IADD R101, R7, 0x1, R9 ;  /* 0x0000000107657824 */ /* 0x000fe400078e0209 */
[----:B------:R-:W-:Y:S01]  /*24e0*/  IMAD.IADD R111, R5, 0x1, R11 ;  /* 0x00000001056f7824 */ /* 0x000fe200078e020b */
[----:B------:R-:W-:Y:S06]  /*24f0*/  @!P3 BRA `(.L_x_440) ;  /* 0x0000001000a4b947 */ /* 0x000fec0003800000 */
[----:B------:R-:W-:Y:S01]  /*2500*/  ISETP.GE.AND P4, PT, R19, R104, PT ;  /* 0x000000681300720c */ /* 0x000fe20003f86270 */
[----:B------:R-:W-:Y:S01]  /*2510*/  BSSY B1, `(.L_x_441) ;  /* 0x000001c000017945 */ /* 0x000fe20003800000 */
[----:B------:R-:W-:Y:S02]  /*2520*/  CS2R R10, SRZ ;  /* 0x00000000000a7805 */ /* 0x000fe4000001ff00 */
[----:B------:R-:W-:Y:S02]  /*2530*/  CS2R R34, SRZ ;  /* 0x0000000000227805 */ /* 0x000fe4000001ff00 */
[----:B------:R-:W-:Y:S02]  /*2540*/  CS2R R36, SRZ ;  /* 0x0000000000247805 */ /* 0x000fe4000001ff00 */
[----:B------:R-:W-:Y:S02]  /*2550*/  CS2R R32, SRZ ;  /* 0x0000000000207805 */ /* 0x000fe4000001ff00 */
[----:B------:R-:W-:-:S03]  /*2560*/  CS2R R38, SRZ ;  /* 0x0000000000267805 */ /* 0x000fc6000001ff00 */
[----:B------:R-:W-:Y:S05]  /*2570*/  @P4 BRA `(.L_x_442) ;  /* 0x0000000000544947 */ /* 0x000fea0003800000 */
[----:B------:R-:W-:Y:S01]  /*2580*/  IADD3 R9, P3, R52, R6, RZ ;  /* 0x0000000634097210 */ /* 0x000fe20007f7e0ff */
[----:B------:R-:W-:Y:S01]  /*2590*/  ULDC.64 UR4, c[0x0][0x3c8] ;  /* 0x0000f20000047ab9 */ /* 0x000fe20000000a00 */
[----:B------:R-:W-:Y:S02]  /*25a0*/  CS2R R36, SRZ ;  /* 0x0000000000247805 */ /* 0x000fe4000001ff00 */
[----:B------:R-:W-:Y:S01]  /*25b0*/  CS2R R38, SRZ ;  /* 0x0000000000267805 */ /* 0x000fe2000001ff00 */
[----:B------:R-:W-:Y:S01]  /*25c0*/  IMAD.X R24, R101, 0x1, R66, P3 ;  /* 0x0000000165187824 */ /* 0x000fe200018e0642 */
[----:B------:R-:W-:-:S04]  /*25d0*/  LEA R8, P3, R9, UR4, 0x1 ;  /* 0x0000000409087c11 */ /* 0x000fc8000f8608ff */
[----:B------:R-:W-:Y:S01]  /*25e0*/  LEA.HI.X R9, R9, UR5, R24, 0x1, P3 ;  /* 0x0000000509097c11 */ /* 0x000fe200098f0c18 */
[----:B------:R-:W-:Y:S01]  /*25f0*/  ULDC.64 UR4, c[0x0][0x3e0] ;  /* 0x0000f80000047ab9 */ /* 0x000fe20000000a00 */
[----:B------:R-:W-:-:S05]  /*2600*/  IADD3 R25, P3, R46, R4, RZ ;  /* 0x000000042e197210 */ /* 0x000fca0007f7e0ff */
[----:B------:R-:W-:Y:S01]  /*2610*/  IMAD.X R26, R111, 0x1, R68, P3 ;  /* 0x000000016f1a7824 */ /* 0x000fe200018e0644 */
[----:B------:R-:W-:-:S04]  /*2620*/  LEA R24, P3, R25, UR4, 0x1 ;  /* 0x0000000419187c11 */ /* 0x000fc8000f8608ff */
[----:B------:R-:W-:Y:S02]  /*2630*/  LEA.HI.X R25, R25, UR5, R26, 0x1, P3 ;  /* 0x0000000519197c11 */ /* 0x000fe400098f0c1a */
[C---:B------:R-:W-:Y:S02]  /*2640*/  ISETP.GE.AND P3, PT, R28.reuse, R105, PT ;  /* 0x000000691c00720c */ /* 0x040fe40003f66270 */
[----:B------:R-:W-:Y:S02]  /*2650*/  IADD3 R26, R28, 0x10, RZ ;  /* 0x000000101c1a7810 */ /* 0x000fe40007ffe0ff */
[----:B------:R-:W-:Y:S02]  /*2660*/  CS2R R34, SRZ ;  /* 0x0000000000227805 */ /* 0x000fe4000001ff00 */
[----:B------:R-:W-:-:S07]  /*2670*/  CS2R R32, SRZ ;  /* 0x0000000000207805 */ /* 0x000fce000001ff00 */
[----:B------:R0:W5:Y:S04]  /*2680*/  @!P3 LDG.E.64 R36, desc[UR40][R8.64] ;  /* 0x000000280824b981 */ /* 0x000168000c1e1b00 */
[----:B------:R0:W5:Y:S01]  /*2690*/  @!P3 LDG.E.64 R38, desc[UR40][R24.64] ;  /* 0x000000281826b981 */ /* 0x000162000c1e1b00 */
[----:B------:R-:W-:-:S13]  /*26a0*/  ISETP.GE.AND P3, PT, R26, R105, PT ;  /* 0x000000691a00720c */ /* 0x000fda0003f66270 */
[----:B------:R0:W5:Y:S04]  /*26b0*/  @!P3 LDG.E.64 R34, desc[UR40][R8.64+0x20] ;  /* 0x000020280822b981 */ /* 0x000168000c1e1b00 */
[----:B------:R0:W5:Y:S02]  /*26c0*/  @!P3 LDG.E.64 R32, desc[UR40][R24.64+0x20] ;  /* 0x000020281820b981 */ /* 0x000164000c1e1b00 */
.L_x_442:
[----:B------:R-:W-:Y:S05]  /*26d0*/  BSYNC B1 ;  /* 0x0000000000017941 */ /* 0x000fea0003800000 */
.L_x_441:
[----:B------:R-:W-:Y:S01]  /*26e0*/  ISETP.GE.AND P5, PT, R211, R104, PT ;  /* 0x00000068d300720c */ /* 0x000fe20003fa6270 */
[----:B------:R-:W-:Y:S01]  /*26f0*/  BSSY B1, `(.L_x_443) ;  /* 0x000001c000017945 */ /* 0x000fe20003800000 */
[----:B------:R-:W-:Y:S02]  /*2700*/  CS2R R26, SRZ ;  /* 0x00000000001a7805 */ /* 0x000fe4000001ff00 */
[----:B0-----:R-:W-:Y:S01]  /*2710*/  CS2R R8, SRZ ;  /* 0x0000000000087805 */ /* 0x001fe2000001ff00 */
[----:B-----5:R-:W-:Y:S01]  /*2720*/  IMAD.MOV.U32 R102, RZ, RZ, R34 ;  /* 0x000000ffff667224 */ /* 0x020fe200078e0022 */
[----:B------:R-:W-:Y:S01]  /*2730*/  CS2R R24, SRZ ;  /* 0x0000000000187805 */ /* 0x000fe2000001ff00 */
[----:B------:R-:W-:-:S06]  /*2740*/  IMAD.MOV.U32 R103, RZ, RZ, R35 ;  /* 0x000000ffff677224 */ /* 0x000fcc00078e0023 */
[----:B------:R-:W-:Y:S05]  /*2750*/  @P5 BRA `(.L_x_444) ;  /* 0x0000000000545947 */ /* 0x000fea0003800000 */
[----:B------:R-:W-:Y:S01]  /*2760*/  IADD3 R6, P3, P6, R52, R6, R83 ;  /* 0x0000000634067210 */ /* 0x000fe20007e7e053 */
[----:B------:R-:W-:Y:S01]  /*2770*/  ULDC.64 UR4, c[0x0][0x3c8] ;  /* 0x0000f20000047ab9 */ /* 0x000fe20000000a00 */
[----:B------:R-:W-:Y:S02]  /*2780*/  CS2R R26, SRZ ;  /* 0x00000000001a7805 */ /* 0x000fe4000001ff00 */
[----:B------:R-:W-:Y:S02]  /*2790*/  CS2R R24, SRZ ;  /* 0x0000000000187805 */ /* 0x000fe4000001ff00 */
[----:B------:R-:W-:Y:S02]  /*27a0*/  IADD3.X R5, R66, R101, R84, P3, P6 ;  /* 0x0000006542057210 */ /* 0x000fe40001fec454 */
[----:B------:R-:W-:-:S04]  /*27b0*/  IADD3 R7, P3, P6, R46, R4, R89 ;  /* 0x000000042e077210 */ /* 0x000fc80007e7e059 */
[----:B------:R-:W-:Y:S02]  /*27c0*/  IADD3.X R8, R68, R111, R91, P3, P6 ;  /* 0x0000006f44087210 */ /* 0x000fe40001fec45b */
[----:B------:R-:W-:-:S04]  /*27d0*/  LEA R4, P3, R6, UR4, 0x1 ;  /* 0x0000000406047c11 */ /* 0x000fc8000f8608ff */
[----:B------:R-:W-:Y:S01]  /*27e0*/  LEA.HI.X R5, R6, UR5, R5, 0x1, P3 ;  /* 0x0000000506057c11 */ /* 0x000fe200098f0c05 */
[----:B------:R-:W-:Y:S02]  /*27f0*/  ULDC.64 UR4, c[0x0][0x3e0] ;  /* 0x0000f80000047ab9 */ /* 0x000fe40000000a00 */
[----:B------:R-:W-:-:S04]  /*2800*/  LEA R6, P3, R7, UR4, 0x1 ;  /* 0x0000000407067c11 */ /* 0x000fc8000f8608ff */
[----:B------:R-:W-:Y:S02]  /*2810*/  LEA.HI.X R7, R7, UR5, R8, 0x1, P3 ;  /* 0x0000000507077c11 */ /* 0x000fe400098f0c08 */
[C---:B------:R-:W-:Y:S01]  /*2820*/  ISETP.GE.AND P3, PT, R28.reuse, R105, PT ;  /* 0x000000691c00720c */ /* 0x040fe20003f66270 */
[----:B------:R-:W-:Y:S01]  /*2830*/  VIADD R90, R28, 0x10 ;  /* 0x000000101c5a7836 */ /* 0x000fe20000000000 */
[----:B------:R-:W-:Y:S02]  /*2840*/  CS2R R10, SRZ ;  /* 0x00000000000a7805 */ /* 0x000fe4000001ff00 */
[----:B------:R-:W-:-:S09]  /*2850*/  CS2R R8, SRZ ;  /* 0x0000000000087805 */ /* 0x000fd2000001ff00 */
[----:B------:R0:W5:Y:S04]  /*2860*/  @!P3 LDG.E.64 R26, desc[UR40][R4.64] ;  /* 0x00000028041ab981 */ /* 0x000168000c1e1b00 */
[----:B------:R0:W5:Y:S01]  /*2870*/  @!P3 LDG.E.64 R24, desc[UR40][R6.64] ;  /* 0x000000280618b981 */ /* 0x000162000c1e1b00 */
[----:B------:R-:W-:-:S13]  /*2880*/  ISETP.GE.AND P3, PT, R90, R105, PT ;  /* 0x000000695a00720c */ /* 0x000fda0003f66270 */
[----:B------:R0:W5:Y:S04]  /*2890*/  @!P3 LDG.E.64 R10, desc[UR40][R4.64+0x20] ;  /* 0x00002028040ab981 */ /* 0x000168000c1e1b00 */
[----:B------:R0:W5:Y:S02]  /*28a0*/  @!P3 LDG.E.64 R8, desc[UR40][R6.64+0x20] ;  /* 0x000020280608b981 */ /* 0x000164000c1e1b00 */
.L_x_444:
[----:B------:R-:W-:Y:S05]  /*28b0*/  BSYNC B1 ;  /* 0x0000000000017941 */ /* 0x000fea0003800000 */
.L_x_443:
[----:B0-----:R-:W-:Y:S01]  /*28c0*/  IMAD.MOV.U32 R4, RZ, RZ, R36 ;  /* 0x000000ffff047224 */ /* 0x001fe200078e0024 */
[----:B------:R-:W-:Y:S01]  /*28d0*/  UISETP.NE.AND UP0, UPT, UR44, 0x3, UPT ;  /* 0x000000032c00788c */ /* 0x000fe2000bf05270 */
[----:B------:R-:W-:Y:S01]  /*28e0*/  IMAD.MOV.U32 R5, RZ, RZ, R37 ;  /* 0x000000ffff057224 */ /* 0x000fe200078e0025 */
[----:B------:R-:W-:Y:S01]  /*28f0*/  PRMT R118, R102, 0x5410, R103 ;  /* 0x0000541066767816 */ /* 0x000fe20000000067 */
[----:B------:R-:W-:Y:S02]  /*2900*/  IMAD.MOV.U32 R6, RZ, RZ, R38 ;  /* 0x000000ffff067224 */ /* 0x000fe400078e0026 */
[----:B------:R-:W-:Y:S01]  /*2910*/  IMAD.MOV.U32 R7, RZ, RZ, R39 ;  /* 0x000000ffff077224 */ /* 0x000fe200078e0027 */
[----:B------:R-:W-:Y:S01]  /*2920*/  PRMT R115, R4, 0x5410, R5 ;  /* 0x0000541004737816 */ /* 0x000fe20000000005 */
[----:B------:R-:W-:Y:S01]  /*2930*/  IMAD.MOV.U32 R5, RZ, RZ, R33 ;  /* 0x000000ffff057224 */ /* 0x000fe200078e0021 */
[----:B------:R-:W-:Y:S02]  /*2940*/  MOV R4, R32 ;  /* 0x0000002000047202 */ /* 0x000fe40000000f00 */
[----:B------:R-:W-:-:S02]  /*2950*/  PLOP3.LUT P3, PT, PT, PT, UP0, 0x80, 0x0 ;  /* 0x000000000000781c */ /* 0x000fc40003f6f008 */
[----:B------:R-:W-:Y:S01]  /*2960*/  PRMT R119, R4, 0x5410, R5 ;  /* 0x0000541004777816 */ /* 0x000fe20000000005 */
[----:B-----5:R-:W-:Y:S01]  /*2970*/  IMAD.MOV.U32 R4, RZ, RZ, R10 ;  /* 0x000000ffff047224 */ /* 0x020fe200078e000a */
[----:B------:R-:W-:Y:S01]  /*2980*/  PRMT R120, R6, 0x5410, R7 ;  /* 0x0000541006787816 */ /* 0x000fe20000000007 */
[----:B------:R-:W-:Y:S01]  /*2990*/  IMAD.MOV.U32 R5, RZ, RZ, R11 ;  /* 0x000000ffff057224 */ /* 0x000fe200078e000b */
[----:B------:R-:W-:Y:S01]  /*29a0*/  MOV R6, R26 ;  /* 0x0000001a00067202 */ /* 0x000fe20000000f00 */
[----:B------:R-:W-:-:S03]  /*29b0*/  IMAD.MOV.U32 R7, RZ, RZ, R27 ;  /* 0x000000ffff077224 */ /* 0x000fc600078e001b */
[----:B------:R-:W-:Y:S01]  /*29c0*/  PRMT R102, R4, 0x5410, R5 ;  /* 0x0000541004667816 */ /* 0x000fe20000000005 */
[----:B------:R-:W-:Y:S01]  /*29d0*/  IMAD.MOV.U32 R4, RZ, RZ, R8 ;  /* 0x000000ffff047224 */ /* 0x000fe200078e0008 */
[----:B------:R-:W-:Y:S01]  /*29e0*/  PRMT R109, R109, 0x5410, R6 ;  /* 0x000054106d6d7816 */ /* 0x000fe20000000006 */
[----:B------:R-:W-:Y:S01]  /*29f0*/  IMAD.MOV.U32 R5, RZ, RZ, R9 ;  /* 0x000000ffff057224 */ /* 0x000fe200078e0009 */
[----:B------:R-:W-:Y:S01]  /*2a00*/  PRMT R108, R7, 0x7610, R108 ;  /* 0x00007610076c7816 */ /* 0x000fe2000000006c */
[----:B------:R-:W-:Y:S02]  /*2a10*/  IMAD.MOV.U32 R6, RZ, RZ, R24 ;  /* 0x000000ffff067224 */ /* 0x000fe400078e0018 */
[----:B------:R-:W-:Y:S01]  /*2a20*/  IMAD.MOV.U32 R7, RZ, RZ, R25 ;  /* 0x000000ffff077224 */ /* 0x000fe200078e0019 */
[----:B------:R-:W-:Y:S02]  /*2a30*/  PRMT R103, R4, 0x5410, R5 ;  /* 0x0000541004677816 */ /* 0x000fe40000000005 */
[----:B------:R-:W-:-:S02]  /*2a40*/  PRMT R109, R6, 0x7610, R109 ;  /* 0x00007610066d7816 */ /* 0x000fc4000000006d */
[----:B------:R-:W-:Y:S01]  /*2a50*/  PRMT R108, R108, 0x5410, R7 ;  /* 0x000054106c6c7816 */ /* 0x000fe20000000007 */
[----:B------:R-:W-:Y:S06]  /*2a60*/  @!P3 BRA `(.L_x_445) ;  /* 0x000000000004b947 */ /* 0x000fec0003800000 */
[----:B------:R-:W-:Y:S01]  /*2a70*/  BPT.TRAP 0x1 ;  /* 0x000000040000795c */ /* 0x000fe20000300000 */
.L_x_445:
[----:B------:R-:W-:Y:S01]  /*2a80*/  LEA R90, R2, R18, 0x3 ;  /* 0x00000012025a7211 */ /* 0x000fe200078e18ff */
[----:B------:R-:W-:Y:S01]  /*2a90*/  BSSY B1, `(.L_x_446) ;  /* 0x0000004000017945 */ /* 0x000fe20003800000 */
[----:B------:R-:W-:-:S04]  /*2aa0*/  SHF.L.U32 R101, R23, 0x1f, RZ ;  /* 0x0000001f17657819 */ /* 0x000fc800000006ff */
[----:B------:R-:W0:Y:S02]  /*2ab0*/  SYNCS.PHASECHK.TRANS64.TRYWAIT P6, [R90+URZ+0x22890], R101 ;  /* 0x022890655a0075a7 */ /* 0x000e2400080c017f */
[----:B0-----:R-:W-:Y:S05]  /*2ac0*/  @!P6 BRA `(.L_x_447) ;  /* 0x000001180008e947 */ /* 0x001fea0003800000 */
.L_x_663:
[----:B------:R-:W-:Y:S05]  /*2ad0*/  BSYNC B1 ;  /* 0x0000000000017941 */ /* 0x000fea0003800000 */
.L_x_446:
[----:B------:R-:W-:Y:S04]  /*2ae0*/  BSSY B1, `(.L_x_448) ;  /* 0x0000065000017945 */ /* 0x000fe80003800000 */
[----:B------:R-:W-:Y:S05]  /*2af0*/  @P4 BRA `(.L_x_449) ;  /* 0x00000004008c4947 */ /* 0x000fea0003800000 */
[----:B------:R-:W-:Y:S04]  /*2b00*/  BSSY B2, `(.L_x_450) ;  /* 0x0000031000027945 */ /* 0x000fe80003800000 */
[----:B------:R-:W-:Y:S05]  /*2b10*/  @P1 BRA `(.L_x_451) ;  /* 0x0000000000bc1947 */ /* 0x000fea0003800000 */
[----:B------:R1:W2:Y:S01]  /*2b20*/  LDS.128 R4, [R107] ;  /* 0x000000006b047984 */ /* 0x0002a20000000c00 */
[----:B------:R-:W-:Y:S01]  /*2b30*/  ISETP.GE.AND P4, PT, R28, R105, PT ;  /* 0x000000691c00720c */ /* 0x000fe20003f86270 */
[----:B------:R-:W-:-:S12]  /*2b40*/  BSSY B3, `(.L_x_452) ;  /* 0x000002b000037945 */ /* 0x000fd80003800000 */
[----:B-1----:R-:W-:Y:S05]  /*2b50*/  @P4 BRA `(.L_x_453) ;  /* 0x0000000000a44947 */ /* 0x002fea0003800000 */
[--C-:B------:R-:W-:Y:S01]  /*2b60*/  SHF.R.U64 R111, R36, 0x10, R37.reuse ;  /* 0x00000010246f7819 */ /* 0x100fe20000001225 */
[----:B--2---:R-:W-:Y:S01]  /*2b70*/  IMAD.MOV.U32 R36, RZ, RZ, R6 ;  /* 0x000000ffff247224 */ /* 0x004fe200078e0006 */
[----:B------:R-:W-:Y:S01]  /*2b80*/  SHF.R.U32.HI R110, RZ, 0x10, R37 ;  /* 0x00000010ff6e7819 */ /* 0x000fe20000011625 */
[--C-:B------:R-:W-:Y:S01]  /*2b90*/  HADD2.F32 R6, -RZ, R5.reuse.H1_H1 ;  /* 0x30000005ff067230 */ /* 0x100fe20000004100 */
[--C-:B------:R-:W-:Y:S01]  /*2ba0*/  SHF.R.U64 R37, R38, 0x10, R39.reuse ;  /* 0x0000001026257819 */ /* 0x100fe20000001227 */
[----:B------:R-:W-:Y:S01]  /*2bb0*/  HADD2.F32 R5, -RZ, R5.H0_H0 ;  /* 0x20000005ff057230 */ /* 0x000fe20000004100 */
[----:B------:R-:W-:Y:S01]  /*2bc0*/  SHF.R.U32.HI R112, RZ, 0x10, R39 ;  /* 0x00000010ff707819 */ /* 0x000fe20000011627 */
[----:B------:R-:W-:Y:S02]  /*2bd0*/  HADD2.F32 R38, -RZ, R111.H0_H0 ;  /* 0x2000006fff267230 */ /* 0x000fe40000004100 */
[----:B------:R-:W-:Y:S02]  /*2be0*/  HADD2.F32 R39, -RZ, R37.H0_H0 ;  /* 0x20000025ff277230 */ /* 0x000fe40000004100 */
[----:B------:R-:W-:-:S02]  /*2bf0*/  HADD2.F32 R112, -RZ, R112.H0_H0 ;  /* 0x20000070ff707230 */ /* 0x000fc40000004100 */
[--C-:B------:R-:W-:Y:S02]  /*2c00*/  HADD2.F32 R37, -RZ, R7.reuse.H1_H1 ;  /* 0x30000007ff257230 */ /* 0x100fe40000004100 */
[CC--:B------:R-:W-:Y:S01]  /*2c10*/  FMUL.FTZ R114, R6.reuse, R39.reuse ;  /* 0x0000002706727220 */ /* 0x0c0fe20000410000 */
[----:B------:R-:W-:Y:S02]  /*2c20*/  HADD2.F32 R7, -RZ, R7.H0_H0 ;  /* 0x20000007ff077230 */ /* 0x000fe40000004100 */
[----:B------:R-:W-:Y:S01]  /*2c30*/  FMUL.FTZ R39, R5, R39 ;  /* 0x0000002705277220 */ /* 0x000fe20000410000 */
[----:B------:R-:W-:Y:S02]  /*2c40*/  HADD2.F32 R110, -RZ, R110.H0_H0 ;  /* 0x2000006eff6e7230 */ /* 0x000fe40000004100 */
[----:B------:R-:W-:Y:S01]  /*2c50*/  FMUL.FTZ R116, R37, R112 ;  /* 0x0000007025747220 */ /* 0x000fe20000410000 */
[----:B------:R-:W-:Y:S01]  /*2c60*/  FFMA.FTZ R114, R5, R38, -R114 ;  /* 0x0000002605727223 */ /* 0x000fe20000010872 */
[----:B------:R-:W-:Y:S01]  /*2c70*/  FMUL.FTZ R112, R7, R112 ;  /* 0x0000007007707220 */ /* 0x000fe20000410000 */
[----:B------:R-:W-:Y:S01]  /*2c80*/  FFMA.FTZ R113, R6, R38, R39 ;  /* 0x0000002606717223 */ /* 0x000fe20000010027 */
[----:B------:R-:W-:-:S02]  /*2c90*/  HADD2.F32 R38, -RZ, R120.H0_H0 ;  /* 0x20000078ff267230 */ /* 0x000fc40000004100 */
[-C--:B------:R-:W-:Y:S01]  /*2ca0*/  FFMA.FTZ R116, R7, R110.reuse, -R116 ;  /* 0x0000006e07747223 */ /* 0x080fe20000010874 */
[----:B------:R-:W-:Y:S02]  /*2cb0*/  HADD2.F32 R39, -RZ, R120.H1_H1 ;  /* 0x30000078ff277230 */ /* 0x000fe40000004100 */
[----:B------:R-:W-:Y:S01]  /*2cc0*/  FFMA.FTZ R117, R37, R110, R112 ;  /* 0x0000006e25757223 */ /* 0x000fe20000010070 */
[----:B------:R-:W-:Y:S02]  /*2cd0*/  HADD2.F32 R5, -RZ, R4.H1_H1 ;  /* 0x30000004ff057230 */ /* 0x000fe40000004100 */
[----:B------:R-:W-:Y:S02]  /*2ce0*/  HADD2.F32 R6, -RZ, R36.H1_H1 ;  /* 0x30000024ff067230 */ /* 0x000fe40000004100 */
[----:B------:R-:W-:Y:S02]  /*2cf0*/  HADD2.F32 R4, -RZ, R4.H0_H0 ;  /* 0x20000004ff047230 */ /* 0x000fe40000004100 */
[----:B------:R-:W-:Y:S01]  /*2d00*/  FMUL.FTZ R111, R5, R38 ;  /* 0x00000026056f7220 */ /* 0x000fe20000410000 */
[----:B------:R-:W-:-:S02]  /*2d10*/  HADD2.F32 R36, -RZ, R36.H0_H0 ;  /* 0x20000024ff247230 */ /* 0x000fc40000004100 */
[--C-:B------:R-:W-:Y:S02]  /*2d20*/  HADD2.F32 R7, -RZ, R115.reuse.H0_H0 ;  /* 0x20000073ff077230 */ /* 0x100fe40000004100 */
[----:B------:R-:W-:Y:S01]  /*2d30*/  FMUL.FTZ R38, R4, R38 ;  /* 0x0000002604267220 */ /* 0x000fe20000410000 */
[----:B------:R-:W-:Y:S02]  /*2d40*/  HADD2.F32 R37, -RZ, R115.H1_H1 ;  /* 0x30000073ff257230 */ /* 0x000fe40000004100 */
[-C--:B------:R-:W-:Y:S01]  /*2d50*/  FMUL.FTZ R115, R6, R39.reuse ;  /* 0x0000002706737220 */ /* 0x080fe20000410000 */
[----:B------:R-:W-:Y:S01]  /*2d60*/  FMUL.FTZ R39, R36, R39 ;  /* 0x0000002724277220 */ /* 0x000fe20000410000 */
[-C--:B------:R-:W-:Y:S01]  /*2d70*/  FFMA.FTZ R111, R4, R7.reuse, -R111 ;  /* 0x00000007046f7223 */ /* 0x080fe2000001086f */
[----:B------:R-:W-:Y:S01]  /*2d80*/  FFMA.FTZ R38, R5, R7, R38 ;  /* 0x0000000705267223 */ /* 0x000fe20000010026 */
[-C--:B------:R-:W-:Y:S01]  /*2d90*/  FFMA.FTZ R115, R36, R37.reuse, -R115 ;  /* 0x0000002524737223 */ /* 0x080fe20000010873 */
[----:B------:R-:W-:Y:S01]  /*2da0*/  FFMA.FTZ R6, R6, R37, R39 ;  /* 0x0000002506067223 */ /* 0x000fe20000010027 */
[----:B------:R-:W-:-:S02]  /*2db0*/  F2FP.F16.F32.PACK_AB R5, R113, R114 ;  /* 0x000000727105723e */ /* 0x000fc400000000ff */
[----:B------:R-:W-:Y:S02]  /*2dc0*/  F2FP.F16.F32.PACK_AB R7, R117, R116 ;  /* 0x000000747507723e */ /* 0x000fe400000000ff */
[----:B------:R-:W-:Y:S02]  /*2dd0*/  F2FP.F16.F32.PACK_AB R4, R38, R111 ;  /* 0x0000006f2604723e */ /* 0x000fe400000000ff */
[----:B------:R-:W-:-:S07]  /*2de0*/  F2FP.F16.F32.PACK_AB R6, R6, R115 ;  /* 0x000000730606723e */ /* 0x000fce00000000ff */
.L_x_453:
[----:B------:R-:W-:Y:S05]  /*2df0*/  BSYNC B3 ;  /* 0x0000000000037941 */ /* 0x000fea0003800000 */
.L_x_452:
[----:B--2---:R1:W-:Y:S02]  /*2e00*/  STG.E.128 desc[UR40][R14.64], R4 ;  /* 0x000000040e007986 */ /* 0x0043e4000c101d28 */
.L_x_451:
[----:B------:R-:W-:Y:S05]  /*2e10*/  BSYNC B2 ;  /* 0x0000000000027941 */ /* 0x000fea0003800000 */
.L_x_450:
[----:B------:R-:W-:Y:S05]  /*2e20*/  @P2 BRA `(.L_x_449) ;  /* 0x0000000000c02947 */ /* 0x000fea0003800000 */
[----:B-1----:R1:W2:Y:S01]  /*2e30*/  LDS.128 R4, [R106] ;  /* 0x000000006a047984 */ /* 0x0022a20000000c00 */
[----:B------:R-:W-:Y:S01]  /*2e40*/  VIADD R36, R28, 0x10 ;  /* 0x000000101c247836 */ /* 0x000fe20000000000 */
[----:B------:R-:W-:Y:S04]  /*2e50*/  BSSY B2, `(.L_x_454) ;  /* 0x000002c000027945 */ /* 0x000fe80003800000 */
[----:B------:R-:W-:-:S13]  /*2e60*/  ISETP.GE.AND P4, PT, R36, R105, PT ;  /* 0x000000692400720c */ /* 0x000fda0003f86270 */
[----:B-1----:R-:W-:Y:S05]  /*2e70*/  @P4 BRA `(.L_x_455) ;  /* 0x0000000000a44947 */ /* 0x002fea0003800000 */
[--C-:B------:R-:W-:Y:S02]  /*2e80*/  SHF.R.U64 R34, R34, 0x10, R35.reuse ;  /* 0x0000001022227819 */ /* 0x100fe40000001223 */
[----:B------:R-:W-:Y:S02]  /*2e90*/  SHF.R.U32.HI R36, RZ, 0x10, R35 ;  /* 0x00000010ff247819 */ /* 0x000fe40000011623 */
[--C-:B------:R-:W-:Y:S01]  /*2ea0*/  SHF.R.U64 R35, R32, 0x10, R33.reuse ;  /* 0x0000001020237819 */ /* 0x100fe20000001221 */
[----:B--2---:R-:W-:Y:S01]  /*2eb0*/  IMAD.MOV.U32 R32, RZ, RZ, R6 ;  /* 0x000000ffff207224 */ /* 0x004fe200078e0006 */
[----:B------:R-:W-:Y:S01]  /*2ec0*/  SHF.R.U32.HI R38, RZ, 0x10, R33 ;  /* 0x00000010ff267819 */ /* 0x000fe20000011621 */
[----:B------:R-:W-:Y:S02]  /*2ed0*/  HADD2.F32 R6, -RZ, R5.H1_H1 ;  /* 0x30000005ff067230 */ /* 0x000fe40000004100 */
[----:B------:R-:W-:Y:S02]  /*2ee0*/  HADD2.F32 R35, -RZ, R35.H0_H0 ;  /* 0x20000023ff237230 */ /* 0x000fe40000004100 */
[----:B------:R-:W-:-:S02]  /*2ef0*/  HADD2.F32 R5, -RZ, R5.H0_H0 ;  /* 0x20000005ff057230 */ /* 0x000fc40000004100 */
[----:B------:R-:W-:Y:S02]  /*2f00*/  HADD2.F32 R34, -RZ, R34.H0_H0 ;  /* 0x20000022ff227230 */ /* 0x000fe40000004100 */
[CC--:B------:R-:W-:Y:S01]  /*2f10*/  FMUL.FTZ R110, R6.reuse, R35.reuse ;  /* 0x00000023066e7220 */ /* 0x0c0fe20000410000 */
[----:B------:R-:W-:Y:S02]  /*2f20*/  HADD2.F32 R38, -RZ, R38.H0_H0 ;  /* 0x20000026ff267230 */ /* 0x000fe40000004100 */
[C---:B------:R-:W-:Y:S01]  /*2f30*/  FMUL.FTZ R35, R5.reuse, R35 ;  /* 0x0000002305237220 */ /* 0x040fe20000410000 */
[--C-:B------:R-:W-:Y:S02]  /*2f40*/  HADD2.F32 R33, -RZ, R7.reuse.H1_H1 ;  /* 0x30000007ff217230 */ /* 0x100fe40000004100 */
[-C--:B------:R-:W-:Y:S01]  /*2f50*/  FFMA.FTZ R110, R5, R34.reuse, -R110 ;  /* 0x00000022056e7223 */ /* 0x080fe2000001086e */
[----:B------:R-:W-:Y:S02]  /*2f60*/  HADD2.F32 R7, -RZ, R7.H0_H0 ;  /* 0x20000007ff077230 */ /* 0x000fe40000004100 */
[----:B------:R-:W-:Y:S01]  /*2f70*/  FFMA.FTZ R39, R6, R34, R35 ;  /* 0x0000002206277223 */ /* 0x000fe20000010023 */
[----:B------:R-:W-:-:S02]  /*2f80*/  HADD2.F32 R36, -RZ, R36.H0_H0 ;  /* 0x20000024ff247230 */ /* 0x000fc40000004100 */
[-C--:B------:R-:W-:Y:S01]  /*2f90*/  FMUL.FTZ R112, R33, R38.reuse ;  /* 0x0000002621707220 */ /* 0x080fe20000410000 */
[--C-:B------:R-:W-:Y:S02]  /*2fa0*/  HADD2.F32 R34, -RZ, R119.reuse.H0_H0 ;  /* 0x20000077ff227230 */ /* 0x100fe40000004100 */
[C---:B------:R-:W-:Y:S01]  /*2fb0*/  FMUL.FTZ R38, R7.reuse, R38 ;  /* 0x0000002607267220 */ /* 0x040fe20000410000 */
[----:B------:R-:W-:Y:S02]  /*2fc0*/  HADD2.F32 R35, -RZ, R119.H1_H1 ;  /* 0x30000077ff237230 */ /* 0x000fe40000004100 */
[-C--:B------:R-:W-:Y:S01]  /*2fd0*/  FFMA.FTZ R112, R7, R36.reuse, -R112 ;  /* 0x0000002407707223 */ /* 0x080fe20000010870 */
[----:B------:R-:W-:Y:S02]  /*2fe0*/  HADD2.F32 R5, -RZ, R4.H1_H1 ;  /* 0x30000004ff057230 */ /* 0x000fe40000004100 */
[----:B------:R-:W-:Y:S01]  /*2ff0*/  FFMA.FTZ R113, R33, R36, R38 ;  /* 0x0000002421717223 */ /* 0x000fe20000010026 */
[----:B------:R-:W-:-:S02]  /*3000*/  HADD2.F32 R6, -RZ, R32.H1_H1 ;  /* 0x30000020ff067230 */ /* 0x000fc40000004100 */
[----:B------:R-:W-:Y:S02]  /*3010*/  HADD2.F32 R4, -RZ, R4.H0_H0 ;  /* 0x20000004ff047230 */ /* 0x000fe40000004100 */
[CC--:B------:R-:W-:Y:S01]  /*3020*/  FMUL.FTZ R37, R5.reuse, R34.reuse ;  /* 0x0000002205257220 */ /* 0x0c0fe20000410000 */
[----:B------:R-:W-:Y:S02]  /*3030*/  HADD2.F32 R32, -RZ, R32.H0_H0 ;  /* 0x20000020ff207230 */ /* 0x000fe40000004100 */
[-C--:B------:R-:W-:Y:S01]  /*3040*/  FMUL.FTZ R111, R6, R35.reuse ;  /* 0x00000023066f7220 */ /* 0x080fe20000410000 */
[--C-:B------:R-:W-:Y:S02]  /*3050*/  HADD2.F32 R7, -RZ, R118.reuse.H0_H0 ;  /* 0x20000076ff077230 */ /* 0x100fe40000004100 */
[----:B------:R-:W-:Y:S01]  /*3060*/  FMUL.FTZ R34, R4, R34 ;  /* 0x0000002204227220 */ /* 0x000fe20000410000 */
[----:B------:R-:W-:Y:S02]  /*3070*/  HADD2.F32 R33, -RZ, R118.H1_H1 ;  /* 0x30000076ff217230 */ /* 0x000fe40000004100 */
        /* <DEDUP_REMOVED lines=9> */
.L_x_455:
[----:B------:R-:W-:Y:S05]  /*3110*/  BSYNC B2 ;  /* 0x0000000000027941 */ /* 0x000fea0003800000 */
.L_x_454:
[----:B--2---:R2:W-:Y:S02]  /*3120*/  STG.E.128 desc[UR40][R14.64+0x40], R4 ;  /* 0x000040040e007986 */ /* 0x0045e4000c101d28 */
.L_x_449:
[----:B------:R-:W-:Y:S05]  /*3130*/  BSYNC B1 ;  /* 0x0000000000017941 */ /* 0x000fea0003800000 */
.L_x_448:
[----:B------:R-:W-:Y:S05]  /*3140*/  @P5 BRA `(.L_x_456) ;  /* 0x0000001800f45947 */ /* 0x000fea0003800000 */
[----:B------:R-:W-:Y:S04]  /*3150*/  BSSY B1, `(.L_x_457) ;  /* 0x0000031000017945 */ /* 0x000fe80003800000 */
[----:B------:R-:W-:Y:S05]  /*3160*/  @P1 BRA `(.L_x_458) ;  /* 0x0000000000bc1947 */ /* 0x000fea0003800000 */
[----:B-12---:R1:W2:Y:S01]  /*3170*/  LDS.128 R4, [R107+0x2000] ;  /* 0x002000006b047984 */ /* 0x0062a20000000c00 */
[----:B------:R-:W-:Y:S01]  /*3180*/  ISETP.GE.AND P4, PT, R28, R105, PT ;  /* 0x000000691c00720c */ /* 0x000fe20003f86270 */
[----:B------:R-:W-:-:S12]  /*3190*/  BSSY B2, `(.L_x_459) ;  /* 0x000002b000027945 */ /* 0x000fd80003800000 */
[----:B-1----:R-:W-:Y:S05]  /*31a0*/  @P4 BRA `(.L_x_460) ;  /* 0x0000000000a44947 */ /* 0x002fea0003800000 */
[--C-:B------:R-:W-:Y:S01]  /*31b0*/  SHF.R.U64 R15, R24, 0x10, R25.reuse ;  /* 0x00000010180f7819 */ /* 0x100fe20000001219 */
[----:B--2---:R-:W-:Y:S01]  /*31c0*/  IMAD.MOV.U32 R14, RZ, RZ, R6 ;  /* 0x000000ffff0e7224 */ /* 0x004fe200078e0006 */
[----:B------:R-:W-:Y:S01]  /*31d0*/  SHF.R.U32.HI R32, RZ, 0x10, R25 ;  /* 0x00000010ff207819 */ /* 0x000fe20000011619 */
[----:B------:R-:W-:Y:S01]  /*31e0*/  HADD2.F32 R6, -RZ, R5.H1_H1 ;  /* 0x30000005ff067230 */ /* 0x000fe20000004100 */
[--C-:B------:R-:W-:Y:S01]  /*31f0*/  SHF.R.U64 R33, R26, 0x10, R27.reuse ;  /* 0x000000101a217819 */ /* 0x100fe2000000121b */
[----:B------:R-:W-:Y:S01]  /*3200*/  HADD2.F32 R25, -RZ, R15.H0_H0 ;  /* 0x2000000fff197230 */ /* 0x000fe20000004100 */
[----:B------:R-:W-:Y:S01]  /*3210*/  SHF.R.U32.HI R26, RZ, 0x10, R27 ;  /* 0x00000010ff1a7819 */ /* 0x000fe2000001161b */
[----:B------:R-:W-:Y:S02]  /*3220*/  HADD2.F32 R32, -RZ, R32.H0_H0 ;  /* 0x20000020ff207230 */ /* 0x000fe40000004100 */
[----:B------:R-:W-:Y:S02]  /*3230*/  HADD2.F32 R5, -RZ, R5.H0_H0 ;  /* 0x20000005ff057230 */ /* 0x000fe40000004100 */
[----:B------:R-:W-:Y:S01]  /*3240*/  FMUL.FTZ R34, R6, R25 ;  /* 0x0000001906227220 */ /* 0x000fe20000410000 */
[----:B------:R-:W-:-:S02]  /*3250*/  HADD2.F32 R15, -RZ, R7.H1_H1 ;  /* 0x30000007ff0f7230 */ /* 0x000fc40000004100 */
[----:B------:R-:W-:Y:S02]  /*3260*/  HADD2.F32 R24, -RZ, R33.H0_H0 ;  /* 0x20000021ff187230 */ /* 0x000fe40000004100 */
[----:B------:R-:W-:Y:S01]  /*3270*/  FMUL.FTZ R25, R5, R25 ;  /* 0x0000001905197220 */ /* 0x000fe20000410000 */
[----:B------:R-:W-:Y:S02]  /*3280*/  HADD2.F32 R7, -RZ, R7.H0_H0 ;  /* 0x20000007ff077230 */ /* 0x000fe40000004100 */
[----:B------:R-:W-:Y:S01]  /*3290*/  FMUL.FTZ R36, R15, R32 ;  /* 0x000000200f247220 */ /* 0x000fe20000410000 */
[----:B------:R-:W-:Y:S02]  /*32a0*/  HADD2.F32 R26, -RZ, R26.H0_H0 ;  /* 0x2000001aff1a7230 */ /* 0x000fe40000004100 */
[-C--:B------:R-:W-:Y:S01]  /*32b0*/  FFMA.FTZ R34, R5, R24.reuse, -R34 ;  /* 0x0000001805227223 */ /* 0x080fe20000010822 */
[----:B------:R-:W-:Y:S01]  /*32c0*/  FFMA.FTZ R33, R6, R24, R25 ;  /* 0x0000001806217223 */ /* 0x000fe20000010019 */
[----:B------:R-:W-:Y:S01]  /*32d0*/  FMUL.FTZ R32, R7, R32 ;  /* 0x0000002007207220 */ /* 0x000fe20000410000 */
[----:B------:R-:W-:-:S02]  /*32e0*/  HADD2.F32 R25, -RZ, R108.H1_H1 ;  /* 0x3000006cff197230 */ /* 0x000fc40000004100 */
[-C--:B------:R-:W-:Y:S01]  /*32f0*/  FFMA.FTZ R36, R7, R26.reuse, -R36 ;  /* 0x0000001a07247223 */ /* 0x080fe20000010824 */
[--C-:B------:R-:W-:Y:S02]  /*3300*/  HADD2.F32 R7, -RZ, R109.reuse.H1_H1 ;  /* 0x3000006dff077230 */ /* 0x100fe40000004100 */
[----:B------:R-:W-:Y:S01]  /*3310*/  FFMA.FTZ R37, R15, R26, R32 ;  /* 0x0000001a0f257223 */ /* 0x000fe20000010020 */
[----:B------:R-:W-:Y:S02]  /*3320*/  HADD2.F32 R5, -RZ, R4.H1_H1 ;  /* 0x30000004ff057230 */ /* 0x000fe40000004100 */
[----:B------:R-:W-:Y:S02]  /*3330*/  HADD2.F32 R6, -RZ, R14.H1_H1 ;  /* 0x3000000eff067230 */ /* 0x000fe40000004100 */
[----:B------:R-:W-:Y:S02]  /*3340*/  HADD2.F32 R109, -RZ, R109.H0_H0 ;  /* 0x2000006dff6d7230 */ /* 0x000fe40000004100 */
[----:B------:R-:W-:-:S02]  /*3350*/  HADD2.F32 R4, -RZ, R4.H0_H0 ;  /* 0x20000004ff047230 */ /* 0x000fc40000004100 */
[----:B------:R-:W-:Y:S01]  /*3360*/  FMUL.FTZ R35, R6, R25 ;  /* 0x0000001906237220 */ /* 0x000fe20000410000 */
[----:B------:R-:W-:Y:S02]  /*3370*/  HADD2.F32 R14, -RZ, R14.H0_H0 ;  /* 0x2000000eff0e7230 */ /* 0x000fe40000004100 */
[CC--:B------:R-:W-:Y:S01]  /*3380*/  FMUL.FTZ R27, R5.reuse, R109.reuse ;  /* 0x0000006d051b7220 */ /* 0x0c0fe20000410000 */
[----:B------:R-:W-:Y:S02]  /*3390*/  HADD2.F32 R15, -RZ, R108.H0_H0 ;  /* 0x2000006cff0f7230 */ /* 0x000fe40000004100 */
[----:B------:R-:W-:Y:S01]  /*33a0*/  FMUL.FTZ R24, R4, R109 ;  /* 0x0000006d04187220 */ /* 0x000fe20000410000 */
[----:B------:R-:W-:Y:S01]  /*33b0*/  FMUL.FTZ R25, R14, R25 ;  /* 0x000000190e197220 */ /* 0x000fe20000410000 */
[-C--:B------:R-:W-:Y:S02]  /*33c0*/  FFMA.FTZ R27, R4, R7.reuse, -R27 ;  /* 0x00000007041b7223 */ /* 0x080fe4000001081b */
[----:B------:R-:W-:Y:S01]  /*33d0*/  FFMA.FTZ R24, R5, R7, R24 ;  /* 0x0000000705187223 */ /* 0x000fe20000010018 */
[-C--:B------:R-:W-:Y:S01]  /*33e0*/  FFMA.FTZ R35, R14, R15.reuse, -R35 ;  /* 0x0000000f0e237223 */ /* 0x080fe20000010823 */
[----:B------:R-:W-:Y:S01]  /*33f0*/  FFMA.FTZ R6, R6, R15, R25 ;  /* 0x0000000f06067223 */ /* 0x000fe20000010019 */
[----:B------:R-:W-:-:S02]  /*3400*/  F2FP.F16.F32.PACK_AB R5, R33, R34 ;  /* 0x000000222105723e */ /* 0x000fc400000000ff */
[----:B------:R-:W-:Y:S02]  /*3410*/  F2FP.F16.F32.PACK_AB R7, R37, R36 ;  /* 0x000000242507723e */ /* 0x000fe400000000ff */
[----:B------:R-:W-:Y:S02]  /*3420*/  F2FP.F16.F32.PACK_AB R4, R24, R27 ;  /* 0x0000001b1804723e */ /* 0x000fe400000000ff */
[----:B------:R-:W-:-:S07]  /*3430*/  F2FP.F16.F32.PACK_AB R6, R6, R35 ;  /* 0x000000230606723e */ /* 0x000fce00000000ff */
.L_x_460:
[----:B------:R-:W-:Y:S05]  /*3440*/  BSYNC B2 ;  /* 0x0000000000027941 */ /* 0x000fea0003800000 */
.L_x_459:
[----:B--2---:R3:W-:Y:S02]  /*3450*/  STG.E.128 desc[UR40][R12.64], R4 ;  /* 0x000000040c007986 */ /* 0x0047e4000c101d28 */
.L_x_458:
[----:B------:R-:W-:Y:S05]  /*3460*/  BSYNC B1 ;  /* 0x0000000000017941 */ /* 0x000fea0003800000 */
.L_x_457:
[----:B------:R-:W-:Y:S05]  /*3470*/  @P2 BRA `(.L_x_456) ;  /* 0x0000001800282947 */ /* 0x000fea0003800000 */
[----:B-123--:R1:W2:Y:S01]  /*3480*/  LDS.128 R4, [R106+0x2000] ;  /* 0x002000006a047984 */ /* 0x00e2a20000000c00 */
[----:B------:R-:W-:Y:S01]  /*3490*/  VIADD R14, R28, 0x10 ;  /* 0x000000101c0e7836 */ /* 0x000fe20000000000 */
[----:B------:R-:W-:Y:S04]  /*34a0*/  BSSY B1, `(.L_x_461) ;  /* 0x000002c000017945 */ /* 0x000fe80003800000 */
[----:B------:R-:W-:-:S13]  /*34b0*/  ISETP.GE.AND P4, PT, R14, R105, PT ;  /* 0x000000690e00720c */ /* 0x000fda0003f86270 */
[----:B-1----:R-:W-:Y:S05]  /*34c0*/  @P4 BRA `(.L_x_462) ;  /* 0x0000000000a44947 */ /* 0x002fea0003800000 */
[--C-:B------:R-:W-:Y:S02]  /*34d0*/  SHF.R.U64 R10, R10, 0x10, R11.reuse ;  /* 0x000000100a0a7819 */ /* 0x100fe4000000120b */
[----:B------:R-:W-:Y:S02]  /*34e0*/  SHF.R.U32.HI R14, RZ, 0x10, R11 ;  /* 0x00000010ff0e7819 */ /* 0x000fe4000001160b */
[--C-:B------:R-:W-:Y:S01]  /*34f0*/  SHF.R.U64 R11, R8, 0x10, R9.reuse ;  /* 0x00000010080b7819 */ /* 0x100fe20000001209 */
[----:B------:R-:W-:Y:S01]  /*3500*/  HADD2.F32 R10, -RZ, R10.H0_H0 ;  /* 0x2000000aff0a7230 */ /* 0x000fe20000004100 */
[----:B--2---:R-:W-:Y:S01]  /*3510*/  MOV R8, R6 ;  /* 0x0000000600087202 */ /* 0x004fe20000000f00 */
[----:B------:R-:W-:Y:S01]  /*3520*/  HADD2.F32 R6, -RZ, R5.H1_H1 ;  /* 0x30000005ff067230 */ /* 0x000fe20000004100 */
[----:B------:R-:W-:Y:S01]  /*3530*/  SHF.R.U32.HI R24, RZ, 0x10, R9 ;  /* 0x00000010ff187819 */ /* 0x000fe20000011609 */
[----:B------:R-:W-:Y:S02]  /*3540*/  HADD2.F32 R11, -RZ, R11.H0_H0 ;  /* 0x2000000bff0b7230 */ /* 0x000fe40000004100 */
[----:B------:R-:W-:-:S02]  /*3550*/  HADD2.F32 R5, -RZ, R5.H0_H0 ;  /* 0x20000005ff057230 */ /* 0x000fc40000004100 */
[----:B------:R-:W-:Y:S02]  /*3560*/  HADD2.F32 R24, -RZ, R24.H0_H0 ;  /* 0x20000018ff187230 */ /* 0x000fe40000004100 */
[CC--:B------:R-:W-:Y:S01]  /*3570*/  FMUL.FTZ R26, R6.reuse, R11.reuse ;  /* 0x0000000b061a7220 */ /* 0x0c0fe20000410000 */
[--C-:B------:R-:W-:Y:S02]  /*3580*/  HADD2.F32 R9, -RZ, R7.reuse.H1_H1 ;  /* 0x30000007ff097230 */ /* 0x100fe40000004100 */
[C---:B------:R-:W-:Y:S01]  /*3590*/  FMUL.FTZ R11, R5.reuse, R11 ;  /* 0x0000000b050b7220 */ /* 0x040fe20000410000 */
[----:B------:R-:W-:Y:S02]  /*35a0*/  HADD2.F32 R7, -RZ, R7.H0_H0 ;  /* 0x20000007ff077230 */ /* 0x000fe40000004100 */
[-C--:B------:R-:W-:Y:S01]  /*35b0*/  FFMA.FTZ R26, R5, R10.reuse, -R26 ;  /* 0x0000000a051a7223 */ /* 0x080fe2000001081a */
[----:B------:R-:W-:Y:S02]  /*35c0*/  HADD2.F32 R14, -RZ, R14.H0_H0 ;  /* 0x2000000eff0e7230 */ /* 0x000fe40000004100 */
[----:B------:R-:W-:Y:S01]  /*35d0*/  FFMA.FTZ R15, R6, R10, R11 ;  /* 0x0000000a060f7223 */ /* 0x000fe2000001000b */
[----:B------:R-:W-:Y:S01]  /*35e0*/  FMUL.FTZ R32, R9, R24 ;  /* 0x0000001809207220 */ /* 0x000fe20000410000 */
[----:B------:R-:W-:-:S02]  /*35f0*/  HADD2.F32 R10, -RZ, R103.H0_H0 ;  /* 0x20000067ff0a7230 */ /* 0x000fc40000004100 */
[C---:B------:R-:W-:Y:S01]  /*3600*/  FMUL.FTZ R24, R7.reuse, R24 ;  /* 0x0000001807187220 */ /* 0x040fe20000410000 */
[----:B------:R-:W-:Y:S02]  /*3610*/  HADD2.F32 R103, -RZ, R103.H1_H1 ;  /* 0x30000067ff677230 */ /* 0x000fe40000004100 */
[-C--:B------:R-:W-:Y:S01]  /*3620*/  FFMA.FTZ R32, R7, R14.reuse, -R32 ;  /* 0x0000000e07207223 */ /* 0x080fe20000010820 */
[----:B------:R-:W-:Y:S02]  /*3630*/  HADD2.F32 R5, -RZ, R4.H1_H1 ;  /* 0x30000004ff057230 */ /* 0x000fe40000004100 */
[----:B------:R-:W-:Y:S01]  /*3640*/  FFMA.FTZ R27, R9, R14, R24 ;  /* 0x0000000e091b7223 */ /* 0x000fe20000010018 */
[----:B------:R-:W-:Y:S02]  /*3650*/  HADD2.F32 R6, -RZ, R8.H1_H1 ;  /* 0x30000008ff067230 */ /* 0x000fe40000004100 */
[----:B------:R-:W-:Y:S02]  /*3660*/  HADD2.F32 R4, -RZ, R4.H0_H0 ;  /* 0x20000004ff047230 */ /* 0x000fe40000004100 */
[----:B------:R-:W-:Y:S01]  /*3670*/  FMUL.FTZ R11, R5, R10 ;  /* 0x0000000a050b7220 */ /* 0x000fe20000410000 */
[----:B------:R-:W-:-:S02]  /*3680*/  HADD2.F32 R8, -RZ, R8.H0_H0 ;  /* 0x20000008ff087230 */ /* 0x000fc40000004100 */
        /* <DEDUP_REMOVED lines=13> */
.L_x_462:
[----:B------:R-:W-:Y:S05]  /*3760*/  BSYNC B1 ;  /* 0x0000000000017941 */ /* 0x000fea0003800000 */
.L_x_461:
[----:B--2---:R1:W-:Y:S01]  /*3770*/  STG.E.128 desc[UR40][R12.64+0x40], R4 ;  /* 0x000040040c007986 */ /* 0x0043e2000c101d28 */
[----:B------:R-:W-:Y:S05]  /*3780*/  BRA `(.L_x_456) ;  /* 0x0000001400647947 */ /* 0x000fea0003800000 */
.L_x_440:
[----:B------:R-:W-:Y:S02]  /*3790*/  ISETP.GE.AND P3, PT, R211, R104, PT ;  /* 0x00000068d300720c */ /* 0x000fe40003f66270 */
[----:B------:R-:W-:Y:S02]  /*37a0*/  CS2R R14, SRZ ;  /* 0x00000000000e7805 */ /* 0x000fe4000001ff00 */
[----:B------:R-:W-:Y:S02]  /*37b0*/  CS2R R12, SRZ ;  /* 0x00000000000c7805 */ /* 0x000fe4000001ff00 */
[----:B------:R-:W-:-:S13]  /*37c0*/  ISETP.GE.OR P3, PT, R16, R105, P3 ;  /* 0x000000691000720c */ /* 0x000fda0001f66670 */
[----:B------:R-:W-:Y:S01]  /*37d0*/  @!P3 IADD3 R5, P4, P5, R50, R6, R83 ;  /* 0x000000063205b210 */ /* 0x000fe20007d9e053 */
[----:B------:R-:W0:Y:S03]  /*37e0*/  @!P3 LDC.64 R34, c[0x0][0x3c8] ;  /* 0x0000f200ff22bb82 */ /* 0x000e260000000a00 */
[----:B------:R-:W-:Y:S02]  /*37f0*/  @!P3 IADD3.X R36, R71, R101, R84, P4, P5 ;  /* 0x000000654724b210 */ /* 0x000fe400027ea454 */
[----:B------:R-:W-:-:S03]  /*3800*/  @!P3 IADD3 R10, P4, P5, R44, R4, R89 ;  /* 0x000000042c0ab210 */ /* 0x000fc60007d9e059 */
[----:B------:R-:W1:Y:S01]  /*3810*/  @!P3 LDC.64 R106, c[0x0][0x3e0] ;  /* 0x0000f800ff6abb82 */ /* 0x000e620000000a00 */
[----:B------:R-:W-:Y:S02]  /*3820*/  @!P3 IADD3.X R11, R72, R111, R91, P4, P5 ;  /* 0x0000006f480bb210 */ /* 0x000fe400027ea45b */
[----:B------:R-:W-:-:S04]  /*3830*/  ISETP.GE.AND P4, PT, R19, R104, PT ;  /* 0x000000681300720c */ /* 0x000fc80003f86270 */
[----:B------:R-:W-:-:S13]  /*3840*/  ISETP.GE.OR P4, PT, R16, R105, P4 ;  /* 0x000000691000720c */ /* 0x000fda0002786670 */
[----:B------:R-:W2:Y:S01]  /*3850*/  @!P4 LDC.64 R8, c[0x0][0x3c8] ;  /* 0x0000f200ff08cb82 */ /* 0x000ea20000000a00 */
[----:B------:R-:W-:-:S05]  /*3860*/  @!P4 IADD3 R6, P5, R50, R6, RZ ;  /* 0x000000063206c210 */ /* 0x000fca0007fbe0ff */
[----:B------:R-:W-:Y:S02]  /*3870*/  @!P4 IMAD.X R7, R101, 0x1, R71, P5 ;  /* 0x000000016507c824 */ /* 0x000fe400028e0647 */
[----:B------:R-:W3:Y:S01]  /*3880*/  @!P4 LDC.64 R32, c[0x0][0x3e0] ;  /* 0x0000f800ff20cb82 */ /* 0x000ee20000000a00 */
[----:B------:R-:W-:Y:S02]  /*3890*/  CS2R R26, SRZ ;  /* 0x00000000001a7805 */ /* 0x000fe4000001ff00 */
[----:B------:R-:W-:Y:S02]  /*38a0*/  CS2R R24, SRZ ;  /* 0x0000000000187805 */ /* 0x000fe4000001ff00 */
[----:B--2---:R-:W-:-:S04]  /*38b0*/  @!P4 LEA R8, P5, R6, R8, 0x1 ;  /* 0x000000080608c211 */ /* 0x004fc800078a08ff */
[----:B------:R-:W-:Y:S02]  /*38c0*/  @!P4 LEA.HI.X R9, R6, R9, R7, 0x1, P5 ;  /* 0x000000090609c211 */ /* 0x000fe400028f0c07 */
[----:B------:R-:W-:-:S03]  /*38d0*/  @!P4 IADD3 R4, P5, R44, R4, RZ ;  /* 0x000000042c04c210 */ /* 0x000fc60007fbe0ff */
[----:B------:R2:W4:Y:S02]  /*38e0*/  @!P4 LDG.E.128 R12, desc[UR40][R8.64] ;  /* 0x00000028080cc981 */ /* 0x000524000c1e1d00 */
[----:B------:R-:W-:Y:S01]  /*38f0*/  @!P4 IMAD.X R6, R111, 0x1, R72, P5 ;  /* 0x000000016f06c824 */ /* 0x000fe200028e0648 */
[----:B---3--:R-:W-:-:S04]  /*3900*/  @!P4 LEA R32, P5, R4, R32, 0x1 ;  /* 0x000000200420c211 */ /* 0x008fc800078a08ff */
[----:B------:R-:W-:-:S05]  /*3910*/  @!P4 LEA.HI.X R33, R4, R33, R6, 0x1, P5 ;  /* 0x000000210421c211 */ /* 0x000fca00028f0c06 */
[----:B------:R4:W3:Y:S01]  /*3920*/  @!P4 LDG.E.128 R24, desc[UR40][R32.64] ;  /* 0x000000282018c981 */ /* 0x0008e2000c1e1d00 */
[C---:B0-----:R-:W-:Y:S02]  /*3930*/  @!P3 LEA R34, P4, R5.reuse, R34, 0x1 ;  /* 0x000000220522b211 */ /* 0x041fe400078808ff */
[----:B------:R-:W-:Y:S02]  /*3940*/  CS2R R6, SRZ ;  /* 0x0000000000067805 */ /* 0x000fe4000001ff00 */
[----:B------:R-:W-:Y:S02]  /*3950*/  @!P3 LEA.HI.X R35, R5, R35, R36, 0x1, P4 ;  /* 0x000000230523b211 */ /* 0x000fe400020f0c24 */
[----:B------:R-:W-:Y:S02]  /*3960*/  CS2R R4, SRZ ;  /* 0x0000000000047805 */ /* 0x000fe4000001ff00 */
[----:B-1----:R-:W-:Y:S02]  /*3970*/  @!P3 LEA R36, P4, R10, R106, 0x1 ;  /* 0x0000006a0a24b211 */ /* 0x002fe400078808ff */
[----:B--2---:R-:W-:-:S02]  /*3980*/  CS2R R8, SRZ ;  /* 0x0000000000087805 */ /* 0x004fc4000001ff00 */
[----:B------:R-:W-:Y:S01]  /*3990*/  @!P3 LEA.HI.X R37, R10, R107, R11, 0x1, P4 ;  /* 0x0000006b0a25b211 */ /* 0x000fe200020f0c0b */
[----:B------:R0:W2:Y:S01]  /*39a0*/  @!P3 LDG.E.128 R4, desc[UR40][R34.64] ;  /* 0x000000282204b981 */ /* 0x0000a2000c1e1d00 */
[----:B------:R-:W-:-:S06]  /*39b0*/  CS2R R10, SRZ ;  /* 0x00000000000a7805 */ /* 0x000fcc000001ff00 */
[----:B------:R-:W5:Y:S01]  /*39c0*/  @!P3 LDG.E.128 R8, desc[UR40][R36.64] ;  /* 0x000000282408b981 */ /* 0x000f62000c1e1d00 */
[----:B------:R-:W-:-:S06]  /*39d0*/  UISETP.NE.AND UP0, UPT, UR44, 0x3, UPT ;  /* 0x000000032c00788c */ /* 0x000fcc000bf05270 */
[----:B------:R-:W-:Y:S02]  /*39e0*/  PLOP3.LUT P3, PT, PT, PT, UP0, 0x80, 0x0 ;  /* 0x000000000000781c */ /* 0x000fe40003f6f008 */
[----:B------:R-:W-:Y:S01]  /*39f0*/  ISETP.GE.AND P4, PT, R16, R105, PT ;  /* 0x000000691000720c */ /* 0x000fe20003f86270 */
[----:B----4-:R-:W-:Y:S02]  /*3a00*/  IMAD.MOV.U32 R32, RZ, RZ, R14 ;  /* 0x000000ffff207224 */ /* 0x010fe400078e000e */
[----:B------:R-:W-:Y:S01]  /*3a10*/  IMAD.MOV.U32 R33, RZ, RZ, R15 ;  /* 0x000000ffff217224 */ /* 0x000fe200078e000f */
[----:B------:R-:W-:Y:S01]  /*3a20*/  MOV R90, R13 ;  /* 0x0000000d005a7202 */ /* 0x000fe20000000f00 */
[----:B------:R-:W-:Y:S01]  /*3a30*/  IMAD.MOV.U32 R39, RZ, RZ, R12 ;  /* 0x000000ffff277224 */ /* 0x000fe200078e000c */
[----:B------:R-:W-:Y:S02]  /*3a40*/  PRMT R121, R32, 0x7610, R121 ;  /* 0x0000761020797816 */ /* 0x000fe40000000079 */
[----:B------:R-:W-:-:S02]  /*3a50*/  PRMT R127, R33, 0x7610, R127 ;  /* 0x00007610217f7816 */ /* 0x000fc4000000007f */
[----:B------:R-:W-:Y:S02]  /*3a60*/  PRMT R133, R39, 0x7610, R133 ;  /* 0x0000761027857816 */ /* 0x000fe40000000085 */
[----:B------:R-:W-:Y:S01]  /*3a70*/  PRMT R123, R90, 0x7610, R123 ;  /* 0x000076105a7b7816 */ /* 0x000fe2000000007b */
[----:B---3--:R-:W-:Y:S02]  /*3a80*/  IMAD.MOV.U32 R32, RZ, RZ, R26 ;  /* 0x000000ffff207224 */ /* 0x008fe400078e001a */
[----:B0-----:R-:W-:Y:S02]  /*3a90*/  IMAD.MOV.U32 R34, RZ, RZ, R24 ;  /* 0x000000ffff227224 */ /* 0x001fe400078e0018 */
[----:B------:R-:W-:Y:S02]  /*3aa0*/  IMAD.MOV.U32 R35, RZ, RZ, R25 ;  /* 0x000000ffff237224 */ /* 0x000fe400078e0019 */
[----:B------:R-:W-:Y:S01]  /*3ab0*/  IMAD.MOV.U32 R33, RZ, RZ, R27 ;  /* 0x000000ffff217224 */ /* 0x000fe200078e001b */
[----:B------:R-:W-:-:S02]  /*3ac0*/  PRMT R121, R121, 0x5410, R32 ;  /* 0x0000541079797816 */ /* 0x000fc40000000020 */
[----:B------:R-:W-:Y:S02]  /*3ad0*/  PRMT R133, R133, 0x5410, R34 ;  /* 0x0000541085857816 */ /* 0x000fe40000000022 */
[----:B------:R-:W-:Y:S01]  /*3ae0*/  PRMT R123, R123, 0x5410, R35 ;  /* 0x000054107b7b7816 */ /* 0x000fe20000000023 */
[----:B--2---:R-:W-:Y:S01]  /*3af0*/  IMAD.MOV.U32 R32, RZ, RZ, R6 ;  /* 0x000000ffff207224 */ /* 0x004fe200078e0006 */
[----:B------:R-:W-:Y:S01]  /*3b00*/  PRMT R127, R127, 0x5410, R33 ;  /* 0x000054107f7f7816 */ /* 0x000fe20000000021 */
[----:B------:R-:W-:Y:S01]  /*3b10*/  IMAD.MOV.U32 R34, RZ, RZ, R4 ;  /* 0x000000ffff227224 */ /* 0x000fe200078e0004 */
[----:B------:R-:W-:Y:S01]  /*3b20*/  MOV R33, R7 ;  /* 0x0000000700217202 */ /* 0x000fe20000000f00 */
[----:B------:R-:W-:-:S03]  /*3b30*/  IMAD.MOV.U32 R35, RZ, RZ, R5 ;  /* 0x000000ffff237224 */ /* 0x000fc600078e0005 */
[----:B------:R-:W-:Y:S01]  /*3b40*/  PRMT R112, R32, 0x5410, R33 ;  /* 0x0000541020707816 */ /* 0x000fe20000000021 */
[----:B-----5:R-:W-:Y:S01]  /*3b50*/  IMAD.MOV.U32 R32, RZ, RZ, R10 ;  /* 0x000000ffff207224 */ /* 0x020fe200078e000a */
[----:B------:R-:W-:Y:S01]  /*3b60*/  PRMT R114, R34, 0x5410, R35 ;  /* 0x0000541022727816 */ /* 0x000fe20000000023 */
[----:B------:R-:W-:Y:S01]  /*3b70*/  IMAD.MOV.U32 R33, RZ, RZ, R11 ;  /* 0x000000ffff217224 */ /* 0x000fe200078e000b */
[----:B------:R-:W-:Y:S01]  /*3b80*/  MOV R35, R9 ;  /* 0x0000000900237202 */ /* 0x000fe20000000f00 */
[----:B------:R-:W-:-:S03]  /*3b90*/  IMAD.MOV.U32 R34, RZ, RZ, R8 ;  /* 0x000000ffff227224 */ /* 0x000fc600078e0008 */
[----:B------:R-:W-:Y:S02]  /*3ba0*/  PRMT R115, R32, 0x5410, R33 ;  /* 0x0000541020737816 */ /* 0x000fe40000000021 */
[----:B------:R-:W-:Y:S01]  /*3bb0*/  PRMT R116, R34, 0x5410, R35 ;  /* 0x0000541022747816 */ /* 0x000fe20000000023 */
[----:B------:R-:W-:Y:S06]  /*3bc0*/  @!P3 BRA `(.L_x_463) ;  /* 0x000000000004b947 */ /* 0x000fec0003800000 */
[----:B------:R-:W-:Y:S01]  /*3bd0*/  BPT.TRAP 0x1 ;  /* 0x000000040000795c */ /* 0x000fe20000300000 */
.L_x_463:
[----:B------:R-:W-:Y:S01]  /*3be0*/  IMAD R90, R2, 0x8, R18 ;  /* 0x00000008025a7824 */ /* 0x000fe200078e0212 */
[----:B------:R-:W-:Y:S01]  /*3bf0*/  SHF.L.U32 R101, R23, 0x1f, RZ ;  /* 0x0000001f17657819 */ /* 0x000fe200000006ff */
[----:B------:R-:W0:Y:S01]  /*3c00*/  LDC R105, c[0x0][0x2e4] ;  /* 0x0000b900ff697b82 */ /* 0x000e220000000800 */
[----:B------:R-:W-:Y:S01]  /*3c10*/  BSSY B1, `(.L_x_464) ;  /* 0x0000006000017945 */ /* 0x000fe20003800000 */
[----:B------:R-:W-:Y:S01]  /*3c20*/  IMAD.MOV.U32 R109, RZ, RZ, R38 ;  /* 0x000000ffff6d7224 */ /* 0x000fe200078e0026 */
[----:B------:R-:W1:Y:S05]  /*3c30*/  SYNCS.PHASECHK.TRANS64.TRYWAIT P5, [R90+URZ+0x22890], R101 ;  /* 0x022890655a0075a7 */ /* 0x000e6a00080a017f */
[----:B------:R-:W2:Y:S01]  /*3c40*/  LDC.64 R106, c[0x0][0x2f0] ;  /* 0x0000bc00ff6a7b82 */ /* 0x000ea20000000a00 */
[----:B0-----:R-:W-:Y:S01]  /*3c50*/  IMAD.IADD R113, R105, 0x1, -R78 ;  /* 0x0000000169717824 */ /* 0x001fe200078e0a4e */
[----:B-1----:R-:W-:Y:S06]  /*3c60*/  @!P5 BRA `(.L_x_465) ;  /* 0x0000010400b4d947 */ /* 0x002fec0003800000 */
.L_x_664:
[----:B------:R-:W-:Y:S05]  /*3c70*/  BSYNC B1 ;  /* 0x0000000000017941 */ /* 0x000fea0003800000 */
.L_x_464:
[----:B------:R-:W-:Y:S01]  /*3c80*/  ISETP.GE.OR P5, PT, R19, R104, P1 ;  /* 0x000000681300720c */ /* 0x000fe20000fa6670 */
[----:B------:R-:W-:-:S12]  /*3c90*/  BSSY B1, `(.L_x_466) ;  /* 0x0000077000017945 */ /* 0x000fd80003800000 */
[----:B------:R-:W-:Y:S05]  /*3ca0*/  @P5 BRA `(.L_x_467) ;  /* 0x0000000400d45947 */ /* 0x000fea0003800000 */
[-C--:B--2---:R-:W-:Y:S01]  /*3cb0*/  IMAD R32, R218, R106.reuse, RZ ;  /* 0x0000006ada207224 */ /* 0x084fe200078e02ff */
[----:B------:R-:W-:Y:S01]  /*3cc0*/  BSSY B2, `(.L_x_468) ;  /* 0x0000067000027945 */ /* 0x000fe20003800000 */
[----:B------:R-:W-:-:S04]  /*3cd0*/  IMAD.WIDE.U32 R110, R19, R106, R108 ;  /* 0x0000006a136e7225 */ /* 0x000fc800078e006c */
[----:B------:R-:W-:Y:S01]  /*3ce0*/  IMAD R33, R19, R107, R32 ;  /* 0x0000006b13217224 */ /* 0x000fe200078e0220 */
[----:B------:R-:W-:Y:S02]  /*3cf0*/  SEL R32, R78, R113, !P0 ;  /* 0x000000714e207207 */ /* 0x000fe40004000000 */
[----:B------:R-:W-:Y:S01]  /*3d00*/  IADD3 R117, P5, P6, R20, R110, R69 ;  /* 0x0000006e14757210 */ /* 0x000fe20007ebe045 */
[----:B------:R-:W-:Y:S01]  /*3d10*/  IMAD.IADD R120, R33, 0x1, R111 ;  /* 0x0000000121787824 */ /* 0x000fe200078e026f */
[----:B------:R-:W-:-:S04]  /*3d20*/  SHF.R.S32.HI R33, RZ, 0x1f, R32 ;  /* 0x0000001fff217819 */ /* 0x000fc80000011420 */
[----:B------:R-:W-:Y:S02]  /*3d30*/  LEA.HI R33, R33, R32, RZ, 0x4 ;  /* 0x0000002021217211 */ /* 0x000fe400078f20ff */
[----:B------:R-:W-:Y:S02]  /*3d40*/  IADD3.X R118, R97, R120, R64, P5, P6 ;  /* 0x0000007861767210 */ /* 0x000fe40002fec440 */
[----:B------:R-:W-:-:S05]  /*3d50*/  LEA.HI.SX32 R33, R33, R70, 0x1c ;  /* 0x0000004621217211 */ /* 0x000fca00078fe2ff */
[----:B------:R-:W-:-:S05]  /*3d60*/  IMAD.SHL.U32 R119, R33, 0x8, RZ ;  /* 0x0000000821777824 */ /* 0x000fca00078e00ff */
[----:B------:R-:W-:-:S04]  /*3d70*/  LOP3.LUT R33, R87, 0x38, R119, 0xf8, !PT ;  /* 0x0000003857217812 */ /* 0x000fc800078ef877 */
[----:B------:R-:W-:Y:S01]  /*3d80*/  LOP3.LUT R32, R33, R82, RZ, 0x3c, !PT ;  /* 0x0000005221207212 */ /* 0x000fe200078e3cff */
[----:B------:R-:W-:-:S03]  /*3d90*/  IMAD R33, R2, 0x1800, R67 ;  /* 0x0000180002217824 */ /* 0x000fc600078e0243 */
[----:B------:R-:W-:Y:S01]  /*3da0*/  LEA R35, R205, R32, 0x9 ;  /* 0x00000020cd237211 */ /* 0x000fe200078e48ff */
[----:B------:R-:W-:-:S04]  /*3db0*/  IMAD R33, R33, 0x2, R18 ;  /* 0x0000000221217824 */ /* 0x000fc800078e0212 */
[----:B------:R-:W-:-:S04]  /*3dc0*/  IMAD R35, R2, 0x1800, R35 ;  /* 0x0000180002237824 */ /* 0x000fc800078e0223 */
[----:B------:R-:W-:Y:S02]  /*3dd0*/  IMAD R36, R35, 0x2, R18 ;  /* 0x0000000223247824 */ /* 0x000fe400078e0212 */
[----:B------:R-:W1:Y:S04]  /*3de0*/  LDS.128 R32, [R33+0x1c400] ;  /* 0x01c4000021207984 */ /* 0x000e680000000c00 */
[----:B------:R-:W2:Y:S01]  /*3df0*/  LDS.128 R36, [R36+0x1c400] ;  /* 0x01c4000024247984 */ /* 0x000ea20000000c00 */
[----:B------:R-:W-:Y:S05]  /*3e00*/  @P4 BRA `(.L_x_469) ;  /* 0x0000000400484947 */ /* 0x000fea0003800000 */
[--C-:B------:R-:W-:Y:S02]  /*3e10*/  SHF.R.U64 R130, R24, 0x10, R25.reuse ;  /* 0x0000001018827819 */ /* 0x100fe40000001219 */
[----:B------:R-:W-:Y:S02]  /*3e20*/  SHF.R.U32.HI R24, RZ, 0x10, R25 ;  /* 0x00000010ff187819 */ /* 0x000fe40000011619 */
[--C-:B------:R-:W-:Y:S01]  /*3e30*/  SHF.R.U64 R132, R12, 0x10, R13.reuse ;  /* 0x000000100c847819 */ /* 0x100fe2000000120d */
[----:B-1----:R-:W-:Y:S01]  /*3e40*/  HADD2.F32 R12, -RZ, R33.H0_H0 ;  /* 0x20000021ff0c7230 */ /* 0x002fe20000004100 */
[----:B------:R-:W-:Y:S01]  /*3e50*/  SHF.R.U32.HI R122, RZ, 0x10, R13 ;  /* 0x00000010ff7a7819 */ /* 0x000fe2000001160d */
[--C-:B--2---:R-:W-:Y:S01]  /*3e60*/  HADD2.F32 R13, -RZ, R37.reuse.H0_H0 ;  /* 0x20000025ff0d7230 */ /* 0x104fe20000004100 */
[--C-:B------:R-:W-:Y:S01]  /*3e70*/  SHF.R.U64 R131, R14, 0x10, R15.reuse ;  /* 0x000000100e837819 */ /* 0x100fe2000000120f */
[----:B------:R-:W-:Y:S01]  /*3e80*/  HADD2.F32 R37, -RZ, R37.H1_H1 ;  /* 0x30000025ff257230 */ /* 0x000fe20000004100 */
[----:B------:R-:W-:Y:S01]  /*3e90*/  SHF.R.U32.HI R125, RZ, 0x10, R15 ;  /* 0x00000010ff7d7819 */ /* 0x000fe2000001160f */
[----:B------:R-:W-:Y:S01]  /*3ea0*/  HADD2.F32 R15, -RZ, R123.H1_H1 ;  /* 0x3000007bff0f7230 */ /* 0x000fe20000004100 */
[--C-:B------:R-:W-:Y:S01]  /*3eb0*/  SHF.R.U64 R129, R26, 0x10, R27.reuse ;  /* 0x000000101a817819 */ /* 0x100fe2000000121b */
[----:B------:R-:W-:Y:S01]  /*3ec0*/  HADD2.F32 R26, -RZ, R24.H0_H0 ;  /* 0x20000018ff1a7230 */ /* 0x000fe20000004100 */
[----:B------:R-:W-:Y:S01]  /*3ed0*/  SHF.R.U32.HI R27, RZ, 0x10, R27 ;  /* 0x00000010ff1b7819 */ /* 0x000fe2000001161b */
[----:B------:R-:W-:-:S02]  /*3ee0*/  HADD2.F32 R33, -RZ, R33.H1_H1 ;  /* 0x30000021ff217230 */ /* 0x000fc40000004100 */
[CC--:B------:R-:W-:Y:S01]  /*3ef0*/  FMUL.FTZ R124, R12.reuse, R15.reuse ;  /* 0x0000000f0c7c7220 */ /* 0x0c0fe20000410000 */
[----:B------:R-:W-:Y:S02]  /*3f00*/  HADD2.F32 R14, -RZ, R123.H0_H0 ;  /* 0x2000007bff0e7230 */ /* 0x000fe40000004100 */
[-C--:B------:R-:W-:Y:S01]  /*3f10*/  FMUL.FTZ R126, R37, R26.reuse ;  /* 0x0000001a257e7220 */ /* 0x080fe20000410000 */
[----:B------:R-:W-:Y:S02]  /*3f20*/  HADD2.F32 R24, -RZ, R122.H0_H0 ;  /* 0x2000007aff187230 */ /* 0x000fe40000004100 */
[----:B------:R-:W-:Y:S01]  /*3f30*/  FMUL.FTZ R25, R13, R15 ;  /* 0x0000000f0d197220 */ /* 0x000fe20000410000 */
[----:B------:R-:W-:Y:S01]  /*3f40*/  FMUL.FTZ R26, R33, R26 ;  /* 0x0000001a211a7220 */ /* 0x000fe20000410000 */
[-C--:B------:R-:W-:Y:S01]  /*3f50*/  FFMA.FTZ R124, R13, R14.reuse, R124 ;  /* 0x0000000e0d7c7223 */ /* 0x080fe2000001007c */
[--C-:B------:R-:W-:Y:S02]  /*3f60*/  HADD2.F32 R13, -RZ, R39.reuse.H0_H0 ;  /* 0x20000027ff0d7230 */ /* 0x100fe40000004100 */
[----:B------:R-:W-:Y:S01]  /*3f70*/  FFMA.FTZ R122, R12, R14, -R25 ;  /* 0x0000000e0c7a7223 */ /* 0x000fe20000010819 */
[----:B------:R-:W-:Y:S01]  /*3f80*/  FFMA.FTZ R37, R37, R24, R26 ;  /* 0x0000001825257223 */ /* 0x000fe2000001001a */
[----:B------:R-:W-:-:S02]  /*3f90*/  HADD2.F32 R39, -RZ, R39.H1_H1 ;  /* 0x30000027ff277230 */ /* 0x000fc40000004100 */
[----:B------:R-:W-:Y:S01]  /*3fa0*/  FFMA.FTZ R123, R33, R24, -R126 ;  /* 0x00000018217b7223 */ /* 0x000fe2000001087e */
[----:B------:R-:W-:Y:S02]  /*3fb0*/  HADD2.F32 R12, -RZ, R35.H0_H0 ;  /* 0x20000023ff0c7230 */ /* 0x000fe40000004100 */
[----:B------:R-:W-:Y:S01]  /*3fc0*/  HADD2.F32 R26, -RZ, R27.H0_H0 ;  /* 0x2000001bff1a7230 */ /* 0x000fe20000004100 */
[----:B------:R-:W-:Y:S01]  /*3fd0*/  F2FP.F16.F32.PACK_AB R37, R37, R124 ;  /* 0x0000007c2525723e */ /* 0x000fe200000000ff */
[----:B------:R-:W-:Y:S01]  /*3fe0*/  HADD2.F32 R15, -RZ, R127.H1_H1 ;  /* 0x3000007fff0f7230 */ /* 0x000fe20000004100 */
[----:B------:R-:W-:Y:S01]  /*3ff0*/  F2FP.F16.F32.PACK_AB R122, R123, R122 ;  /* 0x0000007a7b7a723e */ /* 0x000fe200000000ff */
[----:B------:R-:W-:Y:S02]  /*4000*/  HADD2.F32 R35, -RZ, R35.H1_H1 ;  /* 0x30000023ff237230 */ /* 0x000fe40000004100 */
[----:B------:R-:W-:Y:S01]  /*4010*/  FMUL.FTZ R128, R39, R26 ;  /* 0x0000001a27807220 */ /* 0x000fe20000410000 */
[----:B------:R-:W-:-:S02]  /*4020*/  HADD2.F32 R14, -RZ, R127.H0_H0 ;  /* 0x2000007fff0e7230 */ /* 0x000fc40000004100 */
[CC--:B------:R-:W-:Y:S01]  /*4030*/  FMUL.FTZ R126, R12.reuse, R15.reuse ;  /* 0x0000000f0c7e7220 */ /* 0x0c0fe20000410000 */
[----:B------:R-:W-:Y:S02]  /*4040*/  HADD2.F32 R24, -RZ, R125.H0_H0 ;  /* 0x2000007dff187230 */ /* 0x000fe40000004100 */
[----:B------:R-:W-:Y:S01]  /*4050*/  FMUL.FTZ R26, R35, R26 ;  /* 0x0000001a231a7220 */ /* 0x000fe20000410000 */
[C---:B------:R-:W-:Y:S01]  /*4060*/  FMUL.FTZ R25, R13.reuse, R15 ;  /* 0x0000000f0d197220 */ /* 0x040fe20000410000 */
[----:B------:R-:W-:Y:S01]  /*4070*/  FFMA.FTZ R126, R13, R14, R126 ;  /* 0x0000000e0d7e7223 */ /* 0x000fe2000001007e */
[----:B------:R-:W-:Y:S02]  /*4080*/  HADD2.F32 R13, -RZ, R36.H0_H0 ;  /* 0x20000024ff0d7230 */ /* 0x000fe40000004100 */
[-C--:B------:R-:W-:Y:S01]  /*4090*/  FFMA.FTZ R128, R35, R24.reuse, -R128 ;  /* 0x0000001823807223 */ /* 0x080fe20000010880 */
[----:B------:R-:W-:Y:S01]  /*40a0*/  FFMA.FTZ R127, R39, R24, R26 ;  /* 0x00000018277f7223 */ /* 0x000fe2000001001a */
[----:B------:R-:W-:Y:S01]  /*40b0*/  FFMA.FTZ R125, R12, R14, -R25 ;  /* 0x0000000e0c7d7223 */ /* 0x000fe20000010819 */
[----:B------:R-:W-:-:S02]  /*40c0*/  HADD2.F32 R24, -RZ, R133.H1_H1 ;  /* 0x30000085ff187230 */ /* 0x000fc40000004100 */
[----:B------:R-:W-:Y:S02]  /*40d0*/  HADD2.F32 R25, -RZ, R130.H0_H0 ;  /* 0x20000082ff197230 */ /* 0x000fe40000004100 */
[----:B------:R-:W-:Y:S02]  /*40e0*/  HADD2.F32 R12, -RZ, R32.H0_H0 ;  /* 0x20000020ff0c7230 */ /* 0x000fe40000004100 */
[-C--:B------:R-:W-:Y:S01]  /*40f0*/  FMUL.FTZ R27, R13, R24.reuse ;  /* 0x000000180d1b7220 */ /* 0x080fe20000410000 */
[----:B------:R-:W-:Y:S01]  /*4100*/  HADD2.F32 R36, -RZ, R36.H1_H1 ;  /* 0x30000024ff247230 */ /* 0x000fe20000004100 */
[----:B------:R-:W-:Y:S01]  /*4110*/  F2FP.F16.F32.PACK_AB R125, R128, R125 ;  /* 0x0000007d807d723e */ /* 0x000fe200000000ff */
[----:B------:R-:W-:Y:S02]  /*4120*/  HADD2.F32 R32, -RZ, R32.H1_H1 ;  /* 0x30000020ff207230 */ /* 0x000fe40000004100 */
[----:B------:R-:W-:Y:S01]  /*4130*/  FMUL.FTZ R24, R12, R24 ;  /* 0x000000180c187220 */ /* 0x000fe20000410000 */
[----:B------:R-:W-:-:S02]  /*4140*/  HADD2.F32 R14, -RZ, R133.H0_H0 ;  /* 0x20000085ff0e7230 */ /* 0x000fc40000004100 */
[-C--:B------:R-:W-:Y:S01]  /*4150*/  FMUL.FTZ R33, R36, R25.reuse ;  /* 0x0000001924217220 */ /* 0x080fe20000410000 */
[----:B------:R-:W-:Y:S02]  /*4160*/  HADD2.F32 R15, -RZ, R132.H0_H0 ;  /* 0x20000084ff0f7230 */ /* 0x000fe40000004100 */
[----:B------:R-:W-:Y:S01]  /*4170*/  FMUL.FTZ R25, R32, R25 ;  /* 0x0000001920197220 */ /* 0x000fe20000410000 */
[-C--:B------:R-:W-:Y:S01]  /*4180*/  FFMA.FTZ R27, R12, R14.reuse, -R27 ;  /* 0x0000000e0c1b7223 */ /* 0x080fe2000001081b */
[----:B------:R-:W-:Y:S01]  /*4190*/  FFMA.FTZ R24, R13, R14, R24 ;  /* 0x0000000e0d187223 */ /* 0x000fe20000010018 */
[-C--:B------:R-:W-:Y:S01]  /*41a0*/  FFMA.FTZ R32, R32, R15.reuse, -R33 ;  /* 0x0000000f20207223 */ /* 0x080fe20000010821 */
[----:B------:R-:W-:Y:S01]  /*41b0*/  FFMA.FTZ R33, R36, R15, R25 ;  /* 0x0000000f24217223 */ /* 0x000fe20000010019 */
[--C-:B------:R-:W-:Y:S02]  /*41c0*/  HADD2.F32 R14, -RZ, R121.reuse.H0_H0 ;  /* 0x20000079ff0e7230 */ /* 0x100fe40000004100 */
[----:B------:R-:W-:Y:S01]  /*41d0*/  HADD2.F32 R13, -RZ, R38.H0_H0 ;  /* 0x20000026ff0d7230 */ /* 0x000fe20000004100 */
[----:B------:R-:W-:Y:S01]  /*41e0*/  F2FP.F16.F32.PACK_AB R32, R32, R27 ;  /* 0x0000001b2020723e */ /* 0x000fe200000000ff */
[----:B------:R-:W-:Y:S01]  /*41f0*/  HADD2.F32 R121, -RZ, R121.H1_H1 ;  /* 0x30000079ff797230 */ /* 0x000fe20000004100 */
[----:B------:R-:W-:Y:S01]  /*4200*/  F2FP.F16.F32.PACK_AB R36, R33, R24 ;  /* 0x000000182124723e */ /* 0x000fe200000000ff */
[----:B------:R-:W-:-:S02]  /*4210*/  HADD2.F32 R25, -RZ, R129.H0_H0 ;  /* 0x20000081ff197230 */ /* 0x000fc40000004100 */
[----:B------:R-:W-:Y:S02]  /*4220*/  HADD2.F32 R12, -RZ, R34.H0_H0 ;  /* 0x20000022ff0c7230 */ /* 0x000fe40000004100 */
[CC--:B------:R-:W-:Y:S01]  /*4230*/  FMUL.FTZ R35, R13.reuse, R121.reuse ;  /* 0x000000790d237220 */ /* 0x0c0fe20000410000 */
[----:B------:R-:W-:Y:S02]  /*4240*/  HADD2.F32 R38, -RZ, R38.H1_H1 ;  /* 0x30000026ff267230 */ /* 0x000fe40000004100 */
[----:B------:R-:W-:Y:S02]  /*4250*/  HADD2.F32 R34, -RZ, R34.H1_H1 ;  /* 0x30000022ff227230 */ /* 0x000fe40000004100 */
[----:B------:R-:W-:Y:S01]  /*4260*/  FMUL.FTZ R26, R12, R121 ;  /* 0x000000790c1a7220 */ /* 0x000fe20000410000 */
[----:B------:R-:W-:Y:S02]  /*4270*/  HADD2.F32 R15, -RZ, R131.H0_H0 ;  /* 0x20000083ff0f7230 */ /* 0x000fe40000004100 */
[-C--:B------:R-:W-:Y:S01]  /*4280*/  FMUL.FTZ R39, R38, R25.reuse ;  /* 0x0000001926277220 */ /* 0x080fe20000410000 */
[-C--:B------:R-:W-:Y:S01]  /*4290*/  FFMA.FTZ R35, R12, R14.reuse, -R35 ;  /* 0x0000000e0c237223 */ /* 0x080fe20000010823 */
[C---:B------:R-:W-:Y:S01]  /*42a0*/  FMUL.FTZ R25, R34.reuse, R25 ;  /* 0x0000001922197220 */ /* 0x040fe20000410000 */
[----:B------:R-:W-:Y:S01]  /*42b0*/  FFMA.FTZ R26, R13, R14, R26 ;  /* 0x0000000e0d1a7223 */ /* 0x000fe2000001001a */
[-C--:B------:R-:W-:Y:S01]  /*42c0*/  FFMA.FTZ R34, R34, R15.reuse, -R39 ;  /* 0x0000000f22227223 */ /* 0x080fe20000010827 */
[----:B------:R-:W-:Y:S01]  /*42d0*/  F2FP.F16.F32.PACK_AB R39, R127, R126 ;  /* 0x0000007e7f27723e */ /* 0x000fe200000000ff */
[----:B------:R-:W-:Y:S01]  /*42e0*/  FFMA.FTZ R25, R38, R15, R25 ;  /* 0x0000000f26197223 */ /* 0x000fe20000010019 */
[----:B------:R-:W-:-:S02]  /*42f0*/  IMAD.MOV.U32 R33, RZ, RZ, R122 ;  /* 0x000000ffff217224 */ /* 0x000fc400078e007a */
[----:B------:R-:W-:Y:S01]  /*4300*/  F2FP.F16.F32.PACK_AB R34, R34, R35 ;  /* 0x000000232222723e */ /* 0x000fe200000000ff */
[----:B------:R-:W-:Y:S01]  /*4310*/  IMAD.MOV.U32 R35, RZ, RZ, R125 ;  /* 0x000000ffff237224 */ /* 0x000fe200078e007d */
[----:B------:R-:W-:-:S07]  /*4320*/  F2FP.F16.F32.PACK_AB R38, R25, R26 ;  /* 0x0000001a1926723e */ /* 0x000fce00000000ff */
.L_x_469:
[----:B------:R-:W-:Y:S05]  /*4330*/  BSYNC B2 ;  /* 0x0000000000027941 */ /* 0x000fea0003800000 */
.L_x_468:
[----:B------:R-:W-:Y:S02]  /*4340*/  ISETP.GE.AND P5, PT, R119, R105, PT ;  /* 0x000000697700720c */ /* 0x000fe40003fa6270 */
[----:B------:R-:W-:-:S11]  /*4350*/  P2R R13, PR, RZ, 0x1 ;  /* 0x00000001ff0d7803 */ /* 0x000fd60000000000 */
[--C-:B------:R-:W-:Y:S02]  /*4360*/  @!P5 SHF.R.S32.HI R12, RZ, 0x1f, R119.reuse ;  /* 0x0000001fff0cd819 */ /* 0x100fe40000011477 */
[----:B------:R-:W-:-:S04]  /*4370*/  @!P5 IADD3 R110, P0, P6, R20, R110, R119 ;  /* 0x0000006e146ed210 */ /* 0x000fc80007e1e077 */
[----:B------:R-:W-:Y:S02]  /*4380*/  @!P5 IADD3.X R120, R97, R120, R12, P0, P6 ;  /* 0x000000786178d210 */ /* 0x000fe400007ec40c */
[-C--:B------:R-:W-:Y:S02]  /*4390*/  LEA R12, P6, R117, R102.reuse, 0x1 ;  /* 0x00000066750c7211 */ /* 0x080fe400078c08ff */
[----:B------:R-:W-:Y:S02]  /*43a0*/  ISETP.NE.AND P0, PT, R13, RZ, PT ;  /* 0x000000ff0d00720c */ /* 0x000fe40003f05270 */
[----:B------:R-:W-:Y:S02]  /*43b0*/  LEA.HI.X R13, R117, R103, R118, 0x1, P6 ;  /* 0x00000067750d7211 */ /* 0x000fe400030f0c76 */
[----:B------:R-:W-:-:S03]  /*43c0*/  @!P5 LEA R14, P6, R110, R102, 0x1 ;  /* 0x000000666e0ed211 */ /* 0x000fc600078c08ff */
[----:B-1----:R1:W-:Y:S01]  /*43d0*/  STG.E.128 desc[UR40][R12.64], R32 ;  /* 0x000000200c007986 */ /* 0x0023e2000c101d28 */
[----:B------:R-:W-:-:S05]  /*43e0*/  @!P5 LEA.HI.X R15, R110, R103, R120, 0x1, P6 ;  /* 0x000000676e0fd211 */ /* 0x000fca00030f0c78 */
[----:B--2---:R1:W-:Y:S04]  /*43f0*/  @!P5 STG.E.128 desc[UR40][R14.64], R36 ;  /* 0x000000240e00d986 */ /* 0x0043e8000c101d28 */
.L_x_467:
[----:B------:R-:W-:Y:S05]  /*4400*/  BSYNC B1 ;  /* 0x0000000000017941 */ /* 0x000fea0003800000 */
.L_x_466:
[----:B------:R-:W-:Y:S01]  /*4410*/  ISETP.GE.OR P5, PT, R211, R104, P1 ;  /* 0x00000068d300720c */ /* 0x000fe20000fa6670 */
[-C--:B-12---:R-:W-:Y:S02]  /*4420*/  IMAD R12, R81, R106.reuse, RZ ;  /* 0x0000006a510c7224 */ /* 0x086fe400078e02ff */
[----:B------:R-:W-:-:S04]  /*4430*/  IMAD.WIDE.U32 R108, R211, R106, R108 ;  /* 0x0000006ad36c7225 */ /* 0x000fc800078e006c */
[----:B------:R-:W-:-:S06]  /*4440*/  IMAD R107, R211, R107, R12 ;  /* 0x0000006bd36b7224 */ /* 0x000fcc00078e020c */
[----:B------:R-:W-:Y:S05]  /*4450*/  @P5 BRA `(.L_x_456) ;  /* 0x0000000800305947 */ /* 0x000fea0003800000 */
[----:B------:R-:W-:Y:S01]  /*4460*/  IMAD.IADD R34, R109, 0x1, R107 ;  /* 0x000000016d227824 */ /* 0x000fe200078e026b */
[----:B------:R-:W-:Y:S01]  /*4470*/  IADD3 R12, P5, P6, R20, R108, R69 ;  /* 0x0000006c140c7210 */ /* 0x000fe20007ebe045 */
[----:B------:R-:W-:Y:S01]  /*4480*/  BSSY B1, `(.L_x_470) ;  /* 0x0000065000017945 */ /* 0x000fe20003800000 */
[----:B------:R-:W-:Y:S02]  /*4490*/  SEL R113, R78, R113, !P0 ;  /* 0x000000714e717207 */ /* 0x000fe40004000000 */
[----:B------:R-:W-:Y:S02]  /*44a0*/  IADD3.X R13, R97, R34, R64, P5, P6 ;  /* 0x00000022610d7210 */ /* 0x000fe40002fec440 */
[----:B------:R-:W-:-:S04]  /*44b0*/  LEA R32, P5, R12, R102, 0x1 ;  /* 0x000000660c207211 */ /* 0x000fc800078a08ff */
[----:B------:R-:W-:Y:S02]  /*44c0*/  LEA.HI.X R33, R12, R103, R13, 0x1, P5 ;  /* 0x000000670c217211 */ /* 0x000fe400028f0c0d */
[----:B------:R-:W-:-:S04]  /*44d0*/  SHF.R.S32.HI R12, RZ, 0x1f, R113 ;  /* 0x0000001fff0c7819 */ /* 0x000fc80000011471 */
[----:B------:R-:W-:-:S04]  /*44e0*/  LEA.HI R113, R12, R113, RZ, 0x4 ;  /* 0x000000710c717211 */ /* 0x000fc800078f20ff */
[----:B------:R-:W-:-:S04]  /*44f0*/  LEA.HI.SX32 R35, R113, R70, 0x1c ;  /* 0x0000004671237211 */ /* 0x000fc800078fe2ff */
[----:B------:R-:W-:-:S04]  /*4500*/  SHF.L.U32 R35, R35, 0x3, RZ ;  /* 0x0000000323237819 */ /* 0x000fc800000006ff */
[----:B------:R-:W-:-:S04]  /*4510*/  LOP3.LUT R13, R204, 0x38, R35, 0xf8, !PT ;  /* 0x00000038cc0d7812 */ /* 0x000fc800078ef823 */
[----:B------:R-:W-:-:S05]  /*4520*/  LOP3.LUT R13, R13, R234, RZ, 0x3c, !PT ;  /* 0x000000ea0d0d7212 */ /* 0x000fca00078e3cff */
[----:B------:R-:W-:Y:S02]  /*4530*/  IMAD.IADD R15, R206, 0x1, R13 ;  /* 0x00000001ce0f7824 */ /* 0x000fe400078e020d */
[C---:B------:R-:W-:Y:S02]  /*4540*/  IMAD R13, R2.reuse, 0x1800, R65 ;  /* 0x00001800020d7824 */ /* 0x040fe400078e0241 */
[----:B------:R-:W-:Y:S02]  /*4550*/  IMAD R15, R2, 0x1800, R15 ;  /* 0x00001800020f7824 */ /* 0x000fe400078e020f */
[--C-:B------:R-:W-:Y:S02]  /*4560*/  IMAD R13, R13, 0x2, R18.reuse ;  /* 0x000000020d0d7824 */ /* 0x100fe400078e0212 */
[----:B------:R-:W-:-:S04]  /*4570*/  IMAD R24, R15, 0x2, R18 ;  /* 0x000000020f187824 */ /* 0x000fc800078e0212 */
        /* <DEDUP_REMOVED lines=17> */
[-C--:B------:R-:W-:Y:S01]  /*4690*/  FMUL.FTZ R9, R5, R7.reuse ;  /* 0x0000000705097220 */ /* 0x080fe20000410000 */
[----:B------:R-:W-:Y:S02]  /*46a0*/  HADD2.F32 R13, -RZ, R13.H1_H1 ;  /* 0x3000000dff0d7230 */ /* 0x000fe40000004100 */
[C---:B------:R-:W-:Y:S01]  /*46b0*/  FMUL.FTZ R38, R4.reuse, R7 ;  /* 0x0000000704267220 */ /* 0x040fe20000410000 */
[----:B------:R-:W-:Y:S02]  /*46c0*/  HADD2.F32 R8, -RZ, R36.H0_H0 ;  /* 0x20000024ff087230 */ /* 0x000fe40000004100 */
[----:B------:R-:W-:Y:S01]  /*46d0*/  FMUL.FTZ R106, R25, R10 ;  /* 0x0000000a196a7220 */ /* 0x000fe20000410000 */
[----:B------:R-:W-:Y:S01]  /*46e0*/  FFMA.FTZ R36, R4, R6, -R9 ;  /* 0x0000000604247223 */ /* 0x000fe20000010809 */
[----:B------:R-:W-:Y:S01]  /*46f0*/  FMUL.FTZ R10, R13, R10 ;  /* 0x0000000a0d0a7220 */ /* 0x000fe20000410000 */
[----:B------:R-:W-:Y:S01]  /*4700*/  FFMA.FTZ R38, R5, R6, R38 ;  /* 0x0000000605267223 */ /* 0x000fe20000010026 */
[----:B------:R-:W-:-:S02]  /*4710*/  HADD2.F32 R7, -RZ, R115.H1_H1 ;  /* 0x30000073ff077230 */ /* 0x000fc40000004100 */
[-C--:B------:R-:W-:Y:S01]  /*4720*/  FFMA.FTZ R37, R13, R8.reuse, -R106 ;  /* 0x000000080d257223 */ /* 0x080fe2000001086a */
[----:B------:R-:W-:Y:S02]  /*4730*/  HADD2.F32 R4, -RZ, R15.H0_H0 ;  /* 0x2000000fff047230 */ /* 0x000fe40000004100 */
[----:B------:R-:W-:Y:S01]  /*4740*/  FFMA.FTZ R25, R25, R8, R10 ;  /* 0x0000000819197223 */ /* 0x000fe2000001000a */
[--C-:B------:R-:W-:Y:S02]  /*4750*/  HADD2.F32 R5, -RZ, R27.reuse.H0_H0 ;  /* 0x2000001bff057230 */ /* 0x100fe40000004100 */
[----:B------:R-:W-:Y:S02]  /*4760*/  HADD2.F32 R6, -RZ, R112.H1_H1 ;  /* 0x30000070ff067230 */ /* 0x000fe40000004100 */
[-C--:B------:R-:W-:Y:S01]  /*4770*/  FMUL.FTZ R106, R4, R7.reuse ;  /* 0x00000007046a7220 */ /* 0x080fe20000410000 */
[----:B------:R-:W-:Y:S02]  /*4780*/  HADD2.F32 R27, -RZ, R27.H1_H1 ;  /* 0x3000001bff1b7230 */ /* 0x000fe40000004100 */
[----:B------:R-:W-:Y:S01]  /*4790*/  FMUL.FTZ R9, R5, R7 ;  /* 0x0000000705097220 */ /* 0x000fe20000410000 */
[----:B------:R-:W-:-:S02]  /*47a0*/  HADD2.F32 R10, -RZ, R11.H0_H0 ;  /* 0x2000000bff0a7230 */ /* 0x000fc40000004100 */
[----:B------:R-:W-:Y:S01]  /*47b0*/  FFMA.FTZ R106, R5, R6, R106 ;  /* 0x00000006056a7223 */ /* 0x000fe2000001006a */
[----:B------:R-:W-:Y:S01]  /*47c0*/  HADD2.F32 R15, -RZ, R15.H1_H1 ;  /* 0x3000000fff0f7230 */ /* 0x000fe20000004100 */
[----:B------:R-:W-:Y:S01]  /*47d0*/  F2FP.F16.F32.PACK_AB R36, R37, R36 ;  /* 0x000000242524723e */ /* 0x000fe200000000ff */
[----:B------:R-:W-:Y:S02]  /*47e0*/  HADD2.F32 R116, -RZ, R116.H0_H0 ;  /* 0x20000074ff747230 */ /* 0x000fe40000004100 */
[-C--:B------:R-:W-:Y:S01]  /*47f0*/  FMUL.FTZ R110, R27, R10.reuse ;  /* 0x0000000a1b6e7220 */ /* 0x080fe20000410000 */
[----:B------:R-:W-:Y:S02]  /*4800*/  HADD2.F32 R5, -RZ, R24.H0_H0 ;  /* 0x20000018ff057230 */ /* 0x000fe40000004100 */
[----:B------:R-:W-:Y:S01]  /*4810*/  FMUL.FTZ R118, R15, R10 ;  /* 0x0000000a0f767220 */ /* 0x000fe20000410000 */
[----:B------:R-:W-:Y:S01]  /*4820*/  FFMA.FTZ R10, R4, R6, -R9 ;  /* 0x00000006040a7223 */ /* 0x000fe20000010809 */
[----:B------:R-:W-:Y:S01]  /*4830*/  HADD2.F32 R9, -RZ, R113.H0_H0 ;  /* 0x20000071ff097230 */ /* 0x000fe20000004100 */
[----:B------:R-:W-:Y:S01]  /*4840*/  F2FP.F16.F32.PACK_AB R25, R25, R38 ;  /* 0x000000261919723e */ /* 0x000fe200000000ff */
[----:B------:R-:W-:-:S02]  /*4850*/  HADD2.F32 R4, -RZ, R12.H0_H0 ;  /* 0x2000000cff047230 */ /* 0x000fc40000004100 */
[-C--:B------:R-:W-:Y:S01]  /*4860*/  FMUL.FTZ R11, R5, R116.reuse ;  /* 0x00000074050b7220 */ /* 0x080fe20000410000 */
[----:B------:R-:W-:Y:S02]  /*4870*/  HADD2.F32 R24, -RZ, R24.H1_H1 ;  /* 0x30000018ff187230 */ /* 0x000fe40000004100 */
[----:B------:R-:W-:Y:S02]  /*4880*/  HADD2.F32 R12, -RZ, R12.H1_H1 ;  /* 0x3000000cff0c7230 */ /* 0x000fe40000004100 */
[----:B------:R-:W-:Y:S01]  /*4890*/  FMUL.FTZ R116, R4, R116 ;  /* 0x0000007404747220 */ /* 0x000fe20000410000 */
[----:B------:R-:W-:Y:S02]  /*48a0*/  HADD2.F32 R114, -RZ, R114.H0_H0 ;  /* 0x20000072ff727230 */ /* 0x000fe40000004100 */
[-C--:B------:R-:W-:Y:S01]  /*48b0*/  FMUL.FTZ R13, R24, R9.reuse ;  /* 0x00000009180d7220 */ /* 0x080fe20000410000 */
[----:B------:R-:W-:Y:S02]  /*48c0*/  HADD2.F32 R7, -RZ, R119.H0_H0 ;  /* 0x20000077ff077230 */ /* 0x000fe40000004100 */
[----:B------:R-:W-:Y:S01]  /*48d0*/  FMUL.FTZ R9, R12, R9 ;  /* 0x000000090c097220 */ /* 0x000fe20000410000 */
[----:B------:R-:W-:-:S02]  /*48e0*/  HADD2.F32 R8, -RZ, R39.H0_H0 ;  /* 0x20000027ff087230 */ /* 0x000fc40000004100 */
[-C--:B------:R-:W-:Y:S01]  /*48f0*/  FFMA.FTZ R116, R5, R114.reuse, R116 ;  /* 0x0000007205747223 */ /* 0x080fe20000010074 */
[----:B------:R-:W-:Y:S01]  /*4900*/  FFMA.FTZ R11, R4, R114, -R11 ;  /* 0x00000072040b7223 */ /* 0x000fe2000001080b */
[-C--:B------:R-:W-:Y:S01]  /*4910*/  FFMA.FTZ R12, R12, R7.reuse, -R13 ;  /* 0x000000070c0c7223 */ /* 0x080fe2000001080d */
[----:B------:R-:W-:Y:S01]  /*4920*/  FFMA.FTZ R13, R24, R7, R9 ;  /* 0x00000007180d7223 */ /* 0x000fe20000010009 */
[----:B------:R-:W-:Y:S02]  /*4930*/  HADD2.F32 R5, -RZ, R26.H0_H0 ;  /* 0x2000001aff057230 */ /* 0x000fe40000004100 */
[-C--:B------:R-:W-:Y:S01]  /*4940*/  FFMA.FTZ R39, R15, R8.reuse, -R110 ;  /* 0x000000080f277223 */ /* 0x080fe2000001086e */
[----:B------:R-:W-:Y:S02]  /*4950*/  HADD2.F32 R115, -RZ, R115.H0_H0 ;  /* 0x20000073ff737230 */ /* 0x000fe40000004100 */
[----:B------:R-:W-:Y:S01]  /*4960*/  FFMA.FTZ R107, R27, R8, R118 ;  /* 0x000000081b6b7223 */ /* 0x000fe20000010076 */
[----:B------:R-:W-:Y:S01]  /*4970*/  HADD2.F32 R9, -RZ, R111.H0_H0 ;  /* 0x2000006fff097230 */ /* 0x000fe20000004100 */
[----:B------:R-:W-:Y:S01]  /*4980*/  F2FP.F16.F32.PACK_AB R24, R13, R116 ;  /* 0x000000740d18723e */ /* 0x000fe200000000ff */
[----:B------:R-:W-:-:S02]  /*4990*/  HADD2.F32 R4, -RZ, R14.H0_H0 ;  /* 0x2000000eff047230 */ /* 0x000fc40000004100 */
[-C--:B------:R-:W-:Y:S01]  /*49a0*/  FMUL.FTZ R15, R5, R115.reuse ;  /* 0x00000073050f7220 */ /* 0x080fe20000410000 */
[----:B------:R-:W-:Y:S01]  /*49b0*/  HADD2.F32 R26, -RZ, R26.H1_H1 ;  /* 0x3000001aff1a7230 */ /* 0x000fe20000004100 */
[----:B------:R-:W-:Y:S01]  /*49c0*/  F2FP.F16.F32.PACK_AB R10, R39, R10 ;  /* 0x0000000a270a723e */ /* 0x000fe200000000ff */
[----:B------:R-:W-:Y:S02]  /*49d0*/  HADD2.F32 R14, -RZ, R14.H1_H1 ;  /* 0x3000000eff0e7230 */ /* 0x000fe40000004100 */
[----:B------:R-:W-:Y:S01]  /*49e0*/  FMUL.FTZ R6, R4, R115 ;  /* 0x0000007304067220 */ /* 0x000fe20000410000 */
[----:B------:R-:W-:Y:S02]  /*49f0*/  HADD2.F32 R112, -RZ, R112.H0_H0 ;  /* 0x20000070ff707230 */ /* 0x000fe40000004100 */
[-C--:B------:R-:W-:Y:S01]  /*4a00*/  FMUL.FTZ R27, R26, R9.reuse ;  /* 0x000000091a1b7220 */ /* 0x080fe20000410000 */
[----:B------:R-:W-:Y:S02]  /*4a10*/  HADD2.F32 R7, -RZ, R117.H0_H0 ;  /* 0x20000075ff077230 */ /* 0x000fe40000004100 */
[----:B------:R-:W-:Y:S01]  /*4a20*/  FMUL.FTZ R9, R14, R9 ;  /* 0x000000090e097220 */ /* 0x000fe20000410000 */
[----:B------:R-:W-:Y:S01]  /*4a30*/  F2FP.F16.F32.PACK_AB R12, R12, R11 ;  /* 0x0000000b0c0c723e */ /* 0x000fe200000000ff */
[-C--:B------:R-:W-:Y:S01]  /*4a40*/  FFMA.FTZ R15, R4, R112.reuse, -R15 ;  /* 0x00000070040f7223 */ /* 0x080fe2000001080f */
[----:B------:R-:W-:Y:S01]  /*4a50*/  FFMA.FTZ R6, R5, R112, R6 ;  /* 0x0000007005067223 */ /* 0x000fe20000010006 */
[-C--:B------:R-:W-:Y:S01]  /*4a60*/  FFMA.FTZ R14, R14, R7.reuse, -R27 ;  /* 0x000000070e0e7223 */ /* 0x080fe2000001081b */
[----:B------:R-:W-:Y:S01]  /*4a70*/  FFMA.FTZ R9, R26, R7, R9 ;  /* 0x000000071a097223 */ /* 0x000fe20000010009 */
[----:B------:R-:W-:Y:S01]  /*4a80*/  F2FP.F16.F32.PACK_AB R27, R107, R106 ;  /* 0x0000006a6b1b723e */ /* 0x000fe200000000ff */
[----:B------:R-:W-:-:S02]  /*4a90*/  IMAD.MOV.U32 R13, RZ, RZ, R36 ;  /* 0x000000ffff0d7224 */ /* 0x000fc400078e0024 */
[----:B------:R-:W-:Y:S01]  /*4aa0*/  F2FP.F16.F32.PACK_AB R14, R14, R15 ;  /* 0x0000000f0e0e723e */ /* 0x000fe200000000ff */
[----:B------:R-:W-:Y:S01]  /*4ab0*/  IMAD.MOV.U32 R15, RZ, RZ, R10 ;  /* 0x000000ffff0f7224 */ /* 0x000fe200078e000a */
[----:B------:R-:W-:-:S07]  /*4ac0*/  F2FP.F16.F32.PACK_AB R26, R9, R6 ;  /* 0x00000006091a723e */ /* 0x000fce00000000ff */
.L_x_471:
[----:B------:R-:W-:Y:S05]  /*4ad0*/  BSYNC B1 ;  /* 0x0000000000017941 */ /* 0x000fea0003800000 */
.L_x_470:
[----:B-1----:R4:W-:Y:S01]  /*4ae0*/  STG.E.128 desc[UR40][R32.64], R12 ;  /* 0x0000000c20007986 */ /* 0x0029e2000c101d28 */
[----:B------:R-:W-:-:S13]  /*4af0*/  ISETP.GE.AND P4, PT, R35, R105, PT ;  /* 0x000000692300720c */ /* 0x000fda0003f86270 */
[----:B------:R-:W-:Y:S05]  /*4b00*/  @P4 BRA `(.L_x_456) ;  /* 0x0000000000844947 */ /* 0x000fea0003800000 */
[--C-:B------:R-:W-:Y:S02]  /*4b10*/  SHF.R.S32.HI R4, RZ, 0x1f, R35.reuse ;  /* 0x0000001fff047819 */ /* 0x100fe40000011423 */
[----:B------:R-:W-:-:S04]  /*4b20*/  IADD3 R35, P4, P5, R20, R108, R35 ;  /* 0x0000006c14237210 */ /* 0x000fc80007d9e023 */
[----:B------:R-:W-:Y:S02]  /*4b30*/  IADD3.X R34, R97, R34, R4, P4, P5 ;  /* 0x0000002261227210 */ /* 0x000fe400027ea404 */
[----:B------:R-:W-:-:S04]  /*4b40*/  LEA R102, P4, R35, R102, 0x1 ;  /* 0x0000006623667211 */ /* 0x000fc800078808ff */
[----:B------:R-:W-:-:S05]  /*4b50*/  LEA.HI.X R103, R35, R103, R34, 0x1, P4 ;  /* 0x0000006723677211 */ /* 0x000fca00020f0c22 */
[----:B--2---:R1:W-:Y:S01]  /*4b60*/  STG.E.128 desc[UR40][R102.64], R24 ;  /* 0x0000001866007986 */ /* 0x0043e2000c101d28 */
[----:B------:R-:W-:Y:S05]  /*4b70*/  BRA `(.L_x_456) ;  /* 0x0000000000687947 */ /* 0x000fea0003800000 */
.L_x_439:
[----:B------:R-:W-:-:S06]  /*4b80*/  UISETP.NE.AND UP0, UPT, UR44, 0x3, UPT ;  /* 0x000000032c00788c */ /* 0x000fcc000bf05270 */
[----:B------:R-:W-:-:S13]  /*4b90*/  PLOP3.LUT P3, PT, PT, PT, UP0, 0x80, 0x0 ;  /* 0x000000000000781c */ /* 0x000fda0003f6f008 */
[----:B------:R-:W-:Y:S05]  /*4ba0*/  @!P3 BRA `(.L_x_472) ;  /* 0x000000000004b947 */ /* 0x000fea0003800000 */
[----:B------:R-:W-:Y:S01]  /*4bb0*/  BPT.TRAP 0x1 ;  /* 0x000000040000795c */ /* 0x000fe20000300000 */
.L_x_472:
[----:B------:R-:W-:Y:S01]  /*4bc0*/  LEA R90, R2, R18, 0x3 ;  /* 0x00000012025a7211 */ /* 0x000fe200078e18ff */
[----:B------:R-:W-:Y:S01]  /*4bd0*/  IMAD R104, R59, -0x60, R62 ;  /* 0xffffffa03b687824 */ /* 0x000fe200078e023e */
[----:B------:R-:W-:Y:S01]  /*4be0*/  SHF.L.U32 R101, R23, 0x1f, RZ ;  /* 0x0000001f17657819 */ /* 0x000fe200000006ff */
[----:B------:R-:W-:Y:S03]  /*4bf0*/  BSSY B1, `(.L_x_473) ;  /* 0x0000004000017945 */ /* 0x000fe60003800000 */
[----:B------:R-:W0:Y:S01]  /*4c00*/  SYNCS.PHASECHK.TRANS64.TRYWAIT P4, [R90+URZ+0x22890], R101 ;  /* 0x022890655a0075a7 */ /* 0x000e22000808017f */
[----:B------:R-:W-:Y:S01]  /*4c10*/  VIMNMX R104, R104, 0x60, PT ;  /* 0x0000006068687848 */ /* 0x000fe20003fe0100 */
[----:B0-----:R-:W-:Y:S06]  /*4c20*/  @!P4 BRA `(.L_x_474) ;  /* 0x000000f400d8c947 */ /* 0x001fec0003800000 */
.L_x_665:
[----:B------:R-:W-:Y:S05]  /*4c30*/  BSYNC B1 ;  /* 0x0000000000017941 */ /* 0x000fea0003800000 */
.L_x_473:
[-C--:B------:R-:W-:Y:S01]  /*4c40*/  ISETP.GE.AND P5, PT, R19, R104.reuse, PT ;  /* 0x000000681300720c */ /* 0x080fe20003fa6270 */
[----:B------:R-:W-:Y:S01]  /*4c50*/  BSSY B1, `(.L_x_475) ;  /* 0x0000007000017945 */ /* 0x000fe20003800000 */
[----:B------:R-:W-:-:S11]  /*4c60*/  ISETP.GE.AND P4, PT, R211, R104, PT ;  /* 0x00000068d300720c */ /* 0x000fd60003f86270 */
[----:B------:R-:W-:Y:S05]  /*4c70*/  @P5 BRA `(.L_x_476) ;  /* 0x0000000000105947 */ /* 0x000fea0003800000 */
[----:B------:R-:W1:Y:S04]  /*4c80*/  @!P1 LDS.128 R4, [R107] ;  /* 0x000000006b049984 */ /* 0x000e680000000c00 */
[----:B------:R-:W2:Y:S04]  /*4c90*/  @!P2 LDS.128 R8, [R106] ;  /* 0x000000006a08a984 */ /* 0x000ea80000000c00 */
[----:B-1----:R1:W-:Y:S04]  /*4ca0*/  @!P1 STG.E.128 desc[UR40][R14.64], R4 ;  /* 0x000000040e009986 */ /* 0x0023e8000c101d28 */
[----:B--2---:R1:W-:Y:S02]  /*4cb0*/  @!P2 STG.E.128 desc[UR40][R14.64+0x40], R8 ;  /* 0x000040080e00a986 */ /* 0x0043e4000c101d28 */
.L_x_476:
[----:B------:R-:W-:Y:S05]  /*4cc0*/  BSYNC B1 ;  /* 0x0000000000017941 */ /* 0x000fea0003800000 */
.L_x_475:
[----:B------:R-:W-:Y:S05]  /*4cd0*/  @P4 BRA `(.L_x_456) ;  /* 0x0000000000104947 */ /* 0x000fea0003800000 */
[----:B-1----:R-:W1:Y:S04]  /*4ce0*/  @!P1 LDS.128 R4, [R107+0x2000] ;  /* 0x002000006b049984 */ /* 0x002e680000000c00 */
[----:B------:R-:W2:Y:S04]  /*4cf0*/  @!P2 LDS.128 R8, [R106+0x2000] ;  /* 0x002000006a08a984 */ /* 0x000ea80000000c00 */
[----:B-1----:R3:W-:Y:S04]  /*4d00*/  @!P1 STG.E.128 desc[UR40][R12.64], R4 ;  /* 0x000000040c009986 */ /* 0x0027e8000c101d28 */
[----:B--2---:R3:W-:Y:S02]  /*4d10*/  @!P2 STG.E.128 desc[UR40][R12.64+0x40], R8 ;  /* 0x000040080c00a986 */ /* 0x0047e4000c101d28 */
.L_x_456:
[----:B------:R-:W-:Y:S05]  /*4d20*/  BSYNC B0 ;  /* 0x0000000000007941 */ /* 0x000fea0003800000 */
.L_x_438:
[----:B-123--:R-:W1:Y:S01]  /*4d30*/  S2R R4, SR_TID.X ;  /* 0x0000000000047919 */ /* 0x00ee620000002100 */
[----:B------:R-:W-:Y:S01]  /*4d40*/  @!PT LDS RZ, [RZ] ;  /* 0x00000000fffff984 */ /* 0x000fe20000000800 */
[----:B------:R-:W-:Y:S01]  /*4d50*/  @!PT LDS RZ, [RZ] ;  /* 0x00000000fffff984 */ /* 0x000fe20000000800 */
[----:B------:R-:W-:Y:S01]  /*4d60*/  @!PT LDS RZ, [RZ] ;  /* 0x00000000fffff984 */ /* 0x000fe20000000800 */
[----:B------:R-:W-:Y:S01]  /*4d70*/  @!PT LDS RZ, [RZ] ;  /* 0x00000000fffff984 */ /* 0x000fe20000000800 */
[----:B------:R2:W-:Y:S06]  /*4d80*/  MEMBAR.ALL.CTA ;  /* 0x0000000000007992 */ /* 0x0005ec0000008000 */
[----:B--2---:R-:W2:Y:S01]  /*4d90*/  FENCE.VIEW.ASYNC.S ;  /* 0x00000000000073c6 */ /* 0x004ea20000000000 */
[----:B------:R-:W-:Y:S05]  /*4da0*/  WARPSYNC.ALL ;  /* 0x0000000000007948 */ /* 0x000fea0003800000 */
[----:B------:R-:W-:Y:S01]  /*4db0*/  BSSY B0, `(.L_x_477) ;  /* 0x0000009000007945 */ /* 0x000fe20003800000 */
[----:B-1----:R-:W-:Y:S01]  /*4dc0*/  LOP3.LUT R4, R4, 0x7f, RZ, 0xc0, !PT ;  /* 0x0000007f04047812 */ /* 0x002fe200078ec0ff */
[----:B--2---:R1:W-:Y:S03]  /*4dd0*/  BAR.SYNC.DEFER_BLOCKING R79, 0x80 ;  /* 0x0002004f0000751d */ /* 0x0043e60000010000 */
[----:B------:R-:W-:-:S13]  /*4de0*/  ISETP.NE.AND P4, PT, R4, RZ, PT ;  /* 0x000000ff0400720c */ /* 0x000fda0003f85270 */
[----:B------:R-:W-:-:S05]  /*4df0*/  @!P4 VIADD R4, R90, 0x228a0 ;  /* 0x000228a05a04c836 */ /* 0x000fca0000000000 */
[----:B------:R-:W-:-:S04]  /*4e00*/  @!P4 PRMT R4, RZ, 0x654, R4 ;  /* 0x00000654ff04c816 */ /* 0x000fc80000000004 */
[----:B------:R1:W-:Y:S01]  /*4e10*/  @!P4 SYNCS.ARRIVE.TRANS64.RED.A1T0 RZ, [R4+URZ], RZ ;  /* 0x000000ff04ffc9a7 */ /* 0x0003e2000810043f */
[----:B------:R-:W-:Y:S05]  /*4e20*/  @!P3 BRA `(.L_x_478) ;  /* 0x000000000004b947 */ /* 0x000fea0003800000 */
[----:B------:R-:W-:Y:S01]  /*4e30*/  BPT.TRAP 0x1 ;  /* 0x000000040000795c */ /* 0x000fe20000300000 */
.L_x_478:
[----:B------:R-:W-:Y:S05]  /*4e40*/  BSYNC B0 ;  /* 0x0000000000007941 */ /* 0x000fea0003800000 */
.L_x_477:
[----:B------:R-:W2:Y:S01]  /*4e50*/  SYNCS.PHASECHK.TRANS64.TRYWAIT P3, [R90+URZ+0x228b0], R101 ;  /* 0x0228b0655a0075a7 */ /* 0x000ea2000806017f */
[----:B------:R-:W-:Y:S01]  /*4e60*/  ULDC UR45, c[0x0][0x310] ;  /* 0x0000c400002d7ab9 */ /* 0x000fe20000000800 */
[----:B------:R-:W-:Y:S01]  /*4e70*/  ULDC.64 UR42, c[0x0][0x318] ;  /* 0x0000c600002a7ab9 */ /* 0x000fe20000000a00 */
[----:B------:R-:W-:Y:S01]  /*4e80*/  ULDC.64 UR38, c[0x0][0x308] ;  /* 0x0000c20000267ab9 */ /* 0x000fe20000000a00 */
[----:B------:R-:W-:Y:S01]  /*4e90*/  BSSY B0, `(.L_x_479) ;  /* 0x0000003000007945 */ /* 0x000fe20003800000 */
[----:B-1----:R-:W-:-:S03]  /*4ea0*/  IMAD R4, R2, 0x6000, R77 ;  /* 0x0000600002047824 */ /* 0x002fc600078e024d */
[----:B--2---:R-:W-:Y:S05]  /*4eb0*/  @!P3 BRA `(.L_x_480) ;  /* 0x000000f40048b947 */ /* 0x004fea0003800000 */
.L_x_666:
[----:B------:R-:W-:Y:S05]  /*4ec0*/  BSYNC B0 ;  /* 0x0000000000007941 */ /* 0x000fea0003800000 */
.L_x_479:
[----:B------:R-:W-:Y:S01]  /*4ed0*/  ISETP.GE.AND P3, PT, R19, R104, PT ;  /* 0x000000681300720c */ /* 0x000fe20003f66270 */
[----:B------:R-:W-:Y:S01]  /*4ee0*/  IMAD.IADD R6, R80, 0x1, R4 ;  /* 0x0000000150067824 */ /* 0x000fe200078e0204 */
[----:B------:R-:W-:Y:S01]  /*4ef0*/  BSSY B0, `(.L_x_481) ;  /* 0x0000025000007945 */ /* 0x000fe20003800000 */
[----:B------:R-:W-:Y:S02]  /*4f00*/  IMAD R36, R4, 0x2, R61 ;  /* 0x0000000204247824 */ /* 0x000fe400078e023d */
[----:B----4-:R-:W-:-:S04]  /*4f10*/  IMAD.WIDE R32, R59, 0x60, R56 ;  /* 0x000000603b207825 */ /* 0x010fc800078e0238 */
[----:B------:R-:W-:-:S04]  /*4f20*/  IMAD R37, R6, 0x2, R61 ;  /* 0x0000000206257824 */ /* 0x000fc800078e023d */
[----:B------:R-:W-:Y:S05]  /*4f30*/  @P3 BRA `(.L_x_482) ;  /* 0x0000000000803947 */ /* 0x000fea0003800000 */
[----:B------:R-:W-:Y:S01]  /*4f40*/  MOV R5, R63 ;  /* 0x0000003f00057202 */ /* 0x000fe20000000f00 */
[----:B------:R-:W-:Y:S02]  /*4f50*/  IMAD R7, R33, UR42, RZ ;  /* 0x0000002a21077c24 */ /* 0x000fe4000f8e02ff */
[----:B------:R-:W-:Y:S02]  /*4f60*/  IMAD.MOV.U32 R4, RZ, RZ, R40 ;  /* 0x000000ffff047224 */ /* 0x000fe400078e0028 */
[C---:B------:R-:W-:Y:S02]  /*4f70*/  IMAD R7, R32.reuse, UR43, R7 ;  /* 0x0000002b20077c24 */ /* 0x040fe4000f8e0207 */
[----:B------:R-:W-:-:S04]  /*4f80*/  IMAD.WIDE.U32 R4, R32, UR42, R4 ;  /* 0x0000002a20047c25 */ /* 0x000fc8000f8e0004 */
[----:B------:R-:W-:Y:S01]  /*4f90*/  IMAD.IADD R5, R5, 0x1, R7 ;  /* 0x0000000105057824 */ /* 0x000fe200078e0207 */
[----:B------:R-:W-:-:S04]  /*4fa0*/  LEA R34, P3, R4, UR38, 0x1 ;  /* 0x0000002604227c11 */ /* 0x000fc8000f8608ff */
[----:B------:R-:W-:Y:S02]  /*4fb0*/  LEA.HI.X R35, R4, UR39, R5, 0x1, P3 ;  /* 0x0000002704237c11 */ /* 0x000fe400098f0c05 */
[----:B------:R-:W-:-:S13]  /*4fc0*/  ISETP.GE.AND P3, PT, R16, UR45, PT ;  /* 0x0000002d10007c0c */ /* 0x000fda000bf66270 */
[----:B------:R-:W2:Y:S04]  /*4fd0*/  @!P3 LDS.128 R4, [R36] ;  /* 0x000000002404b984 */ /* 0x000ea80000000c00 */
[----:B--2---:R-:W-:Y:S01]  /*4fe0*/  @!P3 STG.E.128 desc[UR40][R34.64], R4 ;  /* 0x000000042200b986 */ /* 0x004fe2000c101d28 */
[----:B------:R-:W-:-:S13]  /*4ff0*/  ISETP.GE.AND P3, PT, R99, UR45, PT ;  /* 0x0000002d63007c0c */ /* 0x000fda000bf66270 */
[----:B------:R-:W2:Y:S04]  /*5000*/  @!P3 LDS.128 R8, [R37] ;  /* 0x000000002508b984 */ /* 0x000ea80000000c00 */
[----:B--2---:R-:W-:Y:S01]  /*5010*/  @!P3 STG.E.128 desc[UR40][R34.64+0x40], R8 ;  /* 0x000040082200b986 */ /* 0x004fe2000c101d28 */
[----:B------:R-:W-:-:S13]  /*5020*/  ISETP.GE.AND P3, PT, R98, UR45, PT ;  /* 0x0000002d62007c0c */ /* 0x000fda000bf66270 */
[----:B------:R-:W2:Y:S04]  /*5030*/  @!P3 LDS.128 R12, [R36+0x3000] ;  /* 0x00300000240cb984 */ /* 0x000ea80000000c00 */
        /* <DEDUP_REMOVED lines=10> */
[----:B------:R-:W-:-:S13]  /*50e0*/  ISETP.NE.AND P3, PT, R0, RZ, PT ;  /* 0x000000ff0000720c */ /* 0x000fda0003f65270 */
[----:B------:R-:W2:Y:S04]  /*50f0*/  @P3 LDS.128 R12, [R36+0x9000] ;  /* 0x00900000240c3984 */ /* 0x000ea80000000c00 */
[----:B--2---:R-:W-:Y:S01]  /*5100*/  @P3 STG.E.128 desc[UR40][R34.64+0x180], R12 ;  /* 0x0001800c22003986 */ /* 0x004fe2000c101d28 */
[----:B------:R-:W-:-:S13]  /*5110*/  ISETP.NE.AND P3, PT, R3, RZ, PT ;  /* 0x000000ff0300720c */ /* 0x000fda0003f65270 */
[----:B------:R-:W2:Y:S04]  /*5120*/  @P3 LDS.128 R24, [R37+0x9000] ;  /* 0x0090000025183984 */ /* 0x000ea80000000c00 */
[----:B--2---:R2:W-:Y:S02]  /*5130*/  @P3 STG.E.128 desc[UR40][R34.64+0x1c0], R24 ;  /* 0x0001c01822003986 */ /* 0x0045e4000c101d28 */
.L_x_482:
[----:B------:R-:W-:Y:S05]  /*5140*/  BSYNC B0 ;  /* 0x0000000000007941 */ /* 0x000fea0003800000 */
.L_x_481:
[----:B------:R-:W-:Y:S01]  /*5150*/  ISETP.GE.AND P3, PT, R211, R104, PT ;  /* 0x00000068d300720c */ /* 0x000fe20003f66270 */
[----:B------:R-:W-:-:S12]  /*5160*/  BSSY B0, `(.L_x_483) ;  /* 0x0000024000007945 */ /* 0x000fd80003800000 */
[----:B------:R-:W-:Y:S05]  /*5170*/  @P3 BRA `(.L_x_484) ;  /* 0x0000000000883947 */ /* 0x000fea0003800000 */
[----:B------:R-:W-:Y:S01]  /*5180*/  IADD3 R7, P3, R32, 0x40, RZ ;  /* 0x0000004020077810 */ /* 0x000fe20007f7e0ff */
[----:B------:R-:W-:Y:S02]  /*5190*/  IMAD.MOV.U32 R4, RZ, RZ, R40 ;  /* 0x000000ffff047224 */ /* 0x000fe400078e0028 */
[----:B------:R-:W-:Y:S02]  /*51a0*/  IMAD.MOV.U32 R5, RZ, RZ, R63 ;  /* 0x000000ffff057224 */ /* 0x000fe400078e003f */
[----:B------:R-:W-:Y:S02]  /*51b0*/  IMAD.X R32, RZ, RZ, R33, P3 ;  /* 0x000000ffff207224 */ /* 0x000fe400018e0621 */
[----:B------:R-:W-:-:S04]  /*51c0*/  IMAD.WIDE.U32 R4, R7, UR42, R4 ;  /* 0x0000002a07047c25 */ /* 0x000fc8000f8e0004 */
[----:B------:R-:W-:-:S04]  /*51d0*/  IMAD R32, R32, UR42, RZ ;  /* 0x0000002a20207c24 */ /* 0x000fc8000f8e02ff */
[----:B------:R-:W-:Y:S01]  /*51e0*/  IMAD R7, R7, UR43, R32 ;  /* 0x0000002b07077c24 */ /* 0x000fe2000f8e0220 */
[----:B------:R-:W-:-:S03]  /*51f0*/  LEA R32, P3, R4, UR38, 0x1 ;  /* 0x0000002604207c11 */ /* 0x000fc6000f8608ff */
[----:B------:R-:W-:-:S05]  /*5200*/  IMAD.IADD R5, R5, 0x1, R7 ;  /* 0x0000000105057824 */ /* 0x000fca00078e0207 */
[----:B------:R-:W-:Y:S02]  /*5210*/  LEA.HI.X R33, R4, UR39, R5, 0x1, P3 ;  /* 0x0000002704217c11 */ /* 0x000fe400098f0c05 */
[----:B------:R-:W-:-:S13]  /*5220*/  ISETP.GE.AND P3, PT, R16, UR45, PT ;  /* 0x0000002d10007c0c */ /* 0x000fda000bf66270 */
[----:B------:R-:W3:Y:S04]  /*5230*/  @!P3 LDS.128 R4, [R36+0x2000] ;  /* 0x002000002404b984 */ /* 0x000ee80000000c00 */
[----:B---3--:R-:W-:Y:S01]  /*5240*/  @!P3 STG.E.128 desc[UR40][R32.64], R4 ;  /* 0x000000042000b986 */ /* 0x008fe2000c101d28 */
[----:B------:R-:W-:-:S13]  /*5250*/  ISETP.GE.AND P3, PT, R98, UR45, PT ;  /* 0x0000002d62007c0c */ /* 0x000fda000bf66270 */
[----:B------:R-:W3:Y:S04]  /*5260*/  @!P3 LDS.128 R8, [R36+0x5000] ;  /* 0x005000002408b984 */ /* 0x000ee80000000c00 */
[----:B---3--:R-:W-:Y:S01]  /*5270*/  @!P3 STG.E.128 desc[UR40][R32.64+0x80], R8 ;  /* 0x000080082000b986 */ /* 0x008fe2000c101d28 */
[----:B------:R-:W-:-:S13]  /*5280*/  ISETP.GE.AND P3, PT, R94, UR45, PT ;  /* 0x0000002d5e007c0c */ /* 0x000fda000bf66270 */
[----:B------:R-:W3:Y:S04]  /*5290*/  @!P3 LDS.128 R12, [R36+0x8000] ;  /* 0x00800000240cb984 */ /* 0x000ee80000000c00 */
[----:B---3--:R-:W-:Y:S01]  /*52a0*/  @!P3 STG.E.128 desc[UR40][R32.64+0x100], R12 ;  /* 0x0001000c2000b986 */ /* 0x008fe2000c101d28 */
[----:B------:R-:W-:-:S13]  /*52b0*/  ISETP.NE.AND P3, PT, R0, RZ, PT ;  /* 0x000000ff0000720c */ /* 0x000fda0003f65270 */
[----:B--2---:R-:W2:Y:S04]  /*52c0*/  @P3 LDS.128 R24, [R36+0xb000] ;  /* 0x00b0000024183984 */ /* 0x004ea80000000c00 */
[----:B--2---:R-:W-:Y:S01]  /*52d0*/  @P3 STG.E.128 desc[UR40][R32.64+0x180], R24 ;  /* 0x0001801820003986 */ /* 0x004fe2000c101d28 */
        /* <DEDUP_REMOVED lines=11> */
[----:B--2---:R3:W-:Y:S02]  /*5390*/  @P3 STG.E.128 desc[UR40][R32.64+0x1c0], R24 ;  /* 0x0001c01820003986 */ /* 0x0047e4000c101d28 */
.L_x_484:
[----:B------:R-:W-:Y:S05]  /*53a0*/  BSYNC B0 ;  /* 0x0000000000007941 */ /* 0x000fea0003800000 */
.L_x_483:
[----:B------:R-:W-:Y:S01]  /*53b0*/  @!PT LDS RZ, [RZ] ;  /* 0x00000000fffff984 */ /* 0x000fe20000000800 */
[----:B------:R-:W-:Y:S01]  /*53c0*/  @!PT LDS RZ, [RZ] ;  /* 0x00000000fffff984 */ /* 0x000fe20000000800 */
[----:B------:R-:W-:Y:S01]  /*53d0*/  @!PT LDS RZ, [RZ] ;  /* 0x00000000fffff984 */ /* 0x000fe20000000800 */
[----:B------:R-:W-:Y:S01]  /*53e0*/  @!PT LDS RZ, [RZ] ;  /* 0x00000000fffff984 */ /* 0x000fe20000000800 */
[----:B------:R4:W-:Y:S06]  /*53f0*/  MEMBAR.ALL.CTA ;  /* 0x0000000000007992 */ /* 0x0009ec0000008000 */
[----:B----4-:R-:W4:Y:S02]  /*5400*/  FENCE.VIEW.ASYNC.S ;  /* 0x00000000000073c6 */ /* 0x010f240000000000 */
[----:B----4-:R4:W-:Y:S01]  /*5410*/  BAR.SYNC.DEFER_BLOCKING R79, 0x80 ;  /* 0x0002004f0000751d */ /* 0x0109e20000010000 */
[----:B------:R-:W-:Y:S01]  /*5420*/  ISETP.NE.AND P5, PT, R100, RZ, PT ;  /* 0x000000ff6400720c */ /* 0x000fe20003fa5270 */
[----:B------:R-:W-:Y:S01]  /*5430*/  VIADD R2, R2, 0x1 ;  /* 0x0000000102027836 */ /* 0x000fe20000000000 */
[----:B01----:R-:W-:-:S04]  /*5440*/  @!P4 IADD3 R90, R90, 0x228c0, RZ ;  /* 0x000228c05a5ac810 */ /* 0x003fc80007ffe0ff */
[C---:B------:R-:W-:Y:S02]  /*5450*/  ISETP.NE.AND P3, PT, R2.reuse, 0x2, PT ;  /* 0x000000020200780c */ /* 0x040fe40003f65270 */
[----:B------:R-:W-:Y:S02]  /*5460*/  @!P4 PRMT R90, RZ, 0x654, R90 ;  /* 0x00000654ff5ac816 */ /* 0x000fe4000000005a */
[----:B------:R-:W-:Y:S02]  /*5470*/  SEL R4, RZ, 0x1, P3 ;  /* 0x00000001ff047807 */ /* 0x000fe40001800000 */
[----:B------:R-:W-:Y:S02]  /*5480*/  SEL R2, R2, RZ, P3 ;  /* 0x000000ff02027207 */ /* 0x000fe40001800000 */
[----:B------:R-:W-:Y:S01]  /*5490*/  LOP3.LUT R23, R23, R4, RZ, 0x3c, !PT ;  /* 0x0000000417177212 */ /* 0x000fe200078e3cff */
[----:B------:R4:W-:Y:S01]  /*54a0*/  @!P4 SYNCS.ARRIVE.TRANS64.RED.A1T0 RZ, [R90+URZ], RZ ;  /* 0x000000ff5affc9a7 */ /* 0x0009e2000810043f */
[----:B------:R-:W-:Y:S05]  /*54b0*/  @P5 BRA `(.L_x_485) ;  /* 0xffffffcc00745947 */ /* 0x000fea000383ffff */
[----:B------:R-:W0:Y:S01]  /*54c0*/  S2R R5, SR_TID.X ;  /* 0x0000000000057919 */ /* 0x000e220000002100 */
[----:B------:R-:W-:Y:S02]  /*54d0*/  PLOP3.LUT P0, PT, PT, PT, PT, 0x8, 0x0 ;  /* 0x000000000000781c */ /* 0x000fe40003f0e170 */
[----:B0-----:R-:W-:-:S04]  /*54e0*/  SHF.R.U32.HI R5, RZ, 0x7, R5 ;  /* 0x00000007ff057819 */ /* 0x001fc80000011605 */
[----:B------:R-:W-:-:S13]  /*54f0*/  ISETP.NE.AND P5, PT, R5, 0x1, PT ;  /* 0x000000010500780c */ /* 0x000fda0003fa5270 */
[----:B------:R-:W-:Y:S06]  /*5500*/  @!P5 BAR.ARV 0x9, 0x100 ;  /* 0x024400000000db1d */ /* 0x000fec0000002000 */
.L_x_433:
[----:B------:R-:W-:Y:S02]  /*5510*/  ISETP.GE.AND P2, PT, R176, 0x1, PT ;  /* 0x00000001b000780c */ /* 0x000fe40003f46270 */
[----:B------:R-:W-:Y:S02]  /*5520*/  CS2R R4, SRZ ;  /* 0x0000000000047805 */ /* 0x000fe4000001ff00 */
[----:B------:R-:W-:Y:S02]  /*5530*/  PLOP3.LUT P1, PT, PT, PT, PT, 0x80, 0x0 ;  /* 0x000000000000781c */ /* 0x000fe40003f2f070 */
[----:B------:R-:W-:Y:S01]  /*5540*/  CS2R R6, SRZ ;  /* 0x0000000000067805 */ /* 0x000fe2000001ff00 */
[----:B------:R-:W-:Y:S01]  /*5550*/  IMAD.MOV.U32 R0, RZ, RZ, RZ ;  /* 0x000000ffff007224 */ /* 0x000fe200078e00ff */
[----:B------:R-:W-:Y:S01]  /*5560*/  CS2R R148, SRZ ;  /* 0x0000000000947805 */ /* 0x000fe2000001ff00 */
[----:B------:R-:W-:Y:S01]  /*5570*/  IMAD.MOV.U32 R150, RZ, RZ, RZ ;  /* 0x000000ffff967224 */ /* 0x000fe200078e00ff */
        /* <DEDUP_REMOVED lines=38> */
[----:B----4-:R-:W-:Y:S02]  /*57e0*/  CS2R R78, SRZ ;  /* 0x00000000004e7805 */ /* 0x010fe4000001ff00 */
[----:B------:R-:W-:Y:S02]  /*57f0*/  CS2R R76, SRZ ;  /* 0x00000000004c7805 */ /* 0x000fe4000001ff00 */
[----:B------:R-:W-:Y:S02]  /*5800*/  CS2R R74, SRZ ;  /* 0x00000000004a7805 */ /* 0x000fe4000001ff00 */
[----:B------:R-:W-:Y:S02]  /*5810*/  CS2R R72, SRZ ;  /* 0x0000000000487805 */ /* 0x000fe4000001ff00 */
[----:B------:R-:W-:Y:S02]  /*5820*/  CS2R R66, SRZ ;  /* 0x0000000000427805 */ /* 0x000fe4000001ff00 */
        /* <DEDUP_REMOVED lines=13> */
[----:B--2---:R-:W-:Y:S02]  /*5900*/  CS2R R34, SRZ ;  /* 0x0000000000227805 */ /* 0x004fe4000001ff00 */
[----:B------:R-:W-:-:S02]  /*5910*/  CS2R R36, SRZ ;  /* 0x0000000000247805 */ /* 0x000fc4000001ff00 */
[----:B---3--:R-:W-:Y:S02]  /*5920*/  CS2R R32, SRZ ;  /* 0x0000000000207805 */ /* 0x008fe4000001ff00 */
[----:B------:R-:W-:Y:S02]  /*5930*/  CS2R R26, SRZ ;  /* 0x00000000001a7805 */ /* 0x000fe4000001ff00 */
[----:B------:R-:W-:Y:S01]  /*5940*/  CS2R R28, SRZ ;  /* 0x00000000001c7805 */ /* 0x000fe2000001ff00 */
[----:B------:R-:W-:Y:S06]  /*5950*/  @P0 BRA `(.L_x_486) ;  /* 0x00000000000c0947 */ /* 0x000fec0003800000 */
[----:B------:R-:W0:Y:S01]  /*5960*/  FENCE.VIEW.ASYNC.G ;  /* 0x00000000000073c6 */ /* 0x000e220000000100 */
[----:B------:R-:W-:Y:S05]  /*5970*/  WARPSYNC.ALL ;  /* 0x0000000000007948 */ /* 0x000fea0003800000 */
[----:B0-----:R-:W-:Y:S06]  /*5980*/  BAR.ARV 0xc, 0x120 ;  /* 0x0304800000007b1d */ /* 0x001fec0000002000 */
.L_x_486:
[----:B------:R-:W-:Y:S01]  /*5990*/  CS2R R24, SRZ ;  /* 0x0000000000187805 */ /* 0x000fe2000001ff00 */
[----:B------:R-:W-:Y:S06]  /*59a0*/  @!P2 BRA `(.L_x_487) ;  /* 0x000000680070a947 */ /* 0x000fec0003800000 */
[----:B------:R-:W-:-:S03]  /*59b0*/  UMOV UR4, 0xffffffff ;  /* 0xffffffff00047882 */ /* 0x000fc60000000000 */
[----:B------:R-:W-:Y:S05]  /*59c0*/  BRA.DIV UR4, `(.L_x_488) ;  /* 0x000000ea04987947 */ /* 0x000fea000b800000 */
[----:B------:R0:W1:Y:S02]  /*59d0*/  SHFL.IDX PT, R14, R230, RZ, 0x1f ;  /* 0x00001fffe60e7589 */ /* 0x00006400000e0000 */
.L_x_669:
[----:B-1----:R-:W-:Y:S01]  /*59e0*/  LEA.HI R0, R14, R14, RZ, 0x1 ;  /* 0x0000000e0e007211 */ /* 0x002fe200078f08ff */
[----:B------:R-:W-:Y:S01]  /*59f0*/  BSSY B6, `(.L_x_489) ;  /* 0x0000019000067945 */ /* 0x000fe20003800000 */
[----:B------:R-:W-:Y:S02]  /*5a00*/  IADD3 R24, R18, 0x18400, RZ ;  /* 0x0001840012187810 */ /* 0x000fe40007ffe0ff */
[----:B------:R-:W-:Y:S02]  /*5a10*/  LOP3.LUT R3, R0, 0x1e, RZ, 0xc0, !PT ;  /* 0x0000001e00037812 */ /* 0x000fe400078ec0ff */
[----:B------:R-:W-:-:S03]  /*5a20*/  LOP3.LUT P0, RZ, R24, 0x1bf, RZ, 0xc0, !PT ;  /* 0x000001bf18ff7812 */ /* 0x000fc6000780c0ff */
[----:B------:R-:W-:-:S04]  /*5a30*/  IMAD.IADD R3, R14, 0x1, -R3 ;  /* 0x000000010e037824 */ /* 0x000fc800078e0a03 */
[----:B------:R-:W-:-:S05]  /*5a40*/  IMAD R3, R3, 0x2000, R24 ;  /* 0x0000200003037824 */ /* 0x000fca00078e0218 */
[----:B------:R-:W-:-:S04]  /*5a50*/  SHF.R.U32.HI R3, RZ, 0x4, R3 ;  /* 0x00000004ff037819 */ /* 0x000fc80000011603 */
[----:B------:R-:W-:Y:S01]  /*5a60*/  LOP3.LUT R28, R3, 0x3fff, RZ, 0xc0, !PT ;  /* 0x00003fff031c7812 */ /* 0x000fe200078ec0ff */
[----:B------:R-:W-:Y:S06]  /*5a70*/  @!P0 BRA `(.L_x_490) ;  /* 0x0000000000408947 */ /* 0x000fec0003800000 */
        /* <DEDUP_REMOVED lines=15> */
[----:B0-2--5:R-:W-:Y:S05]  /*5b70*/  CALL.ABS.NOINC R14 ;  /* 0x000000000e007343 */ /* 0x025fea0003c00000 */
.L_x_490:
[----:B------:R-:W-:Y:S05]  /*5b80*/  BSYNC B6 ;  /* 0x0000000000067941 */ /* 0x000fea0003800000 */
.L_x_489:
[----:B------:R-:W-:Y:S02]  /*5b90*/  ULDC UR4, c[0x0][0x3d4] ;  /* 0x0000f50000047ab9 */ /* 0x000fe40000000800 */
[----:B------:R-:W-:-:S13]  /*5ba0*/  ISETP.LT.AND P0, PT, RZ, UR4, PT ;  /* 0x00000004ff007c0c */ /* 0x000fda000bf01270 */
[----:B------:R-:W-:Y:S05]  /*5bb0*/  @P0 BRA `(.L_x_491) ;  /* 0x00000000003c0947 */ /* 0x000fea0003800000 */
[----:B------:R-:W-:-:S04]  /*5bc0*/  LEA.HI R0, R212, R212, RZ, 0x1 ;  /* 0x000000d4d4007211 */ /* 0x000fc800078f08ff */
[----:B------:R-:W-:-:S04]  /*5bd0*/  LOP3.LUT R3, R0, 0xfffffffe, RZ, 0xc0, !PT ;  /* 0xfffffffe00037812 */ /* 0x000fc800078ec0ff */
[----:B------:R-:W-:-:S04]  /*5be0*/  IADD3 R3, R212, -R3, RZ ;  /* 0x80000003d4037210 */ /* 0x000fc80007ffe0ff */
[----:B------:R-:W-:-:S04]  /*5bf0*/  SHF.L.U32 R3, R3, 0x1f, RZ ;  /* 0x0000001f03037819 */ /* 0x000fc800000006ff */
[----:B------:R1:W2:Y:S03]  /*5c00*/  SYNCS.PHASECHK.TRANS64.TRYWAIT P0, [R18+URZ+0x22800], R3 ;  /* 0x02280003120075a7 */ /* 0x0002a6000800017f */
[----:B--2---:R-:W-:Y:S05]  /*5c10*/  @!P0 NANOSLEEP.SYNCS 0x989680 ;  /* 0x009896800000895d */ /* 0x004fea0003900000 */
[----:B------:R-:W2:Y:S01]  /*5c20*/  @!P0 SYNCS.PHASECHK.TRANS64 P0, [R18+URZ+0x22800], R3 ;  /* 0x02280003120085a7 */ /* 0x000ea2000800007f */
[----:B------:R-:W-:Y:S04]  /*5c30*/  BSSY B0, `(.L_x_492) ;  /* 0x0000006000007945 */ /* 0x000fe80003800000 */
[----:B--2---:R-:W-:Y:S05]  /*5c40*/  @P0 BRA `(.L_x_493) ;  /* 0x0000000000100947 */ /* 0x004fea0003800000 */
.L_x_494:
[----:B--2---:R2:W3:Y:S02]  /*5c50*/  SYNCS.PHASECHK.TRANS64.TRYWAIT P0, [R18+URZ+0x22800], R3 ;  /* 0x02280003120075a7 */ /* 0x0044e4000800017f */
[----:B---3--:R-:W-:Y:S05]  /*5c60*/  @!P0 NANOSLEEP.SYNCS 0x989680 ;  /* 0x009896800000895d */ /* 0x008fea0003900000 */
[----:B------:R-:W3:Y:S02]  /*5c70*/  @!P0 SYNCS.PHASECHK.TRANS64 P0, [R18+URZ+0x22800], R3 ;  /* 0x02280003120085a7 */ /* 0x000ee4000800007f */
[----:B---3--:R-:W-:Y:S05]  /*5c80*/  @!P0 BRA `(.L_x_494) ;  /* 0xfffffffc00f08947 */ /* 0x008fea000383ffff */
.L_x_493:
[----:B------:R-:W-:Y:S05]  /*5c90*/  BSYNC B0 ;  /* 0x0000000000007941 */ /* 0x000fea0003800000 */
.L_x_492:
[----:B------:R-:W-:Y:S05]  /*5ca0*/  BRA `(.L_x_495) ;  /* 0x00000020006c7947 */ /* 0x000fea0003800000 */
.L_x_491:
[----:B-----5:R-:W-:Y:S01]  /*5cb0*/  SHF.R.S32.HI R0, RZ, 0x1f, R31 ;  /* 0x0000001fff007819 */ /* 0x020fe2000001141f */
[----:B------:R-:W-:Y:S01]  /*5cc0*/  ULDC.64 UR4, c[0x0][0x3d8] ;  /* 0x0000f60000047ab9 */ /* 0x000fe20000000a00 */
[----:B------:R-:W-:Y:S01]  /*5cd0*/  ULDC.64 UR6, c[0x0][0x3e8] ;  /* 0x0000fa0000067ab9 */ /* 0x000fe20000000a00 */
[----:B------:R-:W-:Y:S01]  /*5ce0*/  IMAD.WIDE.U32 R4, R31, UR4, RZ ;  /* 0x000000041f047c25 */ /* 0x000fe2000f8e00ff */
[----:B------:R-:W-:Y:S01]  /*5cf0*/  LOP3.LUT P0, RZ, R24, 0x3ff, RZ, 0xc0, !PT ;  /* 0x000003ff18ff7812 */ /* 0x000fe2000780c0ff */
[----:B------:R-:W-:Y:S02]  /*5d00*/  BSSY B6, `(.L_x_496) ;  /* 0x0000031000067945 */ /* 0x000fe40003800000 */
[C---:B------:R-:W-:Y:S02]  /*5d10*/  IMAD R6, R0.reuse, UR4, RZ ;  /* 0x0000000400067c24 */ /* 0x040fe4000f8e02ff */
[----:B------:R-:W-:Y:S02]  /*5d20*/  IMAD R0, R0, UR6, RZ ;  /* 0x0000000600007c24 */ /* 0x000fe4000f8e02ff */
[----:B------:R-:W-:-:S02]  /*5d30*/  IMAD.SHL.U32 R41, R219, 0x4, RZ ;  /* 0x00000004db297824 */ /* 0x000fc400078e00ff */
[C---:B------:R-:W-:Y:S01]  /*5d40*/  IMAD R9, R31.reuse, UR5, R6 ;  /* 0x000000051f097c24 */ /* 0x040fe2000f8e0206 */
[----:B------:R-:W-:Y:S01]  /*5d50*/  ULDC.64 UR4, c[0x0][0x3c8] ;  /* 0x0000f20000047ab9 */ /* 0x000fe20000000a00 */
[----:B------:R-:W-:Y:S01]  /*5d60*/  IMAD R27, R31, UR7, R0 ;  /* 0x000000071f1b7c24 */ /* 0x000fe2000f8e0200 */
[-C--:B------:R-:W-:Y:S01]  /*5d70*/  IADD3 R0, P3, R41, R4.reuse, RZ ;  /* 0x0000000429007210 */ /* 0x080fe20007f7e0ff */
[----:B------:R-:W-:Y:S01]  /*5d80*/  IMAD.IADD R9, R9, 0x1, R5 ;  /* 0x0000000109097824 */ /* 0x000fe200078e0205 */
[----:B------:R-:W-:Y:S01]  /*5d90*/  SHF.R.S32.HI R10, RZ, 0x1f, R41 ;  /* 0x0000001fff0a7819 */ /* 0x000fe20000011429 */
[----:B------:R-:W-:Y:S01]  /*5da0*/  IMAD.WIDE.U32 R6, R31, UR6, RZ ;  /* 0x000000061f067c25 */ /* 0x000fe2000f8e00ff */
[----:B------:R-:W-:Y:S01]  /*5db0*/  LEA R24, P2, R4, UR4, 0x1 ;  /* 0x0000000404187c11 */ /* 0x000fe2000f8408ff */
[----:B------:R-:W-:Y:S01]  /*5dc0*/  ULDC.64 UR6, c[0x0][0x3e0] ;  /* 0x0000f80000067ab9 */ /* 0x000fe20000000a00 */
[----:B------:R-:W-:Y:S01]  /*5dd0*/  IADD3 R5, P1, R16, R4, RZ ;  /* 0x0000000410057210 */ /* 0x000fe20007f3e0ff */
[--C-:B------:R-:W-:Y:S01]  /*5de0*/  IMAD.X R3, R10, 0x1, R9.reuse, P3 ;  /* 0x000000010a037824 */ /* 0x100fe200018e0609 */
[----:B------:R-:W-:Y:S01]  /*5df0*/  LEA.HI.X R25, R4, UR5, R9, 0x1, P2 ;  /* 0x0000000504197c11 */ /* 0x000fe200090f0c09 */
[----:B------:R-:W-:Y:S01]  /*5e00*/  IMAD.IADD R27, R27, 0x1, R7 ;  /* 0x000000011b1b7824 */ /* 0x000fe200078e0207 */
[----:B------:R-:W-:-:S02]  /*5e10*/  LEA R32, P2, R0, UR4, 0x1 ;  /* 0x0000000400207c11 */ /* 0x000fc4000f8408ff */
[-C--:B------:R-:W-:Y:S02]  /*5e20*/  IADD3 R8, P4, R41, R6.reuse, RZ ;  /* 0x0000000629087210 */ /* 0x080fe40007f9e0ff */
[----:B------:R-:W-:Y:S02]  /*5e30*/  LEA.HI.X R33, R0, UR5, R3, 0x1, P2 ;  /* 0x0000000500217c11 */ /* 0x000fe400090f0c03 */
[----:B------:R-:W-:Y:S01]  /*5e40*/  IADD3 R0, P3, R16, R6, RZ ;  /* 0x0000000610007210 */ /* 0x000fe20007f7e0ff */
[--C-:B------:R-:W-:Y:S01]  /*5e50*/  IMAD.X R7, R10, 0x1, R27.reuse, P4 ;  /* 0x000000010a077824 */ /* 0x100fe200020e061b */
[C---:B------:R-:W-:Y:S02]  /*5e60*/  IADD3.X R4, R17.reuse, R9, RZ, P1, !PT ;  /* 0x0000000911047210 */ /* 0x040fe40000ffe4ff */
[----:B------:R-:W-:Y:S01]  /*5e70*/  LEA R26, P2, R6, UR6, 0x1 ;  /* 0x00000006061a7c11 */ /* 0x000fe2000f8408ff */
[----:B------:R-:W-:Y:S01]  /*5e80*/  IMAD.X R3, R17, 0x1, R27, P3 ;  /* 0x0000000111037824 */ /* 0x000fe200018e061b */
[----:B------:R-:W-:-:S02]  /*5e90*/  LEA R34, P5, R8, UR6, 0x1 ;  /* 0x0000000608227c11 */ /* 0x000fc4000f8a08ff */
[C---:B------:R-:W-:Y:S02]  /*5ea0*/  LEA R36, P4, R5.reuse, UR4, 0x1 ;  /* 0x0000000405247c11 */ /* 0x040fe4000f8808ff */
[----:B------:R-:W-:Y:S02]  /*5eb0*/  LEA R38, P1, R0, UR6, 0x1 ;  /* 0x0000000600267c11 */ /* 0x000fe4000f8208ff */
[----:B------:R-:W-:Y:S02]  /*5ec0*/  LEA.HI.X R35, R8, UR7, R7, 0x1, P5 ;  /* 0x0000000708237c11 */ /* 0x000fe4000a8f0c07 */
[----:B------:R-:W-:Y:S02]  /*5ed0*/  LEA.HI.X R27, R6, UR7, R27, 0x1, P2 ;  /* 0x00000007061b7c11 */ /* 0x000fe400090f0c1b */
[----:B------:R-:W-:Y:S02]  /*5ee0*/  LEA.HI.X R37, R5, UR5, R4, 0x1, P4 ;  /* 0x0000000505257c11 */ /* 0x000fe4000a0f0c04 */
[----:B------:R-:W-:Y:S01]  /*5ef0*/  LEA.HI.X R39, R0, UR7, R3, 0x1, P1 ;  /* 0x0000000700277c11 */ /* 0x000fe200088f0c03 */
        /* <DEDUP_REMOVED lines=16> */
[----:B0-2---:R-:W-:Y:S05]  /*6000*/  CALL.ABS.NOINC R14 ;  /* 0x000000000e007343 */ /* 0x005fea0003c00000 */
.L_x_497:
[----:B------:R-:W-:Y:S05]  /*6010*/  BSYNC B6 ;  /* 0x0000000000067941 */ /* 0x000fea0003800000 */
.L_x_496:
[----:B------:R-:W-:Y:S01]  /*6020*/  ULDC.U8 UR4, c[0x0][0x3f0] ;  /* 0x0000fc0000047ab9 */ /* 0x000fe20000000000 */
[----:B------:R-:W-:Y:S01]  /*6030*/  BSSY B0, `(.L_x_498) ;  /* 0x00001da000007945 */ /* 0x000fe20003800000 */
[----:B------:R-:W-:-:S13]  /*6040*/  ISETP.NE.AND P0, PT, RZ, UR4, PT ;  /* 0x00000004ff007c0c */ /* 0x000fda000bf05270 */
[----:B------:R-:W-:Y:S05]  /*6050*/  @!P0 BRA `(.L_x_499) ;  /* 0x0000000c00dc8947 */ /* 0x000fea0003800000 */
[----:B------:R-:W-:Y:S01]  /*6060*/  IMAD R30, R85, -0x80, R30 ;  /* 0xffffff80551e7824 */ /* 0x000fe200078e021e */
[----:B------:R-:W-:Y:S01]  /*6070*/  LEA.HI R0, R212, R212, RZ, 0x1 ;  /* 0x000000d4d4007211 */ /* 0x000fe200078f08ff */
[----:B------:R-:W-:Y:S01]  /*6080*/  IMAD.SHL.U32 R3, R220, 0x40, RZ ;  /* 0x00000040dc037824 */ /* 0x000fe200078e00ff */
[----:B------:R-:W-:Y:S01]  /*6090*/  BSSY B1, `(.L_x_500) ;  /* 0x000001b000017945 */ /* 0x000fe20003800000 */
[----:B------:R-:W-:Y:S02]  /*60a0*/  CS2R R6, SRZ ;  /* 0x0000000000067805 */ /* 0x000fe4000001ff00 */
[----:B------:R-:W-:Y:S02]  /*60b0*/  VIMNMX R30, R30, 0x80, PT ;  /* 0x000000801e1e7848 */ /* 0x000fe40003fe0100 */
[----:B------:R-:W-:Y:S02]  /*60c0*/  CS2R R8, SRZ ;  /* 0x0000000000087805 */ /* 0x000fe4000001ff00 */
[----:B------:R-:W-:-:S02]  /*60d0*/  LOP3.LUT R5, R3, 0x1c0, RZ, 0xc0, !PT ;  /* 0x000001c003057812 */ /* 0x000fc400078ec0ff */
[----:B------:R-:W-:Y:S02]  /*60e0*/  CS2R R20, SRZ ;  /* 0x0000000000147805 */ /* 0x000fe4000001ff00 */
[----:B------:R-:W-:Y:S02]  /*60f0*/  ISETP.GE.AND P0, PT, R19, R30, PT ;  /* 0x0000001e1300720c */ /* 0x000fe40003f06270 */
[----:B------:R-:W-:Y:S02]  /*6100*/  LOP3.LUT R3, R0, 0xfffffffe, RZ, 0xc0, !PT ;  /* 0xfffffffe00037812 */ /* 0x000fe400078ec0ff */
[----:B------:R-:W-:Y:S02]  /*6110*/  LOP3.LUT R0, R5, 0x18, R16, 0xf8, !PT ;  /* 0x0000001805007812 */ /* 0x000fe400078ef810 */
[----:B------:R-:W-:Y:S02]  /*6120*/  SHF.R.U32.HI R5, RZ, 0x3, R5 ;  /* 0x00000003ff057819 */ /* 0x000fe40000011605 */
[----:B------:R-:W-:-:S02]  /*6130*/  IADD3 R3, R212, -R3, RZ ;  /* 0x80000003d4037210 */ /* 0x000fc40007ffe0ff */
[----:B------:R-:W-:Y:S02]  /*6140*/  LOP3.LUT R0, R0, R5, RZ, 0x3c, !PT ;  /* 0x0000000500007212 */ /* 0x000fe400078e3cff */
[----:B------:R-:W-:Y:S02]  /*6150*/  CS2R R4, SRZ ;  /* 0x0000000000047805 */ /* 0x000fe4000001ff00 */
[----:B------:R-:W-:Y:S01]  /*6160*/  SHF.L.U32 R29, R3, 0x1f, RZ ;  /* 0x0000001f031d7819 */ /* 0x000fe200000006ff */
[----:B------:R-:W-:Y:S06]  /*6170*/  @P0 BRA `(.L_x_501) ;  /* 0x0000000000300947 */ /* 0x000fec0003800000 */
[C---:B------:R-:W-:Y:S01]  /*6180*/  VIADD R3, R41.reuse, 0x10 ;  /* 0x0000001029037836 */ /* 0x040fe20000000000 */
[----:B------:R-:W-:Y:S01]  /*6190*/  ULDC UR4, c[0x0][0x3d4] ;  /* 0x0000f50000047ab9 */ /* 0x000fe20000000800 */
[----:B------:R-:W-:Y:S02]  /*61a0*/  CS2R R8, SRZ ;  /* 0x0000000000087805 */ /* 0x000fe4000001ff00 */
[----:B------:R-:W-:Y:S02]  /*61b0*/  ISETP.GE.AND P1, PT, R41, UR4, PT ;  /* 0x0000000429007c0c */ /* 0x000fe4000bf26270 */
[----:B------:R-:W-:Y:S02]  /*61c0*/  CS2R R20, SRZ ;  /* 0x0000000000147805 */ /* 0x000fe4000001ff00 */
[----:B------:R-:W-:Y:S02]  /*61d0*/  ISETP.GE.AND P2, PT, R3, UR4, PT ;  /* 0x0000000403007c0c */ /* 0x000fe4000bf46270 */
[----:B------:R-:W-:-:S02]  /*61e0*/  CS2R R4, SRZ ;  /* 0x0000000000047805 */ /* 0x000fc4000001ff00 */
[----:B------:R-:W-:-:S05]  /*61f0*/  CS2R R6, SRZ ;  /* 0x0000000000067805 */ /* 0x000fca000001ff00 */
[----:B------:R1:W5:Y:S04]  /*6200*/  @!P1 LDG.E.64 R8, desc[UR40][R32.64] ;  /* 0x0000002820089981 */ /* 0x000368000c1e1b00 */
[----:B------:R1:W5:Y:S04]  /*6210*/  @!P2 LDG.E.64 R20, desc[UR40][R32.64+0x20] ;  /* 0x000020282014a981 */ /* 0x000368000c1e1b00 */
[----:B------:R1:W5:Y:S04]  /*6220*/  @!P1 LDG.E.64 R4, desc[UR40][R34.64] ;  /* 0x0000002822049981 */ /* 0x000368000c1e1b00 */
[----:B------:R1:W5:Y:S02]  /*6230*/  @!P2 LDG.E.64 R6, desc[UR40][R34.64+0x20] ;  /* 0x000020282206a981 */ /* 0x000364000c1e1b00 */
.L_x_501:
[----:B------:R-:W-:Y:S05]  /*6240*/  BSYNC B1 ;  /* 0x0000000000017941 */ /* 0x000fea0003800000 */
.L_x_500:
[----:B------:R-:W-:-:S03]  /*6250*/  UMOV UR4, 0xffffffff ;  /* 0xffffffff00047882 */ /* 0x000fc60000000000 */
[----:B------:R-:W-:Y:S05]  /*6260*/  BRA.DIV UR4, `(.L_x_502) ;  /* 0x000000e204987947 */ /* 0x000fea000b800000 */
.L_x_672:
[----:B------:R-:W-:-:S03]  /*6270*/  UMOV UR4, 0xffffffff ;  /* 0xffffffff00047882 */ /* 0x000fc60000000000 */
[----:B------:R-:W-:Y:S05]  /*6280*/  BRA.DIV UR4, `(.L_x_503) ;  /* 0x000000e204b87947 */ /* 0x000fea000b800000 */
.L_x_675:
[----:B------:R-:W-:-:S03]  /*6290*/  UMOV UR4, 0xffffffff ;  /* 0xffffffff00047882 */ /* 0x000fc60000000000 */
[----:B------:R-:W-:Y:S05]  /*62a0*/  BRA.DIV UR4, `(.L_x_504) ;  /* 0x000000e204d87947 */ /* 0x000fea000b800000 */
.L_x_678:
[----:B------:R-:W-:-:S03]  /*62b0*/  UMOV UR4, 0xffffffff ;  /* 0xffffffff00047882 */ /* 0x000fc60000000000 */
[----:B------:R-:W-:Y:S05]  /*62c0*/  BRA.DIV UR4, `(.L_x_505) ;  /* 0x000000e204f87947 */ /* 0x000fea000b800000 */
.L_x_681:
[----:B------:R-:W2:Y:S01]  /*62d0*/  SYNCS.PHASECHK.TRANS64.TRYWAIT P1, [R18+URZ+0x22800], R29 ;  /* 0x0228001d120075a7 */ /* 0x000ea2000802017f */
[----:B------:R-:W-:Y:S01]  /*62e0*/  LOP3.LUT P2, RZ, R220, 0x4, RZ, 0xc0, !PT ;  /* 0x00000004dcff7812 */ /* 0x000fe2000784c0ff */
[----:B------:R-:W-:Y:S01]  /*62f0*/  IMAD R3, R205, 0x200, R0 ;  /* 0x00000200cd037824 */ /* 0x000fe200078e0200 */
[----:B-1---5:R-:W-:Y:S01]  /*6300*/  SHF.R.U64 R34, R8, 0x10, R9 ;  /* 0x0000001008227819 */ /* 0x022fe20000001209 */
[----:B------:R-:W-:Y:S01]  /*6310*/  IMAD.MOV.U32 R32, RZ, RZ, R8 ;  /* 0x000000ffff207224 */ /* 0x000fe200078e0008 */
[--C-:B------:R-:W-:Y:S01]  /*6320*/  SHF.R.U64 R36, R4, 0x10, R5.reuse ;  /* 0x0000001004247819 */ /* 0x100fe20000001205 */
[----:B------:R-:W-:Y:S01]  /*6330*/  IMAD R3, R3, 0x2, R18 ;  /* 0x0000000203037824 */ /* 0x000fe200078e0212 */
[--C-:B------:R-:W-:Y:S01]  /*6340*/  SHF.R.U32.HI R13, RZ, 0x10, R5.reuse ;  /* 0x00000010ff0d7819 */ /* 0x100fe20000011605 */
[----:B------:R-:W-:Y:S01]  /*6350*/  IMAD.MOV.U32 R8, RZ, RZ, R5 ;  /* 0x000000ffff087224 */ /* 0x000fe200078e0005 */
[--C-:B------:R-:W-:Y:S01]  /*6360*/  SHF.R.U32.HI R11, RZ, 0x10, R9.reuse ;  /* 0x00000010ff0b7819 */ /* 0x100fe20000011609 */
[----:B------:R-:W-:Y:S01]  /*6370*/  IMAD.MOV.U32 R10, RZ, RZ, R9 ;  /* 0x000000ffff0a7224 */ /* 0x000fe200078e0009 */
[----:B------:R-:W-:Y:S01]  /*6380*/  MOV R9, R21 ;  /* 0x0000001500097202 */ /* 0x000fe20000000f00 */
[----:B------:R-:W-:Y:S01]  /*6390*/  IMAD.MOV.U32 R33, RZ, RZ, R20 ;  /* 0x000000ffff217224 */ /* 0x000fe200078e0014 */
[--C-:B------:R-:W-:Y:S01]  /*63a0*/  SHF.R.U64 R35, R20, 0x10, R21.reuse ;  /* 0x0000001014237819 */ /* 0x100fe20000001215 */
[----:B------:R-:W-:Y:S01]  /*63b0*/  IMAD.MOV.U32 R27, RZ, RZ, R4 ;  /* 0x000000ffff1b7224 */ /* 0x000fe200078e0004 */
[----:B------:R-:W-:Y:S01]  /*63c0*/  SHF.R.U32.HI R12, RZ, 0x10, R21 ;  /* 0x00000010ff0c7819 */ /* 0x000fe20000011615 */
[----:B------:R-:W-:Y:S01]  /*63d0*/  IMAD.MOV.U32 R31, RZ, RZ, R6 ;  /* 0x000000ffff1f7224 */ /* 0x000fe200078e0006 */
[----:B------:R-:W-:Y:S01]  /*63e0*/  BSSY B1, `(.L_x_506) ;  /* 0x000000f000017945 */ /* 0x000fe20003800000 */
[--C-:B------:R-:W-:Y:S01]  /*63f0*/  IMAD.MOV.U32 R5, RZ, RZ, R7.reuse ;  /* 0x000000ffff057224 */ /* 0x100fe200078e0007 */
[C---:B------:R-:W-:Y:S01]  /*6400*/  IADD3 R0, R3.reuse, 0x18440, RZ ;  /* 0x0001844003007810 */ /* 0x040fe20007ffe0ff */
[----:B------:R-:W-:Y:S01]  /*6410*/  VIADD R4, R3, 0x18400 ;  /* 0x0001840003047836 */ /* 0x000fe20000000000 */
[----:B------:R-:W-:-:S02]  /*6420*/  SHF.R.U64 R6, R6, 0x10, R7 ;  /* 0x0000001006067819 */ /* 0x000fc40000001207 */
[----:B------:R-:W-:Y:S01]  /*6430*/  SHF.R.U32.HI R7, RZ, 0x10, R7 ;  /* 0x00000010ff077819 */ /* 0x000fe20000011607 */
[----:B------:R-:W-:Y:S01]  /*6440*/  @P2 VIADD R0, R4, 0xffffffc0 ;  /* 0xffffffc004002836 */ /* 0x000fe20000000000 */
[----:B------:R-:W-:Y:S02]  /*6450*/  PRMT R32, R32, 0x5410, R10 ;  /* 0x0000541020207816 */ /* 0x000fe4000000000a */
[----:B------:R-:W-:Y:S02]  /*6460*/  PRMT R34, R34, 0x5410, R11 ;  /* 0x0000541022227816 */ /* 0x000fe4000000000b */
[----:B------:R-:W-:Y:S02]  /*6470*/  PRMT R33, R33, 0x5410, R9 ;  /* 0x0000541021217816 */ /* 0x000fe40000000009 */
[----:B------:R-:W-:Y:S02]  /*6480*/  PRMT R35, R35, 0x5410, R12 ;  /* 0x0000541023237816 */ /* 0x000fe4000000000c */
[----:B------:R-:W-:-:S02]  /*6490*/  PRMT R27, R27, 0x5410, R8 ;  /* 0x000054101b1b7816 */ /* 0x000fc40000000008 */
[----:B------:R-:W-:Y:S02]  /*64a0*/  PRMT R36, R36, 0x5410, R13 ;  /* 0x0000541024247816 */ /* 0x000fe4000000000d */
[----:B------:R-:W-:Y:S01]  /*64b0*/  PRMT R31, R31, 0x5410, R5 ;  /* 0x000054101f1f7816 */ /* 0x000fe20000000005 */
[----:B--2---:R-:W-:Y:S06]  /*64c0*/  @!P1 BRA `(.L_x_507) ;  /* 0x000000e000a09947 */ /* 0x004fec0003800000 */
.L_x_682:
[----:B------:R-:W-:Y:S05]  /*64d0*/  BSYNC B1 ;  /* 0x0000000000017941 */ /* 0x000fea0003800000 */
.L_x_506:
[----:B------:R-:W-:Y:S01]  /*64e0*/  BSSY B1, `(.L_x_508) ;  /* 0x0000057000017945 */ /* 0x000fe20003800000 */
[----:B-1----:R-:W-:-:S03]  /*64f0*/  PRMT R29, R6, 0x5410, R7 ;  /* 0x00005410061d7816 */ /* 0x002fc60000000007 */
[----:B------:R-:W-:Y:S05]  /*6500*/  @P0 BRA `(.L_x_509) ;  /* 0x0000000400500947 */ /* 0x000fea0003800000 */
[----:B------:R-:W1:Y:S01]  /*6510*/  LDC R4, c[0x0][0x3d4] ;  /* 0x0000f500ff047b82 */ /* 0x000e620000000800 */
[C---:B------:R-:W-:Y:S01]  /*6520*/  VIADD R5, R41.reuse, 0x10 ;  /* 0x0000001029057836 */ /* 0x040fe20000000000 */
[----:B------:R-:W-:Y:S01]  /*6530*/  BSSY B2, `(.L_x_510) ;  /* 0x000002a000027945 */ /* 0x000fe20003800000 */
[----:B-1----:R-:W-:-:S03]  /*6540*/  ISETP.GE.AND P0, PT, R41, R4, PT ;  /* 0x000000042900720c */ /* 0x002fc60003f06270 */
[----:B------:R-:W-:-:S10]  /*6550*/  ISETP.GE.AND P1, PT, R5, R4, PT ;  /* 0x000000040500720c */ /* 0x000fd40003f26270 */
[----:B------:R-:W-:Y:S05]  /*6560*/  @P0 BRA `(.L_x_511) ;  /* 0x0000000000980947 */ /* 0x000fea0003800000 */
[----:B------:R-:W1:Y:S01]  /*6570*/  LDS.128 R4, [R3+0x18400] ;  /* 0x0184000003047984 */ /* 0x000e620000000c00 */
[----:B------:R-:W-:Y:S02]  /*6580*/  HADD2.F32 R15, -RZ, R27.H0_H0 ;  /* 0x2000001bff0f7230 */ /* 0x000fe40000004100 */
[----:B------:R-:W-:Y:S02]  /*6590*/  HADD2.F32 R13, -RZ, R32.H0_H0 ;  /* 0x20000020ff0d7230 */ /* 0x000fe40000004100 */
[----:B------:R-:W-:Y:S02]  /*65a0*/  HADD2.F32 R12, -RZ, R34.H0_H0 ;  /* 0x20000022ff0c7230 */ /* 0x000fe40000004100 */
[----:B------:R-:W-:Y:S02]  /*65b0*/  HADD2.F32 R14, -RZ, R36.H0_H0 ;  /* 0x20000024ff0e7230 */ /* 0x000fe40000004100 */
[--C-:B-1----:R-:W-:Y:S02]  /*65c0*/  HADD2.F32 R8, -RZ, R4.reuse.H0_H0 ;  /* 0x20000004ff087230 */ /* 0x102fe40000004100 */
[----:B------:R-:W-:-:S02]  /*65d0*/  HADD2.F32 R4, -RZ, R4.H1_H1 ;  /* 0x30000004ff047230 */ /* 0x000fc40000004100 */
[--C-:B------:R-:W-:Y:S02]  /*65e0*/  HADD2.F32 R9, -RZ, R5.reuse.H0_H0 ;  /* 0x20000005ff097230 */ /* 0x100fe40000004100 */
[----:B------:R-:W-:Y:S02]  /*65f0*/  HADD2.F32 R5, -RZ, R5.H1_H1 ;  /* 0x30000005ff057230 */ /* 0x000fe40000004100 */
[C---:B------:R-:W-:Y:S01]  /*6600*/  FMUL.FTZ R21, R4.reuse, R15 ;  /* 0x0000000f04157220 */ /* 0x040fe20000410000 */
[-C--:B------:R-:W-:Y:S01]  /*6610*/  FMUL.FTZ R4, R4, R13.reuse ;  /* 0x0000000d04047220 */ /* 0x080fe20000410000 */
[--C-:B------:R-:W-:Y:S02]  /*6620*/  HADD2.F32 R10, -RZ, R6.reuse.H0_H0 ;  /* 0x20000006ff0a7230 */ /* 0x100fe40000004100 */
[----:B------:R-:W-:Y:S02]  /*6630*/  HADD2.F32 R11, -RZ, R7.H0_H0 ;  /* 0x20000007ff0b7230 */ /* 0x000fe40000004100 */
[C---:B------:R-:W-:Y:S01]  /*6640*/  FMUL.FTZ R24, R5.reuse, R14 ;  /* 0x0000000e05187220 */ /* 0x040fe20000410000 */
[C---:B------:R-:W-:Y:S01]  /*6650*/  FFMA.FTZ R21, R8.reuse, R13, -R21 ;  /* 0x0000000d08157223 */ /* 0x040fe20000010815 */
[----:B------:R-:W-:Y:S01]  /*6660*/  FFMA.FTZ R20, R8, R15, R4 ;  /* 0x0000000f08147223 */ /* 0x000fe20000010004 */
[----:B------:R-:W-:Y:S01]  /*6670*/  FMUL.FTZ R26, R5, R12 ;  /* 0x0000000c051a7220 */ /* 0x000fe20000410000 */
[----:B------:R-:W-:-:S02]  /*6680*/  HADD2.F32 R6, -RZ, R6.H1_H1 ;  /* 0x30000006ff067230 */ /* 0x000fc40000004100 */
[C---:B------:R-:W-:Y:S01]  /*6690*/  FFMA.FTZ R24, R9.reuse, R12, -R24 ;  /* 0x0000000c09187223 */ /* 0x040fe20000010818 */
[----:B------:R-:W-:Y:S02]  /*66a0*/  HADD2.F32 R7, -RZ, R7.H1_H1 ;  /* 0x30000007ff077230 */ /* 0x000fe40000004100 */
[----:B------:R-:W-:Y:S01]  /*66b0*/  FFMA.FTZ R9, R9, R14, R26 ;  /* 0x0000000e09097223 */ /* 0x000fe2000001001a */
[----:B------:R-:W-:Y:S02]  /*66c0*/  HADD2.F32 R13, -RZ, R27.H1_H1 ;  /* 0x3000001bff0d7230 */ /* 0x000fe40000004100 */
[----:B------:R-:W-:Y:S02]  /*66d0*/  HADD2.F32 R5, -RZ, R32.H1_H1 ;  /* 0x30000020ff057230 */ /* 0x000fe40000004100 */
[----:B------:R-:W-:Y:S02]  /*66e0*/  HADD2.F32 R8, -RZ, R36.H1_H1 ;  /* 0x30000024ff087230 */ /* 0x000fe40000004100 */
[----:B------:R-:W-:Y:S01]  /*66f0*/  FMUL.FTZ R15, R6, R13 ;  /* 0x0000000d060f7220 */ /* 0x000fe20000410000 */
[----:B------:R-:W-:-:S02]  /*6700*/  HADD2.F32 R4, -RZ, R34.H1_H1 ;  /* 0x30000022ff047230 */ /* 0x000fc40000004100 */
[-C--:B------:R-:W-:Y:S01]  /*6710*/  FMUL.FTZ R12, R6, R5.reuse ;  /* 0x00000005060c7220 */ /* 0x080fe20000410000 */
[C---:B------:R-:W-:Y:S01]  /*6720*/  FMUL.FTZ R14, R7.reuse, R8 ;  /* 0x00000008070e7220 */ /* 0x040fe20000410000 */
[C---:B------:R-:W-:Y:S01]  /*6730*/  FFMA.FTZ R6, R10.reuse, R5, -R15 ;  /* 0x000000050a067223 */ /* 0x040fe2000001080f */
[-C--:B------:R-:W-:Y:S01]  /*6740*/  FMUL.FTZ R25, R7, R4.reuse ;  /* 0x0000000407197220 */ /* 0x080fe20000410000 */
[----:B------:R-:W-:Y:S01]  /*6750*/  FFMA.FTZ R13, R10, R13, R12 ;  /* 0x0000000d0a0d7223 */ /* 0x000fe2000001000c */
[C---:B------:R-:W-:Y:S01]  /*6760*/  FFMA.FTZ R7, R11.reuse, R4, -R14 ;  /* 0x000000040b077223 */ /* 0x040fe2000001080e */
[----:B------:R-:W-:Y:S01]  /*6770*/  F2FP.F16.F32.PACK_AB R4, R20, R21 ;  /* 0x000000151404723e */ /* 0x000fe200000000ff */
[----:B------:R-:W-:Y:S01]  /*6780*/  FFMA.FTZ R8, R11, R8, R25 ;  /* 0x000000080b087223 */ /* 0x000fe20000010019 */
[----:B------:R-:W-:Y:S02]  /*6790*/  F2FP.F16.F32.PACK_AB R5, R9, R24 ;  /* 0x000000180905723e */ /* 0x000fe400000000ff */
[----:B------:R-:W-:-:S02]  /*67a0*/  F2FP.F16.F32.PACK_AB R6, R13, R6 ;  /* 0x000000060d06723e */ /* 0x000fc400000000ff */
[----:B------:R-:W-:-:S05]  /*67b0*/  F2FP.F16.F32.PACK_AB R7, R8, R7 ;  /* 0x000000070807723e */ /* 0x000fca00000000ff */
[----:B------:R1:W-:Y:S02]  /*67c0*/  STS.128 [R3+0x18400], R4 ;  /* 0x0184000403007388 */ /* 0x0003e40000000c00 */
.L_x_511:
[----:B------:R-:W-:Y:S05]  /*67d0*/  BSYNC B2 ;  /* 0x0000000000027941 */ /* 0x000fea0003800000 */
.L_x_510:
[----:B------:R-:W-:Y:S05]  /*67e0*/  @P1 BRA `(.L_x_509) ;  /* 0x0000000000981947 */ /* 0x000fea0003800000 */
[----:B-1----:R-:W1:Y:S01]  /*67f0*/  LDS.128 R4, [R0] ;  /* 0x0000000000047984 */ /* 0x002e620000000c00 */
        /* <DEDUP_REMOVED lines=36> */
[----:B------:R2:W-:Y:S02]  /*6a40*/  STS.128 [R0], R4 ;  /* 0x0000000400007388 */ /* 0x0005e40000000c00 */
.L_x_509:
[----:B------:R-:W-:Y:S05]  /*6a50*/  BSYNC B1 ;  /* 0x0000000000017941 */ /* 0x000fea0003800000 */
.L_x_508:
[----:B------:R-:W-:-:S13]  /*6a60*/  ISETP.GE.AND P0, PT, R211, R30, PT ;  /* 0x0000001ed300720c */ /* 0x000fda0003f06270 */
[----:B------:R-:W-:Y:S05]  /*6a70*/  @P0 BRA `(.L_x_512) ;  /* 0x0000001000d40947 */ /* 0x000fea0003800000 */
[----:B-12---:R-:W1:Y:S01]  /*6a80*/  LDC R4, c[0x0][0x3d4] ;  /* 0x0000f500ff047b82 */ /* 0x006e620000000800 */
[C---:B------:R-:W-:Y:S01]  /*6a90*/  VIADD R5, R41.reuse, 0x10 ;  /* 0x0000001029057836 */ /* 0x040fe20000000000 */
[----:B------:R-:W-:Y:S01]  /*6aa0*/  BSSY B1, `(.L_x_513) ;  /* 0x000002a000017945 */ /* 0x000fe20003800000 */
[----:B-1----:R-:W-:-:S03]  /*6ab0*/  ISETP.GE.AND P0, PT, R41, R4, PT ;  /* 0x000000042900720c */ /* 0x002fc60003f06270 */
[----:B------:R-:W-:-:S10]  /*6ac0*/  ISETP.GE.AND P1, PT, R5, R4, PT ;  /* 0x000000040500720c */ /* 0x000fd40003f26270 */
[----:B------:R-:W-:Y:S05]  /*6ad0*/  @P0 BRA `(.L_x_514) ;  /* 0x0000000000980947 */ /* 0x000fea0003800000 */
[----:B------:R-:W1:Y:S01]  /*6ae0*/  LDS.128 R4, [R3+0x1a400] ;  /* 0x01a4000003047984 */ /* 0x000e620000000c00 */
[--C-:B------:R-:W-:Y:S02]  /*6af0*/  HADD2.F32 R14, -RZ, R27.reuse.H0_H0 ;  /* 0x2000001bff0e7230 */ /* 0x100fe40000004100 */
[----:B------:R-:W-:Y:S02]  /*6b00*/  HADD2.F32 R12, -RZ, R32.H0_H0 ;  /* 0x20000020ff0c7230 */ /* 0x000fe40000004100 */
[----:B------:R-:W-:Y:S02]  /*6b10*/  HADD2.F32 R25, -RZ, R36.H0_H0 ;  /* 0x20000024ff197230 */ /* 0x000fe40000004100 */
[----:B------:R-:W-:Y:S02]  /*6b20*/  HADD2.F32 R21, -RZ, R34.H0_H0 ;  /* 0x20000022ff157230 */ /* 0x000fe40000004100 */
[----:B------:R-:W-:Y:S02]  /*6b30*/  HADD2.F32 R20, -RZ, R27.H1_H1 ;  /* 0x3000001bff147230 */ /* 0x000fe40000004100 */
[----:B------:R-:W-:-:S02]  /*6b40*/  HADD2.F32 R27, -RZ, R36.H1_H1 ;  /* 0x30000024ff1b7230 */ /* 0x000fc40000004100 */
[--C-:B-1----:R-:W-:Y:S02]  /*6b50*/  HADD2.F32 R8, -RZ, R4.reuse.H0_H0 ;  /* 0x20000004ff087230 */ /* 0x102fe40000004100 */
[----:B------:R-:W-:Y:S02]  /*6b60*/  HADD2.F32 R4, -RZ, R4.H1_H1 ;  /* 0x30000004ff047230 */ /* 0x000fe40000004100 */
[--C-:B------:R-:W-:Y:S02]  /*6b70*/  HADD2.F32 R9, -RZ, R5.reuse.H0_H0 ;  /* 0x20000005ff097230 */ /* 0x100fe40000004100 */
[----:B------:R-:W-:Y:S02]  /*6b80*/  HADD2.F32 R5, -RZ, R5.H1_H1 ;  /* 0x30000005ff057230 */ /* 0x000fe40000004100 */
[-C--:B------:R-:W-:Y:S01]  /*6b90*/  FMUL.FTZ R13, R14, R4.reuse ;  /* 0x000000040e0d7220 */ /* 0x080fe20000410000 */
[----:B------:R-:W-:Y:S01]  /*6ba0*/  FMUL.FTZ R15, R12, R4 ;  /* 0x000000040c0f7220 */ /* 0x000fe20000410000 */
[----:B------:R-:W-:-:S02]  /*6bb0*/  HADD2.F32 R10, -RZ, R6.H0_H0 ;  /* 0x20000006ff0a7230 */ /* 0x000fc40000004100 */
[-C--:B------:R-:W-:Y:S01]  /*6bc0*/  FMUL.FTZ R4, R25, R5.reuse ;  /* 0x0000000519047220 */ /* 0x080fe20000410000 */
[-C--:B------:R-:W-:Y:S01]  /*6bd0*/  FFMA.FTZ R13, R12, R8.reuse, -R13 ;  /* 0x000000080c0d7223 */ /* 0x080fe2000001080d */
[----:B------:R-:W-:Y:S01]  /*6be0*/  FFMA.FTZ R8, R14, R8, R15 ;  /* 0x000000080e087223 */ /* 0x000fe2000001000f */
[----:B------:R-:W-:Y:S02]  /*6bf0*/  HADD2.F32 R6, -RZ, R6.H1_H1 ;  /* 0x30000006ff067230 */ /* 0x000fe40000004100 */
[C---:B------:R-:W-:Y:S01]  /*6c00*/  FMUL.FTZ R12, R21.reuse, R5 ;  /* 0x00000005150c7220 */ /* 0x040fe20000410000 */
[--C-:B------:R-:W-:Y:S02]  /*6c10*/  HADD2.F32 R11, -RZ, R7.reuse.H0_H0 ;  /* 0x20000007ff0b7230 */ /* 0x100fe40000004100 */
[----:B------:R-:W-:Y:S01]  /*6c20*/  FFMA.FTZ R4, R21, R9, -R4 ;  /* 0x0000000915047223 */ /* 0x000fe20000010804 */
[----:B------:R-:W-:Y:S02]  /*6c30*/  HADD2.F32 R14, -RZ, R32.H1_H1 ;  /* 0x30000020ff0e7230 */ /* 0x000fe40000004100 */
[----:B------:R-:W-:Y:S01]  /*6c40*/  FMUL.FTZ R5, R20, R6 ;  /* 0x0000000614057220 */ /* 0x000fe20000410000 */
[----:B------:R-:W-:-:S02]  /*6c50*/  HADD2.F32 R7, -RZ, R7.H1_H1 ;  /* 0x30000007ff077230 */ /* 0x000fc40000004100 */
[----:B------:R-:W-:Y:S01]  /*6c60*/  FFMA.FTZ R9, R25, R9, R12 ;  /* 0x0000000919097223 */ /* 0x000fe2000001000c */
[----:B------:R-:W-:Y:S02]  /*6c70*/  HADD2.F32 R21, -RZ, R34.H1_H1 ;  /* 0x30000022ff157230 */ /* 0x000fe40000004100 */
[C---:B------:R-:W-:Y:S01]  /*6c80*/  FMUL.FTZ R15, R14.reuse, R6 ;  /* 0x000000060e0f7220 */ /* 0x040fe20000410000 */
[-C--:B------:R-:W-:Y:S01]  /*6c90*/  FFMA.FTZ R5, R14, R10.reuse, -R5 ;  /* 0x0000000a0e057223 */ /* 0x080fe20000010805 */
[----:B------:R-:W-:Y:S01]  /*6ca0*/  FMUL.FTZ R6, R27, R7 ;  /* 0x000000071b067220 */ /* 0x000fe20000410000 */
[----:B------:R-:W-:Y:S01]  /*6cb0*/  F2FP.F16.F32.PACK_AB R8, R8, R13 ;  /* 0x0000000d0808723e */ /* 0x000fe200000000ff */
[C---:B------:R-:W-:Y:S01]  /*6cc0*/  FMUL.FTZ R12, R21.reuse, R7 ;  /* 0x00000007150c7220 */ /* 0x040fe20000410000 */
[----:B------:R-:W-:Y:S01]  /*6cd0*/  FFMA.FTZ R10, R20, R10, R15 ;  /* 0x0000000a140a7223 */ /* 0x000fe2000001000f */
[-C--:B------:R-:W-:Y:S01]  /*6ce0*/  FFMA.FTZ R6, R21, R11.reuse, -R6 ;  /* 0x0000000b15067223 */ /* 0x080fe20000010806 */
[----:B------:R-:W-:Y:S01]  /*6cf0*/  F2FP.F16.F32.PACK_AB R9, R9, R4 ;  /* 0x000000040909723e */ /* 0x000fe200000000ff */
[----:B------:R-:W-:-:S02]  /*6d00*/  FFMA.FTZ R11, R27, R11, R12 ;  /* 0x0000000b1b0b7223 */ /* 0x000fc4000001000c */
[----:B------:R-:W-:-:S03]  /*6d10*/  F2FP.F16.F32.PACK_AB R10, R10, R5 ;  /* 0x000000050a0a723e */ /* 0x000fc600000000ff */
[----:B------:R-:W-:-:S05]  /*6d20*/  F2FP.F16.F32.PACK_AB R11, R11, R6 ;  /* 0x000000060b0b723e */ /* 0x000fca00000000ff */
[----:B------:R1:W-:Y:S02]  /*6d30*/  STS.128 [R3+0x1a400], R8 ;  /* 0x01a4000803007388 */ /* 0x0003e40000000c00 */
.L_x_514:
[----:B------:R-:W-:Y:S05]  /*6d40*/  BSYNC B1 ;  /* 0x0000000000017941 */ /* 0x000fea0003800000 */
.L_x_513:
[----:B------:R-:W-:Y:S05]  /*6d50*/  @P1 BRA `(.L_x_512) ;  /* 0x00000010001c1947 */ /* 0x000fea0003800000 */
[----:B------:R-:W1:Y:S01]  /*6d60*/  LDS.128 R4, [R0+0x2000] ;  /* 0x0020000000047984 */ /* 0x000e620000000c00 */
[----:B------:R-:W-:Y:S02]  /*6d70*/  HADD2.F32 R15, -RZ, R31.H0_H0 ;  /* 0x2000001fff0f7230 */ /* 0x000fe40000004100 */
[----:B------:R-:W-:Y:S02]  /*6d80*/  HADD2.F32 R13, -RZ, R33.H0_H0 ;  /* 0x20000021ff0d7230 */ /* 0x000fe40000004100 */
[----:B------:R-:W-:Y:S02]  /*6d90*/  HADD2.F32 R20, -RZ, R29.H0_H0 ;  /* 0x2000001dff147230 */ /* 0x000fe40000004100 */
[----:B------:R-:W-:Y:S02]  /*6da0*/  HADD2.F32 R14, -RZ, R35.H0_H0 ;  /* 0x20000023ff0e7230 */ /* 0x000fe40000004100 */
[----:B------:R-:W-:Y:S02]  /*6db0*/  HADD2.F32 R24, -RZ, R29.H1_H1 ;  /* 0x3000001dff187230 */ /* 0x000fe40000004100 */
[----:B-1----:R-:W-:-:S02]  /*6dc0*/  HADD2.F32 R3, -RZ, R4.H0_H0 ;  /* 0x20000004ff037230 */ /* 0x002fc40000004100 */
[----:B------:R-:W-:Y:S02]  /*6dd0*/  HADD2.F32 R4, -RZ, R4.H1_H1 ;  /* 0x30000004ff047230 */ /* 0x000fe40000004100 */
[--C-:B------:R-:W-:Y:S02]  /*6de0*/  HADD2.F32 R8, -RZ, R5.reuse.H0_H0 ;  /* 0x20000005ff087230 */ /* 0x100fe40000004100 */
[----:B------:R-:W-:Y:S02]  /*6df0*/  HADD2.F32 R5, -RZ, R5.H1_H1 ;  /* 0x30000005ff057230 */ /* 0x000fe40000004100 */
[-C--:B------:R-:W-:Y:S01]  /*6e00*/  FMUL.FTZ R12, R15, R4.reuse ;  /* 0x000000040f0c7220 */ /* 0x080fe20000410000 */
[C---:B------:R-:W-:Y:S01]  /*6e10*/  FMUL.FTZ R4, R13.reuse, R4 ;  /* 0x000000040d047220 */ /* 0x040fe20000410000 */
[----:B------:R-:W-:Y:S02]  /*6e20*/  HADD2.F32 R9, -RZ, R6.H0_H0 ;  /* 0x20000006ff097230 */ /* 0x000fe40000004100 */
[----:B------:R-:W-:Y:S01]  /*6e30*/  FMUL.FTZ R11, R20, R5 ;  /* 0x00000005140b7220 */ /* 0x000fe20000410000 */
[----:B------:R-:W-:Y:S01]  /*6e40*/  FFMA.FTZ R12, R13, R3, -R12 ;  /* 0x000000030d0c7223 */ /* 0x000fe2000001080c */
[----:B------:R-:W-:-:S02]  /*6e50*/  HADD2.F32 R10, -RZ, R7.H0_H0 ;  /* 0x20000007ff0a7230 */ /* 0x000fc40000004100 */
[----:B------:R-:W-:Y:S01]  /*6e60*/  FFMA.FTZ R3, R15, R3, R4 ;  /* 0x000000030f037223 */ /* 0x000fe20000010004 */
[----:B------:R-:W-:Y:S02]  /*6e70*/  HADD2.F32 R6, -RZ, R6.H1_H1 ;  /* 0x30000006ff067230 */ /* 0x000fe40000004100 */
[C---:B------:R-:W-:Y:S01]  /*6e80*/  FMUL.FTZ R5, R14.reuse, R5 ;  /* 0x000000050e057220 */ /* 0x040fe20000410000 */
[----:B------:R-:W-:Y:S02]  /*6e90*/  HADD2.F32 R7, -RZ, R7.H1_H1 ;  /* 0x30000007ff077230 */ /* 0x000fe40000004100 */
[-C--:B------:R-:W-:Y:S01]  /*6ea0*/  FFMA.FTZ R11, R14, R8.reuse, -R11 ;  /* 0x000000080e0b7223 */ /* 0x080fe2000001080b */
[----:B------:R-:W-:Y:S02]  /*6eb0*/  HADD2.F32 R15, -RZ, R31.H1_H1 ;  /* 0x3000001fff0f7230 */ /* 0x000fe40000004100 */
[----:B------:R-:W-:Y:S01]  /*6ec0*/  FFMA.FTZ R8, R20, R8, R5 ;  /* 0x0000000814087223 */ /* 0x000fe20000010005 */
[----:B------:R-:W-:-:S02]  /*6ed0*/  HADD2.F32 R13, -RZ, R33.H1_H1 ;  /* 0x30000021ff0d7230 */ /* 0x000fc40000004100 */
[-C--:B------:R-:W-:Y:S01]  /*6ee0*/  FMUL.FTZ R5, R24, R7.reuse ;  /* 0x0000000718057220 */ /* 0x080fe20000410000 */
[----:B------:R-:W-:Y:S02]  /*6ef0*/  HADD2.F32 R14, -RZ, R35.H1_H1 ;  /* 0x30000023ff0e7230 */ /* 0x000fe40000004100 */
[----:B------:R-:W-:Y:S01]  /*6f00*/  FMUL.FTZ R4, R15, R6 ;  /* 0x000000060f047220 */ /* 0x000fe20000410000 */
[----:B------:R-:W-:Y:S01]  /*6f10*/  F2FP.F16.F32.PACK_AB R12, R3, R12 ;  /* 0x0000000c030c723e */ /* 0x000fe200000000ff */
[C---:B------:R-:W-:Y:S01]  /*6f20*/  FMUL.FTZ R6, R13.reuse, R6 ;  /* 0x000000060d067220 */ /* 0x040fe20000410000 */
[C---:B------:R-:W-:Y:S01]  /*6f30*/  FMUL.FTZ R7, R14.reuse, R7 ;  /* 0x000000070e077220 */ /* 0x040fe20000410000 */
[-C--:B------:R-:W-:Y:S01]  /*6f40*/  FFMA.FTZ R4, R13, R9.reuse, -R4 ;  /* 0x000000090d047223 */ /* 0x080fe20000010804 */
[-C--:B------:R-:W-:Y:S01]  /*6f50*/  FFMA.FTZ R5, R14, R10.reuse, -R5 ;  /* 0x0000000a0e057223 */ /* 0x080fe20000010805 */
[----:B------:R-:W-:Y:S01]  /*6f60*/  FFMA.FTZ R9, R15, R9, R6 ;  /* 0x000000090f097223 */ /* 0x000fe20000010006 */
[----:B------:R-:W-:Y:S01]  /*6f70*/  FFMA.FTZ R10, R24, R10, R7 ;  /* 0x0000000a180a7223 */ /* 0x000fe20000010007 */
[----:B------:R-:W-:-:S03]  /*6f80*/  F2FP.F16.F32.PACK_AB R13, R8, R11 ;  /* 0x0000000b080d723e */ /* 0x000fc600000000ff */
[----:B------:R-:W-:Y:S02]  /*6f90*/  F2FP.F16.F32.PACK_AB R14, R9, R4 ;  /* 0x00000004090e723e */ /* 0x000fe400000000ff */
[----:B------:R-:W-:-:S05]  /*6fa0*/  F2FP.F16.F32.PACK_AB R15, R10, R5 ;  /* 0x000000050a0f723e */ /* 0x000fca00000000ff */
[----:B------:R3:W-:Y:S01]  /*6fb0*/  STS.128 [R0+0x2000], R12 ;  /* 0x0020000c00007388 */ /* 0x0007e20000000c00 */
[----:B------:R-:W-:Y:S05]  /*6fc0*/  BRA `(.L_x_512) ;  /* 0x0000000c00807947 */ /* 0x000fea0003800000 */
.L_x_499:
[----:B------:R-:W1:Y:S01]  /*6fd0*/  LDC R9, c[0x0][0x3d4] ;  /* 0x0000f500ff097b82 */ /* 0x000e620000000800 */
[----:B------:R-:W-:Y:S01]  /*6fe0*/  IMAD R30, R85, -0x80, R30 ;  /* 0xffffff80551e7824 */ /* 0x000fe200078e021e */
[----:B------:R-:W-:Y:S02]  /*6ff0*/  CS2R R34, SRZ ;  /* 0x0000000000227805 */ /* 0x000fe4000001ff00 */
[----:B------:R-:W-:Y:S02]  /*7000*/  CS2R R32, SRZ ;  /* 0x0000000000207805 */ /* 0x000fe4000001ff00 */
[----:B------:R-:W-:Y:S02]  /*7010*/  CS2R R6, SRZ ;  /* 0x0000000000067805 */ /* 0x000fe4000001ff00 */
[----:B------:R-:W-:Y:S02]  /*7020*/  CS2R R4, SRZ ;  /* 0x0000000000047805 */ /* 0x000fe4000001ff00 */
[----:B------:R-:W-:-:S02]  /*7030*/  VIMNMX R30, R30, 0x80, PT ;  /* 0x000000801e1e7848 */ /* 0x000fc40003fe0100 */
[----:B-1----:R-:W-:-:S04]  /*7040*/  ISETP.GE.AND P0, PT, R16, R9, PT ;  /* 0x000000091000720c */ /* 0x002fc80003f06270 */
[----:B------:R-:W-:-:S13]  /*7050*/  ISETP.GE.OR P1, PT, R19, R30, P0 ;  /* 0x0000001e1300720c */ /* 0x000fda0000726670 */
[----:B------:R1:W5:Y:S04]  /*7060*/  @!P1 LDG.E.128 R32, desc[UR40][R36.64] ;  /* 0x0000002824209981 */ /* 0x000368000c1e1d00 */
[----:B------:R1:W5:Y:S01]  /*7070*/  @!P1 LDG.E.128 R4, desc[UR40][R38.64] ;  /* 0x0000002826049981 */ /* 0x000362000c1e1d00 */
[----:B------:R-:W-:Y:S01]  /*7080*/  UMOV UR4, 0xffffffff ;  /* 0xffffffff00047882 */ /* 0x000fe20000000000 */
[----:B------:R-:W-:Y:S02]  /*7090*/  LEA.HI R0, R212, R212, RZ, 0x1 ;  /* 0x000000d4d4007211 */ /* 0x000fe400078f08ff */
[----:B------:R-:W-:Y:S05]  /*70a0*/  BRA.DIV UR4, `(.L_x_515) ;  /* 0x000000d604bc7947 */ /* 0x000fea000b800000 */
.L_x_685:
[----:B------:R-:W-:Y:S01]  /*70b0*/  UMOV UR4, 0xffffffff ;  /* 0xffffffff00047882 */ /* 0x000fe20000000000 */
[----:B------:R-:W-:Y:S02]  /*70c0*/  LOP3.LUT R3, R0, 0xfffffffe, RZ, 0xc0, !PT ;  /* 0xfffffffe00037812 */ /* 0x000fe400078ec0ff */
[----:B------:R-:W-:Y:S05]  /*70d0*/  BRA.DIV UR4, `(.L_x_516) ;  /* 0x000000d604d87947 */ /* 0x000fea000b800000 */
.L_x_688:
[----:B------:R-:W-:Y:S01]  /*70e0*/  UMOV UR4, 0xffffffff ;  /* 0xffffffff00047882 */ /* 0x000fe20000000000 */
[----:B------:R-:W-:Y:S02]  /*70f0*/  IMAD.IADD R3, R212, 0x1, -R3 ;  /* 0x00000001d4037824 */ /* 0x000fe400078e0a03 */
[----:B------:R-:W-:Y:S05]  /*7100*/  BRA.DIV UR4, `(.L_x_517) ;  /* 0x000000d604f47947 */ /* 0x000fea000b800000 */
.L_x_691:
[----:B------:R-:W-:Y:S01]  /*7110*/  UMOV UR4, 0xffffffff ;  /* 0xffffffff00047882 */ /* 0x000fe20000000000 */
[----:B------:R-:W-:Y:S02]  /*7120*/  SHF.L.U32 R3, R3, 0x1f, RZ ;  /* 0x0000001f03037819 */ /* 0x000fe400000006ff */
[----:B------:R-:W-:Y:S05]  /*7130*/  BRA.DIV UR4, `(.L_x_518) ;  /* 0x000000da04107947 */ /* 0x000fea000b800000 */
.L_x_694:
[----:B------:R-:W2:Y:S01]  /*7140*/  SYNCS.PHASECHK.TRANS64.TRYWAIT P1, [R18+URZ+0x22800], R3 ;  /* 0x02280003120075a7 */ /* 0x000ea2000802017f */
[----:B-----5:R-:W-:Y:S01]  /*7150*/  IMAD.MOV.U32 R40, RZ, RZ, R34 ;  /* 0x000000ffff287224 */ /* 0x020fe200078e0022 */
[----:B------:R-:W-:Y:S01]  /*7160*/  MOV R41, R32 ;  /* 0x0000002000297202 */ /* 0x000fe20000000f00 */
[----:B------:R-:W-:Y:S01]  /*7170*/  IMAD.MOV.U32 R0, RZ, RZ, R35 ;  /* 0x000000ffff007224 */ /* 0x000fe200078e0023 */
[----:B------:R-:W-:Y:S01]  /*7180*/  SHF.R.U64 R44, R4, 0x10, R5 ;  /* 0x00000010042c7819 */ /* 0x000fe20000001205 */
[----:B------:R-:W-:Y:S01]  /*7190*/  IMAD.MOV.U32 R8, RZ, RZ, R33 ;  /* 0x000000ffff087224 */ /* 0x000fe200078e0021 */
[----:B-1----:R-:W-:Y:S01]  /*71a0*/  MOV R38, R6 ;  /* 0x0000000600267202 */ /* 0x002fe20000000f00 */
[----:B------:R-:W-:Y:S01]  /*71b0*/  IMAD.MOV.U32 R39, RZ, RZ, R4 ;  /* 0x000000ffff277224 */ /* 0x000fe200078e0004 */
[----:B------:R-:W-:Y:S01]  /*71c0*/  PRMT R40, R40, 0x5410, R0 ;  /* 0x0000541028287816 */ /* 0x000fe20000000000 */
[----:B------:R-:W-:Y:S01]  /*71d0*/  IMAD.MOV.U32 R0, RZ, RZ, R7 ;  /* 0x000000ffff007224 */ /* 0x000fe200078e0007 */
[----:B------:R-:W-:Y:S01]  /*71e0*/  PRMT R41, R41, 0x5410, R8 ;  /* 0x0000541029297816 */ /* 0x000fe20000000008 */
[--C-:B------:R-:W-:Y:S01]  /*71f0*/  IMAD.MOV.U32 R8, RZ, RZ, R5.reuse ;  /* 0x000000ffff087224 */ /* 0x100fe200078e0005 */
[----:B------:R-:W-:Y:S01]  /*7200*/  SHF.R.U32.HI R4, RZ, 0x10, R5 ;  /* 0x00000010ff047819 */ /* 0x000fe20000011605 */
[----:B------:R-:W-:Y:S01]  /*7210*/  BSSY B1, `(.L_x_519) ;  /* 0x0000011000017945 */ /* 0x000fe20003800000 */
[----:B------:R-:W-:-:S02]  /*7220*/  SHF.R.U64 R42, R32, 0x10, R33 ;  /* 0x00000010202a7819 */ /* 0x000fc40000001221 */
[----:B------:R-:W-:Y:S02]  /*7230*/  SHF.R.U32.HI R10, RZ, 0x10, R33 ;  /* 0x00000010ff0a7819 */ /* 0x000fe40000011621 */
[--C-:B------:R-:W-:Y:S02]  /*7240*/  SHF.R.U64 R43, R34, 0x10, R35.reuse ;  /* 0x00000010222b7819 */ /* 0x100fe40000001223 */
[----:B------:R-:W-:Y:S02]  /*7250*/  SHF.R.U32.HI R11, RZ, 0x10, R35 ;  /* 0x00000010ff0b7819 */ /* 0x000fe40000011623 */
[--C-:B------:R-:W-:Y:S02]  /*7260*/  SHF.R.U64 R45, R6, 0x10, R7.reuse ;  /* 0x00000010062d7819 */ /* 0x100fe40000001207 */
[----:B------:R-:W-:Y:S02]  /*7270*/  SHF.R.U32.HI R5, RZ, 0x10, R7 ;  /* 0x00000010ff057819 */ /* 0x000fe40000011607 */
[----:B------:R-:W-:-:S02]  /*7280*/  ISETP.GE.OR P2, PT, R19, R30, P0 ;  /* 0x0000001e1300720c */ /* 0x000fc40000746670 */
[----:B------:R-:W-:Y:S01]  /*7290*/  PRMT R38, R38, 0x5410, R0 ;  /* 0x0000541026267816 */ /* 0x000fe20000000000 */
[----:B------:R-:W-:Y:S01]  /*72a0*/  IMAD.IADD R0, R16, 0x1, R9 ;  /* 0x0000000110007824 */ /* 0x000fe200078e0209 */
[----:B------:R-:W-:Y:S02]  /*72b0*/  ISETP.GE.OR P0, PT, R211, R30, P0 ;  /* 0x0000001ed300720c */ /* 0x000fe40000706670 */
[----:B------:R-:W-:Y:S02]  /*72c0*/  PRMT R42, R42, 0x5410, R10 ;  /* 0x000054102a2a7816 */ /* 0x000fe4000000000a */
[----:B------:R-:W-:Y:S02]  /*72d0*/  PRMT R43, R43, 0x5410, R11 ;  /* 0x000054102b2b7816 */ /* 0x000fe4000000000b */
[----:B------:R-:W-:Y:S02]  /*72e0*/  PRMT R39, R39, 0x5410, R8 ;  /* 0x0000541027277816 */ /* 0x000fe40000000008 */
[----:B------:R-:W-:-:S02]  /*72f0*/  PRMT R44, R44, 0x5410, R4 ;  /* 0x000054102c2c7816 */ /* 0x000fc40000000004 */
[----:B------:R-:W-:Y:S01]  /*7300*/  PRMT R45, R45, 0x5410, R5 ;  /* 0x000054102d2d7816 */ /* 0x000fe20000000005 */
[----:B--2---:R-:W-:Y:S06]  /*7310*/  @!P1 BRA `(.L_x_520) ;  /* 0x000000d400c09947 */ /* 0x004fec0003800000 */
.L_x_695:
[----:B------:R-:W-:Y:S05]  /*7320*/  BSYNC B1 ;  /* 0x0000000000017941 */ /* 0x000fea0003800000 */
.L_x_519:
[----:B------:R-:W-:Y:S01]  /*7330*/  BSSY B1, `(.L_x_521) ;  /* 0x0000059000017945 */ /* 0x000fe20003800000 */
[----:B-1----:R-:W-:-:S03]  /*7340*/  LOP3.LUT R3, R0, 0x38, RZ, 0xc0, !PT ;  /* 0x0000003800037812 */ /* 0x002fc600078ec0ff */
[----:B------:R-:W-:Y:S05]  /*7350*/  @P2 BRA `(.L_x_522) ;  /* 0x0000000400582947 */ /* 0x000fea0003800000 */
[----:B------:R-:W-:Y:S02]  /*7360*/  IMAD.SHL.U32 R0, R220, 0x40, RZ ;  /* 0x00000040dc007824 */ /* 0x000fe400078e00ff */
[----:B------:R-:W-:Y:S02]  /*7370*/  HADD2.F32 R26, -RZ, R39.H0_H0 ;  /* 0x20000027ff1a7230 */ /* 0x000fe40000004100 */
[----:B------:R-:W-:Y:S01]  /*7380*/  HADD2.F32 R25, -RZ, R41.H0_H0 ;  /* 0x20000029ff197230 */ /* 0x000fe20000004100 */
[----:B------:R-:W-:Y:S01]  /*7390*/  LOP3.LUT R4, R0, 0x1c0, RZ, 0xc0, !PT ;  /* 0x000001c000047812 */ /* 0x000fe200078ec0ff */
[----:B------:R-:W-:-:S03]  /*73a0*/  HADD2.F32 R27, -RZ, R44.H0_H0 ;  /* 0x2000002cff1b7230 */ /* 0x000fc60000004100 */
[----:B------:R-:W-:Y:S02]  /*73b0*/  LOP3.LUT R0, R4, 0x38, R16, 0xf8, !PT ;  /* 0x0000003804007812 */ /* 0x000fe400078ef810 */
[----:B------:R-:W-:-:S04]  /*73c0*/  SHF.R.U32.HI R7, RZ, 0x3, R4 ;  /* 0x00000003ff077819 */ /* 0x000fc80000011604 */
[----:B------:R-:W-:-:S05]  /*73d0*/  LOP3.LUT R0, R0, R7, RZ, 0x3c, !PT ;  /* 0x0000000700007212 */ /* 0x000fca00078e3cff */
[----:B------:R-:W-:Y:S01]  /*73e0*/  IMAD R5, R205, 0x200, R0 ;  /* 0x00000200cd057824 */ /* 0x000fe200078e0200 */
[----:B------:R-:W-:-:S03]  /*73f0*/  LOP3.LUT R0, R7, R3, R4, 0x1e, !PT ;  /* 0x0000000307007212 */ /* 0x000fc600078e1e04 */
[----:B------:R-:W-:Y:S01]  /*7400*/  IMAD R36, R5, 0x2, R18 ;  /* 0x0000000205247824 */ /* 0x000fe200078e0212 */
[----:B------:R-:W-:-:S04]  /*7410*/  LEA R5, R205, R0, 0x9 ;  /* 0x00000000cd057211 */ /* 0x000fc800078e48ff */
[----:B------:R-:W1:Y:S01]  /*7420*/  LDS.128 R8, [R36+0x18400] ;  /* 0x0184000024087984 */ /* 0x000e620000000c00 */
[----:B------:R-:W-:-:S05]  /*7430*/  IMAD R37, R5, 0x2, R18 ;  /* 0x0000000205257824 */ /* 0x000fca00078e0212 */
[----:B------:R-:W2:Y:S01]  /*7440*/  LDS.128 R4, [R37+0x18400] ;  /* 0x0184000025047984 */ /* 0x000ea20000000c00 */
[--C-:B-1----:R-:W-:Y:S02]  /*7450*/  HADD2.F32 R0, -RZ, R8.reuse.H0_H0 ;  /* 0x20000008ff007230 */ /* 0x102fe40000004100 */
[----:B------:R-:W-:Y:S02]  /*7460*/  HADD2.F32 R8, -RZ, R8.H1_H1 ;  /* 0x30000008ff087230 */ /* 0x000fe40000004100 */
[----:B------:R-:W-:Y:S02]  /*7470*/  HADD2.F32 R12, -RZ, R9.H0_H0 ;  /* 0x20000009ff0c7230 */ /* 0x000fe40000004100 */
[--C-:B--2---:R-:W-:Y:S02]  /*7480*/  HADD2.F32 R15, -RZ, R4.reuse.H0_H0 ;  /* 0x20000004ff0f7230 */ /* 0x104fe40000004100 */
[----:B------:R-:W-:Y:S02]  /*7490*/  HADD2.F32 R4, -RZ, R4.H1_H1 ;  /* 0x30000004ff047230 */ /* 0x000fe40000004100 */
[----:B------:R-:W-:-:S02]  /*74a0*/  HADD2.F32 R20, -RZ, R5.H0_H0 ;  /* 0x20000005ff147230 */ /* 0x000fc40000004100 */
[CC--:B------:R-:W-:Y:S01]  /*74b0*/  FMUL.FTZ R29, R15.reuse, R26.reuse ;  /* 0x0000001a0f1d7220 */ /* 0x0c0fe20000410000 */
[----:B------:R-:W-:Y:S01]  /*74c0*/  FMUL.FTZ R31, R15, R25 ;  /* 0x000000190f1f7220 */ /* 0x000fe20000410000 */
[----:B------:R-:W-:Y:S02]  /*74d0*/  HADD2.F32 R15, -RZ, R42.H0_H0 ;  /* 0x2000002aff0f7230 */ /* 0x000fe40000004100 */
[----:B------:R-:W-:Y:S01]  /*74e0*/  FMUL.FTZ R33, R4, R27 ;  /* 0x0000001b04217220 */ /* 0x000fe20000410000 */
[C---:B------:R-:W-:Y:S01]  /*74f0*/  FFMA.FTZ R30, R0.reuse, R25, -R29 ;  /* 0x00000019001e7223 */ /* 0x040fe2000001081d */
[----:B------:R-:W-:Y:S02]  /*7500*/  HADD2.F32 R29, -RZ, R39.H1_H1 ;  /* 0x30000027ff1d7230 */ /* 0x000fe40000004100 */
[----:B------:R-:W-:Y:S01]  /*7510*/  FFMA.FTZ R31, R0, R26, R31 ;  /* 0x0000001a001f7223 */ /* 0x000fe2000001001f */
[----:B------:R-:W-:Y:S02]  /*7520*/  HADD2.F32 R25, -RZ, R41.H1_H1 ;  /* 0x30000029ff197230 */ /* 0x000fe40000004100 */
[-C--:B------:R-:W-:Y:S01]  /*7530*/  FMUL.FTZ R35, R4, R15.reuse ;  /* 0x0000000f04237220 */ /* 0x080fe20000410000 */
[----:B------:R-:W-:Y:S01]  /*7540*/  FFMA.FTZ R33, R8, R15, -R33 ;  /* 0x0000000f08217223 */ /* 0x000fe20000010821 */
[----:B------:R-:W-:Y:S01]  /*7550*/  FMUL.FTZ R15, R20, R29 ;  /* 0x0000001d140f7220 */ /* 0x000fe20000410000 */
[----:B------:R-:W-:-:S02]  /*7560*/  HADD2.F32 R5, -RZ, R5.H1_H1 ;  /* 0x30000005ff057230 */ /* 0x000fc40000004100 */
[-C--:B------:R-:W-:Y:S01]  /*7570*/  FMUL.FTZ R4, R20, R25.reuse ;  /* 0x0000001914047220 */ /* 0x080fe20000410000 */
[----:B------:R-:W-:Y:S02]  /*7580*/  HADD2.F32 R26, -RZ, R44.H1_H1 ;  /* 0x3000002cff1a7230 */ /* 0x000fe40000004100 */
[----:B------:R-:W-:Y:S01]  /*7590*/  FFMA.FTZ R25, R12, R25, -R15 ;  /* 0x000000190c197223 */ /* 0x000fe2000001080f */
[----:B------:R-:W-:Y:S02]  /*75a0*/  HADD2.F32 R0, -RZ, R42.H1_H1 ;  /* 0x3000002aff007230 */ /* 0x000fe40000004100 */
[----:B------:R-:W-:Y:S01]  /*75b0*/  FFMA.FTZ R20, R8, R27, R35 ;  /* 0x0000001b08147223 */ /* 0x000fe20000010023 */
[----:B------:R-:W-:Y:S02]  /*75c0*/  HADD2.F32 R9, -RZ, R9.H1_H1 ;  /* 0x30000009ff097230 */ /* 0x000fe40000004100 */
[----:B------:R-:W-:Y:S01]  /*75d0*/  FFMA.FTZ R12, R12, R29, R4 ;  /* 0x0000001d0c0c7223 */ /* 0x000fe20000010004 */
[----:B------:R-:W-:-:S02]  /*75e0*/  HADD2.F32 R21, -RZ, R6.H0_H0 ;  /* 0x20000006ff157230 */ /* 0x000fc40000004100 */
[C---:B------:R-:W-:Y:S01]  /*75f0*/  FMUL.FTZ R32, R5.reuse, R26 ;  /* 0x0000001a05207220 */ /* 0x040fe20000410000 */
[----:B------:R-:W-:Y:S02]  /*7600*/  HADD2.F32 R4, -RZ, R40.H0_H0 ;  /* 0x20000028ff047230 */ /* 0x000fe40000004100 */
[-C--:B------:R-:W-:Y:S01]  /*7610*/  FMUL.FTZ R34, R5, R0.reuse ;  /* 0x0000000005227220 */ /* 0x080fe20000410000 */
[----:B------:R-:W-:Y:S02]  /*7620*/  HADD2.F32 R8, -RZ, R38.H0_H0 ;  /* 0x20000026ff087230 */ /* 0x000fe40000004100 */
[----:B------:R-:W-:Y:S01]  /*7630*/  FFMA.FTZ R32, R9, R0, -R32 ;  /* 0x0000000009207223 */ /* 0x000fe20000010820 */
[----:B------:R-:W-:Y:S02]  /*7640*/  HADD2.F32 R6, -RZ, R6.H1_H1 ;  /* 0x30000006ff067230 */ /* 0x000fe40000004100 */
[----:B------:R-:W-:Y:S01]  /*7650*/  FMUL.FTZ R27, R21, R4 ;  /* 0x00000004151b7220 */ /* 0x000fe20000410000 */
[----:B------:R-:W-:-:S02]  /*7660*/  HADD2.F32 R15, -RZ, R45.H0_H0 ;  /* 0x2000002dff0f7230 */ /* 0x000fc40000004100 */
[----:B------:R-:W-:Y:S01]  /*7670*/  FMUL.FTZ R0, R21, R8 ;  /* 0x0000000815007220 */ /* 0x000fe20000410000 */
[--C-:B------:R-:W-:Y:S02]  /*7680*/  HADD2.F32 R13, -RZ, R10.reuse.H0_H0 ;  /* 0x2000000aff0d7230 */ /* 0x100fe40000004100 */
[----:B------:R-:W-:Y:S01]  /*7690*/  FFMA.FTZ R21, R9, R26, R34 ;  /* 0x0000001a09157223 */ /* 0x000fe20000010022 */
[----:B------:R-:W-:Y:S02]  /*76a0*/  HADD2.F32 R10, -RZ, R10.H1_H1 ;  /* 0x3000000aff0a7230 */ /* 0x000fe40000004100 */
[----:B------:R-:W-:Y:S01]  /*76b0*/  FMUL.FTZ R9, R6, R15 ;  /* 0x0000000f06097220 */ /* 0x000fe20000410000 */
[----:B------:R-:W-:Y:S02]  /*76c0*/  HADD2.F32 R5, -RZ, R43.H0_H0 ;  /* 0x2000002bff057230 */ /* 0x000fe40000004100 */
[C---:B------:R-:W-:Y:S01]  /*76d0*/  FFMA.FTZ R26, R13.reuse, R4, -R0 ;  /* 0x000000040d1a7223 */ /* 0x040fe20000010800 */
[----:B------:R-:W-:Y:S01]  /*76e0*/  FFMA.FTZ R27, R13, R8, R27 ;  /* 0x000000080d1b7223 */ /* 0x000fe2000001001b */
[--C-:B------:R-:W-:Y:S01]  /*76f0*/  HADD2.F32 R24, -RZ, R7.reuse.H0_H0 ;  /* 0x20000007ff187230 */ /* 0x100fe20000004100 */
[----:B------:R-:W-:Y:S01]  /*7700*/  F2FP.F16.F32.PACK_AB R8, R20, R31 ;  /* 0x0000001f1408723e */ /* 0x000fe200000000ff */
[----:B------:R-:W-:Y:S01]  /*7710*/  FFMA.FTZ R13, R10, R5, -R9 ;  /* 0x000000050a0d7223 */ /* 0x000fe20000010809 */
[----:B------:R-:W-:-:S02]  /*7720*/  HADD2.F32 R7, -RZ, R7.H1_H1 ;  /* 0x30000007ff077230 */ /* 0x000fc40000004100 */
[----:B------:R-:W-:Y:S01]  /*7730*/  FMUL.FTZ R29, R6, R5 ;  /* 0x00000005061d7220 */ /* 0x000fe20000410000 */
[----:B------:R-:W-:Y:S02]  /*7740*/  HADD2.F32 R9, -RZ, R38.H1_H1 ;  /* 0x30000026ff097230 */ /* 0x000fe40000004100 */
[----:B------:R-:W-:Y:S02]  /*7750*/  HADD2.F32 R4, -RZ, R45.H1_H1 ;  /* 0x3000002dff047230 */ /* 0x000fe40000004100 */
[----:B------:R-:W-:Y:S01]  /*7760*/  FFMA.FTZ R10, R10, R15, R29 ;  /* 0x0000000f0a0a7223 */ /* 0x000fe2000001001d */
[----:B------:R-:W-:Y:S02]  /*7770*/  HADD2.F32 R5, -RZ, R40.H1_H1 ;  /* 0x30000028ff057230 */ /* 0x000fe40000004100 */
[----:B------:R-:W-:Y:S01]  /*7780*/  FMUL.FTZ R15, R24, R9 ;  /* 0x00000009180f7220 */ /* 0x000fe20000410000 */
[----:B------:R-:W-:Y:S02]  /*7790*/  HADD2.F32 R0, -RZ, R43.H1_H1 ;  /* 0x3000002bff007230 */ /* 0x000fe40000004100 */
[----:B------:R-:W-:Y:S01]  /*77a0*/  FMUL.FTZ R6, R7, R4 ;  /* 0x0000000407067220 */ /* 0x000fe20000410000 */
[----:B------:R-:W-:-:S02]  /*77b0*/  HADD2.F32 R14, -RZ, R11.H0_H0 ;  /* 0x2000000bff0e7230 */ /* 0x000fc40000004100 */
[----:B------:R-:W-:Y:S01]  /*77c0*/  FMUL.FTZ R24, R24, R5 ;  /* 0x0000000518187220 */ /* 0x000fe20000410000 */
[----:B------:R-:W-:Y:S02]  /*77d0*/  HADD2.F32 R11, -RZ, R11.H1_H1 ;  /* 0x3000000bff0b7230 */ /* 0x000fe40000004100 */
[-C--:B------:R-:W-:Y:S01]  /*77e0*/  FMUL.FTZ R29, R7, R0.reuse ;  /* 0x00000000071d7220 */ /* 0x080fe20000410000 */
[----:B------:R-:W-:Y:S01]  /*77f0*/  F2FP.F16.F32.PACK_AB R10, R10, R27 ;  /* 0x0000001b0a0a723e */ /* 0x000fe200000000ff */
[C---:B------:R-:W-:Y:S01]  /*7800*/  FFMA.FTZ R7, R14.reuse, R5, -R15 ;  /* 0x000000050e077223 */ /* 0x040fe2000001080f */
[----:B------:R-:W-:Y:S01]  /*7810*/  FFMA.FTZ R24, R14, R9, R24 ;  /* 0x000000090e187223 */ /* 0x000fe20000010018 */
[C---:B------:R-:W-:Y:S01]  /*7820*/  FFMA.FTZ R0, R11.reuse, R0, -R6 ;  /* 0x000000000b007223 */ /* 0x040fe20000010806 */
[----:B------:R-:W-:Y:S01]  /*7830*/  FFMA.FTZ R11, R11, R4, R29 ;  /* 0x000000040b0b7223 */ /* 0x000fe2000001001d */
[----:B------:R-:W-:Y:S02]  /*7840*/  F2FP.F16.F32.PACK_AB R4, R33, R30 ;  /* 0x0000001e2104723e */ /* 0x000fe400000000ff */
[----:B------:R-:W-:-:S02]  /*7850*/  F2FP.F16.F32.PACK_AB R5, R32, R25 ;  /* 0x000000192005723e */ /* 0x000fc400000000ff */
[----:B------:R-:W-:Y:S02]  /*7860*/  F2FP.F16.F32.PACK_AB R6, R13, R26 ;  /* 0x0000001a0d06723e */ /* 0x000fe400000000ff */
[----:B------:R-:W-:Y:S02]  /*7870*/  F2FP.F16.F32.PACK_AB R7, R0, R7 ;  /* 0x000000070007723e */ /* 0x000fe400000000ff */
[----:B------:R-:W-:Y:S02]  /*7880*/  F2FP.F16.F32.PACK_AB R9, R21, R12 ;  /* 0x0000000c1509723e */ /* 0x000fe400000000ff */
[----:B------:R-:W-:Y:S01]  /*7890*/  F2FP.F16.F32.PACK_AB R11, R11, R24 ;  /* 0x000000180b0b723e */ /* 0x000fe200000000ff */
[----:B------:R1:W-:Y:S04]  /*78a0*/  STS.128 [R36+0x18400], R4 ;  /* 0x0184000424007388 */ /* 0x0003e80000000c00 */
[----:B------:R1:W-:Y:S02]  /*78b0*/  STS.128 [R37+0x18400], R8 ;  /* 0x0184000825007388 */ /* 0x0003e40000000c00 */
.L_x_522:
[----:B------:R-:W-:Y:S05]  /*78c0*/  BSYNC B1 ;  /* 0x0000000000017941 */ /* 0x000fea0003800000 */
.L_x_521:
[----:B------:R-:W-:Y:S05]  /*78d0*/  @P0 BRA `(.L_x_512) ;  /* 0x00000004003c0947 */ /* 0x000fea0003800000 */
[----:B------:R-:W-:Y:S01]  /*78e0*/  LOP3.LUT R3, R234, R3, R204, 0x1e, !PT ;  /* 0x00000003ea037212 */ /* 0x000fe200078e1ecc */
[----:B-1----:R-:W1:Y:S01]  /*78f0*/  LDS.128 R8, [R229+0x18400] ;  /* 0x01840000e5087984 */ /* 0x002e620000000c00 */
[----:B------:R-:W-:Y:S02]  /*7900*/  HADD2.F32 R30, -RZ, R39.H0_H0 ;  /* 0x20000027ff1e7230 */ /* 0x000fe40000004100 */
[----:B------:R-:W-:Y:S02]  /*7910*/  HADD2.F32 R26, -RZ, R41.H0_H0 ;  /* 0x20000029ff1a7230 */ /* 0x000fe40000004100 */
[----:B------:R-:W-:Y:S02]  /*7920*/  IMAD.IADD R3, R206, 0x1, R3 ;  /* 0x00000001ce037824 */ /* 0x000fe400078e0203 */
[----:B------:R-:W-:Y:S02]  /*7930*/  HADD2.F32 R32, -RZ, R44.H0_H0 ;  /* 0x2000002cff207230 */ /* 0x000fe40000004100 */
[----:B------:R-:W-:-:S02]  /*7940*/  IMAD R3, R3, 0x2, R18 ;  /* 0x0000000203037824 */ /* 0x000fc400078e0212 */
[----:B------:R-:W-:Y:S02]  /*7950*/  HADD2.F32 R34, -RZ, R39.H1_H1 ;  /* 0x30000027ff227230 */ /* 0x000fe40000004100 */
[----:B------:R-:W-:Y:S01]  /*7960*/  HADD2.F32 R35, -RZ, R44.H1_H1 ;  /* 0x3000002cff237230 */ /* 0x000fe20000004100 */
[----:B------:R-:W2:Y:S01]  /*7970*/  LDS.128 R4, [R3+0x18400] ;  /* 0x0184000003047984 */ /* 0x000ea20000000c00 */
[----:B------:R-:W-:Y:S02]  /*7980*/  HADD2.F32 R37, -RZ, R38.H0_H0 ;  /* 0x20000026ff257230 */ /* 0x000fe40000004100 */
[----:B------:R-:W-:Y:S02]  /*7990*/  HADD2.F32 R33, -RZ, R40.H0_H0 ;  /* 0x20000028ff217230 */ /* 0x000fe40000004100 */
[--C-:B-1----:R-:W-:Y:S02]  /*79a0*/  HADD2.F32 R0, -RZ, R8.reuse.H0_H0 ;  /* 0x20000008ff007230 */ /* 0x102fe40000004100 */
[----:B------:R-:W-:-:S02]  /*79b0*/  HADD2.F32 R8, -RZ, R8.H1_H1 ;  /* 0x30000008ff087230 */ /* 0x000fc40000004100 */
[--C-:B------:R-:W-:Y:S02]  /*79c0*/  HADD2.F32 R12, -RZ, R9.reuse.H0_H0 ;  /* 0x20000009ff0c7230 */ /* 0x100fe40000004100 */
[----:B------:R-:W-:Y:S02]  /*79d0*/  HADD2.F32 R9, -RZ, R9.H1_H1 ;  /* 0x30000009ff097230 */ /* 0x000fe40000004100 */
[--C-:B------:R-:W-:Y:S02]  /*79e0*/  HADD2.F32 R13, -RZ, R10.reuse.H0_H0 ;  /* 0x2000000aff0d7230 */ /* 0x100fe40000004100 */
[----:B------:R-:W-:Y:S02]  /*79f0*/  HADD2.F32 R10, -RZ, R10.H1_H1 ;  /* 0x3000000aff0a7230 */ /* 0x000fe40000004100 */
[----:B------:R-:W-:Y:S02]  /*7a00*/  HADD2.F32 R14, -RZ, R11.H0_H0 ;  /* 0x2000000bff0e7230 */ /* 0x000fe40000004100 */
[----:B--2---:R-:W-:-:S02]  /*7a10*/  HADD2.F32 R15, -RZ, R4.H0_H0 ;  /* 0x20000004ff0f7230 */ /* 0x004fc40000004100 */
[----:B------:R-:W-:Y:S02]  /*7a20*/  HADD2.F32 R4, -RZ, R4.H1_H1 ;  /* 0x30000004ff047230 */ /* 0x000fe40000004100 */
[--C-:B------:R-:W-:Y:S02]  /*7a30*/  HADD2.F32 R20, -RZ, R5.reuse.H0_H0 ;  /* 0x20000005ff147230 */ /* 0x100fe40000004100 */
[-C--:B------:R-:W-:Y:S01]  /*7a40*/  FMUL.FTZ R25, R30, R15.reuse ;  /* 0x0000000f1e197220 */ /* 0x080fe20000410000 */
[----:B------:R-:W-:Y:S01]  /*7a50*/  FMUL.FTZ R15, R26, R15 ;  /* 0x0000000f1a0f7220 */ /* 0x000fe20000410000 */
[----:B------:R-:W-:Y:S01]  /*7a60*/  FMUL.FTZ R27, R32, R4 ;  /* 0x00000004201b7220 */ /* 0x000fe20000410000 */
[----:B------:R-:W-:Y:S02]  /*7a70*/  HADD2.F32 R5, -RZ, R5.H1_H1 ;  /* 0x30000005ff057230 */ /* 0x000fe40000004100 */
[----:B------:R-:W-:Y:S01]  /*7a80*/  FFMA.FTZ R25, R26, R0, -R25 ;  /* 0x000000001a197223 */ /* 0x000fe20000010819 */
[----:B------:R-:W-:-:S02]  /*7a90*/  HADD2.F32 R26, -RZ, R42.H0_H0 ;  /* 0x2000002aff1a7230 */ /* 0x000fc40000004100 */
[----:B------:R-:W-:Y:S01]  /*7aa0*/  FFMA.FTZ R15, R30, R0, R15 ;  /* 0x000000001e0f7223 */ /* 0x000fe2000001000f */
[----:B------:R-:W-:Y:S02]  /*7ab0*/  HADD2.F32 R30, -RZ, R41.H1_H1 ;  /* 0x30000029ff1e7230 */ /* 0x000fe40000004100 */
[----:B------:R-:W-:Y:S02]  /*7ac0*/  HADD2.F32 R21, -RZ, R6.H0_H0 ;  /* 0x20000006ff157230 */ /* 0x000fe40000004100 */
[C---:B------:R-:W-:Y:S01]  /*7ad0*/  FMUL.FTZ R29, R26.reuse, R4 ;  /* 0x000000041a1d7220 */ /* 0x040fe20000410000 */
[----:B------:R-:W-:Y:S01]  /*7ae0*/  FFMA.FTZ R0, R26, R8, -R27 ;  /* 0x000000081a007223 */ /* 0x000fe2000001081b */
[-C--:B------:R-:W-:Y:S01]  /*7af0*/  FMUL.FTZ R27, R34, R20.reuse ;  /* 0x00000014221b7220 */ /* 0x080fe20000410000 */
[----:B------:R-:W-:Y:S01]  /*7b00*/  FMUL.FTZ R31, R30, R20 ;  /* 0x000000141e1f7220 */ /* 0x000fe20000410000 */
[----:B------:R-:W-:Y:S01]  /*7b10*/  FFMA.FTZ R8, R32, R8, R29 ;  /* 0x0000000820087223 */ /* 0x000fe2000001001d */
[----:B------:R-:W-:-:S02]  /*7b20*/  HADD2.F32 R29, -RZ, R42.H1_H1 ;  /* 0x3000002aff1d7230 */ /* 0x000fc40000004100 */
[-C--:B------:R-:W-:Y:S01]  /*7b30*/  FFMA.FTZ R27, R30, R12.reuse, -R27 ;  /* 0x0000000c1e1b7223 */ /* 0x080fe2000001081b */
[----:B------:R-:W-:Y:S02]  /*7b40*/  HADD2.F32 R6, -RZ, R6.H1_H1 ;  /* 0x30000006ff067230 */ /* 0x000fe40000004100 */
[----:B------:R-:W-:Y:S01]  /*7b50*/  FFMA.FTZ R31, R34, R12, R31 ;  /* 0x0000000c221f7223 */ /* 0x000fe2000001001f */
[----:B------:R-:W-:Y:S02]  /*7b60*/  HADD2.F32 R32, -RZ, R45.H0_H0 ;  /* 0x2000002dff207230 */ /* 0x000fe40000004100 */
[-C--:B------:R-:W-:Y:S01]  /*7b70*/  FMUL.FTZ R4, R35, R5.reuse ;  /* 0x0000000523047220 */ /* 0x080fe20000410000 */
[----:B------:R-:W-:Y:S01]  /*7b80*/  FMUL.FTZ R12, R29, R5 ;  /* 0x000000051d0c7220 */ /* 0x000fe20000410000 */
[----:B------:R-:W-:Y:S02]  /*7b90*/  HADD2.F32 R30, -RZ, R43.H0_H0 ;  /* 0x2000002bff1e7230 */ /* 0x000fe40000004100 */
[----:B------:R-:W-:Y:S01]  /*7ba0*/  FMUL.FTZ R20, R37, R21 ;  /* 0x0000001525147220 */ /* 0x000fe20000410000 */
[----:B------:R-:W-:Y:S01]  /*7bb0*/  FMUL.FTZ R5, R32, R6 ;  /* 0x0000000620057220 */ /* 0x000fe20000410000 */
[----:B------:R-:W-:-:S02]  /*7bc0*/  HADD2.F32 R24, -RZ, R7.H0_H0 ;  /* 0x20000007ff187230 */ /* 0x000fc40000004100 */
[----:B------:R-:W-:Y:S01]  /*7bd0*/  FFMA.FTZ R4, R29, R9, -R4 ;  /* 0x000000091d047223 */ /* 0x000fe20000010804 */
[----:B------:R-:W-:Y:S01]  /*7be0*/  FMUL.FTZ R26, R33, R21 ;  /* 0x00000015211a7220 */ /* 0x000fe20000410000 */
[----:B------:R-:W-:Y:S01]  /*7bf0*/  FFMA.FTZ R12, R35, R9, R12 ;  /* 0x00000009230c7223 */ /* 0x000fe2000001000c */
[-C--:B------:R-:W-:Y:S01]  /*7c00*/  FFMA.FTZ R20, R33, R13.reuse, -R20 ;  /* 0x0000000d21147223 */ /* 0x080fe20000010814 */
[----:B------:R-:W-:Y:S02]  /*7c10*/  HADD2.F32 R7, -RZ, R7.H1_H1 ;  /* 0x30000007ff077230 */ /* 0x000fe40000004100 */
[C---:B------:R-:W-:Y:S01]  /*7c20*/  FMUL.FTZ R9, R30.reuse, R6 ;  /* 0x000000061e097220 */ /* 0x040fe20000410000 */
[----:B------:R-:W-:Y:S01]  /*7c30*/  FFMA.FTZ R5, R30, R10, -R5 ;  /* 0x0000000a1e057223 */ /* 0x000fe20000010805 */
[----:B------:R-:W-:Y:S02]  /*7c40*/  HADD2.F32 R34, -RZ, R38.H1_H1 ;  /* 0x30000026ff227230 */ /* 0x000fe40000004100 */
[----:B------:R-:W-:Y:S01]  /*7c50*/  FFMA.FTZ R26, R37, R13, R26 ;  /* 0x0000000d251a7223 */ /* 0x000fe2000001001a */
[----:B------:R-:W-:-:S02]  /*7c60*/  HADD2.F32 R33, -RZ, R45.H1_H1 ;  /* 0x3000002dff217230 */ /* 0x000fc40000004100 */
[----:B------:R-:W-:Y:S01]  /*7c70*/  FFMA.FTZ R9, R32, R10, R9 ;  /* 0x0000000a20097223 */ /* 0x000fe20000010009 */
[----:B------:R-:W-:Y:S02]  /*7c80*/  HADD2.F32 R30, -RZ, R40.H1_H1 ;  /* 0x30000028ff1e7230 */ /* 0x000fe40000004100 */
[-C--:B------:R-:W-:Y:S01]  /*7c90*/  FMUL.FTZ R13, R34, R24.reuse ;  /* 0x00000018220d7220 */ /* 0x080fe20000410000 */
[----:B------:R-:W-:Y:S02]  /*7ca0*/  HADD2.F32 R29, -RZ, R43.H1_H1 ;  /* 0x3000002bff1d7230 */ /* 0x000fe40000004100 */
[-C--:B------:R-:W-:Y:S01]  /*7cb0*/  FMUL.FTZ R6, R33, R7.reuse ;  /* 0x0000000721067220 */ /* 0x080fe20000410000 */
[----:B------:R-:W-:Y:S02]  /*7cc0*/  HADD2.F32 R11, -RZ, R11.H1_H1 ;  /* 0x3000000bff0b7230 */ /* 0x000fe40000004100 */
[C---:B------:R-:W-:Y:S01]  /*7cd0*/  FMUL.FTZ R21, R30.reuse, R24 ;  /* 0x000000181e157220 */ /* 0x040fe20000410000 */
[-C--:B------:R-:W-:Y:S01]  /*7ce0*/  FFMA.FTZ R13, R30, R14.reuse, -R13 ;  /* 0x0000000e1e0d7223 */ /* 0x080fe2000001080d */
[C---:B------:R-:W-:Y:S01]  /*7cf0*/  FMUL.FTZ R10, R29.reuse, R7 ;  /* 0x000000071d0a7220 */ /* 0x040fe20000410000 */
[----:B------:R-:W-:Y:S01]  /*7d00*/  F2FP.F16.F32.PACK_AB R32, R0, R25 ;  /* 0x000000190020723e */ /* 0x000fe200000000ff */
[-C--:B------:R-:W-:Y:S01]  /*7d10*/  FFMA.FTZ R6, R29, R11.reuse, -R6 ;  /* 0x0000000b1d067223 */ /* 0x080fe20000010806 */
[----:B------:R-:W-:Y:S01]  /*7d20*/  FFMA.FTZ R21, R34, R14, R21 ;  /* 0x0000000e22157223 */ /* 0x000fe20000010015 */
[----:B------:R-:W-:Y:S01]  /*7d30*/  FFMA.FTZ R10, R33, R11, R10 ;  /* 0x0000000b210a7223 */ /* 0x000fe2000001000a */
[----:B------:R-:W-:-:S02]  /*7d40*/  F2FP.F16.F32.PACK_AB R33, R4, R27 ;  /* 0x0000001b0421723e */ /* 0x000fc400000000ff */
[----:B------:R-:W-:Y:S02]  /*7d50*/  F2FP.F16.F32.PACK_AB R34, R5, R20 ;  /* 0x000000140522723e */ /* 0x000fe400000000ff */
[----:B------:R-:W-:Y:S02]  /*7d60*/  F2FP.F16.F32.PACK_AB R35, R6, R13 ;  /* 0x0000000d0623723e */ /* 0x000fe400000000ff */
[----:B------:R-:W-:Y:S02]  /*7d70*/  F2FP.F16.F32.PACK_AB R24, R8, R15 ;  /* 0x0000000f0818723e */ /* 0x000fe400000000ff */
[----:B------:R-:W-:Y:S01]  /*7d80*/  F2FP.F16.F32.PACK_AB R25, R12, R31 ;  /* 0x0000001f0c19723e */ /* 0x000fe200000000ff */
[----:B------:R4:W-:Y:S01]  /*7d90*/  STS.128 [R229+0x18400], R32 ;  /* 0x01840020e5007388 */ /* 0x0009e20000000c00 */
[----:B------:R-:W-:Y:S02]  /*7da0*/  F2FP.F16.F32.PACK_AB R26, R9, R26 ;  /* 0x0000001a091a723e */ /* 0x000fe400000000ff */
[----:B------:R-:W-:-:S05]  /*7db0*/  F2FP.F16.F32.PACK_AB R27, R10, R21 ;  /* 0x000000150a1b723e */ /* 0x000fca00000000ff */
[----:B------:R4:W-:Y:S02]  /*7dc0*/  STS.128 [R3+0x18400], R24 ;  /* 0x0184001803007388 */ /* 0x0009e40000000c00 */
.L_x_512:
[----:B------:R-:W-:Y:S05]  /*7dd0*/  BSYNC B0 ;  /* 0x0000000000007941 */ /* 0x000fea0003800000 */
.L_x_498:
[----:B------:R-:W-:Y:S01]  /*7de0*/  @!PT LDS RZ, [RZ] ;  /* 0x00000000fffff984 */ /* 0x000fe20000000800 */
[----:B------:R-:W-:Y:S01]  /*7df0*/  @!PT LDS RZ, [RZ] ;  /* 0x00000000fffff984 */ /* 0x000fe20000000800 */
[----:B------:R-:W-:Y:S01]  /*7e00*/  @!PT LDS RZ, [RZ] ;  /* 0x00000000fffff984 */ /* 0x000fe20000000800 */
[----:B------:R-:W-:Y:S01]  /*7e10*/  @!PT LDS RZ, [RZ] ;  /* 0x00000000fffff984 */ /* 0x000fe20000000800 */
[----:B------:R5:W-:Y:S06]  /*7e20*/  MEMBAR.ALL.CTA ;  /* 0x0000000000007992 */ /* 0x000bec0000008000 */
[----:B-----5:R-:W5:Y:S01]  /*7e30*/  FENCE.VIEW.ASYNC.S ;  /* 0x00000000000073c6 */ /* 0x020f620000000000 */
[----:B------:R-:W-:Y:S05]  /*7e40*/  WARPSYNC.ALL ;  /* 0x0000000000007948 */ /* 0x000fea0003800000 */
[----:B-----5:R-:W-:Y:S06]  /*7e50*/  BAR.SYNC.DEFER_BLOCKING 0xd, 0x100 ;  /* 0x0344000000007b1d */ /* 0x020fec0000010000 */
.L_x_495:
[----:B--23--:R-:W2:Y:S01]  /*7e60*/  S2R R0, SR_TID.X ;  /* 0x0000000000007919 */ /* 0x00cea20000002100 */
[----:B------:R-:W-:Y:S05]  /*7e70*/  WARPSYNC.ALL ;  /* 0x0000000000007948 */ /* 0x000fea0003800000 */
[----:B--2---:R-:W-:-:S05]  /*7e80*/  SHF.R.U32.HI R0, RZ, 0x7, R0 ;  /* 0x00000007ff007819 */ /* 0x004fca0000011600 */
[----:B------:R-:W-:Y:S02]  /*7e90*/  VIADD R178, R0, 0x8 ;  /* 0x0000000800b27836 */ /* 0x000fe40000000000 */
[----:B------:R-:W-:-:S03]  /*7ea0*/  IMAD.U32 R0, RZ, RZ, UR44 ;  /* 0x0000002cff007e24 */ /* 0x000fc6000f8e00ff */
[----:B------:R2:W-:Y:S02]  /*7eb0*/  BAR.SYNC.DEFER_BLOCKING R178, 0x100 ;  /* 0x000400b20000751d */ /* 0x0005e40000010000 */
[----:B------:R-:W-:-:S13]  /*7ec0*/  ISETP.NE.AND P0, PT, R0, 0x3, PT ;  /* 0x000000030000780c */ /* 0x000fda0003f05270 */
[----:B--2---:R-:W-:Y:S05]  /*7ed0*/  @!P0 BRA `(.L_x_523) ;  /* 0x0000000000048947 */ /* 0x004fea0003800000 */
[----:B------:R-:W-:Y:S01]  /*7ee0*/  BPT.TRAP 0x1 ;  /* 0x000000040000795c */ /* 0x000fe20000300000 */
.L_x_523:
[----:B------:R-:W-:Y:S02]  /*7ef0*/  LEA R13, R22, R18, 0x3 ;  /* 0x00000012160d7211 */ /* 0x000fe400078e18ff */
[----:B------:R-:W-:-:S04]  /*7f00*/  SHF.L.U32 R14, R200, 0x1f, RZ ;  /* 0x0000001fc80e7819 */ /* 0x000fc800000006ff */
[----:B------:R2:W3:Y:S01]  /*7f10*/  SYNCS.PHASECHK.TRANS64.TRYWAIT P1, [R13+URZ+0x22830], R14 ;  /* 0x0228300e0d0075a7 */ /* 0x0004e2000802017f */
[----:B------:R-:W-:Y:S05]  /*7f20*/  @!P0 BRA `(.L_x_524) ;  /* 0x0000000000048947 */ /* 0x000fea0003800000 */
[----:B------:R-:W-:Y:S01]  /*7f30*/  BPT.TRAP 0x1 ;  /* 0x000000040000795c */ /* 0x000fe20000300000 */
.L_x_524:
[----:B------:R-:W-:Y:S01]  /*7f40*/  VIADD R0, R18, 0x1c400 ;  /* 0x0001c40012007836 */ /* 0x000fe20000000000 */
[----:B-1----:R-:W-:Y:S01]  /*7f50*/  LOP3.LUT R4, R28, 0x10000, RZ, 0xfc, !PT ;  /* 0x000100001c047812 */ /* 0x002fe200078efcff */
[----:B------:R-:W-:-:S03]  /*7f60*/  IMAD.MOV.U32 R5, RZ, RZ, 0x40000040 ;  /* 0x40000040ff057424 */ /* 0x000fc600078e00ff */
[----:B------:R-:W-:-:S04]  /*7f70*/  SHF.R.U32.HI R0, RZ, 0x4, R0 ;  /* 0x00000004ff007819 */ /* 0x000fc80000011600 */
[----:B------:R-:W-:-:S04]  /*7f80*/  LOP3.LUT R0, R0, 0x3fff, RZ, 0xc0, !PT ;  /* 0x00003fff00007812 */ /* 0x000fc800078ec0ff */
[----:B------:R-:W-:Y:S01]  /*7f90*/  LOP3.LUT R0, R0, 0x10000, RZ, 0xfc, !PT ;  /* 0x0001000000007812 */ /* 0x000fe200078efcff */
[----:B---3--:R-:W-:Y:S06]  /*7fa0*/  @P1 BRA `(.L_x_525) ;  /* 0x0000000000081947 */ /* 0x008fec0003800000 */
[----:B------:R-:W1:Y:S02]  /*7fb0*/  SYNCS.PHASECHK.TRANS64.TRYWAIT P1, [R13+URZ+0x22830], R14 ;  /* 0x0228300e0d0075a7 */ /* 0x000e64000802017f */
[----:B-1----:R-:W-:Y:S05]  /*7fc0*/  @!P1 BRA `(.L_x_526) ;  /* 0x000000c800a89947 */ /* 0x002fea0003800000 */
.L_x_525:
[----:B------:R-:W-:Y:S01]  /*7fd0*/  IMAD R20, R22, 0x300, R0 ;  /* 0x0000030016147824 */ /* 0x000fe200078e0200 */
[----:B------:R-:W-:Y:S05]  /*7fe0*/  WARPSYNC.ALL ;  /* 0x0000000000007948 */ /* 0x000fea0003800000 */
[----:B------:R-:W-:Y:S01]  /*7ff0*/  IMAD.MOV.U32 R21, RZ, RZ, 0x40000040 ;  /* 0x40000040ff157424 */ /* 0x000fe200078e00ff */
[C---:B------:R-:W-:Y:S01]  /*8000*/  R2UR UR4, R4.reuse ;  /* 0x00000000040472ca */ /* 0x040fe200000e0000 */
[----:B----45:R-:W-:Y:S01]  /*8010*/  WARPGROUP.ARRIVE ;  /* 0x00000000000079c5 */ /* 0x030fe20000000000 */
[----:B------:R-:W-:Y:S01]  /*8020*/  R2UR UR5, R5 ;  /* 0x00000000050572ca */ /* 0x000fe200000e0000 */
[----:B------:R-:W-:Y:S01]  /*8030*/  VIADD R10, R4, 0x2 ;  /* 0x00000002040a7836 */ /* 0x000fe20000000000 */
[C---:B------:R-:W-:Y:S01]  /*8040*/  R2UR UR6, R20.reuse ;  /* 0x00000000140672ca */ /* 0x040fe200000e0000 */
[----:B------:R-:W-:Y:S01]  /*8050*/  VIADD R6, R20, 0x2 ;  /* 0x0000000214067836 */ /* 0x000fe20000000000 */
[----:B------:R-:W-:Y:S01]  /*8060*/  R2UR UR7, R21 ;  /* 0x00000000150772ca */ /* 0x000fe200000e0000 */
[----:B------:R-:W-:Y:S01]  /*8070*/  IMAD.MOV.U32 R7, RZ, RZ, 0x40000040 ;  /* 0x40000040ff077424 */ /* 0x000fe200078e00ff */
[----:B------:R-:W-:Y:S01]  /*8080*/  MOV R11, 0x40000040 ;  /* 0x40000040000b7802 */ /* 0x000fe20000000f00 */
[----:B------:R-:W-:Y:S01]  /*8090*/  VIADD R8, R4, 0x4 ;  /* 0x0000000404087836 */ /* 0x000fe20000000000 */
[----:B------:R-:W3:Y:S01]  /*80a0*/  S2R R73, SR_TID.X ;  /* 0x0000000000497919 */ /* 0x000ee20000002100 */
[----:B------:R-:W-:-:S02]  /*80b0*/  IMAD.MOV.U32 R9, RZ, RZ, 0x40000040 ;  /* 0x40000040ff097424 */ /* 0x000fc400078e00ff */
[----:B------:R-:W-:Y:S02]  /*80c0*/  IMAD.MOV.U32 R21, RZ, RZ, 0x40000040 ;  /* 0x40000040ff157424 */ /* 0x000fe400078e00ff */
[----:B------:R-:W-:-:S04]  /*80d0*/  IMAD R3, R177, -0x60, R176 ;  /* 0xffffffa0b1037824 */ /* 0x000fc800078e02b0 */
[----:B------:R-:W-:Y:S01]  /*80e0*/  HGMMA.64x96x16.F32 R24, gdesc[UR4], RZ, !UPT, gsb0 ;  /* 0x01600000041879f0 */ /* 0x000fe2000c0008ff */
[----:B------:R-:W-:Y:S01]  /*80f0*/  R2UR UR4, R10 ;  /* 0x000000000a0472ca */ /* 0x000fe200000e0000 */
[----:B------:R-:W-:Y:S01]  /*8100*/  VIADD R12, R3, 0x60 ;  /* 0x00000060030c7836 */ /* 0x000fe20000000000 */
[----:B------:R-:W-:Y:S02]  /*8110*/  R2UR UR5, R11 ;  /* 0x000000000b0572ca */ /* 0x000fe400000e0000 */
[----:B------:R-:W-:Y:S01]  /*8120*/  R2UR UR6, R6 ;  /* 0x00000000060672ca */ /* 0x000fe200000e0000 */
[C---:B------:R-:W-:Y:S01]  /*8130*/  VIADD R6, R20.reuse, 0x4 ;  /* 0x0000000414067836 */ /* 0x040fe20000000000 */
[----:B------:R-:W-:Y:S01]  /*8140*/  R2UR UR7, R7 ;  /* 0x00000000070772ca */ /* 0x000fe200000e0000 */
[----:B------:R-:W-:Y:S02]  /*8150*/  IMAD.MOV.U32 R7, RZ, RZ, 0x40000040 ;  /* 0x40000040ff077424 */ /* 0x000fe400078e00ff */
[----:B------:R-:W-:-:S02]  /*8160*/  VIADD R20, R20, 0x6 ;  /* 0x0000000614147836 */ /* 0x000fc40000000000 */
[----:B------:R-:W-:-:S05]  /*8170*/  IMAD R12, R231, -0x2, R12 ;  /* 0xfffffffee70c7824 */ /* 0x000fca00078e020c */
[C---:B------:R-:W-:Y:S02]  /*8180*/  ISETP.GT.AND P2, PT, R12.reuse, RZ, PT ;  /* 0x000000ff0c00720c */ /* 0x040fe40003f44270 */
[C---:B------:R-:W-:Y:S02]  /*8190*/  ISETP.GT.AND P3, PT, R12.reuse, 0x1, PT ;  /* 0x000000010c00780c */ /* 0x040fe40003f64270 */
[C---:B------:R-:W-:Y:S02]  /*81a0*/  ISETP.GT.AND P4, PT, R12.reuse, 0x8, PT ;  /* 0x000000080c00780c */ /* 0x040fe40003f84270 */
[C---:B------:R-:W-:Y:S02]  /*81b0*/  ISETP.GT.AND P5, PT, R12.reuse, 0x9, PT ;  /* 0x000000090c00780c */ /* 0x040fe40003fa4270 */
[----:B------:R-:W-:Y:S02]  /*81c0*/  ISETP.GT.AND P1, PT, R12, 0x10, PT ;  /* 0x000000100c00780c */ /* 0x000fe40003f24270 */
[----:B---3--:R-:W-:Y:S01]  /*81d0*/  LOP3.LUT R73, R73, 0x7f, RZ, 0xc0, !PT ;  /* 0x0000007f49497812 */ /* 0x008fe200078ec0ff */
[----:B------:R-:W-:-:S02]  /*81e0*/  WARPGROUP.DEPBAR.LE gsb0, 0x0 ;  /* 0x00008000000079c5 */ /* 0x000fc40000010000 */
[----:B------:R-:W-:-:S06]  /*81f0*/  WARPGROUP.ARRIVE ;  /* 0x00000000000079c5 */ /* 0x000fcc0000000000 */
[----:B------:R-:W-:Y:S01]  /*8200*/  HGMMA.64x96x16.F32 R24, gdesc[UR4], R24, gsb0 ;  /* 0x01600000041879f0 */ /* 0x000fe20008000818 */
[----:B------:R-:W-:Y:S02]  /*8210*/  R2UR UR4, R8 ;  /* 0x00000000080472ca */ /* 0x000fe400000e0000 */
[----:B------:R-:W-:Y:S02]  /*8220*/  R2UR UR5, R9 ;  /* 0x00000000090572ca */ /* 0x000fe400000e0000 */
[----:B------:R-:W-:Y:S02]  /*8230*/  R2UR UR6, R6 ;  /* 0x00000000060672ca */ /* 0x000fe400000e0000 */
[----:B------:R-:W-:Y:S01]  /*8240*/  R2UR UR7, R7 ;  /* 0x00000000070772ca */ /* 0x000fe200000e0000 */
[----:B------:R-:W-:Y:S01]  /*8250*/  IMAD.MOV.U32 R7, RZ, RZ, 0x40000040 ;  /* 0x40000040ff077424 */ /* 0x000fe200078e00ff */
[----:B------:R-:W-:Y:S01]  /*8260*/  IADD3 R6, R4, 0x6, RZ ;  /* 0x0000000604067810 */ /* 0x000fe20007ffe0ff */
[----:B------:R-:W-:-:S02]  /*8270*/  WARPGROUP.DEPBAR.LE gsb0, 0x0 ;  /* 0x00008000000079c5 */ /* 0x000fc40000010000 */
[----:B------:R-:W-:-:S08]  /*8280*/  WARPGROUP.ARRIVE ;  /* 0x00000000000079c5 */ /* 0x000fd00000000000 */
[----:B------:R-:W-:Y:S01]  /*8290*/  HGMMA.64x96x16.F32 R24, gdesc[UR4], R24, gsb0 ;  /* 0x01600000041879f0 */ /* 0x000fe20008000818 */
[----:B------:R-:W-:Y:S02]  /*82a0*/  R2UR UR4, R6 ;  /* 0x00000000060472ca */ /* 0x000fe400000e0000 */
[----:B------:R-:W-:Y:S02]  /*82b0*/  R2UR UR5, R7 ;  /* 0x00000000070572ca */ /* 0x000fe400000e0000 */
[----:B------:R-:W-:Y:S02]  /*82c0*/  R2UR UR6, R20 ;  /* 0x00000000140672ca */ /* 0x000fe400000e0000 */
[----:B------:R-:W-:Y:S01]  /*82d0*/  R2UR UR7, R21 ;  /* 0x00000000150772ca */ /* 0x000fe200000e0000 */
[----:B------:R-:W-:Y:S02]  /*82e0*/  WARPGROUP.DEPBAR.LE gsb0, 0x0 ;  /* 0x00008000000079c5 */ /* 0x000fe40000010000 */
[----:B------:R-:W-:-:S10]  /*82f0*/  WARPGROUP.ARRIVE ;  /* 0x00000000000079c5 */ /* 0x000fd40000000000 */
[----:B------:R-:W-:Y:S01]  /*8300*/  HGMMA.64x96x16.F32 R24, gdesc[UR4], R24, gsb0 ;  /* 0x01600000041879f0 */ /* 0x000fe20008000818 */
[----:B------:R-:W-:Y:S02]  /*8310*/  ULDC UR4, c[0x0][0x988] ;  /* 0x0002620000047ab9 */ /* 0x000fe40000000800 */
        /* <DEDUP_REMOVED lines=85> */
[----:B------:R-:W-:Y:S02]  /*8870*/  FSEL R64, R63, -INF , P1 ;  /* 0xff8000003f407808 */ /* 0x000fe40000800000 */
[----:B------:R-:W-:Y:S01]  /*8880*/  FMNMX.FTZ R21, R110, R3, !PT ;  /* 0x000000036e157209 */ /* 0x000fe20007810000 */
[----:B------:R-:W-:Y:S01]  /*8890*/  IMAD.U32 R3, RZ, RZ, UR4 ;  /* 0x00000004ff037e24 */ /* 0x000fe2000f8e00ff */
[----:B------:R-:W-:Y:S02]  /*88a0*/  FSEL R66, R66, -INF , P2 ;  /* 0xff80000042427808 */ /* 0x000fe40001000000 */
[----:B------:R-:W-:Y:S01]  /*88b0*/  FSEL R68, R67, -INF , P3 ;  /* 0xff80000043447808 */ /* 0x000fe20001800000 */
[----:B------:R-:W3:Y:S01]  /*88c0*/  SHFL.BFLY PT, R12, R21, 0x2, 0x1f ;  /* 0x0c401f00150c7f89 */ /* 0x000ee200000e0000 */
[----:B------:R-:W-:-:S02]  /*88d0*/  FSEL R70, R70, -INF , P4 ;  /* 0xff80000046467808 */ /* 0x000fc40002000000 */
[----:B---3--:R-:W-:-:S05]  /*88e0*/  FMNMX.FTZ R29, R21, R12, !PT ;  /* 0x0000000c151d7209 */ /* 0x008fca0007810000 */
[----:B------:R-:W3:Y:S02]  /*88f0*/  SHFL.BFLY PT, R12, R29, 0x1, 0x1f ;  /* 0x0c201f001d0c7f89 */ /* 0x000ee400000e0000 */
[----:B---3--:R-:W-:-:S04]  /*8900*/  FMNMX.FTZ R12, R29, R12, !PT ;  /* 0x0000000c1d0c7209 */ /* 0x008fc80007810000 */
[C---:B------:R-:W-:Y:S01]  /*8910*/  FSETP.NEU.FTZ.AND P6, PT, R12.reuse, -INF , PT ;  /* 0xff8000000c00780b */ /* 0x040fe20003fdd000 */
[----:B------:R-:W-:-:S05]  /*8920*/  FMUL.FTZ R15, R12, R3 ;  /* 0x000000030c0f7220 */ /* 0x000fca0000410000 */
[----:B------:R-:W-:Y:S02]  /*8930*/  FSEL R31, R15, RZ, P6 ;  /* 0x000000ff0f1f7208 */ /* 0x000fe40003000000 */
[----:B------:R-:W-:-:S03]  /*8940*/  FMNMX.FTZ R15, R26, R27, !PT ;  /* 0x0000001b1a0f7209 */ /* 0x000fc60007810000 */
[--C-:B------:R-:W-:Y:S01]  /*8950*/  FFMA.FTZ R29, R25, R3, -R31.reuse ;  /* 0x00000003191d7223 */ /* 0x100fe2000001081f */
[----:B------:R-:W-:Y:S01]  /*8960*/  FMNMX.FTZ R15, R30, R15, !PT ;  /* 0x0000000f1e0f7209 */ /* 0x000fe20007810000 */
[-CC-:B------:R-:W-:Y:S01]  /*8970*/  FFMA.FTZ R152, R72, R3.reuse, -R31.reuse ;  /* 0x0000000348987223 */ /* 0x180fe2000001081f */
[----:B------:R-:W-:Y:S01]  /*8980*/  FSEL R72, R71, -INF , P5 ;  /* 0xff80000047487808 */ /* 0x000fe20002800000 */
[--C-:B------:R-:W-:Y:S01]  /*8990*/  FFMA.FTZ R37, R44, R3, -R31.reuse ;  /* 0x000000032c257223 */ /* 0x100fe2000001081f */
[----:B------:R-:W-:Y:S01]  /*89a0*/  FMNMX.FTZ R15, R20, R15, !PT ;  /* 0x0000000f140f7209 */ /* 0x000fe20007810000 */
[-CC-:B------:R-:W-:Y:S01]  /*89b0*/  FFMA.FTZ R154, R74, R3.reuse, -R31.reuse ;  /* 0x000000034a9a7223 */ /* 0x180fe2000001081f */
[--C-:B------:R-:W-:Y:S01]  /*89c0*/  FFMA.FTZ R76, R76, R3, -R31.reuse ;  /* 0x000000034c4c7223 */ /* 0x100fe2000001081f */
[----:B------:R-:W-:Y:S01]  /*89d0*/  MUFU.EX2 R152, R152 ;  /* 0x0000009800987308 */ /* 0x000fe20000000800 */
[----:B------:R-:W-:Y:S01]  /*89e0*/  FMNMX.FTZ R15, R34, R15, !PT ;  /* 0x0000000f220f7209 */ /* 0x000fe20007810000 */
[-CC-:B------:R-:W-:Y:S01]  /*89f0*/  FFMA.FTZ R156, R78, R3.reuse, -R31.reuse ;  /* 0x000000034e9c7223 */ /* 0x180fe2000001081f */
[-CC-:B------:R-:W-:Y:S01]  /*8a00*/  FFMA.FTZ R80, R80, R3.reuse, -R31.reuse ;  /* 0x0000000350507223 */ /* 0x180fe2000001081f */
[--C-:B------:R-:W-:Y:S01]  /*8a10*/  FFMA.FTZ R82, R82, R3, -R31.reuse ;  /* 0x0000000352527223 */ /* 0x100fe2000001081f */
[----:B------:R-:W-:Y:S01]  /*8a20*/  FMNMX.FTZ R21, R24, R15, !PT ;  /* 0x0000000f18157209 */ /* 0x000fe20007810000 */
[-CC-:B------:R-:W-:Y:S01]  /*8a30*/  FFMA.FTZ R84, R84, R3.reuse, -R31.reuse ;  /* 0x0000000354547223 */ /* 0x180fe2000001081f */
[--C-:B------:R-:W-:Y:S01]  /*8a40*/  FFMA.FTZ R86, R86, R3, -R31.reuse ;  /* 0x0000000356567223 */ /* 0x100fe2000001081f */
[----:B------:R-:W3:Y:S01]  /*8a50*/  MUFU.EX2 R15, R29 ;  /* 0x0000001d000f7308 */ /* 0x000ee20000000800 */
[----:B------:R-:W-:Y:S01]  /*8a60*/  FMNMX.FTZ R21, R38, R21, !PT ;  /* 0x0000001526157209 */ /* 0x000fe20007810000 */
[-CC-:B------:R-:W-:Y:S01]  /*8a70*/  FFMA.FTZ R88, R88, R3.reuse, -R31.reuse ;  /* 0x0000000358587223 */ /* 0x180fe2000001081f */
[-CC-:B------:R-:W-:Y:S01]  /*8a80*/  FFMA.FTZ R90, R90, R3.reuse, -R31.reuse ;  /* 0x000000035a5a7223 */ /* 0x180fe2000001081f */
        /* <DEDUP_REMOVED lines=11> */
[----:B------:R-:W-:Y:S01]  /*8b40*/  FFMA.FTZ R102, R102, R3, -R31 ;  /* 0x0000000366667223 */ /* 0x000fe2000001081f */
[----:B------:R-:W-:Y:S01]  /*8b50*/  MUFU.EX2 R21, R76 ;  /* 0x0000004c00157308 */ /* 0x000fe20000000800 */
[----:B------:R-:W-:Y:S01]  /*8b60*/  FMNMX.FTZ R25, R46, R25, !PT ;  /* 0x000000192e197209 */ /* 0x000fe20007810000 */
[----:B---3--:R-:W-:Y:S01]  /*8b70*/  FADD.FTZ R49, R152, R15 ;  /* 0x0000000f98317221 */ /* 0x008fe20000010000 */
[----:B------:R-:W-:Y:S01]  /*8b80*/  F2FP.F16.F32.PACK_AB R152, R15, R152 ;  /* 0x000000980f98723e */ /* 0x000fe200000000ff */
[--C-:B------:R-:W-:Y:S01]  /*8b90*/  FFMA.FTZ R104, R104, R3, -R31.reuse ;  /* 0x0000000368687223 */ /* 0x100fe2000001081f */
[----:B------:R-:W-:Y:S01]  /*8ba0*/  FMNMX.FTZ R25, R48, R25, !PT ;  /* 0x0000001930197209 */ /* 0x000fe20007810000 */
[-CC-:B------:R-:W-:Y:S01]  /*8bb0*/  FFMA.FTZ R106, R106, R3.reuse, -R31.reuse ;  /* 0x000000036a6a7223 */ /* 0x180fe2000001081f */
[--C-:B------:R-:W-:Y:S01]  /*8bc0*/  FFMA.FTZ R108, R108, R3, -R31.reuse ;  /* 0x000000036c6c7223 */ /* 0x100fe2000001081f */
[----:B------:R-:W-:Y:S01]  /*8bd0*/  MUFU.EX2 R156, R156 ;  /* 0x0000009c009c7308 */ /* 0x000fe20000000800 */
[----:B------:R-:W-:Y:S01]  /*8be0*/  FMNMX.FTZ R25, R50, R25, !PT ;  /* 0x0000001932197209 */ /* 0x000fe20007810000 */
[----:B------:R-:W-:-:S03]  /*8bf0*/  FFMA.FTZ R31, R110, R3, -R31 ;  /* 0x000000036e1f7223 */ /* 0x000fc6000001081f */
[----:B------:R-:W-:-:S03]  /*8c00*/  FMNMX.FTZ R29, R52, R25, !PT ;  /* 0x00000019341d7209 */ /* 0x000fc60007810000 */
[----:B------:R-:W-:Y:S01]  /*8c10*/  MUFU.EX2 R25, R80 ;  /* 0x0000005000197308 */ /* 0x000fe20000000800 */
[----:B------:R-:W-:-:S04]  /*8c20*/  FMNMX.FTZ R29, R54, R29, !PT ;  /* 0x0000001d361d7209 */ /* 0x000fc80007810000 */
[----:B------:R-:W-:-:S03]  /*8c30*/  FMNMX.FTZ R29, R36, R29, !PT ;  /* 0x0000001d241d7209 */ /* 0x000fc60007810000 */
[----:B------:R-:W-:Y:S01]  /*8c40*/  MUFU.EX2 R82, R82 ;  /* 0x0000005200527308 */ /* 0x000fe20000000800 */
[----:B------:R-:W-:-:S04]  /*8c50*/  FMNMX.FTZ R29, R58, R29, !PT ;  /* 0x0000001d3a1d7209 */ /* 0x000fc80007810000 */
[----:B------:R-:W-:-:S03]  /*8c60*/  FMNMX.FTZ R29, R40, R29, !PT ;  /* 0x0000001d281d7209 */ /* 0x000fc60007810000 */
[----:B------:R-:W3:Y:S01]  /*8c70*/  MUFU.EX2 R33, R84 ;  /* 0x0000005400217308 */ /* 0x000ee20000000800 */
[----:B------:R-:W-:-:S04]  /*8c80*/  FMNMX.FTZ R29, R62, R29, !PT ;  /* 0x0000001d3e1d7209 */ /* 0x000fc80007810000 */
[----:B------:R-:W-:-:S03]  /*8c90*/  FMNMX.FTZ R29, R64, R29, !PT ;  /* 0x0000001d401d7209 */ /* 0x000fc60007810000 */
[----:B------:R-:W-:Y:S01]  /*8ca0*/  MUFU.EX2 R86, R86 ;  /* 0x0000005600567308 */ /* 0x000fe20000000800 */
[----:B------:R-:W-:-:S04]  /*8cb0*/  FMNMX.FTZ R29, R66, R29, !PT ;  /* 0x0000001d421d7209 */ /* 0x000fc80007810000 */
[----:B------:R-:W-:-:S03]  /*8cc0*/  FMNMX.FTZ R29, R68, R29, !PT ;  /* 0x0000001d441d7209 */ /* 0x000fc60007810000 */
[----:B------:R-:W4:Y:S01]  /*8cd0*/  MUFU.EX2 R35, R88 ;  /* 0x0000005800237308 */ /* 0x000f220000000800 */
[----:B------:R-:W-:Y:S02]  /*8ce0*/  FMNMX.FTZ R29, R70, R29, !PT ;  /* 0x0000001d461d7209 */ /* 0x000fe40007810000 */
[----:B---3--:R-:W-:Y:S02]  /*8cf0*/  F2FP.F16.F32.PACK_AB R158, R33, R82 ;  /* 0x00000052219e723e */ /* 0x008fe400000000ff */
[----:B------:R-:W-:-:S03]  /*8d00*/  FMNMX.FTZ R29, R72, R29, !PT ;  /* 0x0000001d481d7209 */ /* 0x000fc60007810000 */
[----:B------:R-:W-:Y:S02]  /*8d10*/  MUFU.EX2 R37, R37 ;  /* 0x0000002500257308 */ /* 0x000fe40000000800 */
[----:B------:R-:W3:Y:S06]  /*8d20*/  SHFL.BFLY PT, R44, R29, 0x2, 0x1f ;  /* 0x0c401f001d2c7f89 */ /* 0x000eec00000e0000 */
[----:B------:R-:W0:Y:S01]  /*8d30*/  MUFU.EX2 R90, R90 ;  /* 0x0000005a005a7308 */ /* 0x000e220000000800 */
[----:B----4-:R-:W-:-:S07]  /*8d40*/  F2FP.F16.F32.PACK_AB R160, R35, R86 ;  /* 0x0000005623a0723e */ /* 0x010fce00000000ff */
[----:B------:R-:W-:Y:S08]  /*8d50*/  MUFU.EX2 R92, R92 ;  /* 0x0000005c005c7308 */ /* 0x000ff00000000800 */
[----:B------:R-:W4:Y:S01]  /*8d60*/  MUFU.EX2 R39, R94 ;  /* 0x0000005e00277308 */ /* 0x000f220000000800 */
[----:B0-----:R-:W-:Y:S02]  /*8d70*/  F2FP.F16.F32.PACK_AB R162, R90, R37 ;  /* 0x000000255aa2723e */ /* 0x001fe400000000ff */
[----:B---3--:R-:W-:-:S05]  /*8d80*/  FMNMX.FTZ R44, R29, R44, !PT ;  /* 0x0000002c1d2c7209 */ /* 0x008fca0007810000 */
[----:B------:R-:W0:Y:S01]  /*8d90*/  SHFL.BFLY PT, R29, R44, 0x1, 0x1f ;  /* 0x0c201f002c1d7f89 */ /* 0x000e2200000e0000 */
[----:B------:R-:W-:Y:S08]  /*8da0*/  MUFU.EX2 R96, R96 ;  /* 0x0000006000607308 */ /* 0x000ff00000000800 */
[----:B------:R-:W3:Y:S01]  /*8db0*/  MUFU.EX2 R41, R98 ;  /* 0x0000006200297308 */ /* 0x000ee20000000800 */
[----:B----4-:R-:W-:-:S07]  /*8dc0*/  F2FP.F16.F32.PACK_AB R164, R39, R92 ;  /* 0x0000005c27a4723e */ /* 0x010fce00000000ff */
[----:B------:R-:W-:Y:S01]  /*8dd0*/  MUFU.EX2 R56, R56 ;  /* 0x0000003800387308 */ /* 0x000fe20000000800 */
[----:B0-----:R-:W-:-:S07]  /*8de0*/  FMNMX.FTZ R180, R44, R29, !PT ;  /* 0x0000001d2cb47209 */ /* 0x001fce0007810000 */
[----:B------:R-:W0:Y:S01]  /*8df0*/  MUFU.EX2 R43, R100 ;  /* 0x00000064002b7308 */ /* 0x000e220000000800 */
[----:B---3--:R-:W-:Y:S02]  /*8e00*/  F2FP.F16.F32.PACK_AB R166, R41, R96 ;  /* 0x0000006029a6723e */ /* 0x008fe400000000ff */
[C---:B------:R-:W-:Y:S01]  /*8e10*/  FSETP.NEU.FTZ.AND P1, PT, R180.reuse, -INF , PT ;  /* 0xff800000b400780b */ /* 0x040fe20003f3d000 */
[----:B------:R-:W-:-:S04]  /*8e20*/  FMUL.FTZ R44, R180, R3 ;  /* 0x00000003b42c7220 */ /* 0x000fc80000410000 */
[----:B------:R-:W-:Y:S01]  /*8e30*/  MUFU.EX2 R60, R60 ;  /* 0x0000003c003c7308 */ /* 0x000fe20000000800 */
[----:B------:R-:W-:Y:S02]  /*8e40*/  FSEL R47, R44, RZ, P1 ;  /* 0x000000ff2c2f7208 */ /* 0x000fe40000800000 */
[----:B------:R-:W-:Y:S02]  /*8e50*/  ISETP.NE.AND P1, PT, R73, RZ, PT ;  /* 0x000000ff4900720c */ /* 0x000fe40003f25270 */
[----:B------:R-:W3:Y:S01]  /*8e60*/  S2R R73, SR_TID.X ;  /* 0x0000000000497919 */ /* 0x000ee20000002100 */
[-CC-:B------:R-:W-:Y:S01]  /*8e70*/  FFMA.FTZ R26, R26, R3.reuse, -R47.reuse ;  /* 0x000000031a1a7223 */ /* 0x180fe2000001082f */
[-CC-:B------:R-:W-:Y:S01]  /*8e80*/  FFMA.FTZ R27, R27, R3.reuse, -R47.reuse ;  /* 0x000000031b1b7223 */ /* 0x180fe2000001082f */
[-CC-:B------:R-:W-:Y:S01]  /*8e90*/  FFMA.FTZ R30, R30, R3.reuse, -R47.reuse ;  /* 0x000000031e1e7223 */ /* 0x180fe2000001082f */
[-CC-:B------:R-:W-:Y:S01]  /*8ea0*/  FFMA.FTZ R20, R20, R3.reuse, -R47.reuse ;  /* 0x0000000314147223 */ /* 0x180fe2000001082f */
[-CC-:B------:R-:W-:Y:S01]  /*8eb0*/  FFMA.FTZ R34, R34, R3.reuse, -R47.reuse ;  /* 0x0000000322227223 */ /* 0x180fe2000001082f */
[-CC-:B------:R-:W-:Y:S01]  /*8ec0*/  FFMA.FTZ R24, R24, R3.reuse, -R47.reuse ;  /* 0x0000000318187223 */ /* 0x180fe2000001082f */
[----:B------:R-:W-:Y:S01]  /*8ed0*/  MUFU.EX2 R26, R26 ;  /* 0x0000001a001a7308 */ /* 0x000fe20000000800 */
[-CC-:B------:R-:W-:Y:S01]  /*8ee0*/  FFMA.FTZ R38, R38, R3.reuse, -R47.reuse ;  /* 0x0000000326267223 */ /* 0x180fe2000001082f */
[-CC-:B------:R-:W-:Y:S01]  /*8ef0*/  FFMA.FTZ R28, R28, R3.reuse, -R47.reuse ;  /* 0x000000031c1c7223 */ /* 0x180fe2000001082f */
[-CC-:B------:R-:W-:Y:S01]  /*8f00*/  FFMA.FTZ R42, R42, R3.reuse, -R47.reuse ;  /* 0x000000032a2a7223 */ /* 0x180fe2000001082f */
[-CC-:B------:R-:W-:Y:S01]  /*8f10*/  FFMA.FTZ R32, R32, R3.reuse, -R47.reuse ;  /* 0x0000000320207223 */ /* 0x180fe2000001082f */
[-CC-:B------:R-:W-:Y:S01]  /*8f20*/  FFMA.FTZ R46, R46, R3.reuse, -R47.reuse ;  /* 0x000000032e2e7223 */ /* 0x180fe2000001082f */
[-CC-:B------:R-:W-:Y:S01]  /*8f30*/  FFMA.FTZ R48, R48, R3.reuse, -R47.reuse ;  /* 0x0000000330307223 */ /* 0x180fe2000001082f */
[-CC-:B------:R-:W-:Y:S01]  /*8f40*/  FFMA.FTZ R50, R50, R3.reuse, -R47.reuse ;  /* 0x0000000332327223 */ /* 0x180fe2000001082f */
[----:B------:R-:W4:Y:S01]  /*8f50*/  MUFU.EX2 R27, R27 ;  /* 0x0000001b001b7308 */ /* 0x000f220000000800 */
[-CC-:B------:R-:W-:Y:S01]  /*8f60*/  FFMA.FTZ R52, R52, R3.reuse, -R47.reuse ;  /* 0x0000000334347223 */ /* 0x180fe2000001082f */
[-CC-:B------:R-:W-:Y:S01]  /*8f70*/  FFMA.FTZ R54, R54, R3.reuse, -R47.reuse ;  /* 0x0000000336367223 */ /* 0x180fe2000001082f */
[-CC-:B------:R-:W-:Y:S01]  /*8f80*/  FFMA.FTZ R36, R36, R3.reuse, -R47.reuse ;  /* 0x0000000324247223 */ /* 0x180fe2000001082f */
[-CC-:B------:R-:W-:Y:S01]  /*8f90*/  FFMA.FTZ R58, R58, R3.reuse, -R47.reuse ;  /* 0x000000033a3a7223 */ /* 0x180fe2000001082f */
[-CC-:B------:R-:W-:Y:S01]  /*8fa0*/  FFMA.FTZ R40, R40, R3.reuse, -R47.reuse ;  /* 0x0000000328287223 */ /* 0x180fe2000001082f */
[-CC-:B------:R-:W-:Y:S01]  /*8fb0*/  FFMA.FTZ R62, R62, R3.reuse, -R47.reuse ;  /* 0x000000033e3e7223 */ /* 0x180fe2000001082f */
[-CC-:B------:R-:W-:Y:S01]  /*8fc0*/  FFMA.FTZ R64, R64, R3.reuse, -R47.reuse ;  /* 0x0000000340407223 */ /* 0x180fe2000001082f */
[----:B------:R-:W1:Y:S01]  /*8fd0*/  MUFU.EX2 R30, R30 ;  /* 0x0000001e001e7308 */ /* 0x000e620000000800 */
[-CC-:B------:R-:W-:Y:S01]  /*8fe0*/  FFMA.FTZ R66, R66, R3.reuse, -R47.reuse ;  /* 0x0000000342427223 */ /* 0x180fe2000001082f */
[-CC-:B------:R-:W-:Y:S01]  /*8ff0*/  FFMA.FTZ R68, R68, R3.reuse, -R47.reuse ;  /* 0x0000000344447223 */ /* 0x180fe2000001082f */
[-CC-:B------:R-:W-:Y:S01]  /*9000*/  FFMA.FTZ R70, R70, R3.reuse, -R47.reuse ;  /* 0x0000000346467223 */ /* 0x180fe2000001082f */
[----:B------:R-:W-:Y:S01]  /*9010*/  FFMA.FTZ R47, R72, R3, -R47 ;  /* 0x00000003482f7223 */ /* 0x000fe2000001082f */
[----:B0-----:R-:W-:-:S03]  /*9020*/  F2FP.F16.F32.PACK_AB R168, R43, R56 ;  /* 0x000000382ba8723e */ /* 0x001fc600000000ff */
[----:B------:R0:W2:Y:S01]  /*9030*/  MUFU.EX2 R155, R20 ;  /* 0x00000014009b7308 */ /* 0x0000a20000000800 */
[----:B---3--:R-:W-:Y:S02]  /*9040*/  SHF.R.U32.HI R73, RZ, 0x7, R73 ;  /* 0x00000007ff497819 */ /* 0x008fe40000011649 */
[----:B----4-:R-:W-:Y:S02]  /*9050*/  F2FP.F16.F32.PACK_AB R153, R27, R26 ;  /* 0x0000001a1b99723e */ /* 0x010fe400000000ff */
[----:B------:R-:W-:-:S03]  /*9060*/  IADD3 R181, -R73, 0xb, RZ ;  /* 0x0000000b49b57810 */ /* 0x000fc60007ffe1ff */
[----:B------:R-:W3:Y:S01]  /*9070*/  MUFU.EX2 R34, R34 ;  /* 0x0000002200227308 */ /* 0x000ee20000000800 */
[----:B0-----:R-:W-:Y:S01]  /*9080*/  FADD.FTZ R20, R154, R49 ;  /* 0x000000319a147221 */ /* 0x001fe20000010000 */
[----:B------:R-:W-:-:S03]  /*9090*/  F2FP.F16.F32.PACK_AB R154, R21, R154 ;  /* 0x0000009a159a723e */ /* 0x000fc600000000ff */
[----:B------:R-:W-:-:S03]  /*90a0*/  FADD.FTZ R49, R21, R20 ;  /* 0x0000001415317221 */ /* 0x000fc60000010000 */
[----:B------:R0:W4:Y:S01]  /*90b0*/  MUFU.EX2 R157, R24 ;  /* 0x00000018009d7308 */ /* 0x0001220000000800 */
[----:B------:R-:W-:Y:S01]  /*90c0*/  FADD.FTZ R20, R156, R49 ;  /* 0x000000319c147221 */ /* 0x000fe20000010000 */
[----:B------:R-:W-:Y:S01]  /*90d0*/  FADD.FTZ R49, R26, R27 ;  /* 0x0000001b1a317221 */ /* 0x000fe20000010000 */
[C---:B------:R-:W-:Y:S02]  /*90e0*/  F2FP.F16.F32.PACK_AB R156, R25.reuse, R156 ;  /* 0x0000009c199c723e */ /* 0x040fe400000000ff */
[----:B------:R-:W-:Y:S01]  /*90f0*/  FADD.FTZ R51, R25, R20 ;  /* 0x0000001419337221 */ /* 0x000fe20000010000 */
[----:B-1----:R-:W-:Y:S02]  /*9100*/  FADD.FTZ R20, R30, R49 ;  /* 0x000000311e147221 */ /* 0x002fe40000010000 */
[----:B------:R-:W1:Y:S01]  /*9110*/  MUFU.EX2 R38, R38 ;  /* 0x0000002600267308 */ /* 0x000e620000000800 */
[----:B0-----:R-:W-:Y:S01]  /*9120*/  FADD.FTZ R24, R82, R51 ;  /* 0x0000003352187221 */ /* 0x001fe20000010000 */
[----:B--2---:R-:W-:Y:S01]  /*9130*/  FADD.FTZ R49, R155, R20 ;  /* 0x000000149b317221 */ /* 0x004fe20000010000 */
[----:B------:R-:W-:-:S02]  /*9140*/  @!P1 IADD3 R20, R13, 0x22840, RZ ;  /* 0x000228400d149810 */ /* 0x000fc40007ffe0ff */
[----:B------:R-:W-:Y:S01]  /*9150*/  FADD.FTZ R51, R33, R24 ;  /* 0x0000001821337221 */ /* 0x000fe20000010000 */
[----:B---3--:R-:W-:Y:S01]  /*9160*/  FADD.FTZ R24, R34, R49 ;  /* 0x0000003122187221 */ /* 0x008fe20000010000 */
[----:B------:R-:W-:Y:S01]  /*9170*/  @!P1 PRMT R20, RZ, 0x654, R20 ;  /* 0x00000654ff149816 */ /* 0x000fe20000000014 */
[----:B------:R0:W2:Y:S01]  /*9180*/  MUFU.EX2 R159, R28 ;  /* 0x0000001c009f7308 */ /* 0x0000a20000000800 */
[----:B------:R3:W-:Y:S06]  /*9190*/  BAR.ARV R181, 0x100 ;  /* 0x000400b50000751d */ /* 0x0007ec0000002000 */
[----:B----4-:R-:W-:Y:S01]  /*91a0*/  FADD.FTZ R49, R157, R24 ;  /* 0x000000189d317221 */ /* 0x010fe20000010000 */
[----:B------:R-:W4:Y:S01]  /*91b0*/  MUFU.EX2 R42, R42 ;  /* 0x0000002a002a7308 */ /* 0x000f220000000800 */
[----:B------:R4:W-:Y:S01]  /*91c0*/  @!P1 SYNCS.ARRIVE.TRANS64.RED.A1T0 RZ, [R20+URZ], RZ ;  /* 0x000000ff14ff99a7 */ /* 0x0009e2000810043f */
[----:B0-----:R-:W-:Y:S01]  /*91d0*/  FADD.FTZ R28, R86, R51 ;  /* 0x00000033561c7221 */ /* 0x001fe20000010000 */
[----:B-1----:R-:W-:Y:S01]  /*91e0*/  FADD.FTZ R24, R38, R49 ;  /* 0x0000003126187221 */ /* 0x002fe20000010000 */
[----:B------:R-:W-:-:S02]  /*91f0*/  F2FP.F16.F32.PACK_AB R155, R155, R30 ;  /* 0x0000001e9b9b723e */ /* 0x000fc400000000ff */
[----:B------:R-:W-:Y:S01]  /*9200*/  FADD.FTZ R28, R35, R28 ;  /* 0x0000001c231c7221 */ /* 0x000fe20000010000 */
[----:B------:R-:W-:Y:S01]  /*9210*/  F2FP.F16.F32.PACK_AB R157, R157, R34 ;  /* 0x000000229d9d723e */ /* 0x000fe200000000ff */
[----:B------:R-:W0:Y:S01]  /*9220*/  MUFU.EX2 R161, R32 ;  /* 0x0000002000a17308 */ /* 0x000e220000000800 */
[----:B--2---:R-:W-:Y:S01]  /*9230*/  FADD.FTZ R49, R159, R24 ;  /* 0x000000189f317221 */ /* 0x004fe20000010000 */
[----:B------:R-:W-:Y:S01]  /*9240*/  FADD.FTZ R51, R37, R28 ;  /* 0x0000001c25337221 */ /* 0x000fe20000010000 */
[----:B------:R-:W-:-:S03]  /*9250*/  F2FP.F16.F32.PACK_AB R159, R159, R38 ;  /* 0x000000269f9f723e */ /* 0x000fc600000000ff */
[----:B------:R-:W-:Y:S02]  /*9260*/  FADD.FTZ R51, R90, R51 ;  /* 0x000000335a337221 */ /* 0x000fe40000010000 */
[----:B------:R-:W1:Y:S01]  /*9270*/  MUFU.EX2 R46, R46 ;  /* 0x0000002e002e7308 */ /* 0x000e620000000800 */
[----:B----4-:R-:W-:Y:S01]  /*9280*/  FADD.FTZ R20, R42, R49 ;  /* 0x000000312a147221 */ /* 0x010fe20000010000 */
[----:B------:R-:W-:-:S04]  /*9290*/  FADD.FTZ R24, R92, R51 ;  /* 0x000000335c187221 */ /* 0x000fc80000010000 */
[----:B------:R-:W-:Y:S02]  /*92a0*/  FADD.FTZ R51, R39, R24 ;  /* 0x0000001827337221 */ /* 0x000fe40000010000 */
[----:B------:R-:W2:Y:S01]  /*92b0*/  MUFU.EX2 R163, R48 ;  /* 0x0000003000a37308 */ /* 0x000ea20000000800 */
[C---:B0-----:R-:W-:Y:S01]  /*92c0*/  FADD.FTZ R49, R161.reuse, R20 ;  /* 0x00000014a1317221 */ /* 0x041fe20000010000 */
[----:B------:R-:W-:Y:S01]  /*92d0*/  FADD.FTZ R24, R96, R51 ;  /* 0x0000003360187221 */ /* 0x000fe20000010000 */
[----:B------:R-:W-:-:S03]  /*92e0*/  F2FP.F16.F32.PACK_AB R161, R161, R42 ;  /* 0x0000002aa1a1723e */ /* 0x000fc600000000ff */
[----:B------:R-:W-:Y:S02]  /*92f0*/  FADD.FTZ R51, R41, R24 ;  /* 0x0000001829337221 */ /* 0x000fe40000010000 */
[----:B------:R-:W0:Y:S01]  /*9300*/  MUFU.EX2 R50, R50 ;  /* 0x0000003200327308 */ /* 0x000e220000000800 */
[----:B-1----:R-:W-:Y:S01]  /*9310*/  FADD.FTZ R20, R46, R49 ;  /* 0x000000312e147221 */ /* 0x002fe20000010000 */
[----:B------:R-:W-:-:S04]  /*9320*/  FADD.FTZ R24, R56, R51 ;  /* 0x0000003338187221 */ /* 0x000fc80000010000 */
[----:B------:R-:W-:Y:S02]  /*9330*/  FADD.FTZ R21, R43, R24 ;  /* 0x000000182b157221 */ /* 0x000fe40000010000 */
[----:B------:R-:W1:Y:S01]  /*9340*/  MUFU.EX2 R165, R52 ;  /* 0x0000003400a57308 */ /* 0x000e620000000800 */
[C---:B--2---:R-:W-:Y:S01]  /*9350*/  FADD.FTZ R49, R163.reuse, R20 ;  /* 0x00000014a3317221 */ /* 0x044fe20000010000 */
[----:B------:R-:W-:Y:S01]  /*9360*/  FADD.FTZ R24, R60, R21 ;  /* 0x000000153c187221 */ /* 0x000fe20000010000 */
[----:B------:R-:W-:-:S05]  /*9370*/  F2FP.F16.F32.PACK_AB R163, R163, R46 ;  /* 0x0000002ea3a3723e */ /* 0x000fca00000000ff */
[----:B------:R-:W2:Y:S01]  /*9380*/  MUFU.EX2 R54, R54 ;  /* 0x0000003600367308 */ /* 0x000ea20000000800 */
[----:B0-----:R-:W-:-:S07]  /*9390*/  FADD.FTZ R20, R50, R49 ;  /* 0x0000003132147221 */ /* 0x001fce0000010000 */
[----:B------:R-:W0:Y:S01]  /*93a0*/  MUFU.EX2 R167, R36 ;  /* 0x0000002400a77308 */ /* 0x000e220000000800 */
[C---:B-1----:R-:W-:Y:S01]  /*93b0*/  FADD.FTZ R15, R165.reuse, R20 ;  /* 0x00000014a50f7221 */ /* 0x042fe20000010000 */
[----:B------:R-:W-:-:S06]  /*93c0*/  F2FP.F16.F32.PACK_AB R165, R165, R50 ;  /* 0x00000032a5a5723e */ /* 0x000fcc00000000ff */
[----:B------:R-:W1:Y:S01]  /*93d0*/  MUFU.EX2 R58, R58 ;  /* 0x0000003a003a7308 */ /* 0x000e620000000800 */
[----:B--2---:R-:W-:-:S07]  /*93e0*/  FADD.FTZ R20, R54, R15 ;  /* 0x0000000f36147221 */ /* 0x004fce0000010000 */
[----:B------:R-:W2:Y:S01]  /*93f0*/  MUFU.EX2 R169, R40 ;  /* 0x0000002800a97308 */ /* 0x000ea20000000800 */
[C---:B0-----:R-:W-:Y:S01]  /*9400*/  FADD.FTZ R15, R167.reuse, R20 ;  /* 0x00000014a70f7221 */ /* 0x041fe20000010000 */
[----:B------:R-:W-:-:S06]  /*9410*/  F2FP.F16.F32.PACK_AB R167, R167, R54 ;  /* 0x00000036a7a7723e */ /* 0x000fcc00000000ff */
[----:B------:R-:W0:Y:S01]  /*9420*/  MUFU.EX2 R62, R62 ;  /* 0x0000003e003e7308 */ /* 0x000e220000000800 */
[----:B-1----:R-:W-:-:S07]  /*9430*/  FADD.FTZ R20, R58, R15 ;  /* 0x0000000f3a147221 */ /* 0x002fce0000010000 */
[----:B------:R-:W1:Y:S01]  /*9440*/  MUFU.EX2 R45, R102 ;  /* 0x00000066002d7308 */ /* 0x000e620000000800 */
[C---:B--2---:R-:W-:Y:S01]  /*9450*/  FADD.FTZ R15, R169.reuse, R20 ;  /* 0x00000014a90f7221 */ /* 0x044fe20000010000 */
[----:B------:R-:W-:-:S06]  /*9460*/  F2FP.F16.F32.PACK_AB R169, R169, R58 ;  /* 0x0000003aa9a9723e */ /* 0x000fcc00000000ff */
[----:B------:R-:W2:Y:S01]  /*9470*/  MUFU.EX2 R171, R64 ;  /* 0x0000004000ab7308 */ /* 0x000ea20000000800 */
[----:B0-----:R-:W-:-:S07]  /*9480*/  FADD.FTZ R20, R62, R15 ;  /* 0x0000000f3e147221 */ /* 0x001fce0000010000 */
[----:B------:R-:W0:Y:S01]  /*9490*/  MUFU.EX2 R104, R104 ;  /* 0x0000006800687308 */ /* 0x000e220000000800 */
[C---:B-1----:R-:W-:Y:S01]  /*94a0*/  FADD.FTZ R21, R45.reuse, R24 ;  /* 0x000000182d157221 */ /* 0x042fe20000010000 */
[----:B------:R-:W-:-:S06]  /*94b0*/  F2FP.F16.F32.PACK_AB R170, R45, R60 ;  /* 0x0000003c2daa723e */ /* 0x000fcc00000000ff */
[----:B------:R-:W1:Y:S01]  /*94c0*/  MUFU.EX2 R66, R66 ;  /* 0x0000004200427308 */ /* 0x000e620000000800 */
[C---:B--2---:R-:W-:Y:S01]  /*94d0*/  FADD.FTZ R15, R171.reuse, R20 ;  /* 0x00000014ab0f7221 */ /* 0x044fe20000010000 */
[----:B------:R-:W-:-:S06]  /*94e0*/  F2FP.F16.F32.PACK_AB R171, R171, R62 ;  /* 0x0000003eabab723e */ /* 0x000fcc00000000ff */
[----:B------:R-:W2:Y:S01]  /*94f0*/  MUFU.EX2 R29, R106 ;  /* 0x0000006a001d7308 */ /* 0x000ea20000000800 */
[----:B0-----:R-:W-:-:S07]  /*9500*/  FADD.FTZ R24, R104, R21 ;  /* 0x0000001568187221 */ /* 0x001fce0000010000 */
[----:B------:R-:W0:Y:S01]  /*9510*/  MUFU.EX2 R173, R68 ;  /* 0x0000004400ad7308 */ /* 0x000e220000000800 */
[----:B-1----:R-:W-:-:S07]  /*9520*/  FADD.FTZ R20, R66, R15 ;  /* 0x0000000f42147221 */ /* 0x002fce0000010000 */
[----:B------:R-:W1:Y:S01]  /*9530*/  MUFU.EX2 R108, R108 ;  /* 0x0000006c006c7308 */ /* 0x000e620000000800 */
[C---:B--2---:R-:W-:Y:S01]  /*9540*/  FADD.FTZ R21, R29.reuse, R24 ;  /* 0x000000181d157221 */ /* 0x044fe20000010000 */
[----:B------:R-:W-:-:S06]  /*9550*/  F2FP.F16.F32.PACK_AB R172, R29, R104 ;  /* 0x000000681dac723e */ /* 0x000fcc00000000ff */
[----:B------:R-:W2:Y:S01]  /*9560*/  MUFU.EX2 R70, R70 ;  /* 0x0000004600467308 */ /* 0x000ea20000000800 */
[C---:B0-----:R-:W-:Y:S01]  /*9570*/  FADD.FTZ R15, R173.reuse, R20 ;  /* 0x00000014ad0f7221 */ /* 0x041fe20000010000 */
[----:B------:R-:W-:-:S06]  /*9580*/  F2FP.F16.F32.PACK_AB R173, R173, R66 ;  /* 0x00000042adad723e */ /* 0x000fcc00000000ff */
[----:B------:R-:W0:Y:S01]  /*9590*/  MUFU.EX2 R31, R31 ;  /* 0x0000001f001f7308 */ /* 0x000e220000000800 */
[----:B-1----:R-:W-:-:S07]  /*95a0*/  FADD.FTZ R24, R108, R21 ;  /* 0x000000156c187221 */ /* 0x002fce0000010000 */
[----:B------:R-:W1:Y:S01]  /*95b0*/  MUFU.EX2 R47, R47 ;  /* 0x0000002f002f7308 */ /* 0x000e620000000800 */
[----:B--2---:R-:W-:Y:S01]  /*95c0*/  FADD.FTZ R20, R70, R15 ;  /* 0x0000000f46147221 */ /* 0x004fe20000010000 */
[C---:B0-----:R-:W-:Y:S01]  /*95d0*/  FADD.FTZ R21, R31.reuse, R24 ;  /* 0x000000181f157221 */ /* 0x041fe20000010000 */
[----:B------:R-:W-:Y:S02]  /*95e0*/  F2FP.F16.F32.PACK_AB R174, R31, R108 ;  /* 0x0000006c1fae723e */ /* 0x000fe400000000ff */
[C---:B-1----:R-:W-:Y:S01]  /*95f0*/  FADD.FTZ R20, R47.reuse, R20 ;  /* 0x000000142f147221 */ /* 0x042fe20000010000 */
[----:B------:R-:W-:Y:S01]  /*9600*/  F2FP.F16.F32.PACK_AB R175, R47, R70 ;  /* 0x000000462faf723e */ /* 0x000fe200000000ff */
[----:B---3--:R-:W-:Y:S06]  /*9610*/  @!P0 BRA `(.L_x_527) ;  /* 0x0000000000048947 */ /* 0x008fec0003800000 */
[----:B------:R-:W-:Y:S01]  /*9620*/  BPT.TRAP 0x1 ;  /* 0x000000040000795c */ /* 0x000fe20000300000 */
.L_x_527:
[----:B------:R0:W1:Y:S01]  /*9630*/  SYNCS.PHASECHK.TRANS64.TRYWAIT P2, [R13+URZ+0x22850], R14 ;  /* 0x0228500e0d0075a7 */ /* 0x000062000804017f */
[----:B------:R-:W-:Y:S05]  /*9640*/  @!P0 BRA `(.L_x_528) ;  /* 0x0000000000048947 */ /* 0x000fea0003800000 */
[----:B------:R-:W-:Y:S01]  /*9650*/  BPT.TRAP 0x1 ;  /* 0x000000040000795c */ /* 0x000fe20000300000 */
.L_x_528:
[----:B------:R-:W-:Y:S04]  /*9660*/  BSSY B0, `(.L_x_529) ;  /* 0x0000004000007945 */ /* 0x000fe80003800000 */
[----:B-1----:R-:W-:Y:S05]  /*9670*/  @P2 BRA `(.L_x_530) ;  /* 0x0000000000082947 */ /* 0x002fea0003800000 */
[----:B------:R-:W1:Y:S02]  /*9680*/  SYNCS.PHASECHK.TRANS64.TRYWAIT P2, [R13+URZ+0x22850], R14 ;  /* 0x0228500e0d0075a7 */ /* 0x000e64000804017f */
[----:B-1----:R-:W-:Y:S05]  /*9690*/  @!P2 BRA `(.L_x_531) ;  /* 0x000000b40008a947 */ /* 0x002fea0003800000 */
.L_x_530:
[----:B------:R-:W-:Y:S05]  /*96a0*/  BSYNC B0 ;  /* 0x0000000000007941 */ /* 0x000fea0003800000 */
.L_x_529:
[----:B------:R-:W-:Y:S05]  /*96b0*/  WARPSYNC.ALL ;  /* 0x0000000000007948 */ /* 0x000fea0003800000 */
[----:B------:R-:W-:Y:S01]  /*96c0*/  R2UR UR4, R18 ;  /* 0x00000000120472ca */ /* 0x000fe200000e0000 */
[----:B------:R2:W-:Y:S01]  /*96d0*/  BAR.SYNC.DEFER_BLOCKING R178, 0x100 ;  /* 0x000400b20000751d */ /* 0x0005e20000010000 */
[----:B------:R-:W-:Y:S01]  /*96e0*/  IMAD.MOV.U32 R15, RZ, RZ, 0xc00 ;  /* 0x00000c00ff0f7424 */ /* 0x000fe200078e00ff */
[----:B------:R-:W-:Y:S01]  /*96f0*/  ISETP.GE.AND P2, PT, R176, 0x61, PT ;  /* 0x00000061b000780c */ /* 0x000fe20003f46270 */
[----:B01----:R-:W-:-:S03]  /*9700*/  @!P1 VIADD R13, R13, 0x22860 ;  /* 0x000228600d0d9836 */ /* 0x003fc60000000000 */
[----:B------:R-:W-:Y:S02]  /*9710*/  ULDC UR46, c[0x0][0x988] ;  /* 0x00026200002e7ab9 */ /* 0x000fe40000000800 */
[----:B------:R-:W-:-:S04]  /*9720*/  @!P1 PRMT R13, RZ, 0x654, R13 ;  /* 0x00000654ff0d9816 */ /* 0x000fc8000000000d */
[----:B------:R-:W-:-:S04]  /*9730*/  UIADD3 UR4, UR4, 0x400, URZ ;  /* 0x0000040004047890 */ /* 0x000fc8000fffe03f */
[----:B------:R-:W-:-:S04]  /*9740*/  USHF.R.U32.HI UR4, URZ, 0x4, UR4 ;  /* 0x000000043f047899 */ /* 0x000fc80008011604 */
[----:B------:R-:W-:-:S04]  /*9750*/  ULOP3.LUT UR4, UR4, 0x3fff, URZ, 0xc0, !UPT ;  /* 0x00003fff04047892 */ /* 0x000fc8000f8ec03f */
[----:B------:R-:W-:Y:S01]  /*9760*/  ULOP3.LUT UR37, UR4, 0x3000000, URZ, 0xfc, !UPT ;  /* 0x0300000004257892 */ /* 0x000fe2000f8efc3f */
[----:B------:R-:W-:-:S05]  /*9770*/  WARPGROUP.ARRIVE ;  /* 0x00000000000079c5 */ /* 0x000fca0000000000 */
[----:B------:R-:W-:Y:S02]  /*9780*/  IMAD R14, R22, R15, UR37 ;  /* 0x00000025160e7e24 */ /* 0x000fe4000f8e020f */
[----:B------:R-:W-:-:S03]  /*9790*/  IMAD.MOV.U32 R15, RZ, RZ, 0x40000040 ;  /* 0x40000040ff0f7424 */ /* 0x000fc600078e00ff */
[----:B------:R-:W-:Y:S02]  /*97a0*/  R2UR UR6, R14 ;  /* 0x000000000e0672ca */ /* 0x000fe400000e0000 */
[----:B------:R-:W-:Y:S02]  /*97b0*/  R2UR UR7, R15 ;  /* 0x000000000f0772ca */ /* 0x000fe400000e0000 */
[----:B------:R-:W-:-:S11]  /*97c0*/  MOV R15, 0x40000040 ;  /* 0x40000040000f7802 */ /* 0x000fd60000000f00 */
[----:B------:R-:W-:Y:S03]  /*97d0*/  HGMMA.64x256x16.F32 R24, R152, gdesc[UR4].tnspB, RZ, !UPT, gsb0 ;  /* 0x43e0000498187df0 */ /* 0x000fe6000c0008ff */
[----:B------:R-:W-:Y:S02]  /*97e0*/  WARPGROUP.DEPBAR.LE gsb0, 0x0 ;  /* 0x00008000000079c5 */ /* 0x000fe40000010000 */
[----:B------:R-:W-:Y:S01]  /*97f0*/  VIADD R152, R14, 0x80 ;  /* 0x000000800e987836 */ /* 0x000fe20000000000 */
[----:B------:R-:W-:Y:S01]  /*9800*/  WARPGROUP.ARRIVE ;  /* 0x00000000000079c5 */ /* 0x000fe20000000000 */
[----:B------:R-:W-:-:S03]  /*9810*/  IMAD.MOV.U32 R153, RZ, RZ, 0x40000040 ;  /* 0x40000040ff997424 */ /* 0x000fc600078e00ff */
[----:B------:R-:W-:Y:S01]  /*9820*/  R2UR UR6, R152 ;  /* 0x00000000980672ca */ /* 0x000fe200000e0000 */
[----:B------:R-:W-:Y:S01]  /*9830*/  VIADD R152, R14, 0x100 ;  /* 0x000001000e987836 */ /* 0x000fe20000000000 */
[----:B------:R-:W-:Y:S02]  /*9840*/  R2UR UR7, R153 ;  /* 0x00000000990772ca */ /* 0x000fe400000e0000 */
[----:B------:R-:W-:-:S14]  /*9850*/  MOV R153, 0x40000040 ;  /* 0x4000004000997802 */ /* 0x000fdc0000000f00 */
[----:B------:R-:W-:Y:S01]  /*9860*/  HGMMA.64x256x16.F32 R24, R156, gdesc[UR4].tnspB, R24, gsb0 ;  /* 0x43e000049c187df0 */ /* 0x000fe20008000818 */
[----:B------:R-:W-:Y:S01]  /*9870*/  R2UR UR6, R152 ;  /* 0x00000000980672ca */ /* 0x000fe200000e0000 */
[----:B------:R-:W-:Y:S01]  /*9880*/  VIADD R152, R14, 0x180 ;  /* 0x000001800e987836 */ /* 0x000fe20000000000 */
[----:B------:R-:W-:Y:S01]  /*9890*/  R2UR UR7, R153 ;  /* 0x00000000990772ca */ /* 0x000fe200000e0000 */
[----:B------:R-:W-:Y:S01]  /*98a0*/  IMAD.MOV.U32 R153, RZ, RZ, 0x40000040 ;  /* 0x40000040ff997424 */ /* 0x000fe200078e00ff */
[----:B------:R-:W-:Y:S02]  /*98b0*/  WARPGROUP.DEPBAR.LE gsb0, 0x0 ;  /* 0x00008000000079c5 */ /* 0x000fe40000010000 */
[----:B------:R-:W-:-:S15]  /*98c0*/  WARPGROUP.ARRIVE ;  /* 0x00000000000079c5 */ /* 0x000fde0000000000 */
[----:B------:R-:W-:-:S06]  /*98d0*/  NOP ;  /* 0x0000000000007918 */ /* 0x000fcc0000000000 */
[----:B------:R-:W-:Y:S01]  /*98e0*/  HGMMA.64x256x16.F32 R24, R160, gdesc[UR4].tnspB, R24, gsb0 ;  /* 0x43e00004a0187df0 */ /* 0x000fe20008000818 */
[----:B------:R-:W-:Y:S01]  /*98f0*/  R2UR UR6, R152 ;  /* 0x00000000980672ca */ /* 0x000fe200000e0000 */
[C---:B------:R-:W-:Y:S01]  /*9900*/  VIADD R152, R14.reuse, 0x200 ;  /* 0x000002000e987836 */ /* 0x040fe20000000000 */
[----:B------:R-:W-:Y:S01]  /*9910*/  R2UR UR7, R153 ;  /* 0x00000000990772ca */ /* 0x000fe200000e0000 */
[----:B------:R-:W-:Y:S02]  /*9920*/  IMAD.MOV.U32 R153, RZ, RZ, 0x40000040 ;  /* 0x40000040ff997424 */ /* 0x000fe400078e00ff */
[----:B------:R-:W-:Y:S01]  /*9930*/  VIADD R14, R14, 0x280 ;  /* 0x000002800e0e7836 */ /* 0x000fe20000000000 */
[----:B------:R-:W-:Y:S02]  /*9940*/  WARPGROUP.DEPBAR.LE gsb0, 0x0 ;  /* 0x00008000000079c5 */ /* 0x000fe40000010000 */
[----:B------:R-:W-:-:S15]  /*9950*/  WARPGROUP.ARRIVE ;  /* 0x00000000000079c5 */ /* 0x000fde0000000000 */
[----:B------:R-:W-:-:S04]  /*9960*/  NOP ;  /* 0x0000000000007918 */ /* 0x000fc80000000000 */
[----:B------:R-:W-:Y:S01]  /*9970*/  HGMMA.64x256x16.F32 R24, R164, gdesc[UR4].tnspB, R24, gsb0 ;  /* 0x43e00004a4187df0 */ /* 0x000fe20008000818 */
[----:B------:R-:W-:Y:S02]  /*9980*/  R2UR UR6, R152 ;  /* 0x00000000980672ca */ /* 0x000fe400000e0000 */
[----:B------:R-:W-:Y:S01]  /*9990*/  R2UR UR7, R153 ;  /* 0x00000000990772ca */ /* 0x000fe200000e0000 */
[----:B------:R-:W-:Y:S02]  /*99a0*/  WARPGROUP.DEPBAR.LE gsb0, 0x0 ;  /* 0x00008000000079c5 */ /* 0x000fe40000010000 */
[----:B------:R-:W-:-:S15]  /*99b0*/  WARPGROUP.ARRIVE ;  /* 0x00000000000079c5 */ /* 0x000fde0000000000 */
[----:B------:R-:W-:-:S07]  /*99c0*/  NOP ;  /* 0x0000000000007918 */ /* 0x000fce0000000000 */
[----:B------:R-:W-:Y:S01]  /*99d0*/  HGMMA.64x256x16.F32 R24, R168, gdesc[UR4].tnspB, R24, gsb0 ;  /* 0x43e00004a8187df0 */ /* 0x000fe20008000818 */
[----:B------:R-:W-:Y:S02]  /*99e0*/  R2UR UR6, R14 ;  /* 0x000000000e0672ca */ /* 0x000fe400000e0000 */
[----:B------:R-:W-:Y:S01]  /*99f0*/  R2UR UR7, R15 ;  /* 0x000000000f0772ca */ /* 0x000fe200000e0000 */
[----:B------:R-:W-:Y:S02]  /*9a00*/  WARPGROUP.DEPBAR.LE gsb0, 0x0 ;  /* 0x00008000000079c5 */ /* 0x000fe40000010000 */
[----:B------:R-:W-:-:S15]  /*9a10*/  WARPGROUP.ARRIVE ;  /* 0x00000000000079c5 */ /* 0x000fde0000000000 */
[----:B------:R-:W-:-:S07]  /*9a20*/  NOP ;  /* 0x0000000000007918 */ /* 0x000fce0000000000 */
[----:B------:R-:W-:Y:S03]  /*9a30*/  HGMMA.64x256x16.F32 R24, R172, gdesc[UR4].tnspB, R24, gsb0 ;  /* 0x43e00004ac187df0 */ /* 0x000fe60008000818 */
[----:B------:R-:W-:Y:S02]  /*9a40*/  WARPGROUP.DEPBAR.LE gsb0, 0x0 ;  /* 0x00008000000079c5 */ /* 0x000fe40000010000 */
[----:B------:R2:W-:Y:S01]  /*9a50*/  @!P1 SYNCS.ARRIVE.TRANS64.RED.A1T0 RZ, [R13+URZ], RZ ;  /* 0x000000ff0dff99a7 */ /* 0x0005e2000810043f */
[----:B------:R-:W-:Y:S05]  /*9a60*/  @!P2 BRA `(.L_x_532) ;  /* 0x0000001c00b8a947 */ /* 0x000fea0003800000 */
[----:B------:R-:W-:Y:S02]  /*9a70*/  VIADD R15, R177, 0xfffffffe ;  /* 0xfffffffeb10f7836 */ /* 0x000fe40000000000 */
[----:B------:R-:W-:Y:S02]  /*9a80*/  IMAD.MOV.U32 R222, RZ, RZ, R180 ;  /* 0x000000ffffde7224 */ /* 0x000fe400078e00b4 */
[----:B------:R-:W-:-:S07]  /*9a90*/  IMAD.MOV.U32 R223, RZ, RZ, R12 ;  /* 0x000000ffffdf7224 */ /* 0x000fce00078e000c */
.L_x_542:
[----:B------:R-:W-:Y:S01]  /*9aa0*/  VIADD R22, R22, 0x1 ;  /* 0x0000000116167836 */ /* 0x000fe20000000000 */
[----:B------:R-:W-:Y:S05]  /*9ab0*/  YIELD ;  /* 0x0000000000007946 */ /* 0x000fea0003800000 */
[----:B------:R-:W-:Y:S02]  /*9ac0*/  ISETP.NE.AND P3, PT, R22, 0x2, PT ;  /* 0x000000021600780c */ /* 0x000fe40003f65270 */
[----:B------:R-:W-:Y:S02]  /*9ad0*/  ISETP.GT.AND P2, PT, R15, RZ, PT ;  /* 0x000000ff0f00720c */ /* 0x000fe40003f44270 */
[----:B------:R-:W-:-:S02]  /*9ae0*/  SEL R3, RZ, 0x1, P3 ;  /* 0x00000001ff037807 */ /* 0x000fc40001800000 */
[----:B------:R-:W-:Y:S02]  /*9af0*/  IADD3 R15, R15, -0x1, RZ ;  /* 0xffffffff0f0f7810 */ /* 0x000fe40007ffe0ff */
[----:B------:R-:W-:Y:S02]  /*9b00*/  LOP3.LUT R200, R200, R3, RZ, 0x3c, !PT ;  /* 0x00000003c8c87212 */ /* 0x000fe400078e3cff */
[----:B------:R-:W-:Y:S01]  /*9b10*/  SEL R22, R22, RZ, P3 ;  /* 0x000000ff16167207 */ /* 0x000fe20001800000 */
[----:B0-----:R-:W-:Y:S06]  /*9b20*/  @!P0 BRA `(.L_x_533) ;  /* 0x0000000000048947 */ /* 0x001fec0003800000 */
[----:B------:R-:W-:Y:S01]  /*9b30*/  BPT.TRAP 0x1 ;  /* 0x000000040000795c */ /* 0x000fe20000300000 */
.L_x_533:
[----:B------:R-:W-:Y:S01]  /*9b40*/  IMAD R14, R22, 0x8, R18 ;  /* 0x00000008160e7824 */ /* 0x000fe200078e0212 */
[----:B--2---:R-:W-:-:S04]  /*9b50*/  SHF.L.U32 R13, R200, 0x1f, RZ ;  /* 0x0000001fc80d7819 */ /* 0x004fc800000006ff */
[----:B------:R0:W1:Y:S01]  /*9b60*/  SYNCS.PHASECHK.TRANS64.TRYWAIT P3, [R14+URZ+0x22830], R13 ;  /* 0x0228300d0e0075a7 */ /* 0x000062000806017f */
[----:B------:R-:W-:Y:S05]  /*9b70*/  @!P0 BRA `(.L_x_534) ;  /* 0x0000000000048947 */ /* 0x000fea0003800000 */
[----:B------:R-:W-:Y:S01]  /*9b80*/  BPT.TRAP 0x1 ;  /* 0x000000040000795c */ /* 0x000fe20000300000 */
.L_x_534:
[----:B------:R-:W-:Y:S02]  /*9b90*/  IMAD R214, R22, 0x300, R0 ;  /* 0x0000030016d67824 */ /* 0x000fe400078e0200 */
[----:B------:R-:W-:Y:S01]  /*9ba0*/  IMAD.MOV.U32 R215, RZ, RZ, 0x40000040 ;  /* 0x40000040ffd77424 */ /* 0x000fe200078e00ff */
[----:B-1----:R-:W-:Y:S06]  /*9bb0*/  @P3 BRA `(.L_x_535) ;  /* 0x0000000000083947 */ /* 0x002fec0003800000 */
[----:B------:R-:W1:Y:S02]  /*9bc0*/  SYNCS.PHASECHK.TRANS64.TRYWAIT P3, [R14+URZ+0x22830], R13 ;  /* 0x0228300d0e0075a7 */ /* 0x000e64000806017f */
[----:B-1----:R-:W-:Y:S05]  /*9bd0*/  @!P3 BRA `(.L_x_536) ;  /* 0x000000ac00ccb947 */ /* 0x002fea0003800000 */
.L_x_535:
[----:B------:R-:W-:Y:S05]  /*9be0*/  WARPSYNC.ALL ;  /* 0x0000000000007948 */ /* 0x000fea0003800000 */
[C---:B------:R-:W-:Y:S01]  /*9bf0*/  R2UR UR6, R214.reuse ;  /* 0x00000000d60672ca */ /* 0x040fe200000e0000 */
[----:B------:R-:W-:Y:S01]  /*9c00*/  WARPGROUP.ARRIVE ;  /* 0x00000000000079c5 */ /* 0x000fe20000000000 */
[----:B------:R-:W-:Y:S01]  /*9c10*/  R2UR UR7, R215 ;  /* 0x00000000d70772ca */ /* 0x000fe200000e0000 */
[----:B------:R-:W-:Y:S01]  /*9c20*/  VIADD R216, R214, 0x2 ;  /* 0x00000002d6d87836 */ /* 0x000fe20000000000 */
[----:B------:R-:W-:Y:S01]  /*9c30*/  R2UR UR4, R4 ;  /* 0x00000000040472ca */ /* 0x000fe200000e0000 */
[----:B------:R-:W-:Y:S01]  /*9c40*/  IMAD.MOV.U32 R217, RZ, RZ, 0x40000040 ;  /* 0x40000040ffd97424 */ /* 0x000fe200078e00ff */
[----:B------:R-:W-:Y:S01]  /*9c50*/  R2UR UR5, R5 ;  /* 0x00000000050572ca */ /* 0x000fe200000e0000 */
[----:B------:R-:W-:Y:S01]  /*9c60*/  IMAD.MOV.U32 R215, RZ, RZ, 0x40000040 ;  /* 0x40000040ffd77424 */ /* 0x000fe200078e00ff */
[----:B------:R-:W2:Y:S11]  /*9c70*/  S2R R226, SR_TID.X ;  /* 0x0000000000e27919 */ /* 0x000eb60000002100 */
[----:B------:R-:W-:Y:S01]  /*9c80*/  HGMMA.64x96x16.F32 R152, gdesc[UR4], RZ, !UPT, gsb0 ;  /* 0x01600000049879f0 */ /* 0x000fe2000c0008ff */
[----:B------:R-:W-:Y:S01]  /*9c90*/  R2UR UR6, R216 ;  /* 0x00000000d80672ca */ /* 0x000fe200000e0000 */
[C---:B------:R-:W-:Y:S01]  /*9ca0*/  VIADD R216, R214.reuse, 0x4 ;  /* 0x00000004d6d87836 */ /* 0x040fe20000000000 */
[----:B------:R-:W-:Y:S01]  /*9cb0*/  R2UR UR7, R217 ;  /* 0x00000000d90772ca */ /* 0x000fe200000e0000 */
[----:B------:R-:W-:Y:S01]  /*9cc0*/  VIADD R214, R214, 0x6 ;  /* 0x00000006d6d67836 */ /* 0x000fe20000000000 */
[----:B------:R-:W-:-:S02]  /*9cd0*/  R2UR UR4, R10 ;  /* 0x000000000a0472ca */ /* 0x000fc400000e0000 */
[----:B------:R-:W-:Y:S02]  /*9ce0*/  R2UR UR5, R11 ;  /* 0x000000000b0572ca */ /* 0x000fe400000e0000 */
[----:B------:R-:W-:Y:S01]  /*9cf0*/  MOV R217, 0x40000040 ;  /* 0x4000004000d97802 */ /* 0x000fe20000000f00 */
[----:B------:R-:W-:Y:S02]  /*9d00*/  WARPGROUP.DEPBAR.LE gsb0, 0x0 ;  /* 0x00008000000079c5 */ /* 0x000fe40000010000 */
        /* <DEDUP_REMOVED lines=9> */
[----:B------:R-:W-:Y:S02]  /*9da0*/  R2UR UR6, R214 ;  /* 0x00000000d60672ca */ /* 0x000fe400000e0000 */
[----:B------:R-:W-:Y:S02]  /*9db0*/  R2UR UR7, R215 ;  /* 0x00000000d70772ca */ /* 0x000fe400000e0000 */
[----:B------:R-:W-:Y:S02]  /*9dc0*/  R2UR UR4, R6 ;  /* 0x00000000060472ca */ /* 0x000fe400000e0000 */
[----:B------:R-:W-:Y:S01]  /*9dd0*/  R2UR UR5, R7 ;  /* 0x00000000070572ca */ /* 0x000fe200000e0000 */
[----:B------:R-:W-:Y:S02]  /*9de0*/  WARPGROUP.DEPBAR.LE gsb0, 0x0 ;  /* 0x00008000000079c5 */ /* 0x000fe40000010000 */
[----:B------:R-:W-:-:S10]  /*9df0*/  WARPGROUP.ARRIVE ;  /* 0x00000000000079c5 */ /* 0x000fd40000000000 */
[----:B------:R-:W-:Y:S03]  /*9e00*/  HGMMA.64x96x16.F32 R152, gdesc[UR4], R152, gsb0 ;  /* 0x01600000049879f0 */ /* 0x000fe60008000898 */
[----:B------:R-:W-:Y:S02]  /*9e10*/  WARPGROUP.DEPBAR.LE gsb0, 0x0 ;  /* 0x00008000000079c5 */ /* 0x000fe40000010000 */
[----:B------:R-:W-:Y:S02]  /*9e20*/  FMNMX.FTZ R12, R152, R223, !PT ;  /* 0x000000df980c7209 */ /* 0x000fe40007810000 */
        /* <DEDUP_REMOVED lines=22> */
[----:B------:R-:W-:Y:S01]  /*9f90*/  FMNMX.FTZ R12, R196, R3, !PT ;  /* 0x00000003c40c7209 */ /* 0x000fe20007810000 */
[----:B------:R-:W-:-:S03]  /*9fa0*/  IMAD.U32 R3, RZ, RZ, UR46 ;  /* 0x0000002eff037e24 */ /* 0x000fc6000f8e00ff */
[----:B------:R-:W-:-:S05]  /*9fb0*/  FMNMX.FTZ R215, R197, R12, !PT ;  /* 0x0000000cc5d77209 */ /* 0x000fca0007810000 */
[----:B------:R-:W3:Y:S02]  /*9fc0*/  SHFL.BFLY PT, R12, R215, 0x2, 0x1f ;  /* 0x0c401f00d70c7f89 */ /* 0x000ee400000e0000 */
[----:B---3--:R-:W-:Y:S02]  /*9fd0*/  FMNMX.FTZ R217, R215, R12, !PT ;  /* 0x0000000cd7d97209 */ /* 0x008fe40007810000 */
[----:B------:R-:W-:-:S03]  /*9fe0*/  FMNMX.FTZ R215, R155, R224, !PT ;  /* 0x000000e09bd77209 */ /* 0x000fc60007810000 */
[----:B------:R-:W3:Y:S01]  /*9ff0*/  SHFL.BFLY PT, R12, R217, 0x1, 0x1f ;  /* 0x0c201f00d90c7f89 */ /* 0x000ee200000e0000 */
[----:B------:R-:W-:-:S04]  /*a000*/  FMNMX.FTZ R224, R158, R215, !PT ;  /* 0x000000d79ee07209 */ /* 0x000fc80007810000 */
[----:B------:R-:W-:-:S04]  /*a010*/  FMNMX.FTZ R215, R159, R224, !PT ;  /* 0x000000e09fd77209 */ /* 0x000fc80007810000 */
[----:B------:R-:W-:-:S04]  /*a020*/  FMNMX.FTZ R224, R162, R215, !PT ;  /* 0x000000d7a2e07209 */ /* 0x000fc80007810000 */
[----:B------:R-:W-:-:S04]  /*a030*/  FMNMX.FTZ R215, R163, R224, !PT ;  /* 0x000000e0a3d77209 */ /* 0x000fc80007810000 */
[----:B------:R-:W-:-:S04]  /*a040*/  FMNMX.FTZ R224, R166, R215, !PT ;  /* 0x000000d7a6e07209 */ /* 0x000fc80007810000 */
[----:B------:R-:W-:Y:S02]  /*a050*/  FMNMX.FTZ R215, R167, R224, !PT ;  /* 0x000000e0a7d77209 */ /* 0x000fe40007810000 */
[----:B---3--:R-:W-:Y:S02]  /*a060*/  FMNMX.FTZ R12, R217, R12, !PT ;  /* 0x0000000cd90c7209 */ /* 0x008fe40007810000 */
[----:B------:R-:W-:-:S03]  /*a070*/  FMNMX.FTZ R224, R170, R215, !PT ;  /* 0x000000d7aae07209 */ /* 0x000fc60007810000 */
[C---:B------:R-:W-:Y:S01]  /*a080*/  FADD.FTZ R214, -R12.reuse, R223 ;  /* 0x000000df0cd67221 */ /* 0x040fe20000010100 */
[----:B------:R-:W-:Y:S01]  /*a090*/  FMNMX.FTZ R215, R171, R224, !PT ;  /* 0x000000e0abd77209 */ /* 0x000fe20007810000 */
[-C--:B------:R-:W-:Y:S02]  /*a0a0*/  FMUL.FTZ R216, R12, R3.reuse ;  /* 0x000000030cd87220 */ /* 0x080fe40000410000 */
[----:B------:R-:W-:Y:S01]  /*a0b0*/  FMUL.FTZ R214, R214, R3 ;  /* 0x00000003d6d67220 */ /* 0x000fe20000410000 */
[----:B------:R-:W-:Y:S01]  /*a0c0*/  FMNMX.FTZ R224, R174, R215, !PT ;  /* 0x000000d7aee07209 */ /* 0x000fe20007810000 */
[-CC-:B------:R-:W-:Y:S01]  /*a0d0*/  FFMA.FTZ R217, R181, R3.reuse, -R216.reuse ;  /* 0x00000003b5d97223 */ /* 0x180fe200000108d8 */
[-CC-:B------:R-:W-:Y:S01]  /*a0e0*/  FFMA.FTZ R152, R152, R3.reuse, -R216.reuse ;  /* 0x0000000398987223 */ /* 0x180fe200000108d8 */
[-CC-:B------:R-:W-:Y:S01]  /*a0f0*/  FFMA.FTZ R153, R153, R3.reuse, -R216.reuse ;  /* 0x0000000399997223 */ /* 0x180fe200000108d8 */
[----:B------:R-:W-:Y:S01]  /*a100*/  FMNMX.FTZ R215, R175, R224, !PT ;  /* 0x000000e0afd77209 */ /* 0x000fe20007810000 */
[-CC-:B------:R-:W-:Y:S01]  /*a110*/  FFMA.FTZ R156, R156, R3.reuse, -R216.reuse ;  /* 0x000000039c9c7223 */ /* 0x180fe200000108d8 */
[-CC-:B------:R-:W-:Y:S01]  /*a120*/  FFMA.FTZ R157, R157, R3.reuse, -R216.reuse ;  /* 0x000000039d9d7223 */ /* 0x180fe200000108d8 */
[--C-:B------:R-:W-:Y:S01]  /*a130*/  FFMA.FTZ R160, R160, R3, -R216.reuse ;  /* 0x00000003a0a07223 */ /* 0x100fe200000108d8 */
        /* <DEDUP_REMOVED lines=21> */
[----:B------:R-:W-:Y:S01]  /*a290*/  FFMA.FTZ R196, R196, R3, -R216 ;  /* 0x00000003c4c47223 */ /* 0x000fe200000108d8 */
[----:B------:R-:W3:Y:S02]  /*a2a0*/  MUFU.EX2 R214, R214 ;  /* 0x000000d600d67308 */ /* 0x000ee40000000800 */
[----:B------:R-:W-:-:S04]  /*a2b0*/  FMNMX.FTZ R224, R190, R215, !PT ;  /* 0x000000d7bee07209 */ /* 0x000fc80007810000 */
[----:B------:R-:W-:Y:S02]  /*a2c0*/  FMNMX.FTZ R215, R191, R224, !PT ;  /* 0x000000e0bfd77209 */ /* 0x000fe40007810000 */
[----:B------:R-:W4:Y:S02]  /*a2d0*/  MUFU.EX2 R152, R152 ;  /* 0x0000009800987308 */ /* 0x000f240000000800 */
[----:B------:R-:W-:-:S04]  /*a2e0*/  FMNMX.FTZ R224, R194, R215, !PT ;  /* 0x000000d7c2e07209 */ /* 0x000fc80007810000 */
[----:B------:R-:W-:Y:S02]  /*a2f0*/  FMNMX.FTZ R215, R195, R224, !PT ;  /* 0x000000e0c3d77209 */ /* 0x000fe40007810000 */
[----:B------:R-:W5:Y:S01]  /*a300*/  MUFU.EX2 R153, R153 ;  /* 0x0000009900997308 */ /* 0x000f620000000800 */
[-C--:B---3--:R-:W-:Y:S01]  /*a310*/  FMUL.FTZ R24, R24, R214.reuse ;  /* 0x000000d618187220 */ /* 0x088fe20000410000 */
[----:B------:R-:W-:Y:S01]  /*a320*/  FMNMX.FTZ R224, R198, R215, !PT ;  /* 0x000000d7c6e07209 */ /* 0x000fe20007810000 */
[-CC-:B------:R-:W-:Y:S01]  /*a330*/  FFMA.FTZ R215, R180, R3.reuse, -R216.reuse ;  /* 0x00000003b4d77223 */ /* 0x180fe200000108d8 */
[-C--:B------:R-:W-:Y:S01]  /*a340*/  FFMA.FTZ R216, R197, R3.reuse, -R216 ;  /* 0x00000003c5d87223 */ /* 0x080fe200000108d8 */
[----:B------:R-:W-:Y:S01]  /*a350*/  FMUL.FTZ R25, R25, R214 ;  /* 0x000000d619197220 */ /* 0x000fe20000410000 */
[----:B------:R-:W-:Y:S01]  /*a360*/  FMNMX.FTZ R223, R199, R224, !PT ;  /* 0x000000e0c7df7209 */ /* 0x000fe20007810000 */
[-C--:B------:R-:W-:Y:S01]  /*a370*/  FMUL.FTZ R28, R28, R214.reuse ;  /* 0x000000d61c1c7220 */ /* 0x080fe20000410000 */
[----:B------:R-:W-:Y:S01]  /*a380*/  MUFU.EX2 R156, R156 ;  /* 0x0000009c009c7308 */ /* 0x000fe20000000800 */
[-C--:B------:R-:W-:Y:S01]  /*a390*/  FMUL.FTZ R29, R29, R214.reuse ;  /* 0x000000d61d1d7220 */ /* 0x080fe20000410000 */
[-C--:B------:R-:W-:Y:S01]  /*a3a0*/  FMUL.FTZ R32, R32, R214.reuse ;  /* 0x000000d620207220 */ /* 0x080fe20000410000 */
[----:B------:R-:W3:Y:S01]  /*a3b0*/  SHFL.BFLY PT, R224, R223, 0x2, 0x1f ;  /* 0x0c401f00dfe07f89 */ /* 0x000ee200000e0000 */
        /* <DEDUP_REMOVED lines=23> */
[----:B---3--:R-:W-:Y:S01]  /*a530*/  FMNMX.FTZ R181, R223, R224, !PT ;  /* 0x000000e0dfb57209 */ /* 0x008fe20007810000 */
[-C--:B------:R-:W-:Y:S01]  /*a540*/  FMUL.FTZ R73, R73, R214.reuse ;  /* 0x000000d649497220 */ /* 0x080fe20000410000 */
[-C--:B------:R-:W-:Y:S01]  /*a550*/  FMUL.FTZ R76, R76, R214.reuse ;  /* 0x000000d64c4c7220 */ /* 0x080fe20000410000 */
[-C--:B------:R-:W-:Y:S01]  /*a560*/  FMUL.FTZ R77, R77, R214.reuse ;  /* 0x000000d64d4d7220 */ /* 0x080fe20000410000 */
[-C--:B------:R-:W-:Y:S01]  /*a570*/  FMUL.FTZ R80, R80, R214.reuse ;  /* 0x000000d650507220 */ /* 0x080fe20000410000 */
[----:B------:R-:W3:Y:S01]  /*a580*/  SHFL.BFLY PT, R180, R181, 0x1, 0x1f ;  /* 0x0c201f00b5b47f89 */ /* 0x000ee200000e0000 */
        /* <DEDUP_REMOVED lines=23> */
[----:B---3--:R-:W-:Y:S01]  /*a700*/  FMNMX.FTZ R180, R181, R180, !PT ;  /* 0x000000b4b5b47209 */ /* 0x008fe20007810000 */
[----:B------:R-:W-:Y:S01]  /*a710*/  MUFU.EX2 R169, R169 ;  /* 0x000000a900a97308 */ /* 0x000fe20000000800 */
[----:B--2---:R-:W-:Y:S01]  /*a720*/  SHF.R.U32.HI R181, RZ, 0x7, R226 ;  /* 0x00000007ffb57819 */ /* 0x004fe200000116e2 */
[-C--:B------:R-:W-:Y:S01]  /*a730*/  FMUL.FTZ R121, R121, R214.reuse ;  /* 0x000000d679797220 */ /* 0x080fe20000410000 */
[-C--:B------:R-:W-:Y:S01]  /*a740*/  FMUL.FTZ R124, R124, R214.reuse ;  /* 0x000000d67c7c7220 */ /* 0x080fe20000410000 */
[C---:B------:R-:W-:Y:S01]  /*a750*/  FADD.FTZ R222, -R180.reuse, R222 ;  /* 0x000000deb4de7221 */ /* 0x040fe20000010100 */
[-C--:B------:R-:W-:Y:S01]  /*a760*/  FMUL.FTZ R228, R180, R3.reuse ;  /* 0x00000003b4e47220 */ /* 0x080fe20000410000 */
[----:B------:R-:W-:Y:S01]  /*a770*/  IADD3 R181, -R181, 0xb, RZ ;  /* 0x0000000bb5b57810 */ /* 0x000fe20007ffe1ff */
[----:B------:R-:W-:Y:S01]  /*a780*/  FMUL.FTZ R125, R125, R214 ;  /* 0x000000d67d7d7220 */ /* 0x000fe20000410000 */
[-C--:B------:R-:W-:Y:S01]  /*a790*/  FMUL.FTZ R197, R222, R3.reuse ;  /* 0x00000003dec57220 */ /* 0x080fe20000410000 */
[-CC-:B------:R-:W-:Y:S01]  /*a7a0*/  FFMA.FTZ R222, R154, R3.reuse, -R228.reuse ;  /* 0x000000039ade7223 */ /* 0x180fe200000108e4 */
[-CC-:B------:R-:W-:Y:S01]  /*a7b0*/  FFMA.FTZ R155, R155, R3.reuse, -R228.reuse ;  /* 0x000000039b9b7223 */ /* 0x180fe200000108e4 */
[-CC-:B------:R-:W-:Y:S01]  /*a7c0*/  FFMA.FTZ R223, R158, R3.reuse, -R228.reuse ;  /* 0x000000039edf7223 */ /* 0x180fe200000108e4 */
[-CC-:B------:R-:W-:Y:S01]  /*a7d0*/  FFMA.FTZ R159, R159, R3.reuse, -R228.reuse ;  /* 0x000000039f9f7223 */ /* 0x180fe200000108e4 */
[-CC-:B------:R-:W-:Y:S01]  /*a7e0*/  FFMA.FTZ R224, R162, R3.reuse, -R228.reuse ;  /* 0x00000003a2e07223 */ /* 0x180fe200000108e4 */
[----:B------:R-:W-:Y:S01]  /*a7f0*/  MUFU.EX2 R197, R197 ;  /* 0x000000c500c57308 */ /* 0x000fe20000000800 */
[-CC-:B------:R-:W-:Y:S01]  /*a800*/  FFMA.FTZ R163, R163, R3.reuse, -R228.reuse ;  /* 0x00000003a3a37223 */ /* 0x180fe200000108e4 */
[----:B------:R-:W-:Y:S01]  /*a810*/  FFMA.FTZ R162, R182, R3, -R228 ;  /* 0x00000003b6a27223 */ /* 0x000fe200000108e4 */
[----:B----4-:R-:W-:Y:S01]  /*a820*/  FFMA.FTZ R182, R214, R21, R152 ;  /* 0x00000015d6b67223 */ /* 0x010fe20000010098 */
[-CC-:B------:R-:W-:Y:S01]  /*a830*/  FFMA.FTZ R225, R166, R3.reuse, -R228.reuse ;  /* 0x00000003a6e17223 */ /* 0x180fe200000108e4 */
[-CC-:B------:R-:W-:Y:S01]  /*a840*/  FFMA.FTZ R166, R175, R3.reuse, -R228.reuse ;  /* 0x00000003afa67223 */ /* 0x180fe200000108e4 */
[-C--:B------:R-:W-:Y:S01]  /*a850*/  FFMA.FTZ R167, R167, R3.reuse, -R228 ;  /* 0x00000003a7a77223 */ /* 0x080fe200000108e4 */
[C---:B-----5:R-:W-:Y:S01]  /*a860*/  FADD.FTZ R21, R153.reuse, R182 ;  /* 0x000000b699157221 */ /* 0x060fe20000010000 */
[----:B------:R-:W2:Y:S01]  /*a870*/  MUFU.EX2 R222, R222 ;  /* 0x000000de00de7308 */ /* 0x000ea20000000800 */
[-CC-:B------:R-:W-:Y:S01]  /*a880*/  FFMA.FTZ R236, R170, R3.reuse, -R228.reuse ;  /* 0x00000003aaec7223 */ /* 0x180fe200000108e4 */
[-CC-:B------:R-:W-:Y:S01]  /*a890*/  FFMA.FTZ R170, R178, R3.reuse, -R228.reuse ;  /* 0x00000003b2aa7223 */ /* 0x180fe200000108e4 */
[----:B------:R-:W-:Y:S01]  /*a8a0*/  F2FP.F16.F32.PACK_AB R152, R153, R152 ;  /* 0x000000989998723e */ /* 0x000fe200000000ff */
[----:B------:R-:W-:Y:S01]  /*a8b0*/  FFMA.FTZ R226, R171, R3, -R228 ;  /* 0x00000003abe27223 */ /* 0x000fe200000108e4 */
[----:B------:R-:W-:-:S02]  /*a8c0*/  @!P1 VIADD R154, R14, 0x22840 ;  /* 0x000228400e9a9836 */ /* 0x000fc40000000000 */
[-CC-:B------:R-:W-:Y:S01]  /*a8d0*/  FFMA.FTZ R174, R174, R3.reuse, -R228.reuse ;  /* 0x00000003aeae7223 */ /* 0x180fe200000108e4 */
[-C--:B------:R-:W-:Y:S01]  /*a8e0*/  FFMA.FTZ R158, R183, R3.reuse, -R228 ;  /* 0x00000003b79e7223 */ /* 0x080fe200000108e4 */
[----:B------:R-:W3:Y:S01]  /*a8f0*/  MUFU.EX2 R155, R155 ;  /* 0x0000009b009b7308 */ /* 0x000ee20000000800 */
[----:B------:R-:W-:Y:S01]  /*a900*/  FMUL.FTZ R128, R128, R214 ;  /* 0x000000d680807220 */ /* 0x000fe20000410000 */
[----:B------:R-:W-:Y:S01]  /*a910*/  @!P1 PRMT R154, RZ, 0x654, R154 ;  /* 0x00000654ff9a9816 */ /* 0x000fe2000000009a */
[----:B------:R4:W-:Y:S06]  /*a920*/  BAR.ARV R181, 0x100 ;  /* 0x000400b50000751d */ /* 0x0009ec0000002000 */
[----:B------:R-:W5:Y:S01]  /*a930*/  MUFU.EX2 R223, R223 ;  /* 0x000000df00df7308 */ /* 0x000f620000000800 */
[----:B--2---:R-:W-:Y:S01]  /*a940*/  FFMA.FTZ R20, R197, R20, R222 ;  /* 0x00000014c5147223 */ /* 0x004fe200000100de */
[----:B------:R2:W-:Y:S01]  /*a950*/  @!P1 SYNCS.ARRIVE.TRANS64.RED.A1T0 RZ, [R154+URZ], RZ ;  /* 0x000000ff9aff99a7 */ /* 0x0005e2000810043f */
[-C--:B------:R-:W-:Y:S01]  /*a960*/  FMUL.FTZ R129, R129, R214.reuse ;  /* 0x000000d681817220 */ /* 0x080fe20000410000 */
[-C--:B------:R-:W-:Y:S01]  /*a970*/  FMUL.FTZ R132, R132, R214.reuse ;  /* 0x000000d684847220 */ /* 0x080fe20000410000 */
[-C--:B------:R-:W-:Y:S01]  /*a980*/  FMUL.FTZ R133, R133, R214.reuse ;  /* 0x000000d685857220 */ /* 0x080fe20000410000 */
[-C--:B------:R-:W-:Y:S01]  /*a990*/  FMUL.FTZ R136, R136, R214.reuse ;  /* 0x000000d688887220 */ /* 0x080fe20000410000 */
[-C--:B------:R-:W-:Y:S01]  /*a9a0*/  FMUL.FTZ R137, R137, R214.reuse ;  /* 0x000000d689897220 */ /* 0x080fe20000410000 */
[----:B------:R-:W0:Y:S01]  /*a9b0*/  MUFU.EX2 R159, R159 ;  /* 0x0000009f009f7308 */ /* 0x000e220000000800 */
[----:B---3--:R-:W-:Y:S01]  /*a9c0*/  FADD.FTZ R20, R155, R20 ;  /* 0x000000149b147221 */ /* 0x008fe20000010000 */
[-C--:B--2---:R-:W-:Y:S01]  /*a9d0*/  FFMA.FTZ R154, R179, R3.reuse, -R228 ;  /* 0x00000003b39a7223 */ /* 0x084fe200000108e4 */
[-C--:B------:R-:W-:Y:S01]  /*a9e0*/  FMUL.FTZ R140, R140, R214.reuse ;  /* 0x000000d68c8c7220 */ /* 0x080fe20000410000 */
[-C--:B------:R-:W-:Y:S01]  /*a9f0*/  FMUL.FTZ R141, R141, R214.reuse ;  /* 0x000000d68d8d7220 */ /* 0x080fe20000410000 */
[-C--:B------:R-:W-:Y:S01]  /*aa00*/  FMUL.FTZ R144, R144, R214.reuse ;  /* 0x000000d690907220 */ /* 0x080fe20000410000 */
[-C--:B------:R-:W-:Y:S01]  /*aa10*/  FMUL.FTZ R145, R145, R214.reuse ;  /* 0x000000d691917220 */ /* 0x080fe20000410000 */
[-C--:B------:R-:W-:Y:S01]  /*aa20*/  FMUL.FTZ R148, R148, R214.reuse ;  /* 0x000000d694947220 */ /* 0x080fe20000410000 */
[----:B------:R-:W2:Y:S01]  /*aa30*/  MUFU.EX2 R224, R224 ;  /* 0x000000e000e07308 */ /* 0x000ea20000000800 */
[----:B-----5:R-:W-:Y:S01]  /*aa40*/  FADD.FTZ R20, R223, R20 ;  /* 0x00000014df147221 */ /* 0x020fe20000010000 */
[----:B------:R-:W-:Y:S01]  /*aa50*/  FMUL.FTZ R149, R149, R214 ;  /* 0x000000d695957220 */ /* 0x000fe20000410000 */
[-CC-:B------:R-:W-:Y:S01]  /*aa60*/  FFMA.FTZ R186, R186, R3.reuse, -R228.reuse ;  /* 0x00000003baba7223 */ /* 0x180fe200000108e4 */
[-CC-:B------:R-:W-:Y:S01]  /*aa70*/  FFMA.FTZ R187, R187, R3.reuse, -R228.reuse ;  /* 0x00000003bbbb7223 */ /* 0x180fe200000108e4 */
[-CC-:B------:R-:W-:Y:S01]  /*aa80*/  FFMA.FTZ R190, R190, R3.reuse, -R228.reuse ;  /* 0x00000003bebe7223 */ /* 0x180fe200000108e4 */
[-CC-:B------:R-:W-:Y:S01]  /*aa90*/  FFMA.FTZ R191, R191, R3.reuse, -R228.reuse ;  /* 0x00000003bfbf7223 */ /* 0x180fe200000108e4 */
[-C--:B------:R-:W-:Y:S01]  /*aaa0*/  FFMA.FTZ R194, R194, R3.reuse, -R228 ;  /* 0x00000003c2c27223 */ /* 0x080fe200000108e4 */
[----:B------:R-:W3:Y:S01]  /*aab0*/  MUFU.EX2 R163, R163 ;  /* 0x000000a300a37308 */ /* 0x000ee20000000800 */
[----:B0-----:R-:W-:Y:S01]  /*aac0*/  FADD.FTZ R153, R159, R20 ;  /* 0x000000149f997221 */ /* 0x001fe20000010000 */
[-CC-:B------:R-:W-:Y:S01]  /*aad0*/  FFMA.FTZ R195, R195, R3.reuse, -R228.reuse ;  /* 0x00000003c3c37223 */ /* 0x180fe200000108e4 */
[-CC-:B------:R-:W-:Y:S01]  /*aae0*/  FFMA.FTZ R198, R198, R3.reuse, -R228.reuse ;  /* 0x00000003c6c67223 */ /* 0x180fe200000108e4 */
[----:B------:R-:W-:Y:S01]  /*aaf0*/  FFMA.FTZ R199, R199, R3, -R228 ;  /* 0x00000003c7c77223 */ /* 0x000fe200000108e4 */
[-C--:B------:R-:W-:Y:S01]  /*ab00*/  FMUL.FTZ R26, R26, R197.reuse ;  /* 0x000000c51a1a7220 */ /* 0x080fe20000410000 */
[-C--:B------:R-:W-:Y:S01]  /*ab10*/  FMUL.FTZ R27, R27, R197.reuse ;  /* 0x000000c51b1b7220 */ /* 0x080fe20000410000 */
[-C--:B------:R-:W-:Y:S01]  /*ab20*/  FMUL.FTZ R30, R30, R197.reuse ;  /* 0x000000c51e1e7220 */ /* 0x080fe20000410000 */
[----:B------:R-:W0:Y:S01]  /*ab30*/  MUFU.EX2 R225, R225 ;  /* 0x000000e100e17308 */ /* 0x000e220000000800 */
[----:B--2---:R-:W-:Y:S01]  /*ab40*/  FADD.FTZ R20, R224, R153 ;  /* 0x00000099e0147221 */ /* 0x004fe20000010000 */
[-C--:B------:R-:W-:Y:S01]  /*ab50*/  FMUL.FTZ R31, R31, R197.reuse ;  /* 0x000000c51f1f7220 */ /* 0x080fe20000410000 */
[-C--:B------:R-:W-:Y:S01]  /*ab60*/  FMUL.FTZ R34, R34, R197.reuse ;  /* 0x000000c522227220 */ /* 0x080fe20000410000 */
[-C--:B------:R-:W-:Y:S01]  /*ab70*/  FMUL.FTZ R35, R35, R197.reuse ;  /* 0x000000c523237220 */ /* 0x080fe20000410000 */
[-C--:B------:R-:W-:Y:S01]  /*ab80*/  FMUL.FTZ R38, R38, R197.reuse ;  /* 0x000000c526267220 */ /* 0x080fe20000410000 */
[-C--:B------:R-:W-:Y:S01]  /*ab90*/  FMUL.FTZ R39, R39, R197.reuse ;  /* 0x000000c527277220 */ /* 0x080fe20000410000 */
[-C--:B------:R-:W-:Y:S01]  /*aba0*/  FMUL.FTZ R42, R42, R197.reuse ;  /* 0x000000c52a2a7220 */ /* 0x080fe20000410000 */
[----:B------:R2:W-:Y:S01]  /*abb0*/  MUFU.EX2 R178, R166 ;  /* 0x000000a600b27308 */ /* 0x0005e20000000800 */
[----:B---3--:R-:W-:Y:S01]  /*abc0*/  FADD.FTZ R20, R163, R20 ;  /* 0x00000014a3147221 */ /* 0x008fe20000010000 */
[-C--:B------:R-:W-:Y:S01]  /*abd0*/  FMUL.FTZ R43, R43, R197.reuse ;  /* 0x000000c52b2b7220 */ /* 0x080fe20000410000 */
[-C--:B------:R-:W-:Y:S01]  /*abe0*/  FMUL.FTZ R46, R46, R197.reuse ;  /* 0x000000c52e2e7220 */ /* 0x080fe20000410000 */
[-C--:B------:R-:W-:Y:S01]  /*abf0*/  FMUL.FTZ R47, R47, R197.reuse ;  /* 0x000000c52f2f7220 */ /* 0x080fe20000410000 */
[-C--:B------:R-:W-:Y:S01]  /*ac00*/  FMUL.FTZ R50, R50, R197.reuse ;  /* 0x000000c532327220 */ /* 0x080fe20000410000 */
[-C--:B------:R-:W-:Y:S01]  /*ac10*/  FMUL.FTZ R51, R51, R197.reuse ;  /* 0x000000c533337220 */ /* 0x080fe20000410000 */
[-C--:B------:R-:W-:Y:S01]  /*ac20*/  FMUL.FTZ R54, R54, R197.reuse ;  /* 0x000000c536367220 */ /* 0x080fe20000410000 */
[----:B------:R-:W3:Y:S01]  /*ac30*/  MUFU.EX2 R167, R167 ;  /* 0x000000a700a77308 */ /* 0x000ee20000000800 */
[----:B--2---:R-:W-:Y:S01]  /*ac40*/  FADD.FTZ R166, R156, R21 ;  /* 0x000000159ca67221 */ /* 0x004fe20000010000 */
[----:B0-----:R-:W-:Y:S01]  /*ac50*/  FADD.FTZ R20, R225, R20 ;  /* 0x00000014e1147221 */ /* 0x001fe20000010000 */
[-C--:B------:R-:W-:Y:S01]  /*ac60*/  FMUL.FTZ R55, R55, R197.reuse ;  /* 0x000000c537377220 */ /* 0x080fe20000410000 */
[-C--:B------:R-:W-:Y:S01]  /*ac70*/  FMUL.FTZ R58, R58, R197.reuse ;  /* 0x000000c53a3a7220 */ /* 0x080fe20000410000 */
[----:B------:R-:W-:Y:S01]  /*ac80*/  FADD.FTZ R21, R157, R166 ;  /* 0x000000a69d157221 */ /* 0x000fe20000010000 */
[-C--:B------:R-:W-:Y:S01]  /*ac90*/  FMUL.FTZ R59, R59, R197.reuse ;  /* 0x000000c53b3b7220 */ /* 0x080fe20000410000 */
[-C--:B------:R-:W-:Y:S01]  /*aca0*/  FMUL.FTZ R62, R62, R197.reuse ;  /* 0x000000c53e3e7220 */ /* 0x080fe20000410000 */
[----:B------:R-:W0:Y:S01]  /*acb0*/  MUFU.EX2 R171, R236 ;  /* 0x000000ec00ab7308 */ /* 0x000e220000000800 */
[----:B------:R-:W-:Y:S01]  /*acc0*/  FADD.FTZ R166, R160, R21 ;  /* 0x00000015a0a67221 */ /* 0x000fe20000010000 */
[-C--:B------:R-:W-:Y:S01]  /*acd0*/  FMUL.FTZ R63, R63, R197.reuse ;  /* 0x000000c53f3f7220 */ /* 0x080fe20000410000 */
[-C--:B------:R-:W-:Y:S01]  /*ace0*/  FMUL.FTZ R66, R66, R197.reuse ;  /* 0x000000c542427220 */ /* 0x080fe20000410000 */
[-C--:B------:R-:W-:Y:S01]  /*acf0*/  FMUL.FTZ R67, R67, R197.reuse ;  /* 0x000000c543437220 */ /* 0x080fe20000410000 */
[----:B------:R-:W-:Y:S01]  /*ad00*/  FADD.FTZ R21, R161, R166 ;  /* 0x000000a6a1157221 */ /* 0x000fe20000010000 */
[-C--:B------:R-:W-:Y:S01]  /*ad10*/  FMUL.FTZ R70, R70, R197.reuse ;  /* 0x000000c546467220 */ /* 0x080fe20000410000 */
[-C--:B------:R-:W-:Y:S01]  /*ad20*/  FMUL.FTZ R71, R71, R197.reuse ;  /* 0x000000c547477220 */ /* 0x080fe20000410000 */
[----:B------:R-:W2:Y:S01]  /*ad30*/  MUFU.EX2 R226, R226 ;  /* 0x000000e200e27308 */ /* 0x000ea20000000800 */
[----:B------:R-:W-:Y:S01]  /*ad40*/  FADD.FTZ R166, R164, R21 ;  /* 0x00000015a4a67221 */ /* 0x000fe20000010000 */
[----:B---3--:R-:W-:Y:S01]  /*ad50*/  FADD.FTZ R20, R167, R20 ;  /* 0x00000014a7147221 */ /* 0x008fe20000010000 */
[-C--:B------:R-:W-:Y:S01]  /*ad60*/  FMUL.FTZ R74, R74, R197.reuse ;  /* 0x000000c54a4a7220 */ /* 0x080fe20000410000 */
[-C--:B------:R-:W-:Y:S01]  /*ad70*/  FMUL.FTZ R75, R75, R197.reuse ;  /* 0x000000c54b4b7220 */ /* 0x080fe20000410000 */
[----:B------:R-:W-:Y:S01]  /*ad80*/  FADD.FTZ R21, R165, R166 ;  /* 0x000000a6a5157221 */ /* 0x000fe20000010000 */
[-C--:B------:R-:W-:Y:S01]  /*ad90*/  FMUL.FTZ R78, R78, R197.reuse ;  /* 0x000000c54e4e7220 */ /* 0x080fe20000410000 */
[-C--:B------:R-:W-:Y:S01]  /*ada0*/  FMUL.FTZ R79, R79, R197.reuse ;  /* 0x000000c54f4f7220 */ /* 0x080fe20000410000 */
[----:B------:R-:W-:Y:S01]  /*adb0*/  MUFU.EX2 R172, R172 ;  /* 0x000000ac00ac7308 */ /* 0x000fe20000000800 */
[----:B0-----:R-:W-:Y:S01]  /*adc0*/  FADD.FTZ R153, R171, R20 ;  /* 0x00000014ab997221 */ /* 0x001fe20000010000 */
[-C--:B------:R-:W-:Y:S01]  /*add0*/  FMUL.FTZ R82, R82, R197.reuse ;  /* 0x000000c552527220 */ /* 0x080fe20000410000 */
[-C--:B------:R-:W-:Y:S01]  /*ade0*/  FMUL.FTZ R83, R83, R197.reuse ;  /* 0x000000c553537220 */ /* 0x080fe20000410000 */
[-C--:B------:R-:W-:Y:S01]  /*adf0*/  FMUL.FTZ R86, R86, R197.reuse ;  /* 0x000000c556567220 */ /* 0x080fe20000410000 */
        /* <DEDUP_REMOVED lines=19> */
[----:B------:R2:W-:Y:S01]  /*af30*/  MUFU.EX2 R182, R154 ;  /* 0x0000009a00b67308 */ /* 0x0005e20000000800 */
[----:B0-----:R-:W-:Y:S01]  /*af40*/  FADD.FTZ R153, R175, R20 ;  /* 0x00000014af997221 */ /* 0x001fe20000010000 */
[-C--:B------:R-:W-:Y:S01]  /*af50*/  FMUL.FTZ R119, R119, R197.reuse ;  /* 0x000000c577777220 */ /* 0x080fe20000410000 */
[-C--:B------:R-:W-:Y:S01]  /*af60*/  FMUL.FTZ R122, R122, R197.reuse ;  /* 0x000000c57a7a7220 */ /* 0x080fe20000410000 */
[-C--:B------:R-:W-:Y:S01]  /*af70*/  FMUL.FTZ R123, R123, R197.reuse ;  /* 0x000000c57b7b7220 */ /* 0x080fe20000410000 */
[----:B------:R-:W-:Y:S01]  /*af80*/  FADD.FTZ R20, R178, R153 ;  /* 0x00000099b2147221 */ /* 0x000fe20000010000 */
[-C--:B------:R-:W-:Y:S01]  /*af90*/  FMUL.FTZ R126, R126, R197.reuse ;  /* 0x000000c57e7e7220 */ /* 0x080fe20000410000 */
[-C--:B------:R-:W-:Y:S01]  /*afa0*/  FMUL.FTZ R127, R127, R197.reuse ;  /* 0x000000c57f7f7220 */ /* 0x080fe20000410000 */
[----:B------:R-:W-:Y:S01]  /*afb0*/  MUFU.EX2 R176, R176 ;  /* 0x000000b000b07308 */ /* 0x000fe20000000800 */
[----:B--2---:R-:W-:Y:S01]  /*afc0*/  F2FP.F16.F32.PACK_AB R154, R157, R156 ;  /* 0x0000009c9d9a723e */ /* 0x004fe200000000ff */
[----:B------:R-:W-:Y:S01]  /*afd0*/  FMUL.FTZ R130, R130, R197 ;  /* 0x000000c582827220 */ /* 0x000fe20000410000 */
[----:B------:R-:W-:Y:S01]  /*afe0*/  F2FP.F16.F32.PACK_AB R156, R161, R160 ;  /* 0x000000a0a19c723e */ /* 0x000fe200000000ff */
[----:B------:R-:W-:Y:S01]  /*aff0*/  FADD.FTZ R160, R168, R21 ;  /* 0x00000015a8a07221 */ /* 0x000fe20000010000 */
[----:B------:R-:W-:Y:S01]  /*b000*/  F2FP.F16.F32.PACK_AB R161, R226, R171 ;  /* 0x000000abe2a1723e */ /* 0x000fe200000000ff */
[-C--:B------:R-:W-:Y:S01]  /*b010*/  FMUL.FTZ R131, R131, R197.reuse ;  /* 0x000000c583837220 */ /* 0x080fe20000410000 */
[----:B------:R-:W-:Y:S01]  /*b020*/  F2FP.F16.F32.PACK_AB R157, R163, R224 ;  /* 0x000000e0a39d723e */ /* 0x000fe200000000ff */
[----:B------:R-:W0:Y:S01]  /*b030*/  MUFU.EX2 R179, R170 ;  /* 0x000000aa00b37308 */ /* 0x000e220000000800 */
[C---:B------:R-:W-:Y:S01]  /*b040*/  FADD.FTZ R21, R169.reuse, R160 ;  /* 0x000000a0a9157221 */ /* 0x040fe20000010000 */
[----:B------:R-:W-:Y:S01]  /*b050*/  F2FP.F16.F32.PACK_AB R160, R169, R168 ;  /* 0x000000a8a9a0723e */ /* 0x000fe200000000ff */
[----:B------:R-:W-:Y:S01]  /*b060*/  FMUL.FTZ R134, R134, R197 ;  /* 0x000000c586867220 */ /* 0x000fe20000410000 */
[----:B------:R-:W-:Y:S01]  /*b070*/  F2FP.F16.F32.PACK_AB R163, R178, R175 ;  /* 0x000000afb2a3723e */ /* 0x000fe200000000ff */
[-C--:B------:R-:W-:Y:S01]  /*b080*/  FMUL.FTZ R135, R135, R197.reuse ;  /* 0x000000c587877220 */ /* 0x080fe20000410000 */
[-C--:B------:R-:W-:Y:S01]  /*b090*/  FMUL.FTZ R138, R138, R197.reuse ;  /* 0x000000c58a8a7220 */ /* 0x080fe20000410000 */
[-C--:B------:R-:W-:Y:S01]  /*b0a0*/  FMUL.FTZ R139, R139, R197.reuse ;  /* 0x000000c58b8b7220 */ /* 0x080fe20000410000 */
[----:B------:R-:W2:Y:S01]  /*b0b0*/  MUFU.EX2 R177, R177 ;  /* 0x000000b100b17308 */ /* 0x000ea20000000800 */
[-C--:B------:R-:W-:Y:S01]  /*b0c0*/  FMUL.FTZ R142, R142, R197.reuse ;  /* 0x000000c58e8e7220 */ /* 0x080fe20000410000 */
[-C--:B------:R-:W-:Y:S01]  /*b0d0*/  FMUL.FTZ R143, R143, R197.reuse ;  /* 0x000000c58f8f7220 */ /* 0x080fe20000410000 */
[-C--:B------:R-:W-:Y:S01]  /*b0e0*/  FMUL.FTZ R146, R146, R197.reuse ;  /* 0x000000c592927220 */ /* 0x080fe20000410000 */
[-C--:B------:R-:W-:Y:S01]  /*b0f0*/  FMUL.FTZ R147, R147, R197.reuse ;  /* 0x000000c593937220 */ /* 0x080fe20000410000 */
[-C--:B------:R-:W-:Y:S01]  /*b100*/  FMUL.FTZ R150, R150, R197.reuse ;  /* 0x000000c596967220 */ /* 0x080fe20000410000 */
[----:B------:R-:W-:-:S02]  /*b110*/  FMUL.FTZ R151, R151, R197 ;  /* 0x000000c597977220 */ /* 0x000fc40000410000 */
[----:B------:R3:W-:Y:S01]  /*b120*/  MUFU.EX2 R214, R158 ;  /* 0x0000009e00d67308 */ /* 0x0007e20000000800 */
[----:B0-----:R-:W-:-:S04]  /*b130*/  FADD.FTZ R153, R179, R20 ;  /* 0x00000014b3997221 */ /* 0x001fc80000010000 */
[----:B------:R-:W-:-:S03]  /*b140*/  FADD.FTZ R20, R182, R153 ;  /* 0x00000099b6147221 */ /* 0x000fc60000010000 */
[----:B------:R-:W0:Y:S01]  /*b150*/  MUFU.EX2 R215, R215 ;  /* 0x000000d700d77308 */ /* 0x000e220000000800 */
[----:B---3--:R-:W-:Y:S01]  /*b160*/  F2FP.F16.F32.PACK_AB R158, R165, R164 ;  /* 0x000000a4a59e723e */ /* 0x008fe200000000ff */
[----:B------:R-:W-:-:S04]  /*b170*/  FADD.FTZ R164, R172, R21 ;  /* 0x00000015aca47221 */ /* 0x000fc80000010000 */
[----:B------:R-:W-:Y:S02]  /*b180*/  FADD.FTZ R21, R173, R164 ;  /* 0x000000a4ad157221 */ /* 0x000fe40000010000 */
[----:B------:R3:W5:Y:S02]  /*b190*/  MUFU.EX2 R183, R162 ;  /* 0x000000a200b77308 */ /* 0x0007640000000800 */
[----:B------:R-:W-:-:S04]  /*b1a0*/  FADD.FTZ R164, R176, R21 ;  /* 0x00000015b0a47221 */ /* 0x000fc80000010000 */
[----:B--2---:R-:W-:Y:S02]  /*b1b0*/  FADD.FTZ R164, R177, R164 ;  /* 0x000000a4b1a47221 */ /* 0x004fe40000010000 */
[----:B------:R-:W2:Y:S01]  /*b1c0*/  MUFU.EX2 R217, R217 ;  /* 0x000000d900d97308 */ /* 0x000ea20000000800 */
[----:B---3--:R-:W-:Y:S01]  /*b1d0*/  F2FP.F16.F32.PACK_AB R162, R173, R172 ;  /* 0x000000acada2723e */ /* 0x008fe200000000ff */
[----:B0-----:R-:W-:Y:S01]  /*b1e0*/  FADD.FTZ R166, R215, R164 ;  /* 0x000000a4d7a67221 */ /* 0x001fe20000010000 */
[----:B------:R-:W-:-:S05]  /*b1f0*/  F2FP.F16.F32.PACK_AB R164, R177, R176 ;  /* 0x000000b0b1a4723e */ /* 0x000fca00000000ff */
[----:B------:R-:W0:Y:S01]  /*b200*/  MUFU.EX2 R184, R184 ;  /* 0x000000b800b87308 */ /* 0x000e220000000800 */
[----:B-----5:R-:W-:-:S04]  /*b210*/  FADD.FTZ R153, R183, R20 ;  /* 0x00000014b7997221 */ /* 0x020fc80000010000 */
[----:B------:R-:W-:-:S03]  /*b220*/  FADD.FTZ R153, R214, R153 ;  /* 0x00000099d6997221 */ /* 0x000fc60000010000 */
[----:B------:R-:W3:Y:S01]  /*b230*/  MUFU.EX2 R186, R186 ;  /* 0x000000ba00ba7308 */ /* 0x000ee20000000800 */
[C---:B--2---:R-:W-:Y:S01]  /*b240*/  FADD.FTZ R21, R217.reuse, R166 ;  /* 0x000000a6d9157221 */ /* 0x044fe20000010000 */
[----:B------:R-:W-:-:S06]  /*b250*/  F2FP.F16.F32.PACK_AB R166, R217, R215 ;  /* 0x000000d7d9a6723e */ /* 0x000fcc00000000ff */
[----:B------:R-:W2:Y:S01]  /*b260*/  MUFU.EX2 R185, R185 ;  /* 0x000000b900b97308 */ /* 0x000ea20000000800 */
[----:B0-----:R-:W-:-:S07]  /*b270*/  FADD.FTZ R168, R184, R21 ;  /* 0x00000015b8a87221 */ /* 0x001fce0000010000 */
[----:B------:R-:W0:Y:S01]  /*b280*/  MUFU.EX2 R169, R187 ;  /* 0x000000bb00a97308 */ /* 0x000e220000000800 */
[----:B---3--:R-:W-:-:S07]  /*b290*/  FADD.FTZ R20, R186, R153 ;  /* 0x00000099ba147221 */ /* 0x008fce0000010000 */
[----:B------:R-:W3:Y:S01]  /*b2a0*/  MUFU.EX2 R188, R188 ;  /* 0x000000bc00bc7308 */ /* 0x000ee20000000800 */
[C---:B--2---:R-:W-:Y:S01]  /*b2b0*/  FADD.FTZ R21, R185.reuse, R168 ;  /* 0x000000a8b9157221 */ /* 0x044fe20000010000 */
[----:B------:R-:W-:-:S06]  /*b2c0*/  F2FP.F16.F32.PACK_AB R168, R185, R184 ;  /* 0x000000b8b9a8723e */ /* 0x000fcc00000000ff */
[----:B------:R-:W2:Y:S01]  /*b2d0*/  MUFU.EX2 R190, R190 ;  /* 0x000000be00be7308 */ /* 0x000ea20000000800 */
[C---:B0-----:R-:W-:Y:S01]  /*b2e0*/  FADD.FTZ R153, R169.reuse, R20 ;  /* 0x00000014a9997221 */ /* 0x041fe20000010000 */
[----:B------:R-:W-:-:S06]  /*b2f0*/  F2FP.F16.F32.PACK_AB R169, R169, R186 ;  /* 0x000000baa9a9723e */ /* 0x000fcc00000000ff */
[----:B------:R-:W0:Y:S01]  /*b300*/  MUFU.EX2 R189, R189 ;  /* 0x000000bd00bd7308 */ /* 0x000e220000000800 */
[----:B---3--:R-:W-:-:S07]  /*b310*/  FADD.FTZ R170, R188, R21 ;  /* 0x00000015bcaa7221 */ /* 0x008fce0000010000 */
[----:B------:R-:W3:Y:S01]  /*b320*/  MUFU.EX2 R191, R191 ;  /* 0x000000bf00bf7308 */ /* 0x000ee20000000800 */
[----:B--2---:R-:W-:Y:S01]  /*b330*/  FADD.FTZ R20, R190, R153 ;  /* 0x00000099be147221 */ /* 0x004fe20000010000 */
[----:B------:R-:W-:Y:S02]  /*b340*/  F2FP.F16.F32.PACK_AB R153, R155, R222 ;  /* 0x000000de9b99723e */ /* 0x000fe400000000ff */
[----:B------:R-:W-:Y:S02]  /*b350*/  F2FP.F16.F32.PACK_AB R155, R159, R223 ;  /* 0x000000df9f9b723e */ /* 0x000fe400000000ff */
[----:B------:R-:W-:Y:S02]  /*b360*/  F2FP.F16.F32.PACK_AB R159, R167, R225 ;  /* 0x000000e1a79f723e */ /* 0x000fe400000000ff */
[----:B------:R-:W2:Y:S01]  /*b370*/  MUFU.EX2 R192, R192 ;  /* 0x000000c000c07308 */ /* 0x000ea20000000800 */
[C---:B0-----:R-:W-:Y:S01]  /*b380*/  FADD.FTZ R21, R189.reuse, R170 ;  /* 0x000000aabd157221 */ /* 0x041fe20000010000 */
[----:B------:R-:W-:-:S02]  /*b390*/  F2FP.F16.F32.PACK_AB R170, R189, R188 ;  /* 0x000000bcbdaa723e */ /* 0x000fc400000000ff */
[----:B------:R-:W-:-:S04]  /*b3a0*/  F2FP.F16.F32.PACK_AB R167, R214, R183 ;  /* 0x000000b7d6a7723e */ /* 0x000fc800000000ff */
[----:B------:R-:W0:Y:S01]  /*b3b0*/  MUFU.EX2 R173, R194 ;  /* 0x000000c200ad7308 */ /* 0x000e220000000800 */
[----:B---3--:R-:W-:-:S07]  /*b3c0*/  FADD.FTZ R20, R191, R20 ;  /* 0x00000014bf147221 */ /* 0x008fce0000010000 */
[----:B------:R-:W3:Y:S01]  /*b3d0*/  MUFU.EX2 R193, R193 ;  /* 0x000000c100c17308 */ /* 0x000ee20000000800 */
[----:B--2---:R-:W-:-:S07]  /*b3e0*/  FADD.FTZ R172, R192, R21 ;  /* 0x00000015c0ac7221 */ /* 0x004fce0000010000 */
[----:B------:R-:W2:Y:S01]  /*b3f0*/  MUFU.EX2 R176, R195 ;  /* 0x000000c300b07308 */ /* 0x000ea20000000800 */
[----:B0-----:R-:W-:-:S07]  /*b400*/  FADD.FTZ R165, R173, R20 ;  /* 0x00000014ada57221 */ /* 0x001fce0000010000 */
[----:B------:R-:W0:Y:S01]  /*b410*/  MUFU.EX2 R196, R196 ;  /* 0x000000c400c47308 */ /* 0x000e220000000800 */
[C---:B---3--:R-:W-:Y:S01]  /*b420*/  FADD.FTZ R21, R193.reuse, R172 ;  /* 0x000000acc1157221 */ /* 0x048fe20000010000 */
[----:B------:R-:W-:-:S06]  /*b430*/  F2FP.F16.F32.PACK_AB R172, R193, R192 ;  /* 0x000000c0c1ac723e */ /* 0x000fcc00000000ff */
[----:B------:R-:W3:Y:S01]  /*b440*/  MUFU.EX2 R198, R198 ;  /* 0x000000c600c67308 */ /* 0x000ee20000000800 */
[----:B--2---:R-:W-:Y:S01]  /*b450*/  FADD.FTZ R171, R176, R165 ;  /* 0x000000a5b0ab7221 */ /* 0x004fe20000010000 */
[----:B------:R-:W-:Y:S02]  /*b460*/  F2FP.F16.F32.PACK_AB R165, R182, R179 ;  /* 0x000000b3b6a5723e */ /* 0x000fe400000000ff */
[----:B------:R-:W-:-:S04]  /*b470*/  F2FP.F16.F32.PACK_AB R173, R176, R173 ;  /* 0x000000adb0ad723e */ /* 0x000fc800000000ff */
[----:B------:R-:W2:Y:S01]  /*b480*/  MUFU.EX2 R216, R216 ;  /* 0x000000d800d87308 */ /* 0x000ea20000000800 */
[----:B0-----:R-:W-:-:S07]  /*b490*/  FADD.FTZ R21, R196, R21 ;  /* 0x00000015c4157221 */ /* 0x001fce0000010000 */
[----:B------:R-:W0:Y:S01]  /*b4a0*/  MUFU.EX2 R199, R199 ;  /* 0x000000c700c77308 */ /* 0x000e220000000800 */
[----:B---3--:R-:W-:Y:S01]  /*b4b0*/  FADD.FTZ R20, R198, R171 ;  /* 0x000000abc6147221 */ /* 0x008fe20000010000 */
[----:B------:R-:W-:Y:S01]  /*b4c0*/  F2FP.F16.F32.PACK_AB R171, R191, R190 ;  /* 0x000000bebfab723e */ /* 0x000fe200000000ff */
[C---:B--2---:R-:W-:Y:S01]  /*b4d0*/  FADD.FTZ R21, R216.reuse, R21 ;  /* 0x00000015d8157221 */ /* 0x044fe20000010000 */
[----:B------:R-:W-:Y:S01]  /*b4e0*/  F2FP.F16.F32.PACK_AB R174, R216, R196 ;  /* 0x000000c4d8ae723e */ /* 0x000fe200000000ff */
[C---:B0-----:R-:W-:Y:S01]  /*b4f0*/  FADD.FTZ R20, R199.reuse, R20 ;  /* 0x00000014c7147221 */ /* 0x041fe20000010000 */
[----:B------:R-:W-:Y:S01]  /*b500*/  F2FP.F16.F32.PACK_AB R175, R199, R198 ;  /* 0x000000c6c7af723e */ /* 0x000fe200000000ff */
[----:B----4-:R-:W-:Y:S06]  /*b510*/  @!P0 BRA `(.L_x_537) ;  /* 0x0000000000048947 */ /* 0x010fec0003800000 */
[----:B------:R-:W-:Y:S01]  /*b520*/  BPT.TRAP 0x1 ;  /* 0x000000040000795c */ /* 0x000fe20000300000 */
.L_x_537:
[----:B------:R0:W2:Y:S01]  /*b530*/  SYNCS.PHASECHK.TRANS64.TRYWAIT P3, [R14+URZ+0x22850], R13 ;  /* 0x0228500d0e0075a7 */ /* 0x0000a2000806017f */
[----:B------:R-:W-:Y:S05]  /*b540*/  @!P0 BRA `(.L_x_538) ;  /* 0x0000000000048947 */ /* 0x000fea0003800000 */
[----:B------:R-:W-:Y:S01]  /*b550*/  BPT.TRAP 0x1 ;  /* 0x000000040000795c */ /* 0x000fe20000300000 */
.L_x_538:
[----:B------:R-:W-:Y:S04]  /*b560*/  BSSY B0, `(.L_x_539) ;  /* 0x0000004000007945 */ /* 0x000fe80003800000 */
[----:B--2---:R-:W-:Y:S05]  /*b570*/  @P3 BRA `(.L_x_540) ;  /* 0x0000000000083947 */ /* 0x004fea0003800000 */
[----:B------:R-:W2:Y:S02]  /*b580*/  SYNCS.PHASECHK.TRANS64.TRYWAIT P3, [R14+URZ+0x22850], R13 ;  /* 0x0228500d0e0075a7 */ /* 0x000ea4000806017f */
[----:B--2---:R-:W-:Y:S05]  /*b590*/  @!P3 BRA `(.L_x_541) ;  /* 0x000000940070b947 */ /* 0x004fea0003800000 */
.L_x_540:
[----:B------:R-:W-:Y:S05]  /*b5a0*/  BSYNC B0 ;  /* 0x0000000000007941 */ /* 0x000fea0003800000 */
.L_x_539:
[----:B------:R-:W3:Y:S01]  /*b5b0*/  S2R R178, SR_TID.X ;  /* 0x0000000000b27919 */ /* 0x000ee20000002100 */
[----:B------:R-:W-:Y:S05]  /*b5c0*/  WARPSYNC.ALL ;  /* 0x0000000000007948 */ /* 0x000fea0003800000 */
[----:B------:R-:W-:Y:S01]  /*b5d0*/  IMAD.MOV.U32 R177, RZ, RZ, 0xc00 ;  /* 0x00000c00ffb17424 */ /* 0x000fe200078e00ff */
[----:B012---:R-:W-:Y:S01]  /*b5e0*/  @!P1 IADD3 R14, R14, 0x22860, RZ ;  /* 0x000228600e0e9810 */ /* 0x007fe20007ffe0ff */
[----:B------:R-:W-:Y:S02]  /*b5f0*/  IMAD.MOV.U32 R222, RZ, RZ, R180 ;  /* 0x000000ffffde7224 */ /* 0x000fe400078e00b4 */
[----:B------:R-:W-:Y:S01]  /*b600*/  IMAD R176, R22, R177, UR37 ;  /* 0x0000002516b07e24 */ /* 0x000fe2000f8e02b1 */
[----:B------:R-:W-:Y:S01]  /*b610*/  MOV R177, 0x40000040 ;  /* 0x4000004000b17802 */ /* 0x000fe20000000f00 */
[----:B------:R-:W-:Y:S01]  /*b620*/  IMAD.MOV.U32 R223, RZ, RZ, R12 ;  /* 0x000000ffffdf7224 */ /* 0x000fe200078e000c */
[----:B------:R-:W-:-:S02]  /*b630*/  @!P1 PRMT R14, RZ, 0x654, R14 ;  /* 0x00000654ff0e9816 */ /* 0x000fc4000000000e */
[----:B------:R-:W-:Y:S02]  /*b640*/  R2UR UR6, R176 ;  /* 0x00000000b00672ca */ /* 0x000fe400000e0000 */
[----:B------:R-:W-:Y:S01]  /*b650*/  R2UR UR7, R177 ;  /* 0x00000000b10772ca */ /* 0x000fe200000e0000 */
[----:B------:R-:W-:Y:S01]  /*b660*/  IMAD.MOV.U32 R177, RZ, RZ, 0x40000040 ;  /* 0x40000040ffb17424 */ /* 0x000fe200078e00ff */
[----:B---3--:R-:W-:-:S05]  /*b670*/  SHF.R.U32.HI R178, RZ, 0x7, R178 ;  /* 0x00000007ffb27819 */ /* 0x008fca00000116b2 */
[----:B------:R-:W-:-:S05]  /*b680*/  VIADD R13, R178, 0x8 ;  /* 0x00000008b20d7836 */ /* 0x000fca0000000000 */
[----:B------:R0:W-:Y:S06]  /*b690*/  BAR.SYNC.DEFER_BLOCKING R13, 0x100 ;  /* 0x0004000d0000751d */ /* 0x0001ec0000010000 */
[----:B------:R-:W-:-:S06]  /*b6a0*/  WARPGROUP.ARRIVE ;  /* 0x00000000000079c5 */ /* 0x000fcc0000000000 */
[----:B------:R-:W-:Y:S03]  /*b6b0*/  HGMMA.64x256x16.F32 R24, R152, gdesc[UR4].tnspB, R24, gsb0 ;  /* 0x43e0000498187df0 */ /* 0x000fe60008000818 */
[----:B------:R-:W-:Y:S02]  /*b6c0*/  WARPGROUP.DEPBAR.LE gsb0, 0x0 ;  /* 0x00008000000079c5 */ /* 0x000fe40000010000 */
[----:B------:R-:W-:Y:S01]  /*b6d0*/  VIADD R152, R176, 0x80 ;  /* 0x00000080b0987836 */ /* 0x000fe20000000000 */
[----:B------:R-:W-:Y:S01]  /*b6e0*/  WARPGROUP.ARRIVE ;  /* 0x00000000000079c5 */ /* 0x000fe20000000000 */
[----:B------:R-:W-:-:S03]  /*b6f0*/  IMAD.MOV.U32 R153, RZ, RZ, 0x40000040 ;  /* 0x40000040ff997424 */ /* 0x000fc600078e00ff */
[----:B------:R-:W-:Y:S01]  /*b700*/  R2UR UR6, R152 ;  /* 0x00000000980672ca */ /* 0x000fe200000e0000 */
[----:B------:R-:W-:Y:S01]  /*b710*/  VIADD R152, R176, 0x100 ;  /* 0x00000100b0987836 */ /* 0x000fe20000000000 */
[----:B------:R-:W-:Y:S01]  /*b720*/  R2UR UR7, R153 ;  /* 0x00000000990772ca */ /* 0x000fe200000e0000 */
[----:B------:R-:W-:-:S15]  /*b730*/  IMAD.MOV.U32 R153, RZ, RZ, 0x40000040 ;  /* 0x40000040ff997424 */ /* 0x000fde00078e00ff */
[----:B------:R-:W-:Y:S01]  /*b740*/  HGMMA.64x256x16.F32 R24, R156, gdesc[UR4].tnspB, R24, gsb0 ;  /* 0x43e000049c187df0 */ /* 0x000fe20008000818 */
[----:B------:R-:W-:Y:S02]  /*b750*/  R2UR UR6, R152 ;  /* 0x00000000980672ca */ /* 0x000fe400000e0000 */
[----:B------:R-:W-:Y:S01]  /*b760*/  R2UR UR7, R153 ;  /* 0x00000000990772ca */ /* 0x000fe200000e0000 */
[----:B------:R-:W-:Y:S01]  /*b770*/  IMAD.MOV.U32 R153, RZ, RZ, 0x40000040 ;  /* 0x40000040ff997424 */ /* 0x000fe200078e00ff */
[----:B------:R-:W-:Y:S01]  /*b780*/  IADD3 R152, R176, 0x180, RZ ;  /* 0x00000180b0987810 */ /* 0x000fe20007ffe0ff */
[----:B------:R-:W-:Y:S02]  /*b790*/  WARPGROUP.DEPBAR.LE gsb0, 0x0 ;  /* 0x00008000000079c5 */ /* 0x000fe40000010000 */
[----:B------:R-:W-:-:S15]  /*b7a0*/  WARPGROUP.ARRIVE ;  /* 0x00000000000079c5 */ /* 0x000fde0000000000 */
[----:B------:R-:W-:-:S05]  /*b7b0*/  NOP ;  /* 0x0000000000007918 */ /* 0x000fca0000000000 */
        /* <DEDUP_REMOVED lines=24> */
[----:B------:R-:W-:Y:S05]  /*b940*/  @P2 BRA `(.L_x_542) ;  /* 0xffffffe000542947 */ /* 0x000fea000383ffff */
.L_x_532:
[----:B------:R-:W-:Y:S05]  /*b950*/  WARPSYNC.ALL ;  /* 0x0000000000007948 */ /* 0x000fea0003800000 */
[----:B------:R-:W1:Y:S01]  /*b960*/  SHFL.BFLY PT, R0, R21, 0x2, 0x1f ;  /* 0x0c401f0015007f89 */ /* 0x000e6200000e0000 */
[----:B------:R-:W-:Y:S01]  /*b970*/  VIADD R22, R22, 0x1 ;  /* 0x0000000116167836 */ /* 0x000fe20000000000 */
[----:B------:R-:W-:Y:S01]  /*b980*/  MOV R6, 0xff800000 ;  /* 0xff80000000067802 */ /* 0x000fe20000000f00 */
[----:B------:R-:W-:Y:S01]  /*b990*/  VIADD R212, R212, 0x1 ;  /* 0x00000001d4d47836 */ /* 0x000fe20000000000 */
[----:B------:R-:W3:Y:S01]  /*b9a0*/  SHFL.BFLY PT, R7, R20, 0x2, 0x1f ;  /* 0x0c401f0014077f89 */ /* 0x000ee200000e0000 */
[----:B------:R4:W-:Y:S08]  /*b9b0*/  BAR.ARV R181, 0x100 ;  /* 0x000400b50000751d */ /* 0x0009f00000002000 */
[----:B------:R-:W-:Y:S06]  /*b9c0*/  BAR.ARV 0x8, 0x120 ;  /* 0x0204800000007b1d */ /* 0x000fec0000002000 */
[----:B------:R-:W-:Y:S01]  /*b9d0*/  ISETP.NE.AND P0, PT, R22, 0x2, PT ;  /* 0x000000021600780c */ /* 0x000fe20003f05270 */
[----:B-1----:R-:W-:Y:S01]  /*b9e0*/  FADD.FTZ R0, R0, R21 ;  /* 0x0000001500007221 */ /* 0x002fe20000010000 */
[----:B------:R-:W-:-:S02]  /*b9f0*/  PLOP3.LUT P1, PT, PT, PT, PT, 0x8, 0x0 ;  /* 0x000000000000781c */ /* 0x000fc40003f2e170 */
[----:B------:R-:W-:Y:S01]  /*ba00*/  SEL R9, RZ, 0x1, P0 ;  /* 0x00000001ff097807 */ /* 0x000fe20000000000 */
[----:B---3--:R-:W-:Y:S01]  /*ba10*/  FADD.FTZ R4, R7, R20 ;  /* 0x0000001407047221 */ /* 0x008fe20000010000 */
[----:B------:R-:W1:Y:S01]  /*ba20*/  SHFL.BFLY PT, R5, R0, 0x1, 0x1f ;  /* 0x0c201f0000057f89 */ /* 0x000e6200000e0000 */
[----:B------:R-:W-:Y:S02]  /*ba30*/  SEL R22, R22, RZ, P0 ;  /* 0x000000ff16167207 */ /* 0x000fe40000000000 */
[----:B------:R-:W-:Y:S01]  /*ba40*/  LOP3.LUT R200, R200, R9, RZ, 0x3c, !PT ;  /* 0x00000009c8c87212 */ /* 0x000fe200078e3cff */
[----:B------:R-:W3:Y:S01]  /*ba50*/  SHFL.BFLY PT, R7, R4, 0x1, 0x1f ;  /* 0x0c201f0004077f89 */ /* 0x000ee200000e0000 */
[----:B-1----:R-:W-:Y:S01]  /*ba60*/  FADD.FTZ R8, R0, R5 ;  /* 0x0000000500087221 */ /* 0x002fe20000010000 */
[----:B------:R-:W-:Y:S02]  /*ba70*/  IMAD.MOV.U32 R5, RZ, RZ, RZ ;  /* 0x000000ffff057224 */ /* 0x000fe400078e00ff */
[----:B------:R-:W-:-:S02]  /*ba80*/  IMAD.MOV.U32 R0, RZ, RZ, RZ ;  /* 0x000000ffff007224 */ /* 0x000fc400078e00ff */
[----:B---3--:R-:W-:Y:S01]  /*ba90*/  FADD.FTZ R7, R4, R7 ;  /* 0x0000000704077221 */ /* 0x008fe20000010000 */
[----:B------:R-:W-:-:S04]  /*baa0*/  FSETP.NE.FTZ.AND P2, PT, R8, RZ, PT ;  /* 0x000000ff0800720b */ /* 0x000fc80003f55000 */
[----:B------:R-:W-:-:S09]  /*bab0*/  FSETP.NE.FTZ.AND P3, PT, R7, RZ, PT ;  /* 0x000000ff0700720b */ /* 0x000fd20003f75000 */
[----:B------:R-:W1:Y:S01]  /*bac0*/  @P2 MUFU.LG2 R10, R8 ;  /* 0x00000008000a2308 */ /* 0x000e620000000c00 */
[----:B------:R-:W-:-:S03]  /*bad0*/  @P2 FMUL.FTZ R11, R3, 0.69314718246459960938 ;  /* 0x3f317218030b2820 */ /* 0x000fc60000410000 */
[----:B0-2---:R-:W-:-:S04]  /*bae0*/  @P3 FMUL.FTZ R13, R3, 0.69314718246459960938 ;  /* 0x3f317218030d3820 */ /* 0x005fc80000410000 */
[----:B------:R-:W0:Y:S08]  /*baf0*/  @P3 MUFU.LG2 R14, R7 ;  /* 0x00000007000e3308 */ /* 0x000e300000000c00 */
[----:B------:R-:W2:Y:S01]  /*bb00*/  @P2 MUFU.RCP R5, R8 ;  /* 0x0000000800052308 */ /* 0x000ea20000001000 */
[----:B-1----:R-:W-:-:S04]  /*bb10*/  @P2 FMUL.FTZ R10, R10, 0.69314718246459960938 ;  /* 0x3f3172180a0a2820 */ /* 0x002fc80000410000 */
[----:B------:R-:W-:-:S03]  /*bb20*/  @P2 FFMA.FTZ R6, R11, R12, R10 ;  /* 0x0000000c0b062223 */ /* 0x000fc6000001000a */
[----:B------:R-:W1:Y:S01]  /*bb30*/  @P3 MUFU.RCP R0, R7 ;  /* 0x0000000700003308 */ /* 0x000e620000001000 */
[----:B0-----:R-:W-:Y:S01]  /*bb40*/  @P3 FMUL.FTZ R14, R14, 0.69314718246459960938 ;  /* 0x3f3172180e0e3820 */ /* 0x001fe20000410000 */
        /* <DEDUP_REMOVED lines=8> */
[-C--:B-1----:R-:W-:Y:S01]  /*bbd0*/  FMUL.FTZ R9, R43, R0.reuse ;  /* 0x000000002b097220 */ /* 0x082fe20000410000 */
        /* <DEDUP_REMOVED lines=59> */
[-C--:B------:R-:W-:Y:S01]  /*bf90*/  FMUL.FTZ R92, R27, R0.reuse ;  /* 0x000000001b5c7220 */ /* 0x080fe20000410000 */
[-C--:B------:R-:W-:Y:S01]  /*bfa0*/  FMUL.FTZ R80, R35, R0.reuse ;  /* 0x0000000023507220 */ /* 0x080fe20000410000 */
[-C--:B------:R-:W-:Y:S01]  /*bfb0*/  FMUL.FTZ R43, R46, R0.reuse ;  /* 0x000000002e2b7220 */ /* 0x080fe20000410000 */
[-C--:B------:R-:W-:Y:S01]  /*bfc0*/  FMUL.FTZ R51, R54, R0.reuse ;  /* 0x0000000036337220 */ /* 0x080fe20000410000 */
[-C--:B------:R-:W-:Y:S01]  /*bfd0*/  FMUL.FTZ R59, R62, R0.reuse ;  /* 0x000000003e3b7220 */ /* 0x080fe20000410000 */
[----:B------:R-:W-:Y:S01]  /*bfe0*/  FMUL.FTZ R67, R71, R0 ;  /* 0x0000000047437220 */ /* 0x000fe20000410000 */
[----:B------:R-:W-:-:S02]  /*bff0*/  IMAD.MOV.U32 R5, RZ, RZ, -0x800000 ;  /* 0xff800000ff057424 */ /* 0x000fc400078e00ff */
        /* <DEDUP_REMOVED lines=54> */
[----:B----4-:R-:W-:-:S07]  /*c360*/  @P3 FFMA.FTZ R5, R13, R180, R14 ;  /* 0x000000b40d053223 */ /* 0x010fce000001000e */
.L_x_487:
[----:B------:R-:W-:Y:S05]  /*c370*/  WARPSYNC.ALL ;  /* 0x0000000000007948 */ /* 0x000fea0003800000 */
[----:B------:R-:W0:Y:S08]  /*c380*/  S2UR UR5, SR_CgaCtaId ;  /* 0x00000000000579c3 */ /* 0x000e300000008800 */
[----:B------:R-:W-:Y:S06]  /*c390*/  BAR.SYNC.DEFER_BLOCKING 0x5, 0x120 ;  /* 0x0144800000007b1d */ /* 0x000fec0000010000 */
[----:B------:R-:W-:Y:S01]  /*c3a0*/  UMOV UR4, 0x400 ;  /* 0x0000040000047882 */ /* 0x000fe20000000000 */
[----:B------:R-:W-:Y:S01]  /*c3b0*/  BSSY B0, `(.L_x_543) ;  /* 0x000028f000007945 */ /* 0x000fe20003800000 */
[----:B0-----:R-:W-:-:S06]  /*c3c0*/  ULEA UR4, UR5, UR4, 0x18 ;  /* 0x0000000405047291 */ /* 0x001fcc000f8ec03f */
[----:B------:R-:W-:-:S05]  /*c3d0*/  IMAD.U32 R18, RZ, RZ, UR4 ;  /* 0x00000004ff127e24 */ /* 0x000fca000f8e00ff */
[----:B------:R0:W1:Y:S01]  /*c3e0*/  LDS.128 R84, [R18+0x228d0] ;  /* 0x0228d00012547984 */ /* 0x0000620000000c00 */
[----:B------:R-:W-:Y:S06]  /*c3f0*/  BAR.ARV 0x4, 0x120 ;  /* 0x0104800000007b1d */ /* 0x000fec0000002000 */
[----:B------:R-:W-:Y:S05]  /*c400*/  @P1 BRA `(.L_x_544) ;  /* 0x0000001c00481947 */ /* 0x000fea0003800000 */
[----:B------:R-:W2:Y:S01]  /*c410*/  S2R R13, SR_SWINHI ;  /* 0x00000000000d7919 */ /* 0x000ea20000002f00 */
[----:B------:R-:W-:Y:S05]  /*c420*/  WARPSYNC.ALL ;  /* 0x0000000000007948 */ /* 0x000fea0003800000 */
[----:B------:R-:W-:Y:S01]  /*c430*/  BAR.SYNC.DEFER_BLOCKING 0x1, 0x100 ;  /* 0x0044000000007b1d */ /* 0x000fe20000010000 */
[----:B------:R-:W-:Y:S02]  /*c440*/  F2FP.F16.F32.PACK_AB R24, R25, R24 ;  /* 0x000000181918723e */ /* 0x000fe400000000ff */
[----:B------:R-:W-:Y:S02]  /*c450*/  F2FP.F16.F32.PACK_AB R25, R92, R26 ;  /* 0x0000001a5c19723e */ /* 0x000fe400000000ff */
[----:B------:R-:W-:Y:S01]  /*c460*/  F2FP.F16.F32.PACK_AB R32, R33, R32 ;  /* 0x000000202120723e */ /* 0x000fe200000000ff */
[----:B------:R-:W-:Y:S01]  /*c470*/  ULDC.64 UR4, c[0x0][0xbd8] ;  /* 0x0002f60000047ab9 */ /* 0x000fe20000000a00 */
[----:B------:R-:W-:-:S02]  /*c480*/  F2FP.F16.F32.PACK_AB R26, R29, R28 ;  /* 0x0000001c1d1a723e */ /* 0x000fc400000000ff */
[----:B------:R-:W-:Y:S02]  /*c490*/  F2FP.F16.F32.PACK_AB R27, R88, R27 ;  /* 0x0000001b581b723e */ /* 0x000fe400000000ff */
[----:B------:R-:W-:Y:S02]  /*c4a0*/  F2FP.F16.F32.PACK_AB R33, R80, R34 ;  /* 0x000000225021723e */ /* 0x000fe400000000ff */
[----:B------:R-:W-:Y:S02]  /*c4b0*/  F2FP.F16.F32.PACK_AB R40, R41, R40 ;  /* 0x000000282928723e */ /* 0x000fe400000000ff */
[----:B------:R-:W-:Y:S02]  /*c4c0*/  F2FP.F16.F32.PACK_AB R34, R37, R36 ;  /* 0x000000242522723e */ /* 0x000fe400000000ff */
[----:B------:R-:W-:Y:S02]  /*c4d0*/  F2FP.F16.F32.PACK_AB R35, R76, R35 ;  /* 0x000000234c23723e */ /* 0x000fe400000000ff */
[----:B------:R-:W-:-:S02]  /*c4e0*/  F2FP.F16.F32.PACK_AB R41, R9, R42 ;  /* 0x0000002a0929723e */ /* 0x000fc400000000ff */
[----:B------:R-:W-:Y:S02]  /*c4f0*/  F2FP.F16.F32.PACK_AB R48, R49, R48 ;  /* 0x000000303130723e */ /* 0x000fe400000000ff */
[----:B------:R-:W-:Y:S02]  /*c500*/  F2FP.F16.F32.PACK_AB R42, R45, R44 ;  /* 0x0000002c2d2a723e */ /* 0x000fe400000000ff */
[----:B------:R-:W-:Y:S02]  /*c510*/  F2FP.F16.F32.PACK_AB R43, R47, R43 ;  /* 0x0000002b2f2b723e */ /* 0x000fe400000000ff */
[----:B------:R-:W-:Y:S02]  /*c520*/  MOV R10, R18 ;  /* 0x00000012000a7202 */ /* 0x000fe40000000f00 */
[----:B--2---:R-:W-:Y:S02]  /*c530*/  MOV R11, R13 ;  /* 0x0000000d000b7202 */ /* 0x004fe40000000f00 */
[----:B------:R-:W-:-:S02]  /*c540*/  F2FP.F16.F32.PACK_AB R49, R8, R50 ;  /* 0x000000320831723e */ /* 0x000fc400000000ff */
[----:B------:R-:W-:Y:S01]  /*c550*/  F2FP.F16.F32.PACK_AB R56, R57, R56 ;  /* 0x000000383938723e */ /* 0x000fe200000000ff */
[----:B------:R-:W-:Y:S01]  /*c560*/  IMAD.WIDE R130, R233, 0x2, R10 ;  /* 0x00000002e9827825 */ /* 0x000fe200078e020a */
[----:B------:R-:W-:Y:S02]  /*c570*/  F2FP.F16.F32.PACK_AB R50, R53, R52 ;  /* 0x000000343532723e */ /* 0x000fe400000000ff */
[----:B------:R-:W-:Y:S02]  /*c580*/  F2FP.F16.F32.PACK_AB R51, R55, R51 ;  /* 0x000000333733723e */ /* 0x000fe400000000ff */
[C---:B------:R-:W-:Y:S02]  /*c590*/  IADD3 R177, P1, R130.reuse, 0x20, RZ ;  /* 0x0000002082b17810 */ /* 0x040fe40007f3e0ff */
[C---:B------:R-:W-:Y:S02]  /*c5a0*/  IADD3 R181, P3, R130.reuse, 0x60, RZ ;  /* 0x0000006082b57810 */ /* 0x040fe40007f7e0ff */
[C---:B------:R-:W-:Y:S01]  /*c5b0*/  IADD3 R179, P2, R130.reuse, 0x40, RZ ;  /* 0x0000004082b37810 */ /* 0x040fe20007f5e0ff */
[----:B------:R-:W-:Y:S01]  /*c5c0*/  IMAD.X R21, RZ, RZ, R131, P1 ;  /* 0x000000ffff157224 */ /* 0x000fe200008e0683 */
[----:B------:R-:W-:-:S02]  /*c5d0*/  IADD3 R183, P4, R130, 0x4000, RZ ;  /* 0x0000400082b77810 */ /* 0x000fc40007f9e0ff */
[----:B------:R-:W-:Y:S01]  /*c5e0*/  LOP3.LUT R20, R177, 0x380, RZ, 0xc0, !PT ;  /* 0x00000380b1147812 */ /* 0x000fe200078ec0ff */
[--C-:B-----5:R-:W-:Y:S01]  /*c5f0*/  IMAD.X R31, RZ, RZ, R131.reuse, P2 ;  /* 0x000000ffff1f7224 */ /* 0x120fe200010e0683 */
[----:B------:R-:W-:Y:S01]  /*c600*/  LOP3.LUT R38, R181, 0x380, RZ, 0xc0, !PT ;  /* 0x00000380b5267812 */ /* 0x000fe200078ec0ff */
[--C-:B------:R-:W-:Y:S01]  /*c610*/  IMAD.X R91, RZ, RZ, R131.reuse, P4 ;  /* 0x000000ffff5b7224 */ /* 0x100fe200020e0683 */
[----:B------:R-:W-:Y:S02]  /*c620*/  SHF.R.U64 R20, R20, 0x3, RZ ;  /* 0x0000000314147819 */ /* 0x000fe400000012ff */
[----:B------:R-:W-:Y:S02]  /*c630*/  IADD3 R106, P2, R130, 0x8000, RZ ;  /* 0x00008000826a7810 */ /* 0x000fe40007f5e0ff */
[----:B------:R-:W-:Y:S02]  /*c640*/  SHF.R.U64 R38, R38, 0x3, RZ ;  /* 0x0000000326267819 */ /* 0x000fe400000012ff */
[C---:B------:R-:W-:Y:S01]  /*c650*/  IADD3 R114, P4, R130.reuse, 0x8040, RZ ;  /* 0x0000804082727810 */ /* 0x040fe20007f9e0ff */
[----:B------:R-:W-:Y:S01]  /*c660*/  IMAD.X R107, RZ, RZ, R131, P2 ;  /* 0x000000ffff6b7224 */ /* 0x000fe200010e0683 */
[----:B------:R-:W-:-:S02]  /*c670*/  IADD3 R187, P0, R130, 0x4040, RZ ;  /* 0x0000404082bb7810 */ /* 0x000fc40007f1e0ff */
[----:B------:R-:W-:Y:S01]  /*c680*/  LOP3.LUT R20, R20, R177, RZ, 0x3c, !PT ;  /* 0x000000b114147212 */ /* 0x000fe200078e3cff */
[--C-:B------:R-:W-:Y:S01]  /*c690*/  IMAD.X R115, RZ, RZ, R131.reuse, P4 ;  /* 0x000000ffff737224 */ /* 0x100fe200020e0683 */
[----:B------:R-:W-:Y:S01]  /*c6a0*/  IADD3.X R39, RZ, R131, RZ, P3, !PT ;  /* 0x00000083ff277210 */ /* 0x000fe20001ffe4ff */
[----:B------:R-:W-:Y:S01]  /*c6b0*/  IMAD.X R99, RZ, RZ, R131, P0 ;  /* 0x000000ffff637224 */ /* 0x000fe200000e0683 */
[----:B------:R-:W-:Y:S02]  /*c6c0*/  LOP3.LUT R38, R38, R181, RZ, 0x3c, !PT ;  /* 0x000000b526267212 */ /* 0x000fe400078e3cff */
[----:B------:R-:W-:Y:S02]  /*c6d0*/  LOP3.LUT R177, R106, 0x380, RZ, 0xc0, !PT ;  /* 0x000003806ab17812 */ /* 0x000fe400078ec0ff */
[----:B------:R-:W-:Y:S02]  /*c6e0*/  IADD3 R110, P3, R130, 0x8020, RZ ;  /* 0x00008020826e7810 */ /* 0x000fe40007f7e0ff */
[----:B------:R-:W-:-:S02]  /*c6f0*/  LOP3.LUT R181, R114, 0x380, RZ, 0xc0, !PT ;  /* 0x0000038072b57812 */ /* 0x000fc400078ec0ff */
[----:B------:R-:W-:Y:S02]  /*c700*/  LOP3.LUT R30, R179, 0x380, RZ, 0xc0, !PT ;  /* 0x00000380b31e7812 */ /* 0x000fe400078ec0ff */
[C---:B------:R-:W-:Y:S02]  /*c710*/  LOP3.LUT R15, R130.reuse, 0x380, RZ, 0xc0, !PT ;  /* 0x00000380820f7812 */ /* 0x040fe400078ec0ff */
[----:B------:R-:W-:Y:S02]  /*c720*/  SHF.R.U64 R177, R177, 0x3, RZ ;  /* 0x00000003b1b17819 */ /* 0x000fe400000012ff */
[C---:B------:R-:W-:Y:S02]  /*c730*/  IADD3 R185, P5, R130.reuse, 0x4020, RZ ;  /* 0x0000402082b97810 */ /* 0x040fe40007fbe0ff */
[C---:B------:R-:W-:Y:S02]  /*c740*/  IADD3 R189, P1, R130.reuse, 0x4060, RZ ;  /* 0x0000406082bd7810 */ /* 0x040fe40007f3e0ff */
[C---:B------:R-:W-:Y:S01]  /*c750*/  IADD3 R12, P0, R130.reuse, 0xc000, RZ ;  /* 0x0000c000820c7810 */ /* 0x040fe20007f1e0ff */
[--C-:B------:R-:W-:Y:S01]  /*c760*/  IMAD.X R95, RZ, RZ, R131.reuse, P5 ;  /* 0x000000ffff5f7224 */ /* 0x100fe200028e0683 */
[----:B------:R-:W-:Y:S01]  /*c770*/  IADD3.X R111, RZ, R131, RZ, P3, !PT ;  /* 0x00000083ff6f7210 */ /* 0x000fe20001ffe4ff */
[--C-:B------:R-:W-:Y:S01]  /*c780*/  IMAD.X R103, RZ, RZ, R131.reuse, P1 ;  /* 0x000000ffff677224 */ /* 0x100fe200008e0683 */
[----:B------:R-:W-:Y:S01]  /*c790*/  SHF.R.U64 R181, R181, 0x3, RZ ;  /* 0x00000003b5b57819 */ /* 0x000fe200000012ff */
[----:B------:R-:W-:Y:S01]  /*c7a0*/  IMAD.X R123, RZ, RZ, R131, P0 ;  /* 0x000000ffff7b7224 */ /* 0x000fe200000e0683 */
[----:B------:R-:W-:-:S02]  /*c7b0*/  IADD3 R151, P2, R130, 0xc040, RZ ;  /* 0x0000c04082977810 */ /* 0x000fc40007f5e0ff */
[----:B------:R-:W-:Y:S02]  /*c7c0*/  IADD3 R14, P3, R130, 0xc060, RZ ;  /* 0x0000c060820e7810 */ /* 0x000fe40007f7e0ff */
[----:B------:R-:W-:Y:S01]  /*c7d0*/  SHF.R.U64 R30, R30, 0x3, RZ ;  /* 0x000000031e1e7819 */ /* 0x000fe200000012ff */
[----:B------:R-:W-:Y:S01]  /*c7e0*/  IMAD.X R13, RZ, RZ, R131, P2 ;  /* 0x000000ffff0d7224 */ /* 0x000fe200010e0683 */
[----:B------:R-:W-:Y:S02]  /*c7f0*/  SHF.R.U64 R15, R15, 0x3, RZ ;  /* 0x000000030f0f7819 */ /* 0x000fe400000012ff */
[----:B------:R-:W-:Y:S02]  /*c800*/  LOP3.LUT R90, R183, 0x380, RZ, 0xc0, !PT ;  /* 0x00000380b75a7812 */ /* 0x000fe400078ec0ff */
[----:B------:R-:W-:Y:S02]  /*c810*/  LOP3.LUT R106, R177, R106, RZ, 0x3c, !PT ;  /* 0x0000006ab16a7212 */ /* 0x000fe400078e3cff */
[----:B------:R-:W-:-:S02]  /*c820*/  LOP3.LUT R94, R185, 0x380, RZ, 0xc0, !PT ;  /* 0x00000380b95e7812 */ /* 0x000fc400078ec0ff */
[----:B------:R-:W-:Y:S02]  /*c830*/  LOP3.LUT R114, R181, R114, RZ, 0x3c, !PT ;  /* 0x00000072b5727212 */ /* 0x000fe400078e3cff */
[----:B------:R-:W-:Y:S02]  /*c840*/  LOP3.LUT R177, R12, 0x380, RZ, 0xc0, !PT ;  /* 0x000003800cb17812 */ /* 0x000fe400078ec0ff */
[----:B------:R-:W-:Y:S02]  /*c850*/  LOP3.LUT R30, R30, R179, RZ, 0x3c, !PT ;  /* 0x000000b31e1e7212 */ /* 0x000fe400078e3cff */
[----:B------:R-:W-:Y:S02]  /*c860*/  LOP3.LUT R98, R187, 0x380, RZ, 0xc0, !PT ;  /* 0x00000380bb627812 */ /* 0x000fe400078ec0ff */
[----:B------:R-:W-:Y:S02]  /*c870*/  LOP3.LUT R176, R151, 0x380, RZ, 0xc0, !PT ;  /* 0x0000038097b07812 */ /* 0x000fe400078ec0ff */
[----:B------:R-:W-:-:S02]  /*c880*/  LOP3.LUT R181, R14, 0x380, RZ, 0xc0, !PT ;  /* 0x000003800eb57812 */ /* 0x000fc400078ec0ff */
[C---:B------:R-:W-:Y:S02]  /*c890*/  IADD3 R118, P5, R130.reuse, 0x8060, RZ ;  /* 0x0000806082767810 */ /* 0x040fe40007fbe0ff */
[----:B-1----:R-:W-:Y:S02]  /*c8a0*/  IADD3 R84, P1, R130, 0xc020, RZ ;  /* 0x0000c02082547810 */ /* 0x002fe40007f3e0ff */
[----:B------:R-:W-:Y:S01]  /*c8b0*/  LOP3.LUT R102, R189, 0x380, RZ, 0xc0, !PT ;  /* 0x00000380bd667812 */ /* 0x000fe200078ec0ff */
[--C-:B------:R-:W-:Y:S01]  /*c8c0*/  IMAD.X R119, RZ, RZ, R131.reuse, P5 ;  /* 0x000000ffff777224 */ /* 0x100fe200028e0683 */
[----:B------:R-:W-:Y:S01]  /*c8d0*/  LOP3.LUT R179, R110, 0x380, RZ, 0xc0, !PT ;  /* 0x000003806eb37812 */ /* 0x000fe200078ec0ff */
[----:B------:R-:W-:Y:S01]  /*c8e0*/  IMAD.X R127, RZ, RZ, R131, P1 ;  /* 0x000000ffff7f7224 */ /* 0x000fe200008e0683 */
[----:B------:R-:W-:Y:S02]  /*c8f0*/  LOP3.LUT R130, R15, R130, RZ, 0x3c, !PT ;  /* 0x000000820f827212 */ /* 0x000fe400078e3cff */
[----:B------:R-:W-:-:S02]  /*c900*/  SHF.R.U64 R90, R90, 0x3, RZ ;  /* 0x000000035a5a7819 */ /* 0x000fc400000012ff */
[----:B------:R-:W-:Y:S02]  /*c910*/  SHF.R.U64 R94, R94, 0x3, RZ ;  /* 0x000000035e5e7819 */ /* 0x000fe400000012ff */
[----:B------:R-:W-:Y:S02]  /*c920*/  SHF.R.U64 R177, R177, 0x3, RZ ;  /* 0x00000003b1b17819 */ /* 0x000fe400000012ff */
[----:B------:R-:W-:Y:S02]  /*c930*/  SHF.R.U64 R98, R98, 0x3, RZ ;  /* 0x0000000362627819 */ /* 0x000fe400000012ff */
[----:B------:R-:W-:Y:S02]  /*c940*/  SHF.R.U64 R176, R176, 0x3, RZ ;  /* 0x00000003b0b07819 */ /* 0x000fe400000012ff */
[----:B------:R-:W-:Y:S02]  /*c950*/  SHF.R.U64 R181, R181, 0x3, RZ ;  /* 0x00000003b5b57819 */ /* 0x000fe400000012ff */
[----:B------:R-:W-:-:S02]  /*c960*/  SHF.R.U64 R102, R102, 0x3, RZ ;  /* 0x0000000366667819 */ /* 0x000fc400000012ff */
[----:B------:R-:W-:Y:S02]  /*c970*/  SHF.R.U64 R179, R179, 0x3, RZ ;  /* 0x00000003b3b37819 */ /* 0x000fe400000012ff */
[----:B------:R-:W-:Y:S02]  /*c980*/  LOP3.LUT R90, R90, R183, RZ, 0x3c, !PT ;  /* 0x000000b75a5a7212 */ /* 0x000fe400078e3cff */
[----:B------:R-:W-:Y:S02]  /*c990*/  MOV R130, R130 ;  /* 0x0000008200827202 */ /* 0x000fe40000000f00 */
[----:B------:R-:W-:Y:S02]  /*c9a0*/  LOP3.LUT R94, R94, R185, RZ, 0x3c, !PT ;  /* 0x000000b95e5e7212 */ /* 0x000fe400078e3cff */
[----:B------:R-:W-:Y:S01]  /*c9b0*/  LOP3.LUT R122, R177, R12, RZ, 0x3c, !PT ;  /* 0x0000000cb17a7212 */ /* 0x000fe200078e3cff */
[----:B------:R1:W-:Y:S01]  /*c9c0*/  STSM.16.M88.4 [R130], R24 ;  /* 0x0000001882007844 */ /* 0x0003e20000000200 */
[----:B------:R-:W-:-:S02]  /*c9d0*/  MOV R28, R20 ;  /* 0x00000014001c7202 */ /* 0x000fc40000000f00 */
[----:B------:R-:W-:Y:S02]  /*c9e0*/  IADD3.X R15, RZ, R131, RZ, P3, !PT ;  /* 0x00000083ff0f7210 */ /* 0x000fe40001ffe4ff */
[----:B------:R-:W-:Y:S01]  /*c9f0*/  LOP3.LUT R98, R98, R187, RZ, 0x3c, !PT ;  /* 0x000000bb62627212 */ /* 0x000fe200078e3cff */
[----:B------:R2:W-:Y:S01]  /*ca00*/  STSM.16.M88.4 [R28], R32 ;  /* 0x000000201c007844 */ /* 0x0005e20000000200 */
[----:B------:R-:W-:Y:S02]  /*ca10*/  LOP3.LUT R183, R118, 0x380, RZ, 0xc0, !PT ;  /* 0x0000038076b77812 */ /* 0x000fe400078ec0ff */
[----:B------:R-:W-:Y:S02]  /*ca20*/  LOP3.LUT R12, R176, R151, RZ, 0x3c, !PT ;  /* 0x00000097b00c7212 */ /* 0x000fe400078e3cff */
[----:B------:R-:W-:Y:S02]  /*ca30*/  LOP3.LUT R14, R181, R14, RZ, 0x3c, !PT ;  /* 0x0000000eb50e7212 */ /* 0x000fe400078e3cff */
[----:B------:R-:W-:-:S02]  /*ca40*/  MOV R30, R30 ;  /* 0x0000001e001e7202 */ /* 0x000fc40000000f00 */
[----:B------:R-:W-:Y:S02]  /*ca50*/  LOP3.LUT R102, R102, R189, RZ, 0x3c, !PT ;  /* 0x000000bd66667212 */ /* 0x000fe400078e3cff */
[----:B------:R-:W-:Y:S01]  /*ca60*/  LOP3.LUT R110, R179, R110, RZ, 0x3c, !PT ;  /* 0x0000006eb36e7212 */ /* 0x000fe200078e3cff */
[----:B------:R3:W-:Y:S01]  /*ca70*/  STSM.16.M88.4 [R30], R40 ;  /* 0x000000281e007844 */ /* 0x0007e20000000200 */
[----:B------:R-:W-:Y:S02]  /*ca80*/  MOV R38, R38 ;  /* 0x0000002600267202 */ /* 0x000fe40000000f00 */
[----:B------:R-:W-:Y:S02]  /*ca90*/  F2FP.F16.F32.PACK_AB R57, R7, R58 ;  /* 0x0000003a0739723e */ /* 0x000fe400000000ff */
[----:B------:R-:W-:Y:S01]  /*caa0*/  F2FP.F16.F32.PACK_AB R64, R65, R64 ;  /* 0x000000404140723e */ /* 0x000fe200000000ff */
[----:B------:R-:W-:Y:S01]  /*cab0*/  STSM.16.M88.4 [R38], R48 ;  /* 0x0000003026007844 */ /* 0x000fe20000000200 */
[----:B------:R-:W-:-:S02]  /*cac0*/  LOP3.LUT R179, R84, 0x380, RZ, 0xc0, !PT ;  /* 0x0000038054b37812 */ /* 0x000fc400078ec0ff */
[----:B------:R-:W-:Y:S02]  /*cad0*/  MOV R90, R90 ;  /* 0x0000005a005a7202 */ /* 0x000fe40000000f00 */
[----:B------:R-:W-:Y:S02]  /*cae0*/  F2FP.F16.F32.PACK_AB R58, R61, R60 ;  /* 0x0000003c3d3a723e */ /* 0x000fe400000000ff */
[----:B------:R-:W-:Y:S02]  /*caf0*/  F2FP.F16.F32.PACK_AB R59, R63, R59 ;  /* 0x0000003b3f3b723e */ /* 0x000fe400000000ff */
[----:B------:R-:W-:Y:S01]  /*cb00*/  F2FP.F16.F32.PACK_AB R65, R3, R66 ;  /* 0x000000420341723e */ /* 0x000fe200000000ff */
[----:B------:R-:W-:Y:S01]  /*cb10*/  IMAD.MOV.U32 R3, RZ, RZ, RZ ;  /* 0x000000ffff037224 */ /* 0x000fe200078e00ff */
[----:B------:R-:W-:Y:S01]  /*cb20*/  F2FP.F16.F32.PACK_AB R72, R73, R72 ;  /* 0x000000484948723e */ /* 0x000fe200000000ff */
[----:B------:R-:W-:Y:S01]  /*cb30*/  STSM.16.M88.4 [R90], R56 ;  /* 0x000000385a007844 */ /* 0x000fe20000000200 */
[----:B------:R-:W-:-:S02]  /*cb40*/  MOV R94, R94 ;  /* 0x0000005e005e7202 */ /* 0x000fc40000000f00 */
[----:B------:R-:W-:Y:S02]  /*cb50*/  F2FP.F16.F32.PACK_AB R66, R69, R68 ;  /* 0x000000444542723e */ /* 0x000fe400000000ff */
[----:B------:R-:W-:Y:S02]  /*cb60*/  F2FP.F16.F32.PACK_AB R67, R67, R70 ;  /* 0x000000464343723e */ /* 0x000fe400000000ff */
[----:B------:R-:W-:Y:S02]  /*cb70*/  F2FP.F16.F32.PACK_AB R73, R75, R74 ;  /* 0x0000004a4b49723e */ /* 0x000fe400000000ff */
[----:B------:R-:W-:Y:S01]  /*cb80*/  SHF.R.U64 R183, R183, 0x3, RZ ;  /* 0x00000003b7b77819 */ /* 0x000fe200000012ff */
[----:B------:R-:W-:Y:S01]  /*cb90*/  STSM.16.M88.4 [R94], R64 ;  /* 0x000000405e007844 */ /* 0x000fe20000000200 */
[----:B------:R-:W-:Y:S02]  /*cba0*/  MOV R98, R98 ;  /* 0x0000006200627202 */ /* 0x000fe40000000f00 */
[----:B------:R-:W-:-:S02]  /*cbb0*/  MOV R21, R12 ;  /* 0x0000000c00157202 */ /* 0x000fc40000000f00 */
[----:B------:R-:W-:Y:S02]  /*cbc0*/  MOV R20, R14 ;  /* 0x0000000e00147202 */ /* 0x000fe40000000f00 */
[----:B------:R-:W-:Y:S02]  /*cbd0*/  F2FP.F16.F32.PACK_AB R74, R77, R163 ;  /* 0x000000a34d4a723e */ /* 0x000fe400000000ff */
[----:B------:R-:W-:Y:S02]  /*cbe0*/  F2FP.F16.F32.PACK_AB R75, R79, R78 ;  /* 0x0000004e4f4b723e */ /* 0x000fe400000000ff */
[----:B------:R-:W-:Y:S02]  /*cbf0*/  MOV R102, R102 ;  /* 0x0000006600667202 */ /* 0x000fe40000000f00 */
[----:B------:R-:W-:Y:S01]  /*cc00*/  F2FP.F16.F32.PACK_AB R12, R81, R164 ;  /* 0x000000a4510c723e */ /* 0x000fe200000000ff */
[----:B------:R-:W-:Y:S01]  /*cc10*/  STSM.16.M88.4 [R98], R72 ;  /* 0x0000004862007844 */ /* 0x000fe20000000200 */
[----:B------:R-:W-:-:S02]  /*cc20*/  F2FP.F16.F32.PACK_AB R13, R83, R82 ;  /* 0x00000052530d723e */ /* 0x000fc400000000ff */
[----:B------:R-:W-:Y:S02]  /*cc30*/  F2FP.F16.F32.PACK_AB R14, R4, R165 ;  /* 0x000000a5040e723e */ /* 0x000fe400000000ff */
[----:B------:R-:W-:Y:S02]  /*cc40*/  F2FP.F16.F32.PACK_AB R15, R54, R46 ;  /* 0x0000002e360f723e */ /* 0x000fe400000000ff */
[----:B------:R-:W-:Y:S02]  /*cc50*/  SHF.R.U64 R179, R179, 0x3, RZ ;  /* 0x00000003b3b37819 */ /* 0x000fe400000012ff */
[----:B------:R-:W-:Y:S01]  /*cc60*/  LOP3.LUT R118, R183, R118, RZ, 0x3c, !PT ;  /* 0x00000076b7767212 */ /* 0x000fe200078e3cff */
[----:B------:R4:W-:Y:S01]  /*cc70*/  STSM.16.M88.4 [R102], R12 ;  /* 0x0000000c66007844 */ /* 0x0009e20000000200 */
[----:B------:R-:W-:Y:S02]  /*cc80*/  MOV R106, R106 ;  /* 0x0000006a006a7202 */ /* 0x000fe40000000f00 */
[----:B-1----:R-:W-:-:S02]  /*cc90*/  F2FP.F16.F32.PACK_AB R24, R89, R166 ;  /* 0x000000a65918723e */ /* 0x002fc400000000ff */
[----:B------:R-:W-:Y:S02]  /*cca0*/  F2FP.F16.F32.PACK_AB R25, R71, R62 ;  /* 0x0000003e4719723e */ /* 0x000fe400000000ff */
[----:B------:R-:W-:Y:S02]  /*ccb0*/  F2FP.F16.F32.PACK_AB R26, R93, R167 ;  /* 0x000000a75d1a723e */ /* 0x000fe400000000ff */
[----:B------:R-:W-:Y:S02]  /*ccc0*/  F2FP.F16.F32.PACK_AB R27, R100, R96 ;  /* 0x00000060641b723e */ /* 0x000fe400000000ff */
[----:B------:R-:W-:Y:S02]  /*ccd0*/  LOP3.LUT R126, R179, R84, RZ, 0x3c, !PT ;  /* 0x00000054b37e7212 */ /* 0x000fe400078e3cff */
[----:B------:R-:W-:Y:S01]  /*cce0*/  MOV R110, R110 ;  /* 0x0000006e006e7202 */ /* 0x000fe20000000f00 */
[----:B------:R-:W-:Y:S01]  /*ccf0*/  STSM.16.M88.4 [R106], R24 ;  /* 0x000000186a007844 */ /* 0x000fe20000000200 */
[----:B--2---:R-:W-:-:S02]  /*cd00*/  F2FP.F16.F32.PACK_AB R28, R97, R168 ;  /* 0x000000a8611c723e */ /* 0x004fc400000000ff */
[----:B------:R-:W-:Y:S02]  /*cd10*/  F2FP.F16.F32.PACK_AB R29, R108, R104 ;  /* 0x000000686c1d723e */ /* 0x000fe400000000ff */
[----:B---3--:R-:W-:Y:S02]  /*cd20*/  F2FP.F16.F32.PACK_AB R30, R101, R169 ;  /* 0x000000a9651e723e */ /* 0x008fe400000000ff */
[----:B------:R-:W-:Y:S02]  /*cd30*/  F2FP.F16.F32.PACK_AB R31, R116, R112 ;  /* 0x00000070741f723e */ /* 0x000fe400000000ff */
[----:B------:R-:W-:Y:S02]  /*cd40*/  MOV R114, R114 ;  /* 0x0000007200727202 */ /* 0x000fe40000000f00 */
[----:B----4-:R-:W-:Y:S01]  /*cd50*/  F2FP.F16.F32.PACK_AB R12, R105, R170 ;  /* 0x000000aa690c723e */ /* 0x010fe200000000ff */
[----:B------:R-:W-:Y:S01]  /*cd60*/  STSM.16.M88.4 [R110], R28 ;  /* 0x0000001c6e007844 */ /* 0x000fe20000000200 */
[----:B------:R-:W-:-:S02]  /*cd70*/  F2FP.F16.F32.PACK_AB R13, R124, R120 ;  /* 0x000000787c0d723e */ /* 0x000fc400000000ff */
[----:B------:R-:W-:Y:S02]  /*cd80*/  F2FP.F16.F32.PACK_AB R14, R109, R171 ;  /* 0x000000ab6d0e723e */ /* 0x000fe400000000ff */
[----:B------:R-:W-:Y:S02]  /*cd90*/  F2FP.F16.F32.PACK_AB R15, R152, R128 ;  /* 0x00000080980f723e */ /* 0x000fe400000000ff */
[----:B------:R-:W-:Y:S02]  /*cda0*/  F2FP.F16.F32.PACK_AB R153, R154, R153 ;  /* 0x000000999a99723e */ /* 0x000fe400000000ff */
[----:B------:R-:W-:Y:S01]  /*cdb0*/  MOV R118, R118 ;  /* 0x0000007600767202 */ /* 0x000fe20000000f00 */
[----:B------:R1:W-:Y:S01]  /*cdc0*/  STSM.16.M88.4 [R114], R12 ;  /* 0x0000000c72007844 */ /* 0x0003e20000000200 */
[----:B------:R-:W-:Y:S02]  /*cdd0*/  F2FP.F16.F32.PACK_AB R152, R113, R172 ;  /* 0x000000ac7198723e */ /* 0x000fe400000000ff */
[----:B------:R-:W-:-:S02]  /*cde0*/  F2FP.F16.F32.PACK_AB R154, R117, R173 ;  /* 0x000000ad759a723e */ /* 0x000fc400000000ff */
[----:B------:R-:W-:Y:S02]  /*cdf0*/  F2FP.F16.F32.PACK_AB R155, R156, R155 ;  /* 0x0000009b9c9b723e */ /* 0x000fe400000000ff */
[----:B------:R-:W-:Y:S02]  /*ce00*/  F2FP.F16.F32.PACK_AB R157, R158, R157 ;  /* 0x0000009d9e9d723e */ /* 0x000fe400000000ff */
[----:B------:R-:W-:Y:S01]  /*ce10*/  MOV R122, R122 ;  /* 0x0000007a007a7202 */ /* 0x000fe20000000f00 */
[----:B------:R2:W-:Y:S01]  /*ce20*/  STSM.16.M88.4 [R118], R152 ;  /* 0x0000009876007844 */ /* 0x0005e20000000200 */
[----:B------:R-:W-:Y:S02]  /*ce30*/  F2FP.F16.F32.PACK_AB R156, R121, R174 ;  /* 0x000000ae799c723e */ /* 0x000fe400000000ff */
[----:B------:R-:W-:Y:S02]  /*ce40*/  F2FP.F16.F32.PACK_AB R158, R125, R175 ;  /* 0x000000af7d9e723e */ /* 0x000fe400000000ff */
[----:B------:R-:W-:-:S02]  /*ce50*/  F2FP.F16.F32.PACK_AB R159, R160, R159 ;  /* 0x0000009fa09f723e */ /* 0x000fc400000000ff */
[----:B------:R-:W-:Y:S02]  /*ce60*/  F2FP.F16.F32.PACK_AB R161, R162, R161 ;  /* 0x000000a1a2a1723e */ /* 0x000fe400000000ff */
[----:B------:R-:W-:Y:S01]  /*ce70*/  F2FP.F16.F32.PACK_AB R136, R137, R136 ;  /* 0x000000888988723e */ /* 0x000fe200000000ff */
[----:B------:R2:W-:Y:S01]  /*ce80*/  STSM.16.M88.4 [R122], R156 ;  /* 0x0000009c7a007844 */ /* 0x0005e20000000200 */
[----:B------:R-:W-:Y:S02]  /*ce90*/  ISETP.NE.U32.AND P0, PT, RZ, UR4, PT ;  /* 0x00000004ff007c0c */ /* 0x000fe4000bf05070 */
[----:B------:R-:W-:Y:S02]  /*cea0*/  IADD3 R8, P1, R208, UR4, RZ ;  /* 0x00000004d0087c10 */ /* 0x000fe4000ff3e0ff */
[----:B------:R-:W-:Y:S02]  /*ceb0*/  MOV R126, R126 ;  /* 0x0000007e007e7202 */ /* 0x000fe40000000f00 */
[----:B------:R-:W-:-:S02]  /*cec0*/  F2FP.F16.F32.PACK_AB R160, R129, R178 ;  /* 0x000000b281a0723e */ /* 0x000fc400000000ff */
[----:B------:R-:W-:Y:S02]  /*ced0*/  F2FP.F16.F32.PACK_AB R162, R133, R132 ;  /* 0x0000008485a2723e */ /* 0x000fe400000000ff */
[----:B------:R-:W-:Y:S02]  /*cee0*/  F2FP.F16.F32.PACK_AB R163, R135, R134 ;  /* 0x0000008687a3723e */ /* 0x000fe400000000ff */
[----:B------:R-:W-:Y:S02]  /*cef0*/  F2FP.F16.F32.PACK_AB R137, R139, R138 ;  /* 0x0000008a8b89723e */ /* 0x000fe400000000ff */
[----:B------:R-:W-:Y:S01]  /*cf00*/  F2FP.F16.F32.PACK_AB R144, R145, R144 ;  /* 0x000000909190723e */ /* 0x000fe200000000ff */
[----:B------:R2:W-:Y:S01]  /*cf10*/  STSM.16.M88.4 [R126], R160 ;  /* 0x000000a07e007844 */ /* 0x0005e20000000200 */
[----:B------:R-:W-:Y:S02]  /*cf20*/  F2FP.F16.F32.PACK_AB R138, R141, R140 ;  /* 0x0000008c8d8a723e */ /* 0x000fe400000000ff */
[----:B------:R-:W-:-:S02]  /*cf30*/  F2FP.F16.F32.PACK_AB R139, R143, R142 ;  /* 0x0000008e8f8b723e */ /* 0x000fc400000000ff */
[----:B------:R-:W-:Y:S02]  /*cf40*/  F2FP.F16.F32.PACK_AB R145, R147, R146 ;  /* 0x000000929391723e */ /* 0x000fe400000000ff */
[----:B------:R-:W-:Y:S01]  /*cf50*/  F2FP.F16.F32.PACK_AB R146, R149, R148 ;  /* 0x000000949592723e */ /* 0x000fe200000000ff */
[----:B------:R2:W-:Y:S01]  /*cf60*/  STSM.16.M88.4 [R21], R136 ;  /* 0x0000008815007844 */ /* 0x0005e20000000200 */
[----:B------:R-:W-:Y:S02]  /*cf70*/  F2FP.F16.F32.PACK_AB R147, R0, R150 ;  /* 0x000000960093723e */ /* 0x000fe400000000ff */
[----:B------:R-:W-:Y:S02]  /*cf80*/  ISETP.NE.AND.EX P0, PT, RZ, UR5, PT, P0 ;  /* 0x00000005ff007c0c */ /* 0x000fe4000bf05300 */
[----:B------:R-:W-:Y:S01]  /*cf90*/  IADD3.X R9, R209, UR5, RZ, P1, !PT ;  /* 0x00000005d1097c10 */ /* 0x000fe20008ffe4ff */
[----:B------:R-:W-:Y:S01]  /*cfa0*/  ULDC.64 UR4, c[0x0][0xbe0] ;  /* 0x0002f80000047ab9 */ /* 0x000fe20000000a00 */
[----:B------:R2:W-:Y:S01]  /*cfb0*/  STSM.16.M88.4 [R20], R144 ;  /* 0x0000009014007844 */ /* 0x0005e20000000200 */
[----:B------:R-:W-:Y:S01]  /*cfc0*/  BAR.SYNC.DEFER_BLOCKING 0x1, 0x100 ;  /* 0x0044000000007b1d */ /* 0x000fe20000010000 */
[----:B------:R-:W-:-:S04]  /*cfd0*/  ISETP.NE.U32.AND P1, PT, RZ, UR4, PT ;  /* 0x00000004ff007c0c */ /* 0x000fc8000bf25070 */
[----:B------:R-:W-:-:S13]  /*cfe0*/  ISETP.NE.AND.EX P1, PT, RZ, UR5, PT, P1 ;  /* 0x00000005ff007c0c */ /* 0x000fda000bf25310 */
[----:B------:R-:W-:Y:S01]  /*cff0*/  @P1 IADD3 R208, P2, R208, UR4, RZ ;  /* 0x00000004d0d01c10 */ /* 0x000fe2000ff5e0ff */
[----:B------:R-:W-:Y:S02]  /*d000*/  ULDC UR4, c[0x0][0xa88] ;  /* 0x0002a20000047ab9 */ /* 0x000fe40000000800 */
[----:B------:R-:W-:Y:S01]  /*d010*/  IMAD.U32 R0, RZ, RZ, UR4 ;  /* 0x00000004ff007e24 */ /* 0x000fe2000f8e00ff */
[----:B------:R-:W-:Y:S01]  /*d020*/  @P1 IADD3.X R209, R209, UR5, RZ, P2, !PT ;  /* 0x00000005d1d11c10 */ /* 0x000fe200097fe4ff */
[----:B------:R2:W5:Y:S01]  /*d030*/  @P0 LDG.E R3, desc[UR40][R8.64] ;  /* 0x0000002808030981 */ /* 0x000562000c1e1900 */
[----:B------:R-:W-:-:S03]  /*d040*/  IMAD R7, R202, 0x40, R201 ;  /* 0x00000040ca077824 */ /* 0x000fc600078e02c9 */
[----:B------:R2:W5:Y:S01]  /*d050*/  @P1 LDG.E R0, desc[UR40][R208.64] ;  /* 0x00000028d0001981 */ /* 0x000562000c1e1900 */
[----:B------:R-:W-:-:S03]  /*d060*/  IMAD.WIDE R10, R7, 0x2, R10 ;  /* 0x00000002070a7825 */ /* 0x000fc600078e020a */
[----:B-1----:R-:W-:Y:S01]  /*d070*/  IADD3 R13, P4, R10, 0x1000, RZ ;  /* 0x000010000a0d7810 */ /* 0x002fe20007f9e0ff */
[----:B------:R-:W-:-:S12]  /*d080*/  @P1 BRA `(.L_x_545) ;  /* 0x0000000000101947 */ /* 0x000fd80003800000 */
[----:B------:R-:W-:Y:S05]  /*d090*/  @!P0 BRA `(.L_x_545) ;  /* 0x00000000000c8947 */ /* 0x000fea0003800000 */
[----:B------:R-:W3:Y:S04]  /*d0a0*/  LDG.E R7, desc[UR40][R8.64] ;  /* 0x0000002808077981 */ /* 0x000ee8000c1e1900 */
[----:B-----5:R-:W3:Y:S02]  /*d0b0*/  LDG.E R0, desc[UR40][R8.64+0x4] ;  /* 0x0000042808007981 */ /* 0x020ee4000c1e1900 */
[----:B---3--:R-:W-:-:S07]  /*d0c0*/  IMAD.IADD R0, R0, 0x1, -R7 ;  /* 0x0000000100007824 */ /* 0x008fce00078e0a07 */
.L_x_545:
[----:B------:R-:W-:Y:S01]  /*d0d0*/  SHF.R.S32.HI R81, RZ, 0x1f, R207 ;  /* 0x0000001fff517819 */ /* 0x000fe200000114cf */
[----:B------:R-:W-:Y:S01]  /*d0e0*/  ULDC.64 UR4, c[0x0][0xb70] ;  /* 0x0002dc0000047ab9 */ /* 0x000fe20000000a00 */
[--C-:B--2--5:R-:W-:Y:S01]  /*d0f0*/  SHF.R.S32.HI R21, RZ, 0x1f, R3.reuse ;  /* 0x0000001fff157819 */ /* 0x124fe20000011403 */
[----:B------:R-:W-:Y:S01]  /*d100*/  IMAD.MOV.U32 R20, RZ, RZ, R3 ;  /* 0x000000ffff147224 */ /* 0x000fe200078e0003 */
[----:B------:R-:W-:Y:S01]  /*d110*/  LOP3.LUT R12, R13, 0x380, RZ, 0xc0, !PT ;  /* 0x000003800d0c7812 */ /* 0x000fe200078ec0ff */
[----:B------:R-:W-:Y:S01]  /*d120*/  IMAD R4, R81, UR4, RZ ;  /* 0x0000000451047c24 */ /* 0x000fe2000f8e02ff */
[----:B------:R-:W-:Y:S01]  /*d130*/  SEL R221, R221, RZ, !P0 ;  /* 0x000000ffdddd7207 */ /* 0x000fe20004000000 */
[C---:B------:R-:W-:Y:S01]  /*d140*/  IMAD.WIDE.U32 R8, R207.reuse, UR4, R20 ;  /* 0x00000004cf087c25 */ /* 0x040fe2000f8e0014 */
[----:B------:R-:W-:Y:S02]  /*d150*/  SEL R83, R210, RZ, !P0 ;  /* 0x000000ffd2537207 */ /* 0x000fe40004000000 */
[----:B------:R-:W-:Y:S01]  /*d160*/  SHF.R.U64 R12, R12, 0x3, RZ ;  /* 0x000000030c0c7819 */ /* 0x000fe200000012ff */
[----:B------:R-:W-:Y:S01]  /*d170*/  IMAD R7, R207, UR5, R4 ;  /* 0x00000005cf077c24 */ /* 0x000fe2000f8e0204 */
[----:B------:R-:W-:Y:S01]  /*d180*/  ULDC.64 UR4, c[0x0][0xb78] ;  /* 0x0002de0000047ab9 */ /* 0x000fe20000000a00 */
[C---:B------:R-:W-:Y:S01]  /*d190*/  IADD3 R29, P0, R10.reuse, 0x3000, RZ ;  /* 0x000030000a1d7810 */ /* 0x040fe20007f1e0ff */
[----:B------:R-:W-:Y:S01]  /*d1a0*/  IMAD R4, R221, UR4, RZ ;  /* 0x00000004dd047c24 */ /* 0x000fe2000f8e02ff */
[----:B------:R-:W-:Y:S01]  /*d1b0*/  IADD3 R25, P5, R10, 0x2000, RZ ;  /* 0x000020000a197810 */ /* 0x000fe20007fbe0ff */
[----:B------:R-:W-:Y:S01]  /*d1c0*/  IMAD R15, R213, 0x80, R232 ;  /* 0x00000080d50f7824 */ /* 0x000fe200078e02e8 */
[----:B------:R-:W-:-:S02]  /*d1d0*/  IADD3 R9, R9, R7, RZ ;  /* 0x0000000709097210 */ /* 0x000fc40007ffe0ff */
[----:B------:R-:W-:Y:S02]  /*d1e0*/  IADD3 R37, P2, R10, 0x5000, RZ ;  /* 0x000050000a257810 */ /* 0x000fe40007f5e0ff */
[----:B------:R-:W-:Y:S01]  /*d1f0*/  LOP3.LUT R12, R12, R13, RZ, 0x3c, !PT ;  /* 0x0000000d0c0c7212 */ /* 0x000fe200078e3cff */
[----:B------:R-:W-:Y:S01]  /*d200*/  IMAD.WIDE.U32 R8, R83, UR4, R8 ;  /* 0x0000000453087c25 */ /* 0x000fe2000f8e0008 */
[----:B------:R-:W-:Y:S02]  /*d210*/  IADD3 R33, P1, R10, 0x4000, RZ ;  /* 0x000040000a217810 */ /* 0x000fe40007f3e0ff */
[----:B------:R-:W-:Y:S01]  /*d220*/  LOP3.LUT R28, R29, 0x380, RZ, 0xc0, !PT ;  /* 0x000003801d1c7812 */ /* 0x000fe200078ec0ff */
[----:B------:R-:W-:Y:S01]  /*d230*/  IMAD R13, R83, UR5, R4 ;  /* 0x00000005530d7c24 */ /* 0x000fe2000f8e0204 */
[----:B------:R-:W-:Y:S01]  /*d240*/  LOP3.LUT R24, R25, 0x380, RZ, 0xc0, !PT ;  /* 0x0000038019187812 */ /* 0x000fe200078ec0ff */
[----:B------:R-:W-:Y:S01]  /*d250*/  ULDC.64 UR4, c[0x0][0xb40] ;  /* 0x0002d00000047ab9 */ /* 0x000fe20000000a00 */
[----:B------:R-:W-:-:S02]  /*d260*/  SHF.R.S32.HI R7, RZ, 0x1f, R15 ;  /* 0x0000001fff077819 */ /* 0x000fc4000001140f */
[----:B------:R-:W-:Y:S02]  /*d270*/  IADD3 R4, P3, R15, R8, RZ ;  /* 0x000000080f047210 */ /* 0x000fe40007f7e0ff */
[----:B------:R-:W-:Y:S02]  /*d280*/  LOP3.LUT R36, R37, 0x380, RZ, 0xc0, !PT ;  /* 0x0000038025247812 */ /* 0x000fe400078ec0ff */
[----:B------:R-:W-:Y:S02]  /*d290*/  LOP3.LUT R32, R33, 0x380, RZ, 0xc0, !PT ;  /* 0x0000038021207812 */ /* 0x000fe400078ec0ff */
[----:B------:R-:W-:Y:S02]  /*d2a0*/  SHF.R.U64 R28, R28, 0x3, RZ ;  /* 0x000000031c1c7819 */ /* 0x000fe400000012ff */
[----:B------:R-:W-:Y:S02]  /*d2b0*/  SHF.R.U64 R24, R24, 0x3, RZ ;  /* 0x0000000318187819 */ /* 0x000fe400000012ff */
[----:B------:R-:W-:Y:S01]  /*d2c0*/  IADD3.X R7, R7, R9, R13, P3, !PT ;  /* 0x0000000907077210 */ /* 0x000fe20001ffe40d */
[----:B------:R-:W-:Y:S01]  /*d2d0*/  IMAD.X R13, RZ, RZ, R11, P4 ;  /* 0x000000ffff0d7224 */ /* 0x000fe200020e060b */
[----:B------:R-:W-:-:S02]  /*d2e0*/  SHF.R.U64 R36, R36, 0x3, RZ ;  /* 0x0000000324247819 */ /* 0x000fc400000012ff */
[----:B------:R-:W-:Y:S02]  /*d2f0*/  LEA R58, P3, R4, UR4, 0x2 ;  /* 0x00000004043a7c11 */ /* 0x000fe4000f8610ff */
[----:B------:R-:W-:Y:S02]  /*d300*/  SHF.R.U64 R32, R32, 0x3, RZ ;  /* 0x0000000320207819 */ /* 0x000fe400000012ff */
[----:B------:R-:W-:Y:S01]  /*d310*/  LOP3.LUT R28, R28, R29, RZ, 0x3c, !PT ;  /* 0x0000001d1c1c7212 */ /* 0x000fe200078e3cff */
[--C-:B------:R-:W-:Y:S01]  /*d320*/  IMAD.X R29, RZ, RZ, R11.reuse, P0 ;  /* 0x000000ffff1d7224 */ /* 0x100fe200000e060b */
[----:B------:R-:W-:Y:S01]  /*d330*/  LOP3.LUT R24, R24, R25, RZ, 0x3c, !PT ;  /* 0x0000001918187212 */ /* 0x000fe200078e3cff */
[----:B------:R-:W-:Y:S01]  /*d340*/  IMAD.X R25, RZ, RZ, R11, P5 ;  /* 0x000000ffff197224 */ /* 0x000fe200028e060b */
[----:B------:R-:W-:Y:S02]  /*d350*/  IADD3 R53, P0, R10, 0x9000, RZ ;  /* 0x000090000a357810 */ /* 0x000fe40007f1e0ff */
[----:B------:R-:W-:-:S02]  /*d360*/  LOP3.LUT R36, R36, R37, RZ, 0x3c, !PT ;  /* 0x0000002524247212 */ /* 0x000fc400078e3cff */
[----:B------:R-:W-:Y:S01]  /*d370*/  LEA.HI.X R59, R4, UR5, R7, 0x2, P3 ;  /* 0x00000005043b7c11 */ /* 0x000fe200098f1407 */
[----:B------:R-:W-:Y:S01]  /*d380*/  ULDC.64 UR4, c[0x0][0xaa0] ;  /* 0x0002a80000047ab9 */ /* 0x000fe20000000a00 */
[----:B------:R-:W-:Y:S01]  /*d390*/  LOP3.LUT R32, R32, R33, RZ, 0x3c, !PT ;  /* 0x0000002120207212 */ /* 0x000fe200078e3cff */
[----:B------:R-:W-:Y:S01]  /*d3a0*/  IMAD.X R33, RZ, RZ, R11, P1 ;  /* 0x000000ffff217224 */ /* 0x000fe200008e060b */
[C---:B------:R-:W-:Y:S02]  /*d3b0*/  IADD3 R41, P3, R10.reuse, 0x6000, RZ ;  /* 0x000060000a297810 */ /* 0x040fe40007f7e0ff */
[C---:B------:R-:W-:Y:S02]  /*d3c0*/  IADD3 R45, P4, R10.reuse, 0x7000, RZ ;  /* 0x000070000a2d7810 */ /* 0x040fe40007f9e0ff */
[----:B------:R-:W-:Y:S02]  /*d3d0*/  IADD3 R49, P5, R10, 0x8000, RZ ;  /* 0x000080000a317810 */ /* 0x000fe40007fbe0ff */
[----:B------:R-:W-:-:S02]  /*d3e0*/  IADD3.X R37, RZ, R11, RZ, P2, !PT ;  /* 0x0000000bff257210 */ /* 0x000fc400017fe4ff */
[C---:B------:R-:W-:Y:S02]  /*d3f0*/  IADD3 R57, P2, R10.reuse, 0xb000, RZ ;  /* 0x0000b0000a397810 */ /* 0x040fe40007f5e0ff */
[----:B------:R-:W-:Y:S02]  /*d400*/  LOP3.LUT R52, R53, 0x380, RZ, 0xc0, !PT ;  /* 0x0000038035347812 */ /* 0x000fe400078ec0ff */
[----:B------:R-:W-:Y:S02]  /*d410*/  IADD3 R77, P1, R10, 0xa000, RZ ;  /* 0x0000a0000a4d7810 */ /* 0x000fe40007f3e0ff */
[----:B------:R-:W-:Y:S02]  /*d420*/  LOP3.LUT R40, R41, 0x380, RZ, 0xc0, !PT ;  /* 0x0000038029287812 */ /* 0x000fe400078ec0ff */
[----:B------:R-:W-:Y:S02]  /*d430*/  LOP3.LUT R44, R45, 0x380, RZ, 0xc0, !PT ;  /* 0x000003802d2c7812 */ /* 0x000fe400078ec0ff */
[----:B------:R-:W-:-:S02]  /*d440*/  LOP3.LUT R48, R49, 0x380, RZ, 0xc0, !PT ;  /* 0x0000038031307812 */ /* 0x000fc400078ec0ff */
[----:B------:R-:W-:Y:S02]  /*d450*/  LOP3.LUT R56, R57, 0x380, RZ, 0xc0, !PT ;  /* 0x0000038039387812 */ /* 0x000fe400078ec0ff */
[----:B------:R-:W-:Y:S02]  /*d460*/  SHF.R.U64 R52, R52, 0x3, RZ ;  /* 0x0000000334347819 */ /* 0x000fe400000012ff */
[----:B------:R-:W-:Y:S02]  /*d470*/  LOP3.LUT R76, R77, 0x380, RZ, 0xc0, !PT ;  /* 0x000003804d4c7812 */ /* 0x000fe400078ec0ff */
[----:B------:R-:W-:Y:S02]  /*d480*/  SHF.R.U64 R40, R40, 0x3, RZ ;  /* 0x0000000328287819 */ /* 0x000fe400000012ff */
[----:B------:R-:W-:Y:S02]  /*d490*/  SHF.R.U64 R44, R44, 0x3, RZ ;  /* 0x000000032c2c7819 */ /* 0x000fe400000012ff */
[----:B------:R-:W-:-:S02]  /*d4a0*/  SHF.R.U64 R48, R48, 0x3, RZ ;  /* 0x0000000330307819 */ /* 0x000fc400000012ff */
[----:B------:R-:W-:Y:S02]  /*d4b0*/  SHF.R.U64 R56, R56, 0x3, RZ ;  /* 0x0000000338387819 */ /* 0x000fe400000012ff */
[----:B------:R-:W-:Y:S01]  /*d4c0*/  LOP3.LUT R52, R52, R53, RZ, 0x3c, !PT ;  /* 0x0000003534347212 */ /* 0x000fe200078e3cff */
[--C-:B------:R-:W-:Y:S01]  /*d4d0*/  IMAD.X R53, RZ, RZ, R11.reuse, P0 ;  /* 0x000000ffff357224 */ /* 0x100fe200000e060b */
[----:B------:R-:W-:Y:S02]  /*d4e0*/  SHF.R.U64 R76, R76, 0x3, RZ ;  /* 0x000000034c4c7819 */ /* 0x000fe400000012ff */
[----:B------:R-:W-:Y:S01]  /*d4f0*/  LOP3.LUT R40, R40, R41, RZ, 0x3c, !PT ;  /* 0x0000002928287212 */ /* 0x000fe200078e3cff */
[--C-:B------:R-:W-:Y:S01]  /*d500*/  IMAD.X R41, RZ, RZ, R11.reuse, P3 ;  /* 0x000000ffff297224 */ /* 0x100fe200018e060b */
[----:B------:R-:W-:Y:S01]  /*d510*/  LOP3.LUT R44, R44, R45, RZ, 0x3c, !PT ;  /* 0x0000002d2c2c7212 */ /* 0x000fe200078e3cff */
[--C-:B------:R-:W-:Y:S01]  /*d520*/  IMAD.X R45, RZ, RZ, R11.reuse, P4 ;  /* 0x000000ffff2d7224 */ /* 0x100fe200020e060b */
[----:B------:R-:W-:Y:S01]  /*d530*/  LOP3.LUT R48, R48, R49, RZ, 0x3c, !PT ;  /* 0x0000003130307212 */ /* 0x000fe200078e3cff */
[----:B------:R-:W-:Y:S01]  /*d540*/  IMAD.X R49, RZ, RZ, R11, P5 ;  /* 0x000000ffff317224 */ /* 0x000fe200028e060b */
[----:B------:R-:W-:-:S02]  /*d550*/  LOP3.LUT P0, RZ, R227, 0x3, RZ, 0xc0, !PT ;  /* 0x00000003e3ff7812 */ /* 0x000fc4000780c0ff */
[----:B------:R-:W-:Y:S01]  /*d560*/  LOP3.LUT R56, R56, R57, RZ, 0x3c, !PT ;  /* 0x0000003938387212 */ /* 0x000fe200078e3cff */
[--C-:B------:R-:W-:Y:S01]  /*d570*/  IMAD.X R57, RZ, RZ, R11.reuse, P2 ;  /* 0x000000ffff397224 */ /* 0x100fe200010e060b */
[----:B------:R-:W-:Y:S02]  /*d580*/  IADD3 R7, R15, 0x8, RZ ;  /* 0x000000080f077810 */ /* 0x000fe40007ffe0ff */
[C---:B------:R-:W-:Y:S02]  /*d590*/  IADD3 R73, P3, R10.reuse, 0xc000, RZ ;  /* 0x0000c0000a497810 */ /* 0x040fe40007f7e0ff */
[----:B------:R-:W-:Y:S02]  /*d5a0*/  IADD3 R69, P4, R10, 0xd000, RZ ;  /* 0x0000d0000a457810 */ /* 0x000fe40007f9e0ff */
[----:B------:R-:W-:Y:S01]  /*d5b0*/  LOP3.LUT R76, R76, R77, RZ, 0x3c, !PT ;  /* 0x0000004d4c4c7212 */ /* 0x000fe200078e3cff */
[----:B------:R-:W-:Y:S01]  /*d5c0*/  IMAD.X R77, RZ, RZ, R11, P1 ;  /* 0x000000ffff4d7224 */ /* 0x000fe200008e060b */
[----:B------:R-:W-:-:S02]  /*d5d0*/  IADD3 R65, P5, R10, 0xe000, RZ ;  /* 0x0000e0000a417810 */ /* 0x000fc40007fbe0ff */
[C---:B------:R-:W-:Y:S02]  /*d5e0*/  LOP3.LUT R4, R10.reuse, 0x380, RZ, 0xc0, !PT ;  /* 0x000003800a047812 */ /* 0x040fe400078ec0ff */
[----:B------:R-:W-:Y:S02]  /*d5f0*/  IADD3 R9, P2, R10, 0xf000, RZ ;  /* 0x0000f0000a097810 */ /* 0x000fe40007f5e0ff */
[-C--:B------:R-:W-:Y:S02]  /*d600*/  ISETP.GE.OR P1, PT, R15, R0.reuse, P0 ;  /* 0x000000000f00720c */ /* 0x080fe40000726670 */
[----:B------:R-:W-:Y:S01]  /*d610*/  ISETP.GE.OR P0, PT, R7, R0, P0 ;  /* 0x000000000700720c */ /* 0x000fe20000706670 */
[----:B------:R-:W-:Y:S01]  /*d620*/  IMAD.X R61, RZ, RZ, R11, P2 ;  /* 0x000000ffff3d7224 */ /* 0x000fe200010e060b */
[----:B------:R-:W-:Y:S02]  /*d630*/  LOP3.LUT R72, R73, 0x380, RZ, 0xc0, !PT ;  /* 0x0000038049487812 */ /* 0x000fe400078ec0ff */
[----:B------:R-:W-:-:S02]  /*d640*/  LOP3.LUT R68, R69, 0x380, RZ, 0xc0, !PT ;  /* 0x0000038045447812 */ /* 0x000fc400078ec0ff */
[----:B------:R-:W-:Y:S02]  /*d650*/  LOP3.LUT R64, R65, 0x380, RZ, 0xc0, !PT ;  /* 0x0000038041407812 */ /* 0x000fe400078ec0ff */
[----:B------:R-:W-:Y:S02]  /*d660*/  SHF.R.U64 R7, R4, 0x3, RZ ;  /* 0x0000000304077819 */ /* 0x000fe400000012ff */
[----:B------:R-:W-:Y:S01]  /*d670*/  LOP3.LUT R4, R9, 0x380, RZ, 0xc0, !PT ;  /* 0x0000038009047812 */ /* 0x000fe200078ec0ff */
[----:B------:R-:W-:Y:S01]  /*d680*/  @!P1 STG.E desc[UR40][R58.64], R6 ;  /* 0x000000063a009986 */ /* 0x000fe2000c101928 */
[----:B------:R-:W-:Y:S02]  /*d690*/  SHF.R.U64 R72, R72, 0x3, RZ ;  /* 0x0000000348487819 */ /* 0x000fe400000012ff */
[----:B------:R-:W-:Y:S01]  /*d6a0*/  SHF.R.U64 R68, R68, 0x3, RZ ;  /* 0x0000000344447819 */ /* 0x000fe200000012ff */
[----:B------:R1:W-:Y:S01]  /*d6b0*/  @!P0 STG.E desc[UR40][R58.64+0x20], R5 ;  /* 0x000020053a008986 */ /* 0x0003e2000c101928 */
[----:B------:R-:W-:-:S02]  /*d6c0*/  SHF.R.U64 R64, R64, 0x3, RZ ;  /* 0x0000000340407819 */ /* 0x000fc400000012ff */
[----:B------:R-:W-:Y:S01]  /*d6d0*/  SHF.R.U64 R4, R4, 0x3, RZ ;  /* 0x0000000304047819 */ /* 0x000fe200000012ff */
[----:B------:R-:W5:Y:S01]  /*d6e0*/  LD.E.128 R12, desc[UR40][R12.64] ;  /* 0x000000280c0c7980 */ /* 0x000f62000c101d00 */
[----:B------:R-:W-:Y:S01]  /*d6f0*/  LOP3.LUT R72, R72, R73, RZ, 0x3c, !PT ;  /* 0x0000004948487212 */ /* 0x000fe200078e3cff */
[--C-:B------:R-:W-:Y:S01]  /*d700*/  IMAD.X R73, RZ, RZ, R11.reuse, P3 ;  /* 0x000000ffff497224 */ /* 0x100fe200018e060b */
[----:B------:R-:W-:Y:S01]  /*d710*/  LOP3.LUT R68, R68, R69, RZ, 0x3c, !PT ;  /* 0x0000004544447212 */ /* 0x000fe200078e3cff */
[--C-:B------:R-:W-:Y:S01]  /*d720*/  IMAD.X R69, RZ, RZ, R11.reuse, P4 ;  /* 0x000000ffff457224 */ /* 0x100fe200020e060b */
[----:B------:R-:W-:Y:S01]  /*d730*/  LOP3.LUT R64, R64, R65, RZ, 0x3c, !PT ;  /* 0x0000004140407212 */ /* 0x000fe200078e3cff */
[----:B------:R-:W-:Y:S01]  /*d740*/  IMAD.X R65, RZ, RZ, R11, P5 ;  /* 0x000000ffff417224 */ /* 0x000fe200028e060b */
[----:B------:R-:W-:Y:S01]  /*d750*/  LOP3.LUT R10, R7, R10, RZ, 0x3c, !PT ;  /* 0x0000000a070a7212 */ /* 0x000fe200078e3cff */
[----:B------:R-:W5:Y:S01]  /*d760*/  LD.E.128 R24, desc[UR40][R24.64] ;  /* 0x0000002818187980 */ /* 0x000f62000c101d00 */
[----:B------:R-:W-:-:S03]  /*d770*/  LOP3.LUT R60, R4, R9, RZ, 0x3c, !PT ;  /* 0x00000009043c7212 */ /* 0x000fc600078e3cff */
[----:B------:R-:W5:Y:S01]  /*d780*/  LD.E.128 R28, desc[UR40][R28.64] ;  /* 0x000000281c1c7980 */ /* 0x000f62000c101d00 */
[----:B------:R-:W-:-:S03]  /*d790*/  SHF.R.S32.HI R79, RZ, 0x1f, R201 ;  /* 0x0000001fff4f7819 */ /* 0x000fc600000114c9 */
[----:B------:R-:W5:Y:S01]  /*d7a0*/  LD.E.128 R8, desc[UR40][R10.64] ;  /* 0x000000280a087980 */ /* 0x000f62000c101d00 */
[----:B------:R-:W-:-:S03]  /*d7b0*/  MOV R78, R201 ;  /* 0x000000c9004e7202 */ /* 0x000fc60000000f00 */
[----:B------:R-:W5:Y:S04]  /*d7c0*/  LD.E.128 R32, desc[UR40][R32.64] ;  /* 0x0000002820207980 */ /* 0x000f68000c101d00 */
[----:B------:R-:W5:Y:S04]  /*d7d0*/  LD.E.128 R36, desc[UR40][R36.64] ;  /* 0x0000002824247980 */ /* 0x000f68000c101d00 */
[----:B------:R-:W5:Y:S04]  /*d7e0*/  LD.E.128 R40, desc[UR40][R40.64] ;  /* 0x0000002828287980 */ /* 0x000f68000c101d00 */
[----:B------:R-:W5:Y:S04]  /*d7f0*/  LD.E.128 R44, desc[UR40][R44.64] ;  /* 0x000000282c2c7980 */ /* 0x000f68000c101d00 */
[----:B------:R-:W5:Y:S04]  /*d800*/  LD.E.128 R48, desc[UR40][R48.64] ;  /* 0x0000002830307980 */ /* 0x000f68000c101d00 */
[----:B------:R-:W5:Y:S04]  /*d810*/  LD.E.128 R52, desc[UR40][R52.64] ;  /* 0x0000002834347980 */ /* 0x000f68000c101d00 */
[----:B-1----:R1:W5:Y:S04]  /*d820*/  LD.E.128 R4, desc[UR40][R76.64] ;  /* 0x000000284c047980 */ /* 0x002368000c101d00 */
[----:B------:R-:W5:Y:S04]  /*d830*/  LD.E.128 R56, desc[UR40][R56.64] ;  /* 0x0000002838387980 */ /* 0x000f68000c101d00 */
[----:B------:R-:W5:Y:S04]  /*d840*/  LD.E.128 R72, desc[UR40][R72.64] ;  /* 0x0000002848487980 */ /* 0x000f68000c101d00 */
[----:B------:R-:W5:Y:S04]  /*d850*/  LD.E.128 R68, desc[UR40][R68.64] ;  /* 0x0000002844447980 */ /* 0x000f68000c101d00 */
[----:B------:R-:W5:Y:S04]  /*d860*/  LD.E.128 R64, desc[UR40][R64.64] ;  /* 0x0000002840407980 */ /* 0x000f68000c101d00 */
[----:B------:R-:W5:Y:S01]  /*d870*/  LD.E.128 R60, desc[UR40][R60.64] ;  /* 0x000000283c3c7980 */ /* 0x000f62000c101d00 */
[----:B------:R-:W-:Y:S01]  /*d880*/  IMAD R80, R21, UR4, RZ ;  /* 0x0000000415507c24 */ /* 0x000fe2000f8e02ff */
[----:B------:R-:W-:Y:S01]  /*d890*/  @!PT LDS RZ, [RZ] ;  /* 0x00000000fffff984 */ /* 0x000fe20000000800 */
[----:B------:R-:W-:Y:S01]  /*d8a0*/  @!PT LDS RZ, [RZ] ;  /* 0x00000000fffff984 */ /* 0x000fe20000000800 */
[----:B------:R-:W-:Y:S01]  /*d8b0*/  @!PT LDS RZ, [RZ] ;  /* 0x00000000fffff984 */ /* 0x000fe20000000800 */
[----:B------:R-:W-:Y:S01]  /*d8c0*/  @!PT LDS RZ, [RZ] ;  /* 0x00000000fffff984 */ /* 0x000fe20000000800 */
[----:B------:R2:W-:Y:S06]  /*d8d0*/  MEMBAR.ALL.CTA ;  /* 0x0000000000007992 */ /* 0x0005ec0000008000 */
[----:B--2---:R-:W2:Y:S01]  /*d8e0*/  FENCE.VIEW.ASYNC.S ;  /* 0x00000000000073c6 */ /* 0x004ea20000000000 */
[----:B------:R-:W-:-:S04]  /*d8f0*/  IMAD.WIDE.U32 R20, R3, UR4, R78 ;  /* 0x0000000403147c25 */ /* 0x000fc8000f8e004e */
[----:B------:R-:W-:Y:S01]  /*d900*/  IMAD R3, R3, UR5, R80 ;  /* 0x0000000503037c24 */ /* 0x000fe2000f8e0250 */
[----:B------:R-:W-:Y:S01]  /*d910*/  ULDC.64 UR4, c[0x0][0xae0] ;  /* 0x0002b80000047ab9 */ /* 0x000fe20000000a00 */
[----:B------:R-:W-:Y:S02]  /*d920*/  IMAD R79, R213, -0x80, R0 ;  /* 0xffffff80d54f7824 */ /* 0x000fe400078e0200 */
[C---:B------:R-:W-:Y:S02]  /*d930*/  VIADD R0, R202.reuse, 0x40 ;  /* 0x00000040ca007836 */ /* 0x040fe40000000000 */
[----:B------:R-:W-:Y:S01]  /*d940*/  IMAD.IADD R21, R21, 0x1, R3 ;  /* 0x0000000115157824 */ /* 0x000fe200078e0203 */
[CC--:B------:R-:W-:Y:S01]  /*d950*/  ISETP.GE.AND P3, PT, R202.reuse, R79.reuse, PT ;  /* 0x0000004fca00720c */ /* 0x0c0fe20003f66270 */
[----:B------:R-:W-:Y:S02]  /*d960*/  IMAD R78, R81, UR4, RZ ;  /* 0x00000004514e7c24 */ /* 0x000fe4000f8e02ff */
[----:B------:R-:W-:Y:S01]  /*d970*/  VIADD R3, R202, 0x20 ;  /* 0x00000020ca037836 */ /* 0x000fe20000000000 */
[-C--:B------:R-:W-:Y:S01]  /*d980*/  ISETP.GE.AND P0, PT, R0, R79.reuse, PT ;  /* 0x0000004f0000720c */ /* 0x080fe20003f06270 */
[C---:B-1----:R-:W-:Y:S01]  /*d990*/  IMAD R77, R207.reuse, UR5, R78 ;  /* 0x00000005cf4d7c24 */ /* 0x042fe2000f8e024e */
[----:B------:R-:W-:Y:S01]  /*d9a0*/  IADD3 R0, R18, 0x22820, RZ ;  /* 0x0002282012007810 */ /* 0x000fe20007ffe0ff */
[----:B------:R-:W-:Y:S01]  /*d9b0*/  IMAD.WIDE.U32 R20, R207, UR4, R20 ;  /* 0x00000004cf147c25 */ /* 0x000fe2000f8e0014 */
[----:B------:R-:W-:Y:S01]  /*d9c0*/  ULDC.64 UR4, c[0x0][0xae8] ;  /* 0x0002ba0000047ab9 */ /* 0x000fe20000000a00 */
[----:B------:R-:W-:-:S02]  /*d9d0*/  ISETP.GE.AND P2, PT, R3, R79, PT ;  /* 0x0000004f0300720c */ /* 0x000fc40003f46270 */
[----:B------:R-:W-:Y:S01]  /*d9e0*/  VIADD R76, R202, 0x60 ;  /* 0x00000060ca4c7836 */ /* 0x000fe20000000000 */
[----:B------:R-:W-:Y:S01]  /*d9f0*/  PRMT R0, RZ, 0x654, R0 ;  /* 0x00000654ff007816 */ /* 0x000fe20000000000 */
[----:B------:R-:W-:Y:S02]  /*da00*/  IMAD.IADD R21, R21, 0x1, R77 ;  /* 0x0000000115157824 */ /* 0x000fe400078e024d */
[----:B------:R-:W-:Y:S01]  /*da10*/  IMAD R3, R221, UR4, RZ ;  /* 0x00000004dd037c24 */ /* 0x000fe2000f8e02ff */
[----:B------:R-:W-:Y:S01]  /*da20*/  ISETP.GE.AND P1, PT, R76, R79, PT ;  /* 0x0000004f4c00720c */ /* 0x000fe20003f26270 */
[C---:B------:R-:W-:Y:S01]  /*da30*/  IMAD.WIDE.U32 R78, R83.reuse, UR4, R20 ;  /* 0x00000004534e7c25 */ /* 0x040fe2000f8e0014 */
[----:B------:R-:W-:Y:S01]  /*da40*/  SHF.R.S32.HI R203, RZ, 0x1f, R202 ;  /* 0x0000001fffcb7819 */ /* 0x000fe200000114ca */
[----:B--2---:R1:W-:Y:S01]  /*da50*/  SYNCS.ARRIVE.TRANS64.RED.A1T0 RZ, [R0+URZ], RZ ;  /* 0x000000ff00ff79a7 */ /* 0x0043e2000810043f */
[----:B------:R-:W-:Y:S01]  /*da60*/  BSSY B1, `(.L_x_546) ;  /* 0x000001b000017945 */ /* 0x000fe20003800000 */
[----:B------:R-:W-:-:S02]  /*da70*/  IMAD R3, R83, UR5, R3 ;  /* 0x0000000553037c24 */ /* 0x000fc4000f8e0203 */
[----:B------:R-:W-:-:S04]  /*da80*/  IMAD.WIDE R76, R213, 0x80, R202 ;  /* 0x00000080d54c7825 */ /* 0x000fc800078e02ca */
[----:B------:R-:W-:Y:S01]  /*da90*/  IMAD.IADD R83, R79, 0x1, R3 ;  /* 0x000000014f537824 */ /* 0x000fe200078e0203 */
[----:B-1----:R-:W-:Y:S06]  /*daa0*/  @P3 BRA `(.L_x_547) ;  /* 0x0000000000583947 */ /* 0x002fec0003800000 */
[----:B------:R-:W-:Y:S01]  /*dab0*/  ULDC.64 UR4, c[0x0][0xad8] ;  /* 0x0002b60000047ab9 */ /* 0x000fe20000000a00 */
[----:B------:R-:W-:Y:S01]  /*dac0*/  IMAD.MOV.U32 R20, RZ, RZ, R78 ;  /* 0x000000ffff147224 */ /* 0x000fe200078e004e */
[----:B------:R-:W-:Y:S01]  /*dad0*/  ULDC.64 UR6, c[0x0][0xa80] ;  /* 0x0002a00000067ab9 */ /* 0x000fe20000000a00 */
[----:B------:R-:W-:Y:S02]  /*dae0*/  IMAD.MOV.U32 R21, RZ, RZ, R83 ;  /* 0x000000ffff157224 */ /* 0x000fe400078e0053 */
[----:B------:R-:W-:Y:S02]  /*daf0*/  IMAD R3, R77, UR4, RZ ;  /* 0x000000044d037c24 */ /* 0x000fe4000f8e02ff */
[C---:B------:R-:W-:Y:S01]  /*db00*/  IMAD.WIDE.U32 R20, R76.reuse, UR4, R20 ;  /* 0x000000044c147c25 */ /* 0x040fe2000f8e0014 */
[----:B------:R-:W-:Y:S02]  /*db10*/  ULDC UR4, c[0x0][0xa8c] ;  /* 0x0002a30000047ab9 */ /* 0x000fe40000000800 */
[C---:B------:R-:W-:Y:S01]  /*db20*/  ISETP.GE.AND P5, PT, R201.reuse, UR4, PT ;  /* 0x00000004c9007c0c */ /* 0x040fe2000bfa6270 */
[----:B------:R-:W-:Y:S01]  /*db30*/  IMAD R3, R76, UR5, R3 ;  /* 0x000000054c037c24 */ /* 0x000fe2000f8e0203 */
[----:B------:R-:W-:Y:S01]  /*db40*/  LEA R80, P3, R20, UR6, 0x1 ;  /* 0x0000000614507c11 */ /* 0x000fe2000f8608ff */
[----:B------:R-:W-:-:S02]  /*db50*/  VIADD R0, R201, 0x40 ;  /* 0x00000040c9007836 */ /* 0x000fc40000000000 */
[----:B------:R-:W-:-:S03]  /*db60*/  IMAD.IADD R3, R21, 0x1, R3 ;  /* 0x0000000115037824 */ /* 0x000fc600078e0203 */
[----:B------:R-:W-:Y:S01]  /*db70*/  ISETP.GE.AND P4, PT, R0, UR4, PT ;  /* 0x0000000400007c0c */ /* 0x000fe2000bf86270 */
[C---:B------:R-:W-:Y:S01]  /*db80*/  VIADD R0, R201.reuse, 0xc0 ;  /* 0x000000c0c9007836 */ /* 0x040fe20000000000 */
[----:B------:R-:W-:Y:S02]  /*db90*/  LEA.HI.X R81, R20, UR7, R3, 0x1, P3 ;  /* 0x0000000714517c11 */ /* 0x000fe400098f0c03 */
[----:B------:R-:W-:-:S03]  /*dba0*/  IADD3 R3, R201, 0x80, RZ ;  /* 0x00000080c9037810 */ /* 0x000fc60007ffe0ff */
[----:B-----5:R1:W-:Y:S01]  /*dbb0*/  @!P5 STG.E.128 desc[UR40][R80.64], R8 ;  /* 0x000000085000d986 */ /* 0x0203e2000c101d28 */
[----:B------:R-:W-:Y:S02]  /*dbc0*/  ISETP.GE.AND P3, PT, R3, UR4, PT ;  /* 0x0000000403007c0c */ /* 0x000fe4000bf66270 */
[----:B------:R-:W-:-:S03]  /*dbd0*/  ISETP.GE.AND P5, PT, R0, UR4, PT ;  /* 0x0000000400007c0c */ /* 0x000fc6000bfa6270 */
[----:B------:R1:W-:Y:S08]  /*dbe0*/  @!P4 STG.E.128 desc[UR40][R80.64+0x80], R32 ;  /* 0x000080205000c986 */ /* 0x0003f0000c101d28 */
[----:B------:R1:W-:Y:S04]  /*dbf0*/  @!P3 STG.E.128 desc[UR40][R80.64+0x100], R48 ;  /* 0x000100305000b986 */ /* 0x0003e8000c101d28 */
[----:B------:R1:W-:Y:S02]  /*dc00*/  @!P5 STG.E.128 desc[UR40][R80.64+0x180], R72 ;  /* 0x000180485000d986 */ /* 0x0003e4000c101d28 */
.L_x_547:
[----:B------:R-:W-:Y:S05]  /*dc10*/  BSYNC B1 ;  /* 0x0000000000017941 */ /* 0x000fea0003800000 */
.L_x_546:
[----:B------:R-:W-:Y:S04]  /*dc20*/  BSSY B1, `(.L_x_548) ;  /* 0x000001a000017945 */ /* 0x000fe80003800000 */
[----:B------:R-:W-:Y:S05]  /*dc30*/  @P2 BRA `(.L_x_549) ;  /* 0x0000000000602947 */ /* 0x000fea0003800000 */
[----:B------:R-:W-:Y:S01]  /*dc40*/  IADD3 R3, P2, R76, 0x20, RZ ;  /* 0x000000204c037810 */ /* 0x000fe20007f5e0ff */
[----:B------:R-:W-:Y:S01]  /*dc50*/  ULDC.64 UR6, c[0x0][0xad8] ;  /* 0x0002b60000067ab9 */ /* 0x000fe20000000a00 */
[----:B-1---5:R-:W-:Y:S01]  /*dc60*/  IMAD.MOV.U32 R8, RZ, RZ, R78 ;  /* 0x000000ffff087224 */ /* 0x022fe200078e004e */
[----:B------:R-:W-:Y:S01]  /*dc70*/  ULDC UR4, c[0x0][0xa8c] ;  /* 0x0002a30000047ab9 */ /* 0x000fe20000000800 */
[----:B------:R-:W-:Y:S01]  /*dc80*/  IMAD.MOV.U32 R9, RZ, RZ, R83 ;  /* 0x000000ffff097224 */ /* 0x000fe200078e0053 */
[C---:B------:R-:W-:Y:S01]  /*dc90*/  ISETP.GE.AND P4, PT, R201.reuse, UR4, PT ;  /* 0x00000004c9007c0c */ /* 0x040fe2000bf86270 */
[----:B------:R-:W-:Y:S02]  /*dca0*/  IMAD.X R0, RZ, RZ, R77, P2 ;  /* 0x000000ffff007224 */ /* 0x000fe400010e064d */
[----:B------:R-:W-:Y:S02]  /*dcb0*/  VIADD R10, R201, 0x40 ;  /* 0x00000040c90a7836 */ /* 0x000fe40000000000 */
[----:B------:R-:W-:-:S02]  /*dcc0*/  IMAD R0, R0, UR6, RZ ;  /* 0x0000000600007c24 */ /* 0x000fc4000f8e02ff */
[----:B------:R-:W-:Y:S01]  /*dcd0*/  IMAD.WIDE.U32 R8, R3, UR6, R8 ;  /* 0x0000000603087c25 */ /* 0x000fe2000f8e0008 */
[----:B------:R-:W-:-:S03]  /*dce0*/  ISETP.GE.AND P3, PT, R10, UR4, PT ;  /* 0x000000040a007c0c */ /* 0x000fc6000bf66270 */
[----:B------:R-:W-:Y:S01]  /*dcf0*/  IMAD R3, R3, UR7, R0 ;  /* 0x0000000703037c24 */ /* 0x000fe2000f8e0200 */
[----:B------:R-:W-:Y:S01]  /*dd00*/  ULDC.64 UR6, c[0x0][0xa80] ;  /* 0x0002a00000067ab9 */ /* 0x000fe20000000a00 */
[----:B------:R-:W-:Y:S02]  /*dd10*/  IADD3 R0, R201, 0x80, RZ ;  /* 0x00000080c9007810 */ /* 0x000fe40007ffe0ff */
[----:B------:R-:W-:Y:S01]  /*dd20*/  IMAD.IADD R3, R9, 0x1, R3 ;  /* 0x0000000109037824 */ /* 0x000fe200078e0203 */
[----:B------:R-:W-:Y:S01]  /*dd30*/  LEA R10, P5, R8, UR6, 0x1 ;  /* 0x00000006080a7c11 */ /* 0x000fe2000f8a08ff */
[----:B------:R-:W-:Y:S01]  /*dd40*/  VIADD R9, R201, 0xc0 ;  /* 0x000000c0c9097836 */ /* 0x000fe20000000000 */
[----:B------:R-:W-:Y:S02]  /*dd50*/  ISETP.GE.AND P2, PT, R0, UR4, PT ;  /* 0x0000000400007c0c */ /* 0x000fe4000bf46270 */
[----:B------:R-:W-:Y:S02]  /*dd60*/  LEA.HI.X R11, R8, UR7, R3, 0x1, P5 ;  /* 0x00000007080b7c11 */ /* 0x000fe4000a8f0c03 */
[----:B------:R-:W-:-:S03]  /*dd70*/  ISETP.GE.AND P5, PT, R9, UR4, PT ;  /* 0x0000000409007c0c */ /* 0x000fc6000bfa6270 */
[----:B------:R2:W-:Y:S04]  /*dd80*/  @!P4 STG.E.128 desc[UR40][R10.64], R12 ;  /* 0x0000000c0a00c986 */ /* 0x0005e8000c101d28 */
[----:B------:R2:W-:Y:S04]  /*dd90*/  @!P3 STG.E.128 desc[UR40][R10.64+0x80], R36 ;  /* 0x000080240a00b986 */ /* 0x0005e8000c101d28 */
[----:B------:R2:W-:Y:S04]  /*dda0*/  @!P2 STG.E.128 desc[UR40][R10.64+0x100], R52 ;  /* 0x000100340a00a986 */ /* 0x0005e8000c101d28 */
[----:B------:R2:W-:Y:S02]  /*ddb0*/  @!P5 STG.E.128 desc[UR40][R10.64+0x180], R68 ;  /* 0x000180440a00d986 */ /* 0x0005e4000c101d28 */
.L_x_549:
[----:B------:R-:W-:Y:S05]  /*ddc0*/  BSYNC B1 ;  /* 0x0000000000017941 */ /* 0x000fea0003800000 */
.L_x_548:
        /* <DEDUP_REMOVED lines=12> */
[C---:B--2---:R-:W-:Y:S01]  /*de90*/  IADD3 R10, R201.reuse, 0xc0, RZ ;  /* 0x000000c0c90a7810 */ /* 0x044fe20007ffe0ff */
[----:B------:R-:W-:Y:S01]  /*dea0*/  IMAD R0, R0, UR6, RZ ;  /* 0x0000000600007c24 */ /* 0x000fe2000f8e02ff */
[----:B------:R-:W-:Y:S01]  /*deb0*/  ISETP.GE.AND P2, PT, R201, UR4, PT ;  /* 0x00000004c9007c0c */ /* 0x000fe2000bf46270 */
[----:B------:R-:W-:Y:S01]  /*dec0*/  IMAD.WIDE.U32 R8, R3, UR6, R8 ;  /* 0x0000000603087c25 */ /* 0x000fe2000f8e0008 */
[----:B------:R-:W-:-:S03]  /*ded0*/  ISETP.GE.AND P5, PT, R10, UR4, PT ;  /* 0x000000040a007c0c */ /* 0x000fc6000bfa6270 */
        /* <DEDUP_REMOVED lines=9> */
.L_x_551:
[----:B------:R-:W-:Y:S05]  /*df70*/  BSYNC B1 ;  /* 0x0000000000017941 */ /* 0x000fea0003800000 */
.L_x_550:
[----:B------:R-:W-:Y:S05]  /*df80*/  @P1 BRA `(.L_x_552) ;  /* 0x0000000c00441947 */ /* 0x000fea0003800000 */
[----:B------:R-:W-:Y:S01]  /*df90*/  IADD3 R3, P0, R76, 0x60, RZ ;  /* 0x000000604c037810 */ /* 0x000fe20007f1e0ff */
[C---:B------:R-:W-:Y:S01]  /*dfa0*/  VIADD R0, R201.reuse, 0x40 ;  /* 0x00000040c9007836 */ /* 0x040fe20000000000 */
[----:B------:R-:W-:Y:S01]  /*dfb0*/  ULDC UR4, c[0x0][0xa8c] ;  /* 0x0002a30000047ab9 */ /* 0x000fe20000000800 */
[----:B---3-5:R-:W-:Y:S01]  /*dfc0*/  MOV R5, R83 ;  /* 0x0000005300057202 */ /* 0x028fe20000000f00 */
[----:B------:R-:W-:Y:S01]  /*dfd0*/  ULDC.64 UR6, c[0x0][0xad8] ;  /* 0x0002b60000067ab9 */ /* 0x000fe20000000a00 */
[----:B------:R-:W-:Y:S01]  /*dfe0*/  IMAD.X R76, RZ, RZ, R77, P0 ;  /* 0x000000ffff4c7224 */ /* 0x000fe200000e064d */
[----:B------:R-:W-:Y:S01]  /*dff0*/  ISETP.GE.AND P2, PT, R0, UR4, PT ;  /* 0x0000000400007c0c */ /* 0x000fe2000bf46270 */
[----:B------:R-:W-:Y:S01]  /*e000*/  IMAD.MOV.U32 R4, RZ, RZ, R78 ;  /* 0x000000ffff047224 */ /* 0x000fe200078e004e */
[C---:B------:R-:W-:Y:S01]  /*e010*/  ISETP.GE.AND P1, PT, R201.reuse, UR4, PT ;  /* 0x00000004c9007c0c */ /* 0x040fe2000bf26270 */
[----:B------:R-:W-:Y:S02]  /*e020*/  IMAD R76, R76, UR6, RZ ;  /* 0x000000064c4c7c24 */ /* 0x000fe4000f8e02ff */
[----:B------:R-:W-:-:S02]  /*e030*/  VIADD R0, R201, 0x80 ;  /* 0x00000080c9007836 */ /* 0x000fc40000000000 */
        /* <DEDUP_REMOVED lines=15> */
.L_x_544:
[----:B------:R-:W-:Y:S01]  /*e130*/  ULDC.64 UR4, c[0x0][0xbd8] ;  /* 0x0002f60000047ab9 */ /* 0x000fe20000000a00 */
[----:B------:R-:W-:Y:S01]  /*e140*/  IMAD.MOV.U32 R3, RZ, RZ, RZ ;  /* 0x000000ffff037224 */ /* 0x000fe200078e00ff */
[----:B------:R-:W-:Y:S02]  /*e150*/  ISETP.NE.U32.AND P0, PT, RZ, UR4, PT ;  /* 0x00000004ff007c0c */ /* 0x000fe4000bf05070 */
[----:B------:R-:W-:Y:S02]  /*e160*/  IADD3 R4, P1, R208, UR4, RZ ;  /* 0x00000004d0047c10 */ /* 0x000fe4000ff3e0ff */
[----:B------:R-:W-:Y:S02]  /*e170*/  ISETP.NE.AND.EX P0, PT, RZ, UR5, PT, P0 ;  /* 0x00000005ff007c0c */ /* 0x000fe4000bf05300 */
[----:B------:R-:W-:Y:S01]  /*e180*/  IADD3.X R5, R209, UR5, RZ, P1, !PT ;  /* 0x00000005d1057c10 */ /* 0x000fe20008ffe4ff */
[----:B------:R-:W-:Y:S02]  /*e190*/  ULDC.64 UR4, c[0x0][0xbe0] ;  /* 0x0002f80000047ab9 */ /* 0x000fe40000000a00 */
[----:B------:R-:W-:-:S04]  /*e1a0*/  ISETP.NE.U32.AND P1, PT, RZ, UR4, PT ;  /* 0x00000004ff007c0c */ /* 0x000fc8000bf25070 */
[----:B------:R-:W-:-:S04]  /*e1b0*/  ISETP.NE.AND.EX P1, PT, RZ, UR5, PT, P1 ;  /* 0x00000005ff007c0c */ /* 0x000fc8000bf25310 */
[----:B------:R2:W5:Y:S09]  /*e1c0*/  @P0 LDG.E R3, desc[UR40][R4.64] ;  /* 0x0000002804030981 */ /* 0x000572000c1e1900 */
[----:B------:R-:W-:Y:S01]  /*e1d0*/  @P1 IADD3 R208, P2, R208, UR4, RZ ;  /* 0x00000004d0d01c10 */ /* 0x000fe2000ff5e0ff */
[----:B------:R-:W-:-:S02]  /*e1e0*/  ULDC UR4, c[0x0][0xa88] ;  /* 0x0002a20000047ab9 */ /* 0x000fc40000000800 */
[----:B------:R-:W-:Y:S02]  /*e1f0*/  MOV R0, UR4 ;  /* 0x0000000400007c02 */ /* 0x000fe40008000f00 */
[----:B------:R-:W-:-:S05]  /*e200*/  @P1 IADD3.X R209, R209, UR5, RZ, P2, !PT ;  /* 0x00000005d1d11c10 */ /* 0x000fca00097fe4ff */
[----:B------:R2:W5:Y:S01]  /*e210*/  @P1 LDG.E R0, desc[UR40][R208.64] ;  /* 0x00000028d0001981 */ /* 0x000562000c1e1900 */
[----:B------:R-:W-:Y:S01]  /*e220*/  ISETP.GE.AND P2, PT, R235, 0x80, PT ;  /* 0x00000080eb00780c */ /* 0x000fe20003f46270 */
[----:B------:R-:W-:-:S12]  /*e230*/  @P1 BRA `(.L_x_553) ;  /* 0x0000000000101947 */ /* 0x000fd80003800000 */
[----:B------:R-:W-:Y:S05]  /*e240*/  @!P0 BRA `(.L_x_553) ;  /* 0x00000000000c8947 */ /* 0x000fea0003800000 */
[----:B------:R-:W3:Y:S04]  /*e250*/  LDG.E R7, desc[UR40][R4.64] ;  /* 0x0000002804077981 */ /* 0x000ee8000c1e1900 */
[----:B-----5:R-:W3:Y:S02]  /*e260*/  LDG.E R0, desc[UR40][R4.64+0x4] ;  /* 0x0000042804007981 */ /* 0x020ee4000c1e1900 */
[----:B---3--:R-:W-:-:S07]  /*e270*/  IMAD.IADD R0, R0, 0x1, -R7 ;  /* 0x0000000100007824 */ /* 0x008fce00078e0a07 */
.L_x_553:
[----:B------:R-:W-:Y:S01]  /*e280*/  BSSY B1, `(.L_x_554) ;  /* 0x000001d000017945 */ /* 0x000fe20003800000 */
[----:B------:R-:W-:Y:S02]  /*e290*/  SHF.R.S32.HI R9, RZ, 0x1f, R207 ;  /* 0x0000001fff097819 */ /* 0x000fe400000114cf */
[----:B------:R-:W-:Y:S02]  /*e2a0*/  SHF.R.S32.HI R10, RZ, 0x1f, R201 ;  /* 0x0000001fff0a7819 */ /* 0x000fe400000114c9 */
[----:B------:R-:W-:Y:S02]  /*e2b0*/  SEL R13, R210, RZ, !P0 ;  /* 0x000000ffd20d7207 */ /* 0x000fe40004000000 */
[----:B------:R-:W-:Y:S02]  /*e2c0*/  SEL R221, R221, RZ, !P0 ;  /* 0x000000ffdddd7207 */ /* 0x000fe40004000000 */
[----:B-----5:R-:W-:Y:S01]  /*e2d0*/  SHF.R.S32.HI R8, RZ, 0x1f, R3 ;  /* 0x0000001fff087819 */ /* 0x020fe20000011403 */
[----:B------:R-:W-:Y:S06]  /*e2e0*/  @P2 BRA `(.L_x_555) ;  /* 0x0000000000582947 */ /* 0x000fec0003800000 */
[----:B--2---:R-:W2:Y:S02]  /*e2f0*/  S2R R4, SR_TID.X ;  /* 0x0000000000047919 */ /* 0x004ea40000002100 */
[----:B--2---:R-:W-:-:S04]  /*e300*/  IMAD R4, R213, 0x80, R4 ;  /* 0x00000080d5047824 */ /* 0x004fc800078e0204 */
[----:B------:R-:W-:-:S05]  /*e310*/  VIADD R5, R4, 0xffffff80 ;  /* 0xffffff8004057836 */ /* 0x000fca0000000000 */
[----:B------:R-:W-:-:S13]  /*e320*/  ISETP.GE.AND P0, PT, R5, R0, PT ;  /* 0x000000000500720c */ /* 0x000fda0003f06270 */
[----:B------:R-:W-:Y:S05]  /*e330*/  @P0 BRA `(.L_x_555) ;  /* 0x0000000000440947 */ /* 0x000fea0003800000 */
[----:B------:R-:W-:Y:S01]  /*e340*/  IADD3 R4, P0, R5, R3, RZ ;  /* 0x0000000305047210 */ /* 0x000fe20007f1e0ff */
[----:B------:R-:W-:Y:S02]  /*e350*/  ULDC.64 UR4, c[0x0][0xb70] ;  /* 0x0002dc0000047ab9 */ /* 0x000fe40000000a00 */
[----:B------:R-:W-:Y:S01]  /*e360*/  IMAD R6, R9, UR4, RZ ;  /* 0x0000000409067c24 */ /* 0x000fe2000f8e02ff */
[----:B------:R-:W-:-:S03]  /*e370*/  LEA.HI.X.SX32 R5, R5, R8, 0x1, P0 ;  /* 0x0000000805057211 */ /* 0x000fc600000f0eff */
[C---:B------:R-:W-:Y:S02]  /*e380*/  IMAD R7, R207.reuse, UR5, R6 ;  /* 0x00000005cf077c24 */ /* 0x040fe4000f8e0206 */
[----:B------:R-:W-:Y:S01]  /*e390*/  IMAD.WIDE.U32 R4, R207, UR4, R4 ;  /* 0x00000004cf047c25 */ /* 0x000fe2000f8e0004 */
[----:B------:R-:W-:-:S03]  /*e3a0*/  ULDC.64 UR4, c[0x0][0xb78] ;  /* 0x0002de0000047ab9 */ /* 0x000fc60000000a00 */
[----:B------:R-:W-:Y:S02]  /*e3b0*/  IMAD R6, R221, UR4, RZ ;  /* 0x00000004dd067c24 */ /* 0x000fe4000f8e02ff */
[----:B------:R-:W-:Y:S02]  /*e3c0*/  IMAD.IADD R5, R5, 0x1, R7 ;  /* 0x0000000105057824 */ /* 0x000fe400078e0207 */
[C---:B------:R-:W-:Y:S02]  /*e3d0*/  IMAD R7, R13.reuse, UR5, R6 ;  /* 0x000000050d077c24 */ /* 0x040fe4000f8e0206 */
[----:B------:R-:W-:Y:S01]  /*e3e0*/  IMAD.WIDE.U32 R4, R13, UR4, R4 ;  /* 0x000000040d047c25 */ /* 0x000fe2000f8e0004 */
[----:B------:R-:W-:-:S03]  /*e3f0*/  ULDC.64 UR4, c[0x0][0xb40] ;  /* 0x0002d00000047ab9 */ /* 0x000fc60000000a00 */
[----:B------:R-:W-:Y:S01]  /*e400*/  IMAD.IADD R5, R5, 0x1, R7 ;  /* 0x0000000105057824 */ /* 0x000fe200078e0207 */
[----:B------:R-:W-:-:S04]  /*e410*/  LEA R6, P0, R4, UR4, 0x2 ;  /* 0x0000000404067c11 */ /* 0x000fc8000f8010ff */
[----:B------:R-:W-:Y:S02]  /*e420*/  LEA.HI.X R7, R4, UR5, R5, 0x2, P0 ;  /* 0x0000000504077c11 */ /* 0x000fe400080f1405 */
[----:B------:R-:W-:-:S05]  /*e430*/  MOV R5, 0xff800000 ;  /* 0xff80000000057802 */ /* 0x000fca0000000f00 */
[----:B------:R3:W-:Y:S02]  /*e440*/  STG.E desc[UR40][R6.64], R5 ;  /* 0x0000000506007986 */ /* 0x0007e4000c101928 */
.L_x_555:
[----:B------:R-:W-:Y:S05]  /*e450*/  BSYNC B1 ;  /* 0x0000000000017941 */ /* 0x000fea0003800000 */
.L_x_554:
[----:B------:R-:W-:Y:S01]  /*e460*/  ULDC.64 UR4, c[0x0][0xaa0] ;  /* 0x0002a80000047ab9 */ /* 0x000fe20000000a00 */
[----:B--2---:R-:W-:Y:S01]  /*e470*/  IMAD.MOV.U32 R4, RZ, RZ, R201 ;  /* 0x000000ffff047224 */ /* 0x004fe200078e00c9 */
[----:B------:R-:W-:Y:S01]  /*e480*/  BSSY B1, `(.L_x_556) ;  /* 0x000002f000017945 */ /* 0x000fe20003800000 */
[----:B---3--:R-:W-:Y:S02]  /*e490*/  IMAD.MOV.U32 R5, RZ, RZ, R10 ;  /* 0x000000ffff057224 */ /* 0x008fe400078e000a */
[----:B------:R-:W-:Y:S01]  /*e4a0*/  IMAD R6, R8, UR4, RZ ;  /* 0x0000000408067c24 */ /* 0x000fe2000f8e02ff */
[----:B------:R-:W-:Y:S01]  /*e4b0*/  MOV R8, R202 ;  /* 0x000000ca00087202 */ /* 0x000fe20000000f00 */
[----:B------:R-:W-:-:S04]  /*e4c0*/  IMAD.WIDE.U32 R4, R3, UR4, R4 ;  /* 0x0000000403047c25 */ /* 0x000fc8000f8e0004 */
[----:B------:R-:W-:Y:S01]  /*e4d0*/  IMAD R3, R3, UR5, R6 ;  /* 0x0000000503037c24 */ /* 0x000fe2000f8e0206 */
[----:B------:R-:W-:Y:S01]  /*e4e0*/  ULDC.64 UR4, c[0x0][0xae0] ;  /* 0x0002b80000047ab9 */ /* 0x000fe20000000a00 */
[----:B------:R-:W-:Y:S02]  /*e4f0*/  IMAD R11, R213, -0x80, R0 ;  /* 0xffffff80d50b7824 */ /* 0x000fe400078e0200 */
[----:B------:R-:W-:Y:S01]  /*e500*/  IMAD R6, R9, UR4, RZ ;  /* 0x0000000409067c24 */ /* 0x000fe2000f8e02ff */
[----:B------:R-:W-:Y:S01]  /*e510*/  SHF.R.S32.HI R9, RZ, 0x1f, R202 ;  /* 0x0000001fff097819 */ /* 0x000fe200000114ca */
[----:B------:R-:W-:Y:S01]  /*e520*/  IMAD.IADD R5, R5, 0x1, R3 ;  /* 0x0000000105057824 */ /* 0x000fe200078e0203 */
[C---:B------:R-:W-:Y:S01]  /*e530*/  ISETP.GE.AND P1, PT, R202.reuse, R11, PT ;  /* 0x0000000bca00720c */ /* 0x040fe20003f26270 */
[----:B------:R-:W-:Y:S02]  /*e540*/  VIADD R0, R202, 0x20 ;  /* 0x00000020ca007836 */ /* 0x000fe40000000000 */
[----:B------:R-:W-:-:S02]  /*e550*/  IMAD R3, R207, UR5, R6 ;  /* 0x00000005cf037c24 */ /* 0x000fc4000f8e0206 */
[----:B------:R-:W-:Y:S01]  /*e560*/  IMAD.WIDE.U32 R4, R207, UR4, R4 ;  /* 0x00000004cf047c25 */ /* 0x000fe2000f8e0004 */
[----:B------:R-:W-:Y:S01]  /*e570*/  ULDC.64 UR4, c[0x0][0xae8] ;  /* 0x0002ba0000047ab9 */ /* 0x000fe20000000a00 */
[----:B------:R-:W-:Y:S02]  /*e580*/  ISETP.GE.AND P0, PT, R0, R11, PT ;  /* 0x0000000b0000720c */ /* 0x000fe40003f06270 */
[----:B------:R-:W-:Y:S02]  /*e590*/  IMAD.IADD R5, R5, 0x1, R3 ;  /* 0x0000000105057824 */ /* 0x000fe400078e0203 */
[----:B------:R-:W-:Y:S02]  /*e5a0*/  IMAD R0, R221, UR4, RZ ;  /* 0x00000004dd007c24 */ /* 0x000fe4000f8e02ff */
[----:B------:R-:W-:-:S04]  /*e5b0*/  IMAD.WIDE.U32 R6, R13, UR4, R4 ;  /* 0x000000040d067c25 */ /* 0x000fc8000f8e0004 */
[----:B------:R-:W-:Y:S02]  /*e5c0*/  IMAD R3, R13, UR5, R0 ;  /* 0x000000050d037c24 */ /* 0x000fe4000f8e0200 */
[----:B------:R-:W-:-:S04]  /*e5d0*/  IMAD.WIDE R8, R213, 0x80, R8 ;  /* 0x00000080d5087825 */ /* 0x000fc800078e0208 */
[----:B------:R-:W-:Y:S02]  /*e5e0*/  VIADD R0, R202, 0x40 ;  /* 0x00000040ca007836 */ /* 0x000fe40000000000 */
[----:B------:R-:W-:Y:S01]  /*e5f0*/  IMAD.IADD R13, R7, 0x1, R3 ;  /* 0x00000001070d7824 */ /* 0x000fe200078e0203 */
[----:B------:R-:W-:Y:S06]  /*e600*/  @P1 BRA `(.L_x_557) ;  /* 0x0000000000581947 */ /* 0x000fec0003800000 */
[C---:B------:R-:W-:Y:S01]  /*e610*/  VIADD R4, R201.reuse, 0x80 ;  /* 0x00000080c9047836 */ /* 0x040fe20000000000 */
[----:B------:R-:W-:Y:S01]  /*e620*/  ULDC UR4, c[0x0][0xa8c] ;  /* 0x0002a30000047ab9 */ /* 0x000fe20000000800 */
[C---:B------:R-:W-:Y:S01]  /*e630*/  VIADD R3, R201.reuse, 0x40 ;  /* 0x00000040c9037836 */ /* 0x040fe20000000000 */
[----:B------:R-:W-:Y:S01]  /*e640*/  ULDC.64 UR6, c[0x0][0xad8] ;  /* 0x0002b60000067ab9 */ /* 0x000fe20000000a00 */
[----:B------:R-:W-:Y:S01]  /*e650*/  VIADD R10, R201, 0xc0 ;  /* 0x000000c0c90a7836 */ /* 0x000fe20000000000 */
[----:B------:R-:W-:Y:S01]  /*e660*/  ISETP.GE.AND P4, PT, R4, UR4, PT ;  /* 0x0000000404007c0c */ /* 0x000fe2000bf86270 */
[----:B------:R-:W-:Y:S01]  /*e670*/  IMAD.MOV.U32 R5, RZ, RZ, R13 ;  /* 0x000000ffff057224 */ /* 0x000fe200078e000d */
[----:B------:R-:W-:Y:S01]  /*e680*/  ISETP.GE.AND P3, PT, R3, UR4, PT ;  /* 0x0000000403007c0c */ /* 0x000fe2000bf66270 */
[----:B------:R-:W-:Y:S01]  /*e690*/  IMAD R3, R9, UR6, RZ ;  /* 0x0000000609037c24 */ /* 0x000fe2000f8e02ff */
[----:B------:R-:W-:Y:S02]  /*e6a0*/  MOV R4, R6 ;  /* 0x0000000600047202 */ /* 0x000fe40000000f00 */
[----:B------:R-:W-:Y:S01]  /*e6b0*/  ISETP.GE.AND P2, PT, R201, UR4, PT ;  /* 0x00000004c9007c0c */ /* 0x000fe2000bf46270 */
[----:B------:R-:W-:Y:S01]  /*e6c0*/  IMAD R3, R8, UR7, R3 ;  /* 0x0000000708037c24 */ /* 0x000fe2000f8e0203 */
[----:B------:R-:W-:Y:S01]  /*e6d0*/  ISETP.GE.AND P5, PT, R10, UR4, PT ;  /* 0x000000040a007c0c */ /* 0x000fe2000bfa6270 */
        /* <DEDUP_REMOVED lines=9> */
.L_x_557:
[----:B------:R-:W-:Y:S05]  /*e770*/  BSYNC B1 ;  /* 0x0000000000017941 */ /* 0x000fea0003800000 */
.L_x_556:
[----:B------:R-:W-:Y:S01]  /*e780*/  BSSY B1, `(.L_x_558) ;  /* 0x000001c000017945 */ /* 0x000fe20003800000 */
[----:B------:R-:W-:Y:S01]  /*e790*/  ISETP.GE.AND P1, PT, R0, R11, PT ;  /* 0x0000000b0000720c */ /* 0x000fe20003f26270 */
[----:B------:R-:W-:Y:S02]  /*e7a0*/  VIADD R10, R202, 0x60 ;  /* 0x00000060ca0a7836 */ /* 0x000fe40000000000 */
[----:B------:R-:W-:Y:S10]  /*e7b0*/  @P0 BRA `(.L_x_559) ;  /* 0x0000000000600947 */ /* 0x000ff40003800000 */
[----:B------:R-:W-:Y:S01]  /*e7c0*/  IADD3 R3, P0, R8, 0x20, RZ ;  /* 0x0000002008037810 */ /* 0x000fe20007f1e0ff */
[C---:B------:R-:W-:Y:S01]  /*e7d0*/  VIADD R4, R201.reuse, 0x40 ;  /* 0x00000040c9047836 */ /* 0x040fe20000000000 */
[----:B------:R-:W-:Y:S01]  /*e7e0*/  ULDC UR4, c[0x0][0xa8c] ;  /* 0x0002a30000047ab9 */ /* 0x000fe20000000800 */
[----:B------:R-:W-:Y:S01]  /*e7f0*/  VIADD R5, R201, 0x80 ;  /* 0x00000080c9057836 */ /* 0x000fe20000000000 */
[----:B------:R-:W-:Y:S01]  /*e800*/  IADD3.X R0, RZ, R9, RZ, P0, !PT ;  /* 0x00000009ff007210 */ /* 0x000fe200007fe4ff */
[----:B------:R-:W-:Y:S01]  /*e810*/  ULDC.64 UR6, c[0x0][0xad8] ;  /* 0x0002b60000067ab9 */ /* 0x000fe20000000a00 */
        /* <DEDUP_REMOVED lines=11> */
[----:B--2---:R-:W-:Y:S01]  /*e8d0*/  LEA R14, P0, R4, UR6, 0x1 ;  /* 0x00000006040e7c11 */ /* 0x004fe2000f8008ff */
[----:B------:R-:W-:-:S05]  /*e8e0*/  IMAD.IADD R3, R5, 0x1, R3 ;  /* 0x0000000105037824 */ /* 0x000fca00078e0203 */
[----:B------:R-:W-:-:S05]  /*e8f0*/  LEA.HI.X R15, R4, UR7, R3, 0x1, P0 ;  /* 0x00000007040f7c11 */ /* 0x000fca00080f0c03 */
[----:B------:R3:W-:Y:S04]  /*e900*/  @!P2 STG.E.128 desc[UR40][R14.64], RZ ;  /* 0x000000ff0e00a986 */ /* 0x0007e8000c101d28 */
[----:B------:R3:W-:Y:S04]  /*e910*/  @!P3 STG.E.128 desc[UR40][R14.64+0x80], RZ ;  /* 0x000080ff0e00b986 */ /* 0x0007e8000c101d28 */
[----:B------:R3:W-:Y:S04]  /*e920*/  @!P4 STG.E.128 desc[UR40][R14.64+0x100], RZ ;  /* 0x000100ff0e00c986 */ /* 0x0007e8000c101d28 */
[----:B------:R3:W-:Y:S02]  /*e930*/  @!P5 STG.E.128 desc[UR40][R14.64+0x180], RZ ;  /* 0x000180ff0e00d986 */ /* 0x0007e4000c101d28 */
.L_x_559:
[----:B------:R-:W-:Y:S05]  /*e940*/  BSYNC B1 ;  /* 0x0000000000017941 */ /* 0x000fea0003800000 */
.L_x_558:
[----:B------:R-:W-:Y:S01]  /*e950*/  BSSY B1, `(.L_x_560) ;  /* 0x000001b000017945 */ /* 0x000fe20003800000 */
[----:B------:R-:W-:-:S03]  /*e960*/  ISETP.GE.AND P0, PT, R10, R11, PT ;  /* 0x0000000b0a00720c */ /* 0x000fc60003f06270 */
[----:B------:R-:W-:Y:S10]  /*e970*/  @P1 BRA `(.L_x_561) ;  /* 0x0000000000601947 */ /* 0x000ff40003800000 */
[----:B------:R-:W-:Y:S01]  /*e980*/  IADD3 R3, P1, R8, 0x40, RZ ;  /* 0x0000004008037810 */ /* 0x000fe20007f3e0ff */
[C---:B------:R-:W-:Y:S01]  /*e990*/  VIADD R4, R201.reuse, 0x40 ;  /* 0x00000040c9047836 */ /* 0x040fe20000000000 */
[----:B------:R-:W-:Y:S01]  /*e9a0*/  IADD3 R5, R201, 0x80, RZ ;  /* 0x00000080c9057810 */ /* 0x000fe20007ffe0ff */
[----:B------:R-:W-:Y:S01]  /*e9b0*/  ULDC UR4, c[0x0][0xa8c] ;  /* 0x0002a30000047ab9 */ /* 0x000fe20000000800 */
        /* <DEDUP_REMOVED lines=20> */
.L_x_561:
[----:B------:R-:W-:Y:S05]  /*eb00*/  BSYNC B1 ;  /* 0x0000000000017941 */ /* 0x000fea0003800000 */
.L_x_560:
[----:B------:R-:W-:Y:S05]  /*eb10*/  @P0 BRA `(.L_x_552) ;  /* 0x0000000000600947 */ /* 0x000fea0003800000 */
[----:B------:R-:W-:Y:S01]  /*eb20*/  IADD3 R3, P0, R8, 0x60, RZ ;  /* 0x0000006008037810 */ /* 0x000fe20007f1e0ff */
[C---:B------:R-:W-:Y:S01]  /*eb30*/  VIADD R0, R201.reuse, 0x40 ;  /* 0x00000040c9007836 */ /* 0x040fe20000000000 */
[----:B------:R-:W-:Y:S01]  /*eb40*/  ULDC UR4, c[0x0][0xa8c] ;  /* 0x0002a30000047ab9 */ /* 0x000fe20000000800 */
[----:B------:R-:W-:Y:S01]  /*eb50*/  MOV R4, R6 ;  /* 0x0000000600047202 */ /* 0x000fe20000000f00 */
[----:B------:R-:W-:Y:S01]  /*eb60*/  ULDC.64 UR6, c[0x0][0xad8] ;  /* 0x0002b60000067ab9 */ /* 0x000fe20000000a00 */
[----:B------:R-:W-:Y:S01]  /*eb70*/  IMAD.X R8, RZ, RZ, R9, P0 ;  /* 0x000000ffff087224 */ /* 0x000fe200000e0609 */
[----:B------:R-:W-:Y:S01]  /*eb80*/  ISETP.GE.AND P2, PT, R0, UR4, PT ;  /* 0x0000000400007c0c */ /* 0x000fe2000bf46270 */
[----:B------:R-:W-:Y:S01]  /*eb90*/  IMAD.MOV.U32 R5, RZ, RZ, R13 ;  /* 0x000000ffff057224 */ /* 0x000fe200078e000d */
[C---:B------:R-:W-:Y:S01]  /*eba0*/  ISETP.GE.AND P1, PT, R201.reuse, UR4, PT ;  /* 0x00000004c9007c0c */ /* 0x040fe2000bf26270 */
[----:B------:R-:W-:Y:S02]  /*ebb0*/  VIADD R6, R201, 0x80 ;  /* 0x00000080c9067836 */ /* 0x000fe40000000000 */
[----:B------:R-:W-:-:S02]  /*ebc0*/  IMAD R8, R8, UR6, RZ ;  /* 0x0000000608087c24 */ /* 0x000fc4000f8e02ff */
[----:B------:R-:W-:Y:S01]  /*ebd0*/  VIADD R0, R201, 0xc0 ;  /* 0x000000c0c9007836 */ /* 0x000fe20000000000 */
[----:B------:R-:W-:Y:S01]  /*ebe0*/  ISETP.GE.AND P3, PT, R6, UR4, PT ;  /* 0x0000000406007c0c */ /* 0x000fe2000bf66270 */
[----:B------:R-:W-:-:S03]  /*ebf0*/  IMAD.WIDE.U32 R4, R3, UR6, R4 ;  /* 0x0000000603047c25 */ /* 0x000fc6000f8e0004 */
[----:B------:R-:W-:Y:S01]  /*ec00*/  ISETP.GE.AND P4, PT, R0, UR4, PT ;  /* 0x0000000400007c0c */ /* 0x000fe2000bf86270 */
[----:B------:R-:W-:Y:S01]  /*ec10*/  IMAD R3, R3, UR7, R8 ;  /* 0x0000000703037c24 */ /* 0x000fe2000f8e0208 */
[----:B------:R-:W-:Y:S02]  /*ec20*/  ULDC.64 UR6, c[0x0][0xa80] ;  /* 0x0002a00000067ab9 */ /* 0x000fe40000000a00 */
[----:B------:R-:W-:Y:S02]  /*ec30*/  LEA R6, P0, R4, UR6, 0x1 ;  /* 0x0000000604067c11 */ /* 0x000fe4000f8008ff */
[----:B------:R-:W-:-:S04]  /*ec40*/  IADD3 R3, R5, R3, RZ ;  /* 0x0000000305037210 */ /* 0x000fc80007ffe0ff */
[----:B------:R-:W-:-:S05]  /*ec50*/  LEA.HI.X R7, R4, UR7, R3, 0x1, P0 ;  /* 0x0000000704077c11 */ /* 0x000fca00080f0c03 */
[----:B------:R0:W-:Y:S04]  /*ec60*/  @!P1 STG.E.128 desc[UR40][R6.64], RZ ;  /* 0x000000ff06009986 */ /* 0x0001e8000c101d28 */
[----:B------:R0:W-:Y:S04]  /*ec70*/  @!P2 STG.E.128 desc[UR40][R6.64+0x80], RZ ;  /* 0x000080ff0600a986 */ /* 0x0001e8000c101d28 */
[----:B------:R0:W-:Y:S04]  /*ec80*/  @!P3 STG.E.128 desc[UR40][R6.64+0x100], RZ ;  /* 0x000100ff0600b986 */ /* 0x0001e8000c101d28 */
[----:B------:R0:W-:Y:S02]  /*ec90*/  @!P4 STG.E.128 desc[UR40][R6.64+0x180], RZ ;  /* 0x000180ff0600c986 */ /* 0x0001e4000c101d28 */
.L_x_552:
[----:B------:R-:W-:Y:S05]  /*eca0*/  BSYNC B0 ;  /* 0x0000000000007941 */ /* 0x000fea0003800000 */
.L_x_543:
[----:B------:R-:W-:Y:S02]  /*ecb0*/  ULDC UR4, c[0x0][0xc14] ;  /* 0x0003050000047ab9 */ /* 0x000fe40000000800 */
[----:B-1----:R-:W-:-:S13]  /*ecc0*/  ISETP.GE.AND P0, PT, R87, UR4, PT ;  /* 0x0000000457007c0c */ /* 0x002fda000bf06270 */
[----:B------:R-:W-:Y:S05]  /*ecd0*/  @!P0 BRA `(.L_x_562) ;  /* 0xffffff2000a48947 */ /* 0x000fea000383ffff */
[----:B------:R-:W-:Y:S05]  /*ece0*/  BRA `(.L_x_429) ;  /* 0x0000005400787947 */ /* 0x000fea0003800000 */
.L_x_427:
[----:B------:R-:W-:-:S08]  /*ecf0*/  NOP ;  /* 0x0000000000007918 */ /* 0x000fd00000000000 */
[----:B------:R-:W0:-:S00]  /*ed00*/  USETMAXREG.DEALLOC.CTAPOOL 0x18 ;  /* 0x00000018000079c8 */ /* 0x000e0000080e0500 */
[----:B0-----:R-:W-:-:S06]  /*ed10*/  LOP3.LUT R0, R0, 0x3, RZ, 0xc0, !PT ;  /* 0x0000000300007812 */ /* 0x001fcc00078ec0ff */
[----:B------:R-:W0:Y:S02]  /*ed20*/  SHFL.IDX PT, R0, R0, RZ, 0x1f ;  /* 0x00001fff00007589 */ /* 0x000e2400000e0000 */
[----:B0-----:R-:W-:-:S13]  /*ed30*/  ISETP.NE.AND P0, PT, R0, RZ, PT ;  /* 0x000000ff0000720c */ /* 0x001fda0003f05270 */
[----:B------:R-:W-:Y:S05]  /*ed40*/  @P0 BRA `(.L_x_429) ;  /* 0x0000005400600947 */ /* 0x000fea0003800000 */
        /* <DEDUP_REMOVED lines=43> */
[----:B0-----:R-:W-:-:S04]  /*f000*/  SEL R2, R2, RZ, P0 ;  /* 0x000000ff02027207 */ /* 0x001fc80000000000 */
[----:B------:R-:W-:-:S05]  /*f010*/  IADD3 R2, R3, R2, RZ ;  /* 0x0000000203027210 */ /* 0x000fca0007ffe0ff */
        /* <DEDUP_REMOVED lines=10> */
.L_x_567:
[----:B------:R-:W-:Y:S01]  /*f0c0*/  IADD3 R2, R19, 0x1f, RZ ;  /* 0x0000001f13027810 */ /* 0x000fe20007ffe0ff */
        /* <DEDUP_REMOVED lines=15> */
.L_x_566:
[----:B------:R-:W-:Y:S05]  /*f1c0*/  BSYNC B0 ;  /* 0x0000000000007941 */ /* 0x000fea0003800000 */
.L_x_565:
        /* <DEDUP_REMOVED lines=8> */
[----:B------:R-:W-:Y:S02]  /*f250*/  ISETP.GE.U32.AND P1, PT, R8, 0x8, PT ;  /* 0x000000080800780c */ /* 0x000fe40003f26070 */
[----:B------:R-:W-:-:S05]  /*f260*/  IADD3 R2, R3, R2, RZ ;  /* 0x0000000203027210 */ /* 0x000fca0007ffe0ff */
        /* <DEDUP_REMOVED lines=16> */
.L_x_563:
[----:B------:R-:W-:-:S05]  /*f370*/  IADD3 R7, -R6, R5, RZ ;  /* 0x0000000506077210 */ /* 0x000fca0007ffe1ff */
        /* <DEDUP_REMOVED lines=15> */
.L_x_568:
        /* <DEDUP_REMOVED lines=12> */
[----:B------:R-:W-:Y:S01]  /*f530*/  @!P0 IMAD.IADD R3, R3, 0x1, -R6 ;  /* 0x0000000103038824 */ /* 0x000fe200078e0a06 */
[----:B------:R-:W-:-:S04]  /*f540*/  @!P0 IADD3 R2, R2, 0x1, RZ ;  /* 0x0000000102028810 */ /* 0x000fc80007ffe0ff */
[----:B------:R-:W-:Y:S02]  /*f550*/  ISETP.GE.U32.AND P0, PT, R3, R6, PT ;  /* 0x000000060300720c */ /* 0x000fe40003f06070 */
[----:B------:R-:W-:-:S11]  /*f560*/  LOP3.LUT R3, R9, R4, RZ, 0x3c, !PT ;  /* 0x0000000409037212 */ /* 0x000fd600078e3cff */
[----:B------:R-:W-:Y:S01]  /*f570*/  @P0 VIADD R2, R2, 0x1 ;  /* 0x0000000102020836 */ /* 0x000fe20000000000 */
[----:B------:R-:W-:-:S13]  /*f580*/  ISETP.GE.AND P0, PT, R3, RZ, PT ;  /* 0x000000ff0300720c */ /* 0x000fda0003f06270 */
[----:B------:R-:W-:Y:S01]  /*f590*/  @!P0 IMAD.MOV R2, RZ, RZ, -R2 ;  /* 0x000000ffff028224 */ /* 0x000fe200078e0a02 */
[----:B------:R-:W-:-:S13]  /*f5a0*/  ISETP.NE.AND P0, PT, R4, RZ, PT ;  /* 0x000000ff0400720c */ /* 0x000fda0003f05270 */
[----:B------:R-:W-:-:S04]  /*f5b0*/  @!P0 LOP3.LUT R2, RZ, R4, RZ, 0x33, !PT ;  /* 0x00000004ff028212 */ /* 0x000fc800078e33ff */
[----:B------:R-:W-:Y:S01]  /*f5c0*/  MOV R18, R2 ;  /* 0x0000000200127202 */ /* 0x000fe20000000f00 */
[----:B------:R-:W-:-:S04]  /*f5d0*/  IMAD.MOV R17, RZ, RZ, -R2 ;  /* 0x000000ffff117224 */ /* 0x000fc800078e0a02 */
[----:B------:R-:W-:Y:S01]  /*f5e0*/  IMAD R17, R4, R17, R9 ;  /* 0x0000001104117224 */ /* 0x000fe200078e0209 */
[----:B------:R-:W-:Y:S06]  /*f5f0*/  BRA `(.L_x_569) ;  /* 0x00000000000c7947 */ /* 0x000fec0003800000 */
.L_x_564:
[----:B------:R-:W-:Y:S02]  /*f600*/  IMAD.MOV.U32 R17, RZ, RZ, RZ ;  /* 0x000000ffff117224 */ /* 0x000fe400078e00ff */
[----:B------:R-:W-:Y:S02]  /*f610*/  IMAD.U32 R16, RZ, RZ, UR6 ;  /* 0x00000006ff107e24 */ /* 0x000fe4000f8e00ff */
[----:B------:R-:W-:-:S07]  /*f620*/  IMAD.MOV.U32 R18, RZ, RZ, RZ ;  /* 0x000000ffff127224 */ /* 0x000fce00078e00ff */
.L_x_569:
        /* <DEDUP_REMOVED lines=16> */
[----:B------:R-:W-:Y:S01]  /*f730*/  ULDC.64 UR38, c[0x0][0x198] ;  /* 0x0000660000267ab9 */ /* 0x000fe20000000a00 */
[----:B------:R-:W-:Y:S02]  /*f740*/  ULDC UR37, c[0x0][0xc] ;  /* 0x0000030000257ab9 */ /* 0x000fe40000000800 */
[----:B------:R0:W-:Y:S04]  /*f750*/  STL [R1+0x8], R0 ;  /* 0x0000080001007387 */ /* 0x0001e80000100800 */
[----:B------:R0:W-:Y:S04]  /*f760*/  STL [R1+0x4], RZ ;  /* 0x000004ff01007387 */ /* 0x0001e80000100800 */
[----:B------:R0:W-:Y:S04]  /*f770*/  STL [R1+0xc], R0 ;  /* 0x00000c0001007387 */ /* 0x0001e80000100800 */
[----:B------:R0:W-:Y:S02]  /*f780*/  STL [R1+0x28], RZ ;  /* 0x000028ff01007387 */ /* 0x0001e40000100800 */
.L_x_652:
[----:B-1-3--:R-:W1:Y:S02]  /*f790*/  LDC.64 R2, c[0x0][0xc60] ;  /* 0x00031800ff027b82 */ /* 0x00ae640000000a00 */
[----:B-1----:R-:W-:-:S05]  /*f7a0*/  IMAD.WIDE R2, R19, 0x4, R2 ;  /* 0x0000000413027825 */ /* 0x002fca00078e0202 */
[----:B--2---:R-:W0:Y:S01]  /*f7b0*/  LDG.E R11, desc[UR40][R2.64] ;  /* 0x00000028020b7981 */ /* 0x004e22000c1e1900 */
[----:B------:R-:W-:Y:S05]  /*f7c0*/  YIELD ;  /* 0x0000000000007946 */ /* 0x000fea0003800000 */
[----:B------:R-:W-:Y:S01]  /*f7d0*/  ULDC.64 UR4, c[0x0][0xa28] ;  /* 0x00028a0000047ab9 */ /* 0x000fe20000000a00 */
[----:B------:R-:W-:Y:S01]  /*f7e0*/  MOV R6, RZ ;  /* 0x000000ff00067202 */ /* 0x000fe20000000f00 */
[----:B------:R-:W-:Y:S01]  /*f7f0*/  IMAD.MOV.U32 R4, RZ, RZ, RZ ;  /* 0x000000ffff047224 */ /* 0x000fe200078e00ff */
[----:B------:R-:W-:Y:S01]  /*f800*/  ISETP.NE.U32.AND P0, PT, RZ, UR4, PT ;  /* 0x00000004ff007c0c */ /* 0x000fe2000bf05070 */
[----:B------:R-:W-:Y:S01]  /*f810*/  IMAD.MOV.U32 R10, RZ, RZ, RZ ;  /* 0x000000ffff0a7224 */ /* 0x000fe200078e00ff */
[----:B------:R-:W-:-:S02]  /*f820*/  ULDC.64 UR6, c[0x0][0xa10] ;  /* 0x0002840000067ab9 */ /* 0x000fc40000000a00 */
[----:B------:R-:W-:Y:S02]  /*f830*/  ISETP.NE.AND.EX P0, PT, RZ, UR5, PT, P0 ;  /* 0x00000005ff007c0c */ /* 0x000fe4000bf05300 */
[----:B0-----:R-:W-:Y:S01]  /*f840*/  SHF.R.S32.HI R0, RZ, 0x1f, R11 ;  /* 0x0000001fff007819 */ /* 0x001fe2000001140b */
[----:B------:R-:W-:Y:S10]  /*f850*/  STL [R1+0x14], R11 ;  /* 0x0000140b01007387 */ /* 0x000ff40000100800 */
[----:B------:R-:W-:-:S04]  /*f860*/  @P0 LEA R2, P1, R11, UR4, 0x2 ;  /* 0x000000040b020c11 */ /* 0x000fc8000f8210ff */
        /* <DEDUP_REMOVED lines=9> */
[----:B------:R-:W-:Y:S02]  /*f900*/  ISETP.NE.U32.AND P1, PT, RZ, UR4, PT ;  /* 0x00000004ff007c0c */ /* 0x000fe4000bf25070 */
[C---:B------:R-:W-:Y:S02]  /*f910*/  SHF.L.U64.HI R0, R11.reuse, 0x2, R0 ;  /* 0x000000020b007819 */ /* 0x040fe40000010200 */
[----:B------:R-:W-:Y:S01]  /*f920*/  ISETP.NE.AND.EX P1, PT, RZ, UR5, PT, P1 ;  /* 0x00000005ff007c0c */ /* 0x000fe2000bf25310 */
[----:B--2---:R0:W-:Y:S02]  /*f930*/  STL [R1+0x34], R4 ;  /* 0x0000340401007387 */ /* 0x0041e40000100800 */
[----:B0-----:R-:W-:-:S10]  /*f940*/  IMAD.SHL.U32 R4, R11, 0x4, RZ ;  /* 0x000000040b047824 */ /* 0x001fd400078e00ff */
[----:B------:R-:W-:Y:S01]  /*f950*/  @P1 IADD3 R8, P0, R4, UR4, RZ ;  /* 0x0000000404081c10 */ /* 0x000fe2000ff1e0ff */
[----:B------:R0:W-:Y:S03]  /*f960*/  STL [R1+0x20], R4 ;  /* 0x0000200401007387 */ /* 0x0001e60000100800 */
[----:B------:R-:W-:Y:S01]  /*f970*/  @P1 IADD3.X R9, R0, UR5, RZ, P0, !PT ;  /* 0x0000000500091c10 */ /* 0x000fe200087fe4ff */
[----:B------:R-:W-:Y:S01]  /*f980*/  ULDC.64 UR4, c[0x0][0xa08] ;  /* 0x0002820000047ab9 */ /* 0x000fe20000000a00 */
[----:B------:R1:W-:Y:S01]  /*f990*/  STL [R1+0x24], R0 ;  /* 0x0000240001007387 */ /* 0x0003e20000100800 */
[----:B------:R-:W-:Y:S02]  /*f9a0*/  IADD3 R2, P0, R4, UR4, RZ ;  /* 0x0000000404027c10 */ /* 0x000fe4000ff1e0ff */
[----:B------:R-:W-:Y:S02]  /*f9b0*/  ISETP.NE.U32.AND P2, PT, RZ, UR4, PT ;  /* 0x00000004ff007c0c */ /* 0x000fe4000bf45070 */
[----:B------:R-:W-:-:S02]  /*f9c0*/  IADD3.X R3, R0, UR5, RZ, P0, !PT ;  /* 0x0000000500037c10 */ /* 0x000fc400087fe4ff */
[----:B------:R-:W-:Y:S01]  /*f9d0*/  ISETP.NE.AND.EX P2, PT, RZ, UR5, PT, P2 ;  /* 0x00000005ff007c0c */ /* 0x000fe2000bf45320 */
[----:B------:R-:W-:Y:S01]  /*f9e0*/  ULDC.64 UR4, c[0x0][0x3f8] ;  /* 0x0000fe0000047ab9 */ /* 0x000fe20000000a00 */
[----:B0-----:R-:W-:Y:S01]  /*f9f0*/  IADD3 R4, P0, R4, UR6, RZ ;  /* 0x0000000604047c10 */ /* 0x001fe2000ff1e0ff */
[----:B------:R-:W-:-:S03]  /*fa00*/  UISETP.NE.U32.AND UP0, UPT, UR4, URZ, UPT ;  /* 0x0000003f0400728c */ /* 0x000fc6000bf05070 */
[----:B------:R-:W-:Y:S01]  /*fa10*/  ULDC UR4, c[0x0][0x404] ;  /* 0x0001010000047ab9 */ /* 0x000fe20000000800 */
[----:B------:R-:W-:Y:S01]  /*fa20*/  UISETP.NE.AND.EX UP0, UPT, UR5, URZ, UPT, UP0 ;  /* 0x0000003f0500728c */ /* 0x000fe2000bf05300 */
[----:B------:R-:W-:Y:S02]  /*fa30*/  IADD3.X R5, R0, UR7, RZ, P0, !PT ;  /* 0x0000000700057c10 */ /* 0x000fe400087fe4ff */
[----:B------:R-:W-:Y:S01]  /*fa40*/  ULDC UR5, c[0x0][0x2e0] ;  /* 0x0000b80000057ab9 */ /* 0x000fe20000000800 */
[----:B------:R-:W-:Y:S02]  /*fa50*/  USEL UR4, UR4, 0x1, UP0 ;  /* 0x0000000104047887 */ /* 0x000fe40008000000 */
[----:B------:R0:W5:Y:S02]  /*fa60*/  @P2 LDG.E R10, desc[UR40][R2.64] ;  /* 0x00000028020a2981 */ /* 0x000164000c1e1900 */
[----:B------:R-:W-:-:S06]  /*fa70*/  UIMAD UR4, UR4, UR5, URZ ;  /* 0x00000005040472a4 */ /* 0x000fcc000f8e023f */
[----:B------:R-:W-:-:S06]  /*fa80*/  IMAD.U32 R7, RZ, RZ, UR4 ;  /* 0x00000004ff077e24 */ /* 0x000fcc000f8e00ff */
[----:B------:R0:W5:Y:S01]  /*fa90*/  @P1 LDG.E R7, desc[UR40][R8.64] ;  /* 0x0000002808071981 */ /* 0x000162000c1e1900 */
[----:B------:R-:W-:Y:S01]  /*faa0*/  ISETP.NE.U32.AND P0, PT, RZ, UR6, PT ;  /* 0x00000006ff007c0c */ /* 0x000fe2000bf05070 */
[----:B------:R-:W-:Y:S02]  /*fab0*/  ULDC UR4, c[0x0][0x338] ;  /* 0x0000ce0000047ab9 */ /* 0x000fe40000000800 */
[----:B-1----:R-:W-:Y:S01]  /*fac0*/  IMAD.U32 R0, RZ, RZ, UR4 ;  /* 0x00000004ff007e24 */ /* 0x002fe2000f8e00ff */
[----:B------:R-:W-:Y:S01]  /*fad0*/  ISETP.NE.AND.EX P0, PT, RZ, UR7, PT, P0 ;  /* 0x00000007ff007c0c */ /* 0x000fe2000bf05300 */
[----:B------:R-:W-:-:S12]  /*fae0*/  @P1 BRA `(.L_x_571) ;  /* 0x0000000000101947 */ /* 0x000fd80003800000 */
[----:B------:R-:W-:Y:S05]  /*faf0*/  @!P2 BRA `(.L_x_571) ;  /* 0x00000000000ca947 */ /* 0x000fea0003800000 */
[----:B-----5:R-:W2:Y:S04]  /*fb00*/  LDG.E R7, desc[UR40][R2.64] ;  /* 0x0000002802077981 */ /* 0x020ea8000c1e1900 */
[----:B0-----:R-:W2:Y:S02]  /*fb10*/  LDG.E R2, desc[UR40][R2.64+0x4] ;  /* 0x0000042802027981 */ /* 0x001ea4000c1e1900 */
[----:B--2---:R-:W-:-:S07]  /*fb20*/  IADD3 R7, -R7, R2, RZ ;  /* 0x0000000207077210 */ /* 0x004fce0007ffe1ff */
.L_x_571:
[----:B0-----:R-:W2:Y:S04]  /*fb30*/  @P0 LDG.E R2, desc[UR40][R4.64] ;  /* 0x0000002804020981 */ /* 0x001ea8000c1e1900 */
[----:B------:R-:W2:Y:S01]  /*fb40*/  @P0 LDG.E R3, desc[UR40][R4.64+0x4] ;  /* 0x0000042804030981 */ /* 0x000ea2000c1e1900 */
[----:B-----5:R-:W-:Y:S02]  /*fb50*/  IMAD.IADD R7, R7, 0x1, -R6 ;  /* 0x0000000107077824 */ /* 0x020fe400078e0a06 */
[----:B--2---:R-:W-:-:S04]  /*fb60*/  @P0 IMAD.IADD R0, R3, 0x1, -R2 ;  /* 0x0000000103000824 */ /* 0x004fc800078e0a02 */
[----:B------:R-:W-:-:S04]  /*fb70*/  IMAD.IADD R8, R7, 0x1, R0 ;  /* 0x0000000107087824 */ /* 0x000fc800078e0200 */
[----:B------:R-:W-:Y:S01]  /*fb80*/  VIADD R2, R8, 0x5f ;  /* 0x0000005f08027836 */ /* 0x000fe20000000000 */
[----:B------:R0:W-:Y:S03]  /*fb90*/  STL [R1+0x2c], R8 ;  /* 0x00002c0801007387 */ /* 0x0001e60000100800 */
[----:B------:R-:W-:-:S05]  /*fba0*/  IMAD.HI R2, R2, 0x2aaaaaab, RZ ;  /* 0x2aaaaaab02027827 */ /* 0x000fca00078e02ff */
[----:B------:R-:W-:-:S04]  /*fbb0*/  SHF.R.U32.HI R3, RZ, 0x1f, R2 ;  /* 0x0000001fff037819 */ /* 0x000fc80000011602 */
[----:B0-----:R-:W-:-:S05]  /*fbc0*/  LEA.HI.SX32 R8, R2, R3, 0x1c ;  /* 0x0000000302087211 */ /* 0x001fca00078fe2ff */
[--C-:B------:R-:W-:Y:S01]  /*fbd0*/  IMAD R2, R8, 0x60, -R7.reuse ;  /* 0x0000006008027824 */ /* 0x100fe200078e0a07 */
[----:B------:R0:W-:Y:S01]  /*fbe0*/  STL [R1+0x1c], R8 ;  /* 0x00001c0801007387 */ /* 0x0001e20000100800 */
[----:B------:R-:W-:-:S03]  /*fbf0*/  IMAD.MOV R7, RZ, RZ, -R7 ;  /* 0x000000ffff077224 */ /* 0x000fc600078e0a07 */
[----:B------:R-:W-:Y:S02]  /*fc00*/  VIMNMX R0, R2, R0, PT ;  /* 0x0000000002007248 */ /* 0x000fe40003fe0100 */
[----:B------:R-:W-:-:S04]  /*fc10*/  VIMNMX R2, RZ, R7, !PT ;  /* 0x00000007ff027248 */ /* 0x000fc80007fe0100 */
[----:B------:R-:W-:Y:S01]  /*fc20*/  ISETP.GT.AND P1, PT, R0, R2, PT ;  /* 0x000000020000720c */ /* 0x000fe20003f24270 */
[----:B0-----:R-:W-:-:S05]  /*fc30*/  IMAD.WIDE.U32 R8, R2, -0x55555555, RZ ;  /* 0xaaaaaaab02087825 */ /* 0x001fca00078e00ff */
[----:B------:R-:W-:-:S07]  /*fc40*/  SHF.R.U32.HI R2, RZ, 0x6, R9 ;  /* 0x00000006ff027819 */ /* 0x000fce0000011609 */
[----:B------:R-:W-:Y:S01]  /*fc50*/  @P1 IADD3 R3, R0, 0x5f, RZ ;  /* 0x0000005f00031810 */ /* 0x000fe20007ffe0ff */
[----:B------:R-:W-:-:S04]  /*fc60*/  IMAD.MOV.U32 R0, RZ, RZ, R2 ;  /* 0x000000ffff007224 */ /* 0x000fc800078e0002 */
[----:B------:R-:W-:-:S05]  /*fc70*/  @P1 IMAD.HI R3, R3, 0x2aaaaaab, RZ ;  /* 0x2aaaaaab03031827 */ /* 0x000fca00078e02ff */
[----:B------:R-:W-:-:S04]  /*fc80*/  @P1 SHF.R.U32.HI R7, RZ, 0x1f, R3 ;  /* 0x0000001fff071819 */ /* 0x000fc80000011603 */
[----:B------:R-:W-:Y:S01]  /*fc90*/  @P1 LEA.HI.SX32 R0, R3, R7, 0x1c ;  /* 0x0000000703001211 */ /* 0x000fe200078fe2ff */
[----:B------:R-:W-:-:S06]  /*fca0*/  IMAD.MOV.U32 R7, RZ, RZ, RZ ;  /* 0x000000ffff077224 */ /* 0x000fcc00078e00ff */
[----:B------:R0:W5:Y:S01]  /*fcb0*/  @P0 LDG.E R7, desc[UR40][R4.64] ;  /* 0x0000002804070981 */ /* 0x000162000c1e1900 */
[----:B------:R-:W-:Y:S01]  /*fcc0*/  IMAD.IADD R3, R10, 0x1, R6 ;  /* 0x000000010a037824 */ /* 0x000fe200078e0206 */
[----:B------:R-:W-:Y:S01]  /*fcd0*/  ISETP.GT.AND P1, PT, R0, R2, PT ;  /* 0x000000020000720c */ /* 0x000fe20003f24270 */
[----:B------:R-:W-:Y:S01]  /*fce0*/  BSSY B0, `(.L_x_572) ;  /* 0x00000d6000007945 */ /* 0x000fe20003800000 */
[----:B------:R-:W-:Y:S02]  /*fcf0*/  PLOP3.LUT P2, PT, PT, PT, PT, 0x80, 0x0 ;  /* 0x000000000000781c */ /* 0x000fe40003f4f070 */
[----:B------:R0:W-:Y:S09]  /*fd00*/  STL [R1+0x10], R3 ;  /* 0x0000100301007387 */ /* 0x0001f20000100800 */
[----:B------:R-:W-:Y:S05]  /*fd10*/  @!P1 BRA `(.L_x_573) ;  /* 0x0000000c00489947 */ /* 0x000fea0003800000 */
[----:B0-----:R-:W0:Y:S01]  /*fd20*/  LDC R3, c[0x0][0x428] ;  /* 0x00010a00ff037b82 */ /* 0x001e220000000800 */
[----:B------:R-:W-:Y:S01]  /*fd30*/  UMOV UR4, 0xffffffff ;  /* 0xffffffff00047882 */ /* 0x000fe20000000000 */
[----:B------:R-:W-:Y:S01]  /*fd40*/  IMAD.MOV.U32 R4, RZ, RZ, R18 ;  /* 0x000000ffff047224 */ /* 0x000fe200078e0012 */
[----:B0-----:R-:W-:-:S13]  /*fd50*/  ISETP.NE.AND P1, PT, R3, 0x1, PT ;  /* 0x000000010300780c */ /* 0x001fda0003f25270 */
[----:B------:R-:W0:Y:S08]  /*fd60*/  @P1 LDC R3, c[0x0][0x42c] ;  /* 0x00010b00ff031b82 */ /* 0x000e300000000800 */
[----:B------:R-:W1:Y:S01]  /*fd70*/  @P1 LDC R5, c[0x0][0x430] ;  /* 0x00010c00ff051b82 */ /* 0x000e620000000800 */
[----:B0-----:R-:W-:-:S05]  /*fd80*/  @P1 IMAD.HI.U32 R3, R18, R3, RZ ;  /* 0x0000000312031227 */ /* 0x001fca00078e00ff */
[----:B-1----:R-:W-:Y:S02]  /*fd90*/  @P1 SHF.R.U32.HI R4, RZ, R5, R3 ;  /* 0x00000005ff041219 */ /* 0x002fe40000011603 */
[----:B------:R-:W-:Y:S01]  /*fda0*/  SEL R3, R11, RZ, !P0 ;  /* 0x000000ff0b037207 */ /* 0x000fe20004000000 */
[----:B------:R-:W-:Y:S06]  /*fdb0*/  BRA.DIV UR4, `(.L_x_574) ;  /* 0x0000004e047c7947 */ /* 0x000fec000b800000 */
.L_x_698:
[----:B------:R-:W-:-:S03]  /*fdc0*/  UMOV UR4, 0xffffffff ;  /* 0xffffffff00047882 */ /* 0x000fc60000000000 */
[----:B------:R-:W-:Y:S05]  /*fdd0*/  BRA.DIV UR4, `(.L_x_575) ;  /* 0x0000004e04a87947 */ /* 0x000fea000b800000 */
[----:B------:R-:W-:-:S13]  /*fde0*/  ELECT P6, URZ, PT ;  /* 0x00000000003f782f */ /* 0x000fda00038c0000 */
.L_x_701:
[----:B------:R-:W2:Y:S01]  /*fdf0*/  LDL R5, [R1+0x28] ;  /* 0x0000280001057983 */ /* 0x000ea20000100800 */
[----:B------:R-:W-:Y:S01]  /*fe00*/  MOV R8, 0x400 ;  /* 0x0000040000087802 */ /* 0x000fe20000000f00 */
[----:B------:R-:W-:Y:S01]  /*fe10*/  BSSY B1, `(.L_x_576) ;  /* 0x000000a000017945 */ /* 0x000fe20003800000 */
[----:B--2---:R-:W-:-:S05]  /*fe20*/  VIADD R5, R5, 0x1 ;  /* 0x0000000105057836 */ /* 0x004fca0000000000 */
[----:B------:R-:W-:-:S04]  /*fe30*/  LEA.HI R6, R5, R5, RZ, 0x1 ;  /* 0x0000000505067211 */ /* 0x000fc800078f08ff */
[----:B------:R-:W-:-:S04]  /*fe40*/  LOP3.LUT R6, R6, 0xfffffffe, RZ, 0xc0, !PT ;  /* 0xfffffffe06067812 */ /* 0x000fc800078ec0ff */
[----:B------:R-:W-:Y:S02]  /*fe50*/  IADD3 R6, R5, -R6, RZ ;  /* 0x8000000605067210 */ /* 0x000fe40007ffe0ff */
[----:B------:R-:W0:Y:S02]  /*fe60*/  S2R R5, SR_CgaCtaId ;  /* 0x0000000000057919 */ /* 0x000e240000008800 */
[----:B------:R-:W-:Y:S02]  /*fe70*/  SHF.L.U32 R6, R6, 0x1f, RZ ;  /* 0x0000001f06067819 */ /* 0x000fe400000006ff */
[----:B0-----:R-:W-:-:S04]  /*fe80*/  LEA R5, R5, R8, 0x18 ;  /* 0x0000000805057211 */ /* 0x001fc800078ec0ff */
[----:B------:R-:W0:Y:S02]  /*fe90*/  SYNCS.PHASECHK.TRANS64.TRYWAIT P0, [R5+URZ+0x22820], R6 ;  /* 0x02282006050075a7 */ /* 0x000e24000800017f */
[----:B0-----:R-:W-:Y:S05]  /*fea0*/  @!P0 BRA `(.L_x_577) ;  /* 0x0000004c00948947 */ /* 0x001fea0003800000 */
.L_x_702:
[----:B------:R-:W-:Y:S05]  /*feb0*/  BSYNC B1 ;  /* 0x0000000000017941 */ /* 0x000fea0003800000 */
.L_x_576:
[----:B------:R-:W-:Y:S04]  /*fec0*/  BSSY B1, `(.L_x_578) ;  /* 0x000004d000017945 */ /* 0x000fe80003800000 */
[----:B------:R-:W-:Y:S05]  /*fed0*/  @!P6 BRA `(.L_x_579) ;  /* 0x00000004002ce947 */ /* 0x000fea0003800000 */
[----:B------:R-:W0:Y:S04]  /*fee0*/  LDL R9, [R1+0x4] ;  /* 0x0000040001097983 */ /* 0x000e280000100800 */
[----:B------:R-:W2:Y:S01]  /*fef0*/  LDL R8, [R1+0xc] ;  /* 0x00000c0001087983 */ /* 0x000ea20000100800 */
[----:B0-----:R-:W-:Y:S01]  /*ff00*/  IMAD R6, R9, 0x8, R5 ;  /* 0x0000000809067824 */ /* 0x001fe200078e0205 */
[----:B--2---:R-:W-:-:S04]  /*ff10*/  SHF.L.U32 R9, R8, 0x1f, RZ ;  /* 0x0000001f08097819 */ /* 0x004fc800000006ff */
[----:B------:R-:W0:Y:S02]  /*ff20*/  SYNCS.PHASECHK.TRANS64.TRYWAIT P0, [R6+URZ+0x228a0], R9 ;  /* 0x0228a009060075a7 */ /* 0x000e24000800017f */
[----:B0-----:R-:W-:Y:S05]  /*ff30*/  @!P0 BRA `(.L_x_580) ;  /* 0x0000004c00848947 */ /* 0x001fea0003800000 */
.L_x_703:
[----:B------:R-:W1:Y:S02]  /*ff40*/  S2R R8, SR_TID.X ;  /* 0x0000000000087919 */ /* 0x000e640000002100 */
[----:B-1----:R-:W-:-:S04]  /*ff50*/  LOP3.LUT R8, R8, 0x7f, RZ, 0xc0, !PT ;  /* 0x0000007f08087812 */ /* 0x002fc800078ec0ff */
[----:B------:R-:W-:-:S13]  /*ff60*/  ISETP.NE.AND P1, PT, R8, RZ, PT ;  /* 0x000000ff0800720c */ /* 0x000fda0003f25270 */
[----:B------:R-:W-:Y:S05]  /*ff70*/  @P1 BRA `(.L_x_581) ;  /* 0x00000000001c1947 */ /* 0x000fea0003800000 */
[----:B------:R-:W1:Y:S02]  /*ff80*/  S2R R8, SR_TID.X ;  /* 0x0000000000087919 */ /* 0x000e640000002100 */
[----:B-1----:R-:W-:-:S04]  /*ff90*/  LOP3.LUT R8, R8, 0x1f, RZ, 0xc0, !PT ;  /* 0x0000001f08087812 */ /* 0x002fc800078ec0ff */
[----:B------:R-:W-:Y:S01]  /*ffa0*/  ISETP.NE.AND P0, PT, R8, RZ, PT ;  /* 0x000000ff0800720c */ /* 0x000fe20003f05270 */
[----:B------:R-:W-:-:S04]  /*ffb0*/  IMAD.MOV.U32 R8, RZ, RZ, 0x3000 ;  /* 0x00003000ff087424 */ /* 0x000fc800078e00ff */
[----:B------:R1:W-:Y:S08]  /*ffc0*/  SYNCS.ARRIVE.TRANS64 RZ, [R6+URZ+0x22890], R8 ;  /* 0x0228900806ff79a7 */ /* 0x0003f0000800003f */
[----:B------:R-:W-:Y:S05]  /*ffd0*/  @!P0 BRA `(.L_x_581) ;  /* 0x0000000000048947 */ /* 0x000fea0003800000 */
[----:B------:R-:W-:Y:S01]  /*ffe0*/  BPT.TRAP 0x1 ;  /* 0x000000040000795c */ /* 0x000fe20000300000 */
.L_x_581:
[----:B-1----:R-:W2:Y:S01]  /*fff0*/  LDL R8, [R1+0x4] ;  /* 0x0000040001087983 */ /* 0x002ea20000100800 */
[----:B------:R-:W-:Y:S01]  /*10000*/  R2UR UR9, R6 ;  /* 0x00000000060972ca */ /* 0x000fe200000e0000 */
[----:B------:R-:W-:Y:S01]  /*10010*/  UIADD3 UR4, UP0, UR38, 0x570, URZ ;  /* 0x0000057026047890 */ /* 0x000fe2000ff1e03f */
[----:B------:R-:W-:Y:S01]  /*10020*/  R2UR UR12, R4 ;  /* 0x00000000040c72ca */ /* 0x000fe200000e0000 */
[----:B------:R-:W-:Y:S01]  /*10030*/  UMOV UR6, 0x0 ;  /* 0x0000000000067882 */ /* 0x000fe20000000000 */
[----:B------:R-:W-:Y:S01]  /*10040*/  R2UR UR13, R3 ;  /* 0x00000000030d72ca */ /* 0x000fe200000e0000 */
[----:B------:R-:W-:Y:S01]  /*10050*/  UIADD3.X UR5, URZ, UR39, URZ, UP0, !UPT ;  /* 0x000000273f057290 */ /* 0x000fe200087fe43f */
[----:B------:R-:W-:Y:S01]  /*10060*/  UMOV UR7, 0x12f00000 ;  /* 0x12f0000000077882 */ /* 0x000fe20000000000 */
[----:B------:R-:W-:-:S06]  /*10070*/  UMOV UR10, URZ ;  /* 0x0000003f000a7c82 */ /* 0x000fcc0008000000 */
[----:B------:R-:W-:Y:S01]  /*10080*/  UIADD3 UR9, UR9, 0x22890, URZ ;  /* 0x0002289009097890 */ /* 0x000fe2000fffe03f */
[----:B--2---:R-:W-:-:S05]  /*10090*/  IMAD R8, R8, 0x3000, R5 ;  /* 0x0000300008087824 */ /* 0x004fca00078e0205 */
[----:B------:R-:W-:Y:S01]  /*100a0*/  R2UR UR8, R8 ;  /* 0x00000000080872ca */ /* 0x000fe200000e0000 */
[----:B-----5:R-:W-:-:S04]  /*100b0*/  IMAD R8, R0, 0x60, R7 ;  /* 0x0000006000087824 */ /* 0x020fc800078e0207 */
[----:B------:R-:W-:-:S05]  /*100c0*/  VIADD R8, R8, 0xffffffa0 ;  /* 0xffffffa008087836 */ /* 0x000fca0000000000 */
[----:B------:R-:W-:-:S03]  /*100d0*/  R2UR UR11, R8 ;  /* 0x00000000080b72ca */ /* 0x000fc600000e0000 */
[----:B------:R-:W-:-:S10]  /*100e0*/  UIADD3 UR8, UR8, 0x1c400, URZ ;  /* 0x0001c40008087890 */ /* 0x000fd4000fffe03f */
[----:B------:R1:W-:Y:S01]  /*100f0*/  UTMALDG.4D [UR8], [UR4], desc[UR6] ;  /* 0x00000608040075b4 */ /* 0x0003e20008019000 */
[----:B------:R-:W2:Y:S02]  /*10100*/  SYNCS.PHASECHK.TRANS64.TRYWAIT P0, [R6+URZ+0x228c0], R9 ;  /* 0x0228c009060075a7 */ /* 0x000ea4000800017f */
[----:B-12---:R-:W-:Y:S05]  /*10110*/  @!P0 BRA `(.L_x_582) ;  /* 0x0000004c00208947 */ /* 0x006fea0003800000 */
.L_x_704:
[----:B------:R-:W-:Y:S05]  /*10120*/  @P1 BRA `(.L_x_583) ;  /* 0x00000000001c1947 */ /* 0x000fea0003800000 */
[----:B------:R-:W2:Y:S01]  /*10130*/  S2R R10, SR_TID.X ;  /* 0x00000000000a7919 */ /* 0x000ea20000002100 */
[----:B01----:R-:W-:-:S04]  /*10140*/  IMAD.MOV.U32 R9, RZ, RZ, 0xc000 ;  /* 0x0000c000ff097424 */ /* 0x003fc800078e00ff */
[----:B------:R3:W-:Y:S01]  /*10150*/  SYNCS.ARRIVE.TRANS64 RZ, [R6+URZ+0x228b0], R9 ;  /* 0x0228b00906ff79a7 */ /* 0x0007e2000800003f */
[----:B--2---:R-:W-:-:S04]  /*10160*/  LOP3.LUT R10, R10, 0x1f, RZ, 0xc0, !PT ;  /* 0x0000001f0a0a7812 */ /* 0x004fc800078ec0ff */
[----:B------:R-:W-:-:S13]  /*10170*/  ISETP.NE.AND P0, PT, R10, RZ, PT ;  /* 0x000000ff0a00720c */ /* 0x000fda0003f05270 */
[----:B---3--:R-:W-:Y:S05]  /*10180*/  @!P0 BRA `(.L_x_583) ;  /* 0x0000000000048947 */ /* 0x008fea0003800000 */
[----:B------:R-:W-:Y:S01]  /*10190*/  BPT.TRAP 0x1 ;  /* 0x000000040000795c */ /* 0x000fe20000300000 */
.L_x_583:
[----:B01----:R-:W2:Y:S01]  /*101a0*/  LDL R9, [R1+0x4] ;  /* 0x0000040001097983 */ /* 0x003ea20000100800 */
[----:B------:R-:W-:Y:S01]  /*101b0*/  R2UR UR9, R6 ;  /* 0x00000000060972ca */ /* 0x000fe200000e0000 */
[----:B------:R-:W-:Y:S01]  /*101c0*/  UIADD3 UR4, UP0, UR38, 0x670, URZ ;  /* 0x0000067026047890 */ /* 0x000fe2000ff1e03f */
[----:B------:R-:W-:Y:S01]  /*101d0*/  R2UR UR11, R8 ;  /* 0x00000000080b72ca */ /* 0x000fe200000e0000 */
[----:B------:R-:W-:Y:S01]  /*101e0*/  UMOV UR10, URZ ;  /* 0x0000003f000a7c82 */ /* 0x000fe20008000000 */
[----:B------:R-:W-:Y:S01]  /*101f0*/  R2UR UR12, R4 ;  /* 0x00000000040c72ca */ /* 0x000fe200000e0000 */
[----:B------:R-:W-:Y:S01]  /*10200*/  UIADD3.X UR5, URZ, UR39, URZ, UP0, !UPT ;  /* 0x000000273f057290 */ /* 0x000fe200087fe43f */
[----:B------:R-:W-:Y:S01]  /*10210*/  R2UR UR13, R3 ;  /* 0x00000000030d72ca */ /* 0x000fe200000e0000 */
[----:B------:R-:W-:Y:S01]  /*10220*/  UMOV UR6, 0x0 ;  /* 0x0000000000067882 */ /* 0x000fe20000000000 */
[----:B------:R-:W-:Y:S01]  /*10230*/  UMOV UR7, 0x12f00000 ;  /* 0x12f0000000077882 */ /* 0x000fe20000000000 */
[----:B------:R-:W-:-:S04]  /*10240*/  UMOV UR16, 0x40 ;  /* 0x0000004000107882 */ /* 0x000fc80000000000 */
[----:B------:R-:W-:Y:S01]  /*10250*/  UIADD3 UR9, UR9, 0x228b0, URZ ;  /* 0x000228b009097890 */ /* 0x000fe2000fffe03f */
        /* <DEDUP_REMOVED lines=19> */
.L_x_579:
[----:B------:R-:W-:Y:S05]  /*10390*/  BSYNC B1 ;  /* 0x0000000000017941 */ /* 0x000fea0003800000 */
.L_x_578:
[----:B0-----:R-:W2:Y:S04]  /*103a0*/  LDL.LU R6, [R1+0x4] ;  /* 0x0000040001067983 */ /* 0x001ea80000300800 */
[----:B------:R-:W3:Y:S01]  /*103b0*/  LDL.LU R9, [R1+0xc] ;  /* 0x00000c0001097983 */ /* 0x000ee20000300800 */
[----:B------:R-:W-:Y:S01]  /*103c0*/  PLOP3.LUT P2, PT, PT, PT, PT, 0x8, 0x0 ;  /* 0x000000000000781c */ /* 0x000fe20003f4e170 */
[----:B--2---:R-:W-:-:S05]  /*103d0*/  VIADD R6, R6, 0x1 ;  /* 0x0000000106067836 */ /* 0x004fca0000000000 */
[----:B------:R-:W-:-:S04]  /*103e0*/  ISETP.NE.AND P0, PT, R6, 0x2, PT ;  /* 0x000000020600780c */ /* 0x000fc80003f05270 */
[----:B------:R-:W-:Y:S02]  /*103f0*/  SEL R8, RZ, 0x1, P0 ;  /* 0x00000001ff087807 */ /* 0x000fe40000000000 */
[----:B------:R-:W-:Y:S02]  /*10400*/  SEL R10, R6, RZ, P0 ;  /* 0x000000ff060a7207 */ /* 0x000fe40000000000 */
[----:B---3--:R-:W-:Y:S02]  /*10410*/  LOP3.LUT R9, R9, R8, RZ, 0x3c, !PT ;  /* 0x0000000809097212 */ /* 0x008fe400078e3cff */
[----:B------:R-:W-:Y:S01]  /*10420*/  IADD3 R6, R0, -0x2, RZ ;  /* 0xfffffffe00067810 */ /* 0x000fe20007ffe0ff */
[----:B------:R1:W-:Y:S03]  /*10430*/  STL [R1+0x4], R10 ;  /* 0x0000040a01007387 */ /* 0x0003e60000100800 */
[----:B------:R-:W-:Y:S01]  /*10440*/  ISETP.GE.AND P0, PT, R6, R2, PT ;  /* 0x000000020600720c */ /* 0x000fe20003f06270 */
[----:B------:R1:W-:-:S12]  /*10450*/  STL [R1+0xc], R9 ;  /* 0x00000c0901007387 */ /* 0x0003d80000100800 */
[----:B-1----:R-:W-:Y:S05]  /*10460*/  @!P0 BRA `(.L_x_573) ;  /* 0x0000000400748947 */ /* 0x002fea0003800000 */
[C---:B-----5:R-:W-:Y:S02]  /*10470*/  IMAD R6, R0.reuse, 0x60, R7 ;  /* 0x0000006000067824 */ /* 0x060fe400078e0207 */
[----:B------:R-:W-:Y:S02]  /*10480*/  VIADD R0, R0, 0xffffffff ;  /* 0xffffffff00007836 */ /* 0x000fe40000000000 */
[----:B------:R-:W-:-:S07]  /*10490*/  VIADD R6, R6, 0xffffff40 ;  /* 0xffffff4006067836 */ /* 0x000fce0000000000 */
.L_x_590:
[----:B------:R-:W-:Y:S05]  /*104a0*/  YIELD ;  /* 0x0000000000007946 */ /* 0x000fea0003800000 */
[----:B------:R-:W-:Y:S04]  /*104b0*/  BSSY B1, `(.L_x_584) ;  /* 0x000004b000017945 */ /* 0x000fe80003800000 */
[----:B-1----:R-:W-:Y:S05]  /*104c0*/  @!P6 BRA `(.L_x_585) ;  /* 0x000000040024e947 */ /* 0x002fea0003800000 */
[----:B------:R-:W2:Y:S04]  /*104d0*/  LDL R7, [R1+0x4] ;  /* 0x0000040001077983 */ /* 0x000ea80000100800 */
[----:B------:R-:W3:Y:S01]  /*104e0*/  LDL R8, [R1+0xc] ;  /* 0x00000c0001087983 */ /* 0x000ee20000100800 */
[----:B--2---:R-:W-:Y:S01]  /*104f0*/  IMAD R7, R7, 0x8, R5 ;  /* 0x0000000807077824 */ /* 0x004fe200078e0205 */
[----:B---3--:R-:W-:-:S04]  /*10500*/  SHF.L.U32 R8, R8, 0x1f, RZ ;  /* 0x0000001f08087819 */ /* 0x008fc800000006ff */
[----:B------:R-:W0:Y:S02]  /*10510*/  SYNCS.PHASECHK.TRANS64.TRYWAIT P0, [R7+URZ+0x228a0], R8 ;  /* 0x0228a008070075a7 */ /* 0x000e24000800017f */
[----:B0-----:R-:W-:Y:S05]  /*10520*/  @!P0 BRA `(.L_x_586) ;  /* 0x0000004800308947 */ /* 0x001fea0003800000 */
.L_x_705:
        /* <DEDUP_REMOVED lines=11> */
.L_x_587:
[----:B-1----:R-:W2:Y:S01]  /*105e0*/  LDL R9, [R1+0x4] ;  /* 0x0000040001097983 */ /* 0x002ea20000100800 */
[----:B------:R-:W-:Y:S01]  /*105f0*/  R2UR UR9, R7 ;  /* 0x00000000070972ca */ /* 0x000fe200000e0000 */
[----:B------:R-:W-:Y:S01]  /*10600*/  UIADD3 UR4, UP0, UR38, 0x570, URZ ;  /* 0x0000057026047890 */ /* 0x000fe2000ff1e03f */
[----:B------:R-:W-:Y:S01]  /*10610*/  R2UR UR11, R6 ;  /* 0x00000000060b72ca */ /* 0x000fe200000e0000 */
[----:B------:R-:W-:Y:S01]  /*10620*/  UMOV UR6, 0x0 ;  /* 0x0000000000067882 */ /* 0x000fe20000000000 */
[----:B------:R-:W-:Y:S01]  /*10630*/  R2UR UR12, R4 ;  /* 0x00000000040c72ca */ /* 0x000fe200000e0000 */
[----:B------:R-:W-:Y:S01]  /*10640*/  UIADD3.X UR5, URZ, UR39, URZ, UP0, !UPT ;  /* 0x000000273f057290 */ /* 0x000fe200087fe43f */
[----:B------:R-:W-:Y:S01]  /*10650*/  R2UR UR13, R3 ;  /* 0x00000000030d72ca */ /* 0x000fe200000e0000 */
[----:B------:R-:W-:Y:S01]  /*10660*/  UMOV UR7, 0x12f00000 ;  /* 0x12f0000000077882 */ /* 0x000fe20000000000 */
[----:B------:R-:W-:-:S05]  /*10670*/  UMOV UR10, URZ ;  /* 0x0000003f000a7c82 */ /* 0x000fca0008000000 */
[----:B------:R-:W-:Y:S01]  /*10680*/  UIADD3 UR9, UR9, 0x22890, URZ ;  /* 0x0002289009097890 */ /* 0x000fe2000fffe03f */
[----:B--2---:R-:W-:-:S05]  /*10690*/  IMAD R9, R9, 0x3000, R5 ;  /* 0x0000300009097824 */ /* 0x004fca00078e0205 */
[----:B------:R-:W-:-:S13]  /*106a0*/  R2UR UR8, R9 ;  /* 0x00000000090872ca */ /* 0x000fda00000e0000 */
[----:B------:R-:W-:-:S09]  /*106b0*/  UIADD3 UR8, UR8, 0x1c400, URZ ;  /* 0x0001c40008087890 */ /* 0x000fd2000fffe03f */
[----:B------:R1:W-:Y:S01]  /*106c0*/  UTMALDG.4D [UR8], [UR4], desc[UR6] ;  /* 0x00000608040075b4 */ /* 0x0003e20008019000 */
[----:B------:R-:W2:Y:S02]  /*106d0*/  SYNCS.PHASECHK.TRANS64.TRYWAIT P1, [R7+URZ+0x228c0], R8 ;  /* 0x0228c008070075a7 */ /* 0x000ea4000802017f */
[----:B-12---:R-:W-:Y:S05]  /*106e0*/  @!P1 BRA `(.L_x_588) ;  /* 0x0000004400d49947 */ /* 0x006fea0003800000 */
.L_x_706:
        /* <DEDUP_REMOVED lines=8> */
.L_x_589:
        /* <DEDUP_REMOVED lines=18> */
[----:B------:R0:W-:Y:S02]  /*10890*/  UTMALDG.4D [UR8], [UR4], desc[UR6] ;  /* 0x00000608040075b4 */ /* 0x0001e40008019000 */
[----:B0-----:R-:W-:Y:S01]  /*108a0*/  UMOV UR8, UR15 ;  /* 0x0000000f00087c82 */ /* 0x001fe20008000000 */
[----:B------:R-:W-:Y:S01]  /*108b0*/  UMOV UR10, UR17 ;  /* 0x00000011000a7c82 */ /* 0x000fe20008000000 */
[----:B------:R-:W-:Y:S01]  /*108c0*/  UMOV UR15, 0x80 ;  /* 0x00000080000f7882 */ /* 0x000fe20000000000 */
        /* <DEDUP_REMOVED lines=8> */
[----:B0-----:R-:W-:Y:S01]  /*10950*/  NOP ;  /* 0x0000000000007918 */ /* 0x001fe20000000000 */
.L_x_585:
[----:B------:R-:W-:Y:S05]  /*10960*/  BSYNC B1 ;  /* 0x0000000000017941 */ /* 0x000fea0003800000 */
.L_x_584:
[----:B------:R-:W2:Y:S04]  /*10970*/  LDL.LU R7, [R1+0x4] ;  /* 0x0000040001077983 */ /* 0x000ea80000300800 */
[----:B------:R-:W3:Y:S01]  /*10980*/  LDL.LU R8, [R1+0xc] ;  /* 0x00000c0001087983 */ /* 0x000ee20000300800 */
[----:B------:R-:W-:Y:S02]  /*10990*/  VIADD R0, R0, 0xffffffff ;  /* 0xffffffff00007836 */ /* 0x000fe40000000000 */
[----:B------:R-:W-:Y:S01]  /*109a0*/  VIADD R6, R6, 0xffffffa0 ;  /* 0xffffffa006067836 */ /* 0x000fe20000000000 */
[----:B--2---:R-:W-:-:S04]  /*109b0*/  IADD3 R7, R7, 0x1, RZ ;  /* 0x0000000107077810 */ /* 0x004fc80007ffe0ff */
[----:B------:R-:W-:-:S04]  /*109c0*/  ISETP.NE.AND P0, PT, R7, 0x2, PT ;  /* 0x000000020700780c */ /* 0x000fc80003f05270 */
[----:B------:R-:W-:Y:S02]  /*109d0*/  SEL R9, R7, RZ, P0 ;  /* 0x000000ff07097207 */ /* 0x000fe40000000000 */
[----:B------:R-:W-:Y:S02]  /*109e0*/  SEL R7, RZ, 0x1, P0 ;  /* 0x00000001ff077807 */ /* 0x000fe40000000000 */
[----:B------:R-:W-:Y:S01]  /*109f0*/  ISETP.GT.AND P0, PT, R0, R2, PT ;  /* 0x000000020000720c */ /* 0x000fe20003f04270 */
[----:B------:R1:W-:Y:S01]  /*10a00*/  STL [R1+0x4], R9 ;  /* 0x0000040901007387 */ /* 0x0003e20000100800 */
[----:B---3--:R-:W-:-:S05]  /*10a10*/  LOP3.LUT R8, R8, R7, RZ, 0x3c, !PT ;  /* 0x0000000708087212 */ /* 0x008fca00078e3cff */
[----:B------:R1:W-:Y:S06]  /*10a20*/  STL [R1+0xc], R8 ;  /* 0x00000c0801007387 */ /* 0x0003ec0000100800 */
[----:B------:R-:W-:Y:S05]  /*10a30*/  @P0 BRA `(.L_x_590) ;  /* 0xfffffff800980947 */ /* 0x000fea000383ffff */
.L_x_573:
[----:B------:R-:W-:Y:S05]  /*10a40*/  BSYNC B0 ;  /* 0x0000000000007941 */ /* 0x000fea0003800000 */
.L_x_572:
[----:B-----5:R-:W2:Y:S01]  /*10a50*/  LDL R7, [R1+0x2c] ;  /* 0x00002c0001077983 */ /* 0x020ea20000100800 */
[----:B------:R-:W-:Y:S05]  /*10a60*/  @!P2 WARPSYNC.ALL ;  /* 0x000000000000a948 */ /* 0x000fea0003800000 */
[----:B------:R-:W-:Y:S01]  /*10a70*/  BSSY B6, `(.L_x_591) ;  /* 0x00002ae000067945 */ /* 0x000fe20003800000 */
[----:B------:R-:W-:Y:S01]  /*10a80*/  @!P2 BAR.SYNC.DEFER_BLOCKING 0xc, 0x120 ;  /* 0x030480000000ab1d */ /* 0x000fe20000010000 */
[----:B--2---:R-:W-:-:S13]  /*10a90*/  ISETP.GT.AND P0, PT, R7, RZ, PT ;  /* 0x000000ff0700720c */ /* 0x004fda0003f04270 */
[----:B------:R-:W-:Y:S05]  /*10aa0*/  @P0 BRA `(.L_x_592) ;  /* 0x0000000000440947 */ /* 0x000fea0003800000 */
[----:B------:R-:W2:Y:S02]  /*10ab0*/  S2R R7, SR_TID.X ;  /* 0x0000000000077919 */ /* 0x000ea40000002100 */
[----:B--2---:R-:W-:-:S04]  /*10ac0*/  LOP3.LUT R7, R7, 0x1f, RZ, 0xc0, !PT ;  /* 0x0000001f07077812 */ /* 0x004fc800078ec0ff */
[----:B------:R-:W-:-:S13]  /*10ad0*/  ISETP.NE.AND P1, PT, R7, RZ, PT ;  /* 0x000000ff0700720c */ /* 0x000fda0003f25270 */
[----:B------:R-:W-:Y:S05]  /*10ae0*/  @P1 BRA `(.L_x_593) ;  /* 0x0000002800981947 */ /* 0x000fea0003800000 */
[----:B------:R-:W2:Y:S01]  /*10af0*/  S2R R7, SR_LANEID ;  /* 0x0000000000077919 */ /* 0x000ea20000000000 */
[----:B------:R-:W-:Y:S01]  /*10b00*/  VOTEU.ANY UR4, UPT, PT ;  /* 0x0000000000047886 */ /* 0x000fe200038e0100 */
[----:B0-----:R-:W0:Y:S01]  /*10b10*/  LDC.64 R2, c[0x0][0xc38] ;  /* 0x00030e00ff027b82 */ /* 0x001e220000000a00 */
[----:B------:R-:W2:Y:S08]  /*10b20*/  FLO.U32 R0, UR4 ;  /* 0x0000000400007d00 */ /* 0x000eb000080e0000 */
[----:B------:R-:W0:Y:S01]  /*10b30*/  POPC R5, UR4 ;  /* 0x0000000400057d09 */ /* 0x000e220008000000 */
[----:B--2---:R-:W-:-:S13]  /*10b40*/  ISETP.EQ.U32.AND P0, PT, R0, R7, PT ;  /* 0x000000070000720c */ /* 0x004fda0003f02070 */
[----:B0-----:R-:W2:Y:S01]  /*10b50*/  @P0 ATOMG.E.ADD.STRONG.GPU PT, R3, desc[UR40][R2.64], R5 ;  /* 0x00000005020309a8 */ /* 0x001ea200081ee1e8 */
[----:B------:R-:W0:Y:S02]  /*10b60*/  S2R R4, SR_LTMASK ;  /* 0x0000000000047919 */ /* 0x000e240000003900 */
[----:B0-----:R-:W-:-:S04]  /*10b70*/  LOP3.LUT R4, R4, UR4, RZ, 0xc0, !PT ;  /* 0x0000000404047c12 */ /* 0x001fc8000f8ec0ff */
[----:B------:R-:W0:Y:S01]  /*10b80*/  POPC R7, R4 ;  /* 0x0000000400077309 */ /* 0x000e220000000000 */
[----:B--2---:R-:W0:Y:S02]  /*10b90*/  SHFL.IDX PT, R0, R3, R0, 0x1f ;  /* 0x00001f0003007589 */ /* 0x004e2400000e0000 */
[----:B0-----:R-:W-:Y:S01]  /*10ba0*/  IADD3 R16, R0, UR37, R7 ;  /* 0x0000002500107c10 */ /* 0x001fe2000fffe007 */
[----:B------:R-:W-:Y:S06]  /*10bb0*/  BRA `(.L_x_593) ;  /* 0x0000002800647947 */ /* 0x000fec0003800000 */
.L_x_592:
[----:B------:R-:W0:Y:S01]  /*10bc0*/  S2R R0, SR_CgaCtaId ;  /* 0x0000000000007919 */ /* 0x000e220000008800 */
[----:B------:R-:W-:-:S04]  /*10bd0*/  MOV R2, 0x400 ;  /* 0x0000040000027802 */ /* 0x000fc80000000f00 */
[----:B0-----:R-:W-:-:S05]  /*10be0*/  LEA R3, R0, R2, 0x18 ;  /* 0x0000000200037211 */ /* 0x001fca00078ec0ff */
        /* <DEDUP_REMOVED lines=8> */
[----:B------:R-:W-:Y:S01]  /*10c70*/  IMAD.U32 R4, RZ, RZ, UR6 ;  /* 0x00000006ff047e24 */ /* 0x000fe2000f8e00ff */
[----:B------:R-:W-:Y:S01]  /*10c80*/  MOV R6, UR8 ;  /* 0x0000000800067c02 */ /* 0x000fe20008000f00 */
[----:B------:R-:W0:Y:S01]  /*10c90*/  LDC.64 R2, c[0x4][R2] ;  /* 0x0100000002027b82 */ /* 0x000e220000000a00 */
[----:B------:R-:W-:Y:S01]  /*10ca0*/  IMAD.U32 R5, RZ, RZ, UR7 ;  /* 0x00000007ff057e24 */ /* 0x000fe2000f8e00ff */
[----:B------:R-:W-:Y:S01]  /*10cb0*/  MOV R13, RZ ;  /* 0x000000ff000d7202 */ /* 0x000fe20000000f00 */
[----:B------:R-:W-:Y:S02]  /*10cc0*/  IMAD.U32 R7, RZ, RZ, UR9 ;  /* 0x00000009ff077e24 */ /* 0x000fe4000f8e00ff */
[----:B------:R-:W-:-:S02]  /*10cd0*/  IMAD.U32 R10, RZ, RZ, UR4 ;  /* 0x00000004ff0a7e24 */ /* 0x000fc4000f8e00ff */
[----:B------:R-:W-:Y:S02]  /*10ce0*/  IMAD.U32 R11, RZ, RZ, UR5 ;  /* 0x00000005ff0b7e24 */ /* 0x000fe4000f8e00ff */
[----:B-1----:R-:W-:Y:S02]  /*10cf0*/  IMAD.MOV.U32 R8, RZ, RZ, 0x70 ;  /* 0x00000070ff087424 */ /* 0x002fe400078e00ff */
[----:B------:R-:W-:-:S07]  /*10d00*/  IMAD.MOV.U32 R12, RZ, RZ, 0x1 ;  /* 0x00000001ff0c7424 */ /* 0x000fce00078e00ff */
[----:B------:R-:W-:-:S07]  /*10d10*/  LEPC R20, `(.L_x_594) ;  /* 0x000000001014794e */ /* 0x000fce0000000000 */
[----:B0-----:R-:W-:Y:S05]  /*10d20*/  CALL.ABS.NOINC R2 ;  /* 0x0000000002007343 */ /* 0x001fea0003c00000 */
.L_x_594:
        /* <DEDUP_REMOVED lines=15> */
[----:B-1----:R-:W-:Y:S02]  /*10e20*/  IMAD.MOV.U32 R8, RZ, RZ, 0x70 ;  /* 0x00000070ff087424 */ /* 0x002fe400078e00ff */
[----:B------:R-:W-:Y:S02]  /*10e30*/  IMAD.MOV.U32 R12, RZ, RZ, 0x1 ;  /* 0x00000001ff0c7424 */ /* 0x000fe400078e00ff */
[----:B0-----:R-:W-:-:S07]  /*10e40*/  IMAD.MOV.U32 R13, RZ, RZ, RZ ;  /* 0x000000ffff0d7224 */ /* 0x001fce00078e00ff */
[----:B------:R-:W-:-:S07]  /*10e50*/  LEPC R20, `(.L_x_596) ;  /* 0x000000001014794e */ /* 0x000fce0000000000 */
[----:B--2---:R-:W-:Y:S05]  /*10e60*/  CALL.ABS.NOINC R2 ;  /* 0x0000000002007343 */ /* 0x004fea0003c00000 */
.L_x_596:
        /* <DEDUP_REMOVED lines=8> */
[----:B------:R-:W-:Y:S01]  /*10ef0*/  MOV R12, 0x1 ;  /* 0x00000001000c7802 */ /* 0x000fe20000000f00 */
[----:B------:R-:W-:Y:S02]  /*10f00*/  IMAD.U32 R7, RZ, RZ, UR7 ;  /* 0x00000007ff077e24 */ /* 0x000fe4000f8e00ff */
[----:B------:R-:W-:-:S02]  /*10f10*/  IMAD.U32 R10, RZ, RZ, UR8 ;  /* 0x00000008ff0a7e24 */ /* 0x000fc4000f8e00ff */
[----:B------:R-:W-:Y:S02]  /*10f20*/  IMAD.U32 R11, RZ, RZ, UR9 ;  /* 0x00000009ff0b7e24 */ /* 0x000fe4000f8e00ff */
[----:B------:R-:W-:Y:S02]  /*10f30*/  IMAD.MOV.U32 R8, RZ, RZ, 0x70 ;  /* 0x00000070ff087424 */ /* 0x000fe400078e00ff */
[----:B------:R-:W-:-:S07]  /*10f40*/  IMAD.MOV.U32 R13, RZ, RZ, RZ ;  /* 0x000000ffff0d7224 */ /* 0x000fce00078e00ff */
[----:B------:R-:W-:-:S07]  /*10f50*/  LEPC R20, `(.L_x_595) ;  /* 0x000000001014794e */ /* 0x000fce0000000000 */
[----:B0-----:R-:W-:Y:S05]  /*10f60*/  CALL.ABS.NOINC R2 ;  /* 0x0000000002007343 */ /* 0x001fea0003c00000 */
.L_x_595:
        /* <DEDUP_REMOVED lines=25> */
[----:B--2---:R-:W2:Y:S01]  /*11100*/  @P0 LDC R2, c[0x0][0x430] ;  /* 0x00010c00ff020b82 */ /* 0x004ea20000000800 */
[----:B0-----:R-:W-:-:S05]  /*11110*/  @P0 IMAD.HI.U32 R3, R18, R5, RZ ;  /* 0x0000000512030227 */ /* 0x001fca00078e00ff */
[----:B--2---:R-:W-:Y:S02]  /*11120*/  @P0 SHF.R.U32.HI R4, RZ, R2, R3 ;  /* 0x00000002ff040219 */ /* 0x004fe40000011603 */
[----:B------:R-:W-:-:S04]  /*11130*/  ISETP.NE.U32.AND P0, PT, RZ, UR4, PT ;  /* 0x00000004ff007c0c */ /* 0x000fc8000bf05070 */
[----:B------:R-:W-:-:S04]  /*11140*/  ISETP.NE.AND.EX P0, PT, RZ, UR5, PT, P0 ;  /* 0x00000005ff007c0c */ /* 0x000fc8000bf05300 */
[----:B------:R-:W-:-:S09]  /*11150*/  SEL R2, R6, RZ, !P0 ;  /* 0x000000ff06027207 */ /* 0x000fd20004000000 */
.L_x_597:
        /* <DEDUP_REMOVED lines=17> */
.L_x_709:
[----:B------:R-:W2:Y:S01]  /*11270*/  LDL R3, [R1+0x1c] ;  /* 0x00001c0001037983 */ /* 0x000ea20000100800 */
[----:B------:R-:W-:Y:S01]  /*11280*/  UMOV UR4, 0xffffffff ;  /* 0xffffffff00047882 */ /* 0x000fe20000000000 */
[----:B-1----:R-:W-:Y:S01]  /*11290*/  SHF.R.S32.HI R8, RZ, 0x1f, R0 ;  /* 0x0000001fff087819 */ /* 0x002fe20000011400 */
[----:B--2---:R-:W-:Y:S01]  /*112a0*/  VIADD R3, R3, 0xffffffff ;  /* 0xffffffff03037836 */ /* 0x004fe20000000000 */
[----:B------:R-:W-:Y:S06]  /*112b0*/  BRA.DIV UR4, `(.L_x_599) ;  /* 0x0000003e04287947 */ /* 0x000fec000b800000 */
[----:B------:R-:W-:-:S13]  /*112c0*/  ELECT P6, URZ, PT ;  /* 0x00000000003f782f */ /* 0x000fda00038c0000 */
.L_x_712:
[----:B------:R-:W-:Y:S05]  /*112d0*/  @!P6 BRA `(.L_x_600) ;  /* 0x000000040008e947 */ /* 0x000fea0003800000 */
[----:B------:R0:W-:Y:S01]  /*112e0*/  STL [R1+0x30], R3 ;  /* 0x0000300301007387 */ /* 0x0001e20000100800 */
[----:B------:R-:W-:-:S04]  /*112f0*/  ISETP.NE.U32.AND P0, PT, R20, RZ, PT ;  /* 0x000000ff1400720c */ /* 0x000fc80003f05070 */
[----:B------:R-:W-:-:S13]  /*11300*/  ISETP.NE.AND.EX P0, PT, R21, RZ, PT, P0 ;  /* 0x000000ff1500720c */ /* 0x000fda0003f05300 */
[----:B0-----:R-:W-:Y:S05]  /*11310*/  @!P0 BRA `(.L_x_601) ;  /* 0x00000000004c8947 */ /* 0x001fea0003800000 */
[----:B------:R-:W0:Y:S01]  /*11320*/  LDC R9, c[0x0][0x41c] ;  /* 0x00010700ff097b82 */ /* 0x000e220000000800 */
[----:B------:R-:W-:Y:S01]  /*11330*/  MOV R5, R3 ;  /* 0x0000000300057202 */ /* 0x000fe20000000f00 */
[----:B------:R-:W-:Y:S01]  /*11340*/  ULDC.64 UR4, c[0x0][0x408] ;  /* 0x0001020000047ab9 */ /* 0x000fe20000000a00 */
[----:B0-----:R-:W-:-:S13]  /*11350*/  ISETP.NE.AND P0, PT, R9, 0x1, PT ;  /* 0x000000010900780c */ /* 0x001fda0003f05270 */
[----:B------:R-:W0:Y:S02]  /*11360*/  @P0 LDC.64 R6, c[0x0][0x420] ;  /* 0x00010800ff060b82 */ /* 0x000e240000000a00 */
[----:B0-----:R-:W-:-:S05]  /*11370*/  @P0 IMAD.HI.U32 R6, R3, R6, RZ ;  /* 0x0000000603060227 */ /* 0x001fca00078e00ff */
[----:B------:R-:W-:-:S05]  /*11380*/  @P0 SHF.R.U32.HI R5, RZ, R7, R6 ;  /* 0x00000007ff050219 */ /* 0x000fca0000011606 */
[----:B------:R-:W-:-:S04]  /*11390*/  IMAD.MOV R6, RZ, RZ, -R5 ;  /* 0x000000ffff067224 */ /* 0x000fc800078e0a05 */
[----:B------:R-:W-:Y:S02]  /*113a0*/  IMAD R7, R9, R6, R3 ;  /* 0x0000000609077224 */ /* 0x000fe400078e0203 */
[----:B------:R-:W-:-:S03]  /*113b0*/  IMAD R6, R8, UR4, RZ ;  /* 0x0000000408067c24 */ /* 0x000fc6000f8e02ff */
[----:B------:R0:W-:Y:S01]  /*113c0*/  STL [R1+0x30], R7 ;  /* 0x0000300701007387 */ /* 0x0001e20000100800 */
[----:B------:R-:W-:Y:S02]  /*113d0*/  IMAD R9, R0, UR5, R6 ;  /* 0x0000000500097c24 */ /* 0x000fe4000f8e0206 */
[--C-:B------:R-:W-:Y:S01]  /*113e0*/  IMAD.MOV.U32 R6, RZ, RZ, R5.reuse ;  /* 0x000000ffff067224 */ /* 0x100fe200078e0005 */
[----:B0-----:R-:W-:-:S03]  /*113f0*/  SHF.R.S32.HI R7, RZ, 0x1f, R5 ;  /* 0x0000001fff077819 */ /* 0x001fc60000011405 */
[----:B------:R-:W-:-:S04]  /*11400*/  IMAD.WIDE.U32 R6, R0, UR4, R6 ;  /* 0x0000000400067c25 */ /* 0x000fc8000f8e0006 */
[----:B------:R-:W-:Y:S01]  /*11410*/  IMAD.IADD R5, R7, 0x1, R9 ;  /* 0x0000000107057824 */ /* 0x000fe200078e0209 */
[----:B------:R-:W-:-:S04]  /*11420*/  LEA R10, P0, R6, R20, 0x2 ;  /* 0x00000014060a7211 */ /* 0x000fc800078010ff */
[----:B------:R-:W-:-:S05]  /*11430*/  LEA.HI.X R11, R6, R21, R5, 0x2, P0 ;  /* 0x00000015060b7211 */ /* 0x000fca00000f1405 */
[----:B------:R0:W5:Y:S04]  /*11440*/  LDG.E R6, desc[UR40][R10.64] ;  /* 0x000000280a067981 */ /* 0x000168000c1e1900 */
.L_x_601:
        /* <DEDUP_REMOVED lines=9> */
.L_x_713:
        /* <DEDUP_REMOVED lines=11> */
.L_x_603:
        /* <DEDUP_REMOVED lines=23> */
.L_x_600:
        /* <DEDUP_REMOVED lines=14> */
[----:B------:R-:W-:Y:S02]  /*117e0*/  @P0 MOV R5, 0x4000 ;  /* 0x0000400000050802 */ /* 0x000fe40000000f00 */
        /* <DEDUP_REMOVED lines=15> */
.L_x_714:
[----:B------:R-:W-:Y:S05]  /*118e0*/  BSYNC B0 ;  /* 0x0000000000007941 */ /* 0x000fea0003800000 */
.L_x_604:
[----:B------:R-:W-:Y:S04]  /*118f0*/  BSSY B0, `(.L_x_606) ;  /* 0x000003c000007945 */ /* 0x000fe80003800000 */
[----:B------:R-:W-:Y:S05]  /*11900*/  @!P6 BRA `(.L_x_607) ;  /* 0x0000000000e8e947 */ /* 0x000fea0003800000 */
[----:B------:R-:W2:Y:S01]  /*11910*/  LDL R7, [R1] ;  /* 0x0000000001077983 */ /* 0x000ea20000100800 */
[----:B------:R-:W-:-:S03]  /*11920*/  MOV R9, 0x400 ;  /* 0x0000040000097802 */ /* 0x000fc60000000f00 */
[----:B0-----:R-:W3:Y:S01]  /*11930*/  LDL R5, [R1+0x8] ;  /* 0x0000080001057983 */ /* 0x001ee20000100800 */
[----:B------:R-:W0:Y:S02]  /*11940*/  S2R R10, SR_CgaCtaId ;  /* 0x00000000000a7919 */ /* 0x000e240000008800 */
[----:B0-----:R-:W-:-:S05]  /*11950*/  LEA R9, R10, R9, 0x18 ;  /* 0x000000090a097211 */ /* 0x001fca00078ec0ff */
[----:B--2---:R-:W-:Y:S01]  /*11960*/  IMAD R2, R7, 0x8, R9 ;  /* 0x0000000807027824 */ /* 0x004fe200078e0209 */
[----:B---3--:R-:W-:-:S04]  /*11970*/  SHF.L.U32 R5, R5, 0x1f, RZ ;  /* 0x0000001f05057819 */ /* 0x008fc800000006ff */
[----:B------:R-:W0:Y:S02]  /*11980*/  SYNCS.PHASECHK.TRANS64.TRYWAIT P0, [R2+URZ+0x22860], R5 ;  /* 0x02286005020075a7 */ /* 0x000e24000800017f */
[----:B0-----:R-:W-:Y:S05]  /*11990*/  @!P0 BRA `(.L_x_608) ;  /* 0x0000003400c48947 */ /* 0x001fea0003800000 */
.L_x_715:
        /* <DEDUP_REMOVED lines=11> */
.L_x_609:
        /* <DEDUP_REMOVED lines=38> */
.L_x_607:
[----:B------:R-:W-:Y:S05]  /*11cb0*/  BSYNC B0 ;  /* 0x0000000000007941 */ /* 0x000fea0003800000 */
.L_x_606:
[----:B0-----:R-:W2:Y:S01]  /*11cc0*/  LDL.LU R2, [R1+0x2c] ;  /* 0x00002c0001027983 */ /* 0x001ea20000300800 */
[----:B------:R-:W-:Y:S01]  /*11cd0*/  BSSY B0, `(.L_x_610) ;  /* 0x000016c000007945 */ /* 0x000fe20003800000 */
[----:B--2---:R-:W-:-:S13]  /*11ce0*/  ISETP.GE.AND P0, PT, R2, 0x61, PT ;  /* 0x000000610200780c */ /* 0x004fda0003f06270 */
[----:B------:R-:W-:Y:S05]  /*11cf0*/  @!P0 BRA `(.L_x_611) ;  /* 0x0000001400a48947 */ /* 0x000fea0003800000 */
[----:B------:R-:W2:Y:S01]  /*11d00*/  LDL R5, [R1+0x1c] ;  /* 0x00001c0001057983 */ /* 0x000ea20000100800 */
[----:B------:R-:W-:Y:S01]  /*11d10*/  MOV R2, 0x1 ;  /* 0x0000000100027802 */ /* 0x000fe20000000f00 */
        /* <DEDUP_REMOVED lines=31> */
[C---:B------:R-:W-:Y:S02]  /*11f10*/  IMAD R10, R0.reuse, UR5, R6 ;  /* 0x00000005000a7c24 */ /* 0x040fe4000f8e0206 */
[--C-:B------:R-:W-:Y:S02]  /*11f20*/  IMAD.MOV.U32 R6, RZ, RZ, R2.reuse ;  /* 0x000000ffff067224 */ /* 0x100fe400078e0002 */
[----:B------:R-:W-:Y:S02]  /*11f30*/  IMAD.MOV R2, RZ, RZ, -R2 ;  /* 0x000000ffff027224 */ /* 0x000fe400078e0a02 */
[----:B------:R-:W-:-:S04]  /*11f40*/  IMAD.WIDE.U32 R6, R0, UR4, R6 ;  /* 0x0000000400067c25 */ /* 0x000fc8000f8e0006 */
[----:B------:R-:W-:Y:S01]  /*11f50*/  IMAD R5, R11, R2, R5 ;  /* 0x000000020b057224 */ /* 0x000fe200078e0205 */
[----:B------:R-:W-:Y:S02]  /*11f60*/  IADD3 R10, R10, R7, RZ ;  /* 0x000000070a0a7210 */ /* 0x000fe40007ffe0ff */
[----:B------:R-:W-:-:S04]  /*11f70*/  LEA R20, P0, R6, R20, 0x2 ;  /* 0x0000001406147211 */ /* 0x000fc800078010ff */
[----:B------:R-:W-:-:S05]  /*11f80*/  LEA.HI.X R21, R6, R21, R10, 0x2, P0 ;  /* 0x0000001506157211 */ /* 0x000fca00000f140a */
[----:B------:R1:W5:Y:S04]  /*11f90*/  LDG.E R6, desc[UR40][R20.64] ;  /* 0x0000002814067981 */ /* 0x000368000c1e1900 */
.L_x_616:
[----:B------:R-:W2:Y:S01]  /*11fa0*/  S2R R7, SR_CgaCtaId ;  /* 0x0000000000077919 */ /* 0x000ea20000008800 */
[----:B------:R-:W-:-:S04]  /*11fb0*/  MOV R2, 0x400 ;  /* 0x0000040000027802 */ /* 0x000fc80000000f00 */
[----:B--2---:R-:W-:Y:S02]  /*11fc0*/  LEA R2, R7, R2, 0x18 ;  /* 0x0000000207027211 */ /* 0x004fe400078ec0ff */
[----:B------:R-:W-:-:S03]  /*11fd0*/  SHF.L.U32 R7, R12, 0x1f, RZ ;  /* 0x0000001f0c077819 */ /* 0x000fc600000006ff */
[----:B------:R-:W-:-:S04]  /*11fe0*/  IMAD R2, R13, 0x8, R2 ;  /* 0x000000080d027824 */ /* 0x000fc800078e0202 */
[----:B------:R-:W2:Y:S02]  /*11ff0*/  SYNCS.PHASECHK.TRANS64.TRYWAIT P0, [R2+URZ+0x22840], R7 ;  /* 0x02284007020075a7 */ /* 0x000ea4000800017f */
[----:B--2---:R-:W-:Y:S05]  /*12000*/  @!P0 BRA `(.L_x_617) ;  /* 0x00000030003c8947 */ /* 0x004fea0003800000 */
.L_x_716:
[----:B------:R-:W3:Y:S02]  /*12010*/  S2R R10, SR_TID.X ;  /* 0x00000000000a7919 */ /* 0x000ee40000002100 */
[----:B---3--:R-:W-:-:S04]  /*12020*/  LOP3.LUT R10, R10, 0x7f, RZ, 0xc0, !PT ;  /* 0x0000007f0a0a7812 */ /* 0x008fc800078ec0ff */
[----:B------:R-:W-:-:S13]  /*12030*/  ISETP.NE.AND P1, PT, R10, RZ, PT ;  /* 0x000000ff0a00720c */ /* 0x000fda0003f25270 */
        /* <DEDUP_REMOVED lines=8> */
.L_x_618:
[----:B---3--:R-:W3:Y:S01]  /*120c0*/  LDL R10, [R1] ;  /* 0x00000000010a7983 */ /* 0x008ee20000100800 */
[----:B0-----:R-:W-:-:S03]  /*120d0*/  MOV R12, 0x400 ;  /* 0x00000400000c7802 */ /* 0x001fc60000000f00 */
[----:B------:R-:W4:Y:S01]  /*120e0*/  LDL R11, [R1+0x10] ;  /* 0x00001000010b7983 */ /* 0x000f220000100800 */
        /* <DEDUP_REMOVED lines=9> */
[----:B------:R-:W-:Y:S01]  /*12180*/  UMOV UR7, 0x14f00000 ;  /* 0x14f0000000077882 */ /* 0x000fe20000000000 */
[----:B------:R-:W-:Y:S01]  /*12190*/  UMOV UR10, URZ ;  /* 0x0000003f000a7c82 */ /* 0x000fe20008000000 */
[----:B---3--:R-:W-:-:S05]  /*121a0*/  IMAD R10, R10, 0x3000, R12 ;  /* 0x000030000a0a7824 */ /* 0x008fca00078e020c */
[----:B------:R-:W-:Y:S01]  /*121b0*/  R2UR UR8, R10 ;  /* 0x000000000a0872ca */ /* 0x000fe200000e0000 */
[----:B----4-:R-:W-:-:S05]  /*121c0*/  IMAD R5, R5, 0x60, R11 ;  /* 0x0000006005057824 */ /* 0x010fca00078e020b */
[----:B------:R-:W-:-:S07]  /*121d0*/  R2UR UR11, R5 ;  /* 0x00000000050b72ca */ /* 0x000fce00000e0000 */
[----:B------:R-:W-:-:S09]  /*121e0*/  UIADD3 UR8, UR8, 0x1c400, URZ ;  /* 0x0001c40008087890 */ /* 0x000fd2000fffe03f */
[----:B------:R0:W-:Y:S01]  /*121f0*/  UTMALDG.4D [UR8], [UR4], desc[UR6] ;  /* 0x00000608040075b4 */ /* 0x0001e20008019000 */
[----:B------:R-:W3:Y:S02]  /*12200*/  SYNCS.PHASECHK.TRANS64.TRYWAIT P0, [R2+URZ+0x22860], R7 ;  /* 0x02286007020075a7 */ /* 0x000ee4000800017f */
[----:B0--3--:R-:W-:Y:S05]  /*12210*/  @!P0 BRA `(.L_x_619) ;  /* 0x0000002c00cc8947 */ /* 0x009fea0003800000 */
.L_x_717:
[----:B------:R-:W-:Y:S05]  /*12220*/  @P1 BRA `(.L_x_620) ;  /* 0x00000000001c1947 */ /* 0x000fea0003800000 */
[----:B------:R-:W3:Y:S01]  /*12230*/  S2R R10, SR_TID.X ;  /* 0x00000000000a7919 */ /* 0x000ee20000002100 */
[----:B0-2---:R-:W-:-:S04]  /*12240*/  IMAD.MOV.U32 R7, RZ, RZ, 0xc000 ;  /* 0x0000c000ff077424 */ /* 0x005fc800078e00ff */
[----:B------:R4:W-:Y:S01]  /*12250*/  SYNCS.ARRIVE.TRANS64 RZ, [R2+URZ+0x22850], R7 ;  /* 0x0228500702ff79a7 */ /* 0x0009e2000800003f */
[----:B---3--:R-:W-:-:S04]  /*12260*/  LOP3.LUT R10, R10, 0x1f, RZ, 0xc0, !PT ;  /* 0x0000001f0a0a7812 */ /* 0x008fc800078ec0ff */
[----:B------:R-:W-:-:S13]  /*12270*/  ISETP.NE.AND P0, PT, R10, RZ, PT ;  /* 0x000000ff0a00720c */ /* 0x000fda0003f05270 */
[----:B----4-:R-:W-:Y:S05]  /*12280*/  @!P0 BRA `(.L_x_620) ;  /* 0x0000000000048947 */ /* 0x010fea0003800000 */
[----:B------:R-:W-:Y:S01]  /*12290*/  BPT.TRAP 0x1 ;  /* 0x000000040000795c */ /* 0x000fe20000300000 */
.L_x_620:
[----:B0-2---:R-:W2:Y:S01]  /*122a0*/  LDL R7, [R1] ;  /* 0x0000000001077983 */ /* 0x005ea20000100800 */
[----:B------:R-:W-:Y:S01]  /*122b0*/  MOV R10, 0x400 ;  /* 0x00000400000a7802 */ /* 0x000fe20000000f00 */
[----:B------:R-:W0:Y:S01]  /*122c0*/  S2R R11, SR_CgaCtaId ;  /* 0x00000000000b7919 */ /* 0x000e220000008800 */
[----:B------:R-:W-:Y:S01]  /*122d0*/  R2UR UR9, R2 ;  /* 0x00000000020972ca */ /* 0x000fe200000e0000 */
[----:B------:R-:W-:Y:S01]  /*122e0*/  UIADD3 UR4, UP0, UR38, 0x470, URZ ;  /* 0x0000047026047890 */ /* 0x000fe2000ff1e03f */
[----:B------:R-:W-:Y:S02]  /*122f0*/  R2UR UR11, R5 ;  /* 0x00000000050b72ca */ /* 0x000fe400000e0000 */
[----:B------:R-:W-:Y:S02]  /*12300*/  R2UR UR12, R4 ;  /* 0x00000000040c72ca */ /* 0x000fe400000e0000 */
[----:B------:R-:W-:Y:S01]  /*12310*/  R2UR UR13, R6 ;  /* 0x00000000060d72ca */ /* 0x000fe200000e0000 */
[----:B------:R-:W-:Y:S01]  /*12320*/  UIADD3.X UR5, URZ, UR39, URZ, UP0, !UPT ;  /* 0x000000273f057290 */ /* 0x000fe200087fe43f */
[----:B0-----:R-:W-:-:S05]  /*12330*/  LEA R10, R11, R10, 0x18 ;  /* 0x0000000a0b0a7211 */ /* 0x001fca00078ec0ff */
        /* <DEDUP_REMOVED lines=23> */
[----:B--2---:R-:W-:Y:S01]  /*124b0*/  NOP ;  /* 0x0000000000007918 */ /* 0x004fe20000000000 */
.L_x_615:
[----:B------:R-:W-:Y:S05]  /*124c0*/  BSYNC B2 ;  /* 0x0000000000027941 */ /* 0x000fea0003800000 */
.L_x_614:
[----:B------:R-:W2:Y:S02]  /*124d0*/  LDL.LU R2, [R1+0x1c] ;  /* 0x00001c0001027983 */ /* 0x000ea40000300800 */
[----:B--2---:R-:W-:-:S07]  /*124e0*/  VIADD R5, R2, 0xfffffffd ;  /* 0xfffffffd02057836 */ /* 0x004fce0000000000 */
.L_x_613:
[----:B------:R-:W-:Y:S05]  /*124f0*/  BSYNC B1 ;  /* 0x0000000000017941 */ /* 0x000fea0003800000 */
.L_x_612:
[----:B------:R-:W-:-:S04]  /*12500*/  IADD3 R2, -R9, RZ, RZ ;  /* 0x000000ff09027210 */ /* 0x000fc80007ffe1ff */
[----:B------:R-:W-:-:S13]  /*12510*/  ISETP.NE.AND P0, PT, R3, R2, PT ;  /* 0x000000020300720c */ /* 0x000fda0003f05270 */
[----:B------:R-:W-:Y:S05]  /*12520*/  @!P0 BRA `(.L_x_611) ;  /* 0x0000000c00988947 */ /* 0x000fea0003800000 */
.L_x_635:
[----:B--2---:R-:W2:Y:S04]  /*12530*/  LDL.LU R3, [R1] ;  /* 0x0000000001037983 */ /* 0x004ea80000300800 */
        /* <DEDUP_REMOVED lines=8> */
[----:B------:R-:W-:Y:S06]  /*125c0*/  @!P6 BRA `(.L_x_622) ;  /* 0x000000040098e947 */ /* 0x000fec0003800000 */
[----:B------:R-:W-:Y:S01]  /*125d0*/  ULDC.64 UR4, c[0x0][0x3f8] ;  /* 0x0000fe0000047ab9 */ /* 0x000fe20000000a00 */
[----:B------:R-:W-:Y:S01]  /*125e0*/  IMAD.MOV.U32 R11, RZ, RZ, R5 ;  /* 0x000000ffff0b7224 */ /* 0x000fe200078e0005 */
[----:B------:R-:W-:-:S04]  /*125f0*/  ISETP.NE.U32.AND P0, PT, RZ, UR4, PT ;  /* 0x00000004ff007c0c */ /* 0x000fc8000bf05070 */
[----:B------:R-:W-:-:S13]  /*12600*/  ISETP.NE.AND.EX P0, PT, RZ, UR5, PT, P0 ;  /* 0x00000005ff007c0c */ /* 0x000fda000bf05300 */
[----:B------:R-:W-:Y:S05]  /*12610*/  @!P0 BRA `(.L_x_623) ;  /* 0x0000000000448947 */ /* 0x000fea0003800000 */
[----:B------:R-:W2:Y:S01]  /*12620*/  LDC R6, c[0x0][0x41c] ;  /* 0x00010700ff067b82 */ /* 0x000ea20000000800 */
[----:B------:R-:W-:Y:S01]  /*12630*/  ULDC.64 UR6, c[0x0][0x408] ;  /* 0x0001020000067ab9 */ /* 0x000fe20000000a00 */
[----:B--2---:R-:W-:-:S13]  /*12640*/  ISETP.NE.AND P0, PT, R6, 0x1, PT ;  /* 0x000000010600780c */ /* 0x004fda0003f05270 */
[----:B------:R-:W0:Y:S02]  /*12650*/  @P0 LDC.64 R2, c[0x0][0x420] ;  /* 0x00010800ff020b82 */ /* 0x000e240000000a00 */
[----:B0-----:R-:W-:-:S04]  /*12660*/  @P0 IMAD.HI.U32 R12, R5, R2, RZ ;  /* 0x00000002050c0227 */ /* 0x001fc800078e00ff */
[----:B------:R-:W-:Y:S01]  /*12670*/  IMAD.MOV.U32 R2, RZ, RZ, R5 ;  /* 0x000000ffff027224 */ /* 0x000fe200078e0005 */
[----:B------:R-:W-:-:S04]  /*12680*/  @P0 SHF.R.U32.HI R2, RZ, R3, R12 ;  /* 0x00000003ff020219 */ /* 0x000fc8000001160c */
[--C-:B------:R-:W-:Y:S01]  /*12690*/  SHF.R.S32.HI R3, RZ, 0x1f, R2.reuse ;  /* 0x0000001fff037819 */ /* 0x100fe20000011402 */
[----:B------:R-:W-:-:S04]  /*126a0*/  IMAD.MOV R11, RZ, RZ, -R2 ;  /* 0x000000ffff0b7224 */ /* 0x000fc800078e0a02 */
[----:B------:R-:W-:Y:S02]  /*126b0*/  IMAD R11, R6, R11, R5 ;  /* 0x0000000b060b7224 */ /* 0x000fe400078e0205 */
[----:B------:R-:W-:Y:S02]  /*126c0*/  IMAD R6, R8, UR6, RZ ;  /* 0x0000000608067c24 */ /* 0x000fe4000f8e02ff */
[----:B------:R-:W-:-:S04]  /*126d0*/  IMAD.WIDE.U32 R2, R0, UR6, R2 ;  /* 0x0000000600027c25 */ /* 0x000fc8000f8e0002 */
[----:B------:R-:W-:-:S04]  /*126e0*/  IMAD R6, R0, UR7, R6 ;  /* 0x0000000700067c24 */ /* 0x000fc8000f8e0206 */
[----:B------:R-:W-:Y:S01]  /*126f0*/  IMAD.IADD R3, R6, 0x1, R3 ;  /* 0x0000000106037824 */ /* 0x000fe200078e0203 */
[----:B------:R-:W-:-:S04]  /*12700*/  LEA R6, P0, R2, UR4, 0x2 ;  /* 0x0000000402067c11 */ /* 0x000fc8000f8010ff */
[----:B------:R-:W-:-:S05]  /*12710*/  LEA.HI.X R7, R2, UR5, R3, 0x2, P0 ;  /* 0x0000000502077c11 */ /* 0x000fca00080f1403 */
[----:B------:R2:W5:Y:S04]  /*12720*/  LDG.E R6, desc[UR40][R6.64] ;  /* 0x0000002806067981 */ /* 0x000568000c1e1900 */
.L_x_623:
[----:B------:R-:W3:Y:S01]  /*12730*/  S2R R3, SR_CgaCtaId ;  /* 0x0000000000037919 */ /* 0x000ee20000008800 */
[----:B------:R-:W-:Y:S02]  /*12740*/  MOV R2, 0x400 ;  /* 0x0000040000027802 */ /* 0x000fe40000000f00 */
[----:B--2---:R-:W-:Y:S02]  /*12750*/  SHF.L.U32 R7, R10, 0x1f, RZ ;  /* 0x0000001f0a077819 */ /* 0x004fe400000006ff */
[----:B---3--:R-:W-:-:S04]  /*12760*/  LEA R2, R3, R2, 0x18 ;  /* 0x0000000203027211 */ /* 0x008fc800078ec0ff */
[----:B------:R-:W-:-:S04]  /*12770*/  LEA R3, R9, R2, 0x3 ;  /* 0x0000000209037211 */ /* 0x000fc800078e18ff */
[----:B------:R-:W2:Y:S02]  /*12780*/  SYNCS.PHASECHK.TRANS64.TRYWAIT P0, [R3+URZ+0x22840], R7 ;  /* 0x02284007030075a7 */ /* 0x000ea4000800017f */
[----:B--2---:R-:W-:Y:S05]  /*12790*/  @!P0 BRA `(.L_x_624) ;  /* 0x0000002800808947 */ /* 0x004fea0003800000 */
.L_x_718:
        /* <DEDUP_REMOVED lines=11> */
.L_x_625:
[----:B0-----:R-:W4:Y:S01]  /*12850*/  LDL R12, [R1+0x10] ;  /* 0x00001000010c7983 */ /* 0x001f220000100800 */
[----:B---3--:R-:W-:Y:S01]  /*12860*/  MOV R2, 0x400 ;  /* 0x0000040000027802 */ /* 0x008fe20000000f00 */
[----:B------:R-:W0:Y:S01]  /*12870*/  S2R R13, SR_CgaCtaId ;  /* 0x00000000000d7919 */ /* 0x000e220000008800 */
[----:B------:R-:W-:Y:S01]  /*12880*/  R2UR UR9, R3 ;  /* 0x00000000030972ca */ /* 0x000fe200000e0000 */
[----:B------:R-:W-:Y:S01]  /*12890*/  UIADD3 UR4, UP0, UR38, 0x370, URZ ;  /* 0x0000037026047890 */ /* 0x000fe2000ff1e03f */
[----:B------:R-:W-:Y:S02]  /*128a0*/  R2UR UR12, R4 ;  /* 0x00000000040c72ca */ /* 0x000fe400000e0000 */
[----:B-----5:R-:W-:Y:S01]  /*128b0*/  R2UR UR13, R6 ;  /* 0x00000000060d72ca */ /* 0x020fe200000e0000 */
[----:B------:R-:W-:Y:S01]  /*128c0*/  UIADD3.X UR5, URZ, UR39, URZ, UP0, !UPT ;  /* 0x000000273f057290 */ /* 0x000fe200087fe43f */
[----:B0-----:R-:W-:-:S05]  /*128d0*/  LEA R2, R13, R2, 0x18 ;  /* 0x000000020d027211 */ /* 0x001fca00078ec0ff */
[----:B------:R-:W-:-:S05]  /*128e0*/  IMAD R2, R9, 0x3000, R2 ;  /* 0x0000300009027824 */ /* 0x000fca00078e0202 */
[----:B------:R-:W-:Y:S01]  /*128f0*/  R2UR UR8, R2 ;  /* 0x00000000020872ca */ /* 0x000fe200000e0000 */
[----:B------:R-:W-:Y:S01]  /*12900*/  UIADD3 UR9, UR9, 0x22830, URZ ;  /* 0x0002283009097890 */ /* 0x000fe2000fffe03f */
[----:B------:R-:W-:Y:S01]  /*12910*/  UMOV UR6, 0x0 ;  /* 0x0000000000067882 */ /* 0x000fe20000000000 */
[----:B------:R-:W-:Y:S01]  /*12920*/  UMOV UR7, 0x14f00000 ;  /* 0x14f0000000077882 */ /* 0x000fe20000000000 */
[----:B------:R-:W-:-:S09]  /*12930*/  UMOV UR10, URZ ;  /* 0x0000003f000a7c82 */ /* 0x000fd20008000000 */
[----:B------:R-:W-:Y:S01]  /*12940*/  UIADD3 UR8, UR8, 0x1c400, URZ ;  /* 0x0001c40008087890 */ /* 0x000fe2000fffe03f */
[----:B----4-:R-:W-:-:S05]  /*12950*/  IMAD R2, R11, 0x60, R12 ;  /* 0x000000600b027824 */ /* 0x010fca00078e020c */
[----:B------:R-:W-:-:S13]  /*12960*/  R2UR UR11, R2 ;  /* 0x00000000020b72ca */ /* 0x000fda00000e0000 */
[----:B------:R0:W-:Y:S01]  /*12970*/  UTMALDG.4D [UR8], [UR4], desc[UR6] ;  /* 0x00000608040075b4 */ /* 0x0001e20008019000 */
[----:B------:R-:W3:Y:S02]  /*12980*/  SYNCS.PHASECHK.TRANS64.TRYWAIT P1, [R3+URZ+0x22860], R7 ;  /* 0x02286007030075a7 */ /* 0x000ee4000802017f */
[----:B0--3--:R-:W-:Y:S05]  /*12990*/  @!P1 BRA `(.L_x_626) ;  /* 0x0000002800149947 */ /* 0x009fea0003800000 */
.L_x_719:
        /* <DEDUP_REMOVED lines=8> */
.L_x_627:
[----:B------:R-:W3:Y:S01]  /*12a20*/  S2R R11, SR_CgaCtaId ;  /* 0x00000000000b7919 */ /* 0x000ee20000008800 */
[----:B0-2---:R-:W-:Y:S01]  /*12a30*/  MOV R7, 0x400 ;  /* 0x0000040000077802 */ /* 0x005fe20000000f00 */
        /* <DEDUP_REMOVED lines=9> */
[----:B------:R-:W-:-:S07]  /*12ad0*/  UMOV UR17, 0x40 ;  /* 0x0000004000117882 */ /* 0x000fce0000000000 */
        /* <DEDUP_REMOVED lines=21> */
.L_x_622:
[----:B------:R-:W-:Y:S05]  /*12c30*/  BSYNC B1 ;  /* 0x0000000000017941 */ /* 0x000fea0003800000 */
.L_x_621:
        /* <DEDUP_REMOVED lines=14> */
[----:B------:R-:W3:Y:S01]  /*12d20*/  LDC R6, c[0x0][0x41c] ;  /* 0x00010700ff067b82 */ /* 0x000ee20000000800 */
[----:B------:R-:W-:Y:S01]  /*12d30*/  ULDC.64 UR6, c[0x0][0x408] ;  /* 0x0001020000067ab9 */ /* 0x000fe20000000a00 */
[----:B---3--:R-:W-:-:S13]  /*12d40*/  ISETP.NE.AND P0, PT, R6, 0x1, PT ;  /* 0x000000010600780c */ /* 0x008fda0003f05270 */
[----:B------:R-:W3:Y:S02]  /*12d50*/  @P0 LDC.64 R2, c[0x0][0x420] ;  /* 0x00010800ff020b82 */ /* 0x000ee40000000a00 */
[----:B---3--:R-:W-:-:S04]  /*12d60*/  @P0 IMAD.HI.U32 R7, R9, R2, RZ ;  /* 0x0000000209070227 */ /* 0x008fc800078e00ff */
[----:B------:R-:W-:Y:S01]  /*12d70*/  IMAD.MOV.U32 R2, RZ, RZ, R9 ;  /* 0x000000ffff027224 */ /* 0x000fe200078e0009 */
[----:B------:R-:W-:-:S04]  /*12d80*/  @P0 SHF.R.U32.HI R2, RZ, R3, R7 ;  /* 0x00000003ff020219 */ /* 0x000fc80000011607 */
[----:B------:R-:W-:-:S05]  /*12d90*/  IADD3 R3, -R2, RZ, RZ ;  /* 0x000000ff02037210 */ /* 0x000fca0007ffe1ff */
[----:B------:R-:W-:Y:S01]  /*12da0*/  IMAD R9, R6, R3, R9 ;  /* 0x0000000306097224 */ /* 0x000fe200078e0209 */
[----:B------:R-:W-:Y:S01]  /*12db0*/  SHF.R.S32.HI R3, RZ, 0x1f, R2 ;  /* 0x0000001fff037819 */ /* 0x000fe20000011402 */
[----:B------:R-:W-:-:S04]  /*12dc0*/  IMAD R6, R8, UR6, RZ ;  /* 0x0000000608067c24 */ /* 0x000fc8000f8e02ff */
[C---:B------:R-:W-:Y:S02]  /*12dd0*/  IMAD R6, R0.reuse, UR7, R6 ;  /* 0x0000000700067c24 */ /* 0x040fe4000f8e0206 */
[----:B------:R-:W-:-:S04]  /*12de0*/  IMAD.WIDE.U32 R2, R0, UR6, R2 ;  /* 0x0000000600027c25 */ /* 0x000fc8000f8e0002 */
[----:B------:R-:W-:Y:S01]  /*12df0*/  IMAD.IADD R3, R6, 0x1, R3 ;  /* 0x0000000106037824 */ /* 0x000fe200078e0203 */
[----:B------:R-:W-:-:S04]  /*12e00*/  LEA R6, P0, R2, UR4, 0x2 ;  /* 0x0000000402067c11 */ /* 0x000fc8000f8010ff */
[----:B------:R-:W-:-:S05]  /*12e10*/  LEA.HI.X R7, R2, UR5, R3, 0x2, P0 ;  /* 0x0000000502077c11 */ /* 0x000fca00080f1403 */
[----:B------:R3:W5:Y:S04]  /*12e20*/  LDG.E R6, desc[UR40][R6.64] ;  /* 0x0000002806067981 */ /* 0x000768000c1e1900 */
.L_x_630:
[----:B------:R-:W4:Y:S01]  /*12e30*/  S2R R3, SR_CgaCtaId ;  /* 0x0000000000037919 */ /* 0x000f220000008800 */
[----:B------:R-:W-:Y:S02]  /*12e40*/  MOV R2, 0x400 ;  /* 0x0000040000027802 */ /* 0x000fe40000000f00 */
[----:B---3--:R-:W-:Y:S02]  /*12e50*/  SHF.L.U32 R7, R10, 0x1f, RZ ;  /* 0x0000001f0a077819 */ /* 0x008fe400000006ff */
[----:B----4-:R-:W-:-:S05]  /*12e60*/  LEA R2, R3, R2, 0x18 ;  /* 0x0000000203027211 */ /* 0x010fca00078ec0ff */
[----:B------:R-:W-:-:S04]  /*12e70*/  IMAD R3, R11, 0x8, R2 ;  /* 0x000000080b037824 */ /* 0x000fc800078e0202 */
[----:B------:R-:W3:Y:S02]  /*12e80*/  SYNCS.PHASECHK.TRANS64.TRYWAIT P0, [R3+URZ+0x22840], R7 ;  /* 0x02284007030075a7 */ /* 0x000ee4000800017f */
[----:B---3--:R-:W-:Y:S05]  /*12e90*/  @!P0 BRA `(.L_x_631) ;  /* 0x0000002000e88947 */ /* 0x008fea0003800000 */
.L_x_720:
[----:B------:R-:W4:Y:S02]  /*12ea0*/  S2R R2, SR_TID.X ;  /* 0x0000000000027919 */ /* 0x000f240000002100 */
[----:B----4-:R-:W-:-:S04]  /*12eb0*/  LOP3.LUT R2, R2, 0x7f, RZ, 0xc0, !PT ;  /* 0x0000007f02027812 */ /* 0x010fc800078ec0ff */
[----:B------:R-:W-:-:S13]  /*12ec0*/  ISETP.NE.AND P0, PT, R2, RZ, PT ;  /* 0x000000ff0200720c */ /* 0x000fda0003f05270 */
[----:B------:R-:W-:Y:S05]  /*12ed0*/  @P0 BRA `(.L_x_632) ;  /* 0x00000000001c0947 */ /* 0x000fea0003800000 */
[----:B------:R-:W4:Y:S02]  /*12ee0*/  S2R R2, SR_TID.X ;  /* 0x0000000000027919 */ /* 0x000f240000002100 */
[----:B----4-:R-:W-:-:S04]  /*12ef0*/  LOP3.LUT R2, R2, 0x1f, RZ, 0xc0, !PT ;  /* 0x0000001f02027812 */ /* 0x010fc800078ec0ff */
[----:B------:R-:W-:Y:S01]  /*12f00*/  ISETP.NE.AND P1, PT, R2, RZ, PT ;  /* 0x000000ff0200720c */ /* 0x000fe20003f25270 */
[----:B------:R-:W-:-:S04]  /*12f10*/  IMAD.MOV.U32 R2, RZ, RZ, 0x3000 ;  /* 0x00003000ff027424 */ /* 0x000fc800078e00ff */
[----:B------:R4:W-:Y:S08]  /*12f20*/  SYNCS.ARRIVE.TRANS64 RZ, [R3+URZ+0x22830], R2 ;  /* 0x0228300203ff79a7 */ /* 0x0009f0000800003f */
[----:B------:R-:W-:Y:S05]  /*12f30*/  @!P1 BRA `(.L_x_632) ;  /* 0x0000000000049947 */ /* 0x000fea0003800000 */
[----:B------:R-:W-:Y:S01]  /*12f40*/  BPT.TRAP 0x1 ;  /* 0x000000040000795c */ /* 0x000fe20000300000 */
.L_x_632:
[----:B----4-:R-:W4:Y:S01]  /*12f50*/  LDL R2, [R1] ;  /* 0x0000000001027983 */ /* 0x010f220000100800 */
[----:B--2---:R-:W-:-:S03]  /*12f60*/  MOV R11, 0x400 ;  /* 0x00000400000b7802 */ /* 0x004fc60000000f00 */
[----:B------:R-:W2:Y:S01]  /*12f70*/  LDL R10, [R1+0x10] ;  /* 0x00001000010a7983 */ /* 0x000ea20000100800 */
[----:B0-----:R-:W0:Y:S01]  /*12f80*/  S2R R12, SR_CgaCtaId ;  /* 0x00000000000c7919 */ /* 0x001e220000008800 */
        /* <DEDUP_REMOVED lines=10> */
[----:B----4-:R-:W-:-:S05]  /*13030*/  IMAD R2, R2, 0x3000, R11 ;  /* 0x0000300002027824 */ /* 0x010fca00078e020b */
[----:B------:R-:W-:Y:S01]  /*13040*/  R2UR UR8, R2 ;  /* 0x00000000020872ca */ /* 0x000fe200000e0000 */
[----:B--2---:R-:W-:-:S05]  /*13050*/  IMAD R9, R9, 0x60, R10 ;  /* 0x0000006009097824 */ /* 0x004fca00078e020a */
[----:B------:R-:W-:-:S07]  /*13060*/  R2UR UR11, R9 ;  /* 0x00000000090b72ca */ /* 0x000fce00000e0000 */
[----:B------:R-:W-:-:S09]  /*13070*/  UIADD3 UR8, UR8, 0x1c400, URZ ;  /* 0x0001c40008087890 */ /* 0x000fd2000fffe03f */
[----:B------:R0:W-:Y:S01]  /*13080*/  UTMALDG.4D [UR8], [UR4], desc[UR6] ;  /* 0x00000608040075b4 */ /* 0x0001e20008019000 */
[----:B------:R-:W2:Y:S02]  /*13090*/  SYNCS.PHASECHK.TRANS64.TRYWAIT P1, [R3+URZ+0x22860], R7 ;  /* 0x02286007030075a7 */ /* 0x000ea4000802017f */
[----:B0-2---:R-:W-:Y:S05]  /*130a0*/  @!P1 BRA `(.L_x_633) ;  /* 0x0000002000789947 */ /* 0x005fea0003800000 */
.L_x_721:
        /* <DEDUP_REMOVED lines=8> */
.L_x_634:
[----:B--2---:R-:W2:Y:S01]  /*13130*/  LDL R2, [R1] ;  /* 0x0000000001027983 */ /* 0x004ea20000100800 */
[----:B0--3--:R-:W-:Y:S01]  /*13140*/  MOV R7, 0x400 ;  /* 0x0000040000077802 */ /* 0x009fe20000000f00 */
        /* <DEDUP_REMOVED lines=31> */
[----:B---3--:R-:W-:Y:S01]  /*13340*/  NOP ;  /* 0x0000000000007918 */ /* 0x008fe20000000000 */
.L_x_629:
[----:B------:R-:W-:Y:S05]  /*13350*/  BSYNC B1 ;  /* 0x0000000000017941 */ /* 0x000fea0003800000 */
.L_x_628:
[C---:B------:R-:W-:Y:S02]  /*13360*/  ISETP.GT.AND P0, PT, R5.reuse, 0x1, PT ;  /* 0x000000010500780c */ /* 0x040fe40003f04270 */
[----:B------:R-:W-:-:S11]  /*13370*/  IADD3 R5, R5, -0x2, RZ ;  /* 0xfffffffe05057810 */ /* 0x000fd60007ffe0ff */
[----:B------:R-:W-:Y:S05]  /*13380*/  @P0 BRA `(.L_x_635) ;  /* 0xfffffff000680947 */ /* 0x000fea000383ffff */
.L_x_611:
[----:B------:R-:W-:Y:S05]  /*13390*/  BSYNC B0 ;  /* 0x0000000000007941 */ /* 0x000fea0003800000 */
.L_x_610:
[----:B------:R-:W3:Y:S01]  /*133a0*/  LDL.LU R3, [R1] ;  /* 0x0000000001037983 */ /* 0x000ee20000300800 */
[----:B------:R-:W-:Y:S01]  /*133b0*/  BSSY B0, `(.L_x_636) ;  /* 0x0000016000007945 */ /* 0x000fe20003800000 */
[----:B------:R-:W4:Y:S02]  /*133c0*/  S2R R2, SR_TID.X ;  /* 0x0000000000027919 */ /* 0x000f240000002100 */
[----:B----4-:R-:W-:-:S04]  /*133d0*/  LOP3.LUT R2, R2, 0x1f, RZ, 0xc0, !PT ;  /* 0x0000001f02027812 */ /* 0x010fc800078ec0ff */
[----:B------:R-:W-:Y:S01]  /*133e0*/  ISETP.NE.AND P1, PT, R2, RZ, PT ;  /* 0x000000ff0200720c */ /* 0x000fe20003f25270 */
[----:B---3--:R-:W-:-:S05]  /*133f0*/  VIADD R0, R3, 0x1 ;  /* 0x0000000103007836 */ /* 0x008fca0000000000 */
[----:B------:R-:W-:-:S04]  /*13400*/  ISETP.NE.AND P0, PT, R0, 0x2, PT ;  /* 0x000000020000780c */ /* 0x000fc80003f05270 */
[----:B------:R-:W-:Y:S02]  /*13410*/  SEL R2, R0, RZ, P0 ;  /* 0x000000ff00027207 */ /* 0x000fe40000000000 */
[----:B------:R-:W-:-:S03]  /*13420*/  SEL R0, RZ, 0x1, P0 ;  /* 0x00000001ff007807 */ /* 0x000fc60000000000 */
[----:B------:R3:W-:Y:S01]  /*13430*/  STL [R1], R2 ;  /* 0x0000000201007387 */ /* 0x0007e20000100800 */
[----:B------:R-:W-:Y:S05]  /*13440*/  @P1 BRA `(.L_x_637) ;  /* 0x0000000000301947 */ /* 0x000fea0003800000 */
[----:B------:R-:W4:Y:S01]  /*13450*/  S2R R7, SR_LANEID ;  /* 0x0000000000077919 */ /* 0x000f220000000000 */
[----:B------:R-:W-:Y:S01]  /*13460*/  VOTEU.ANY UR4, UPT, PT ;  /* 0x0000000000047886 */ /* 0x000fe200038e0100 */
[----:B---3--:R-:W3:Y:S01]  /*13470*/  LDC.64 R2, c[0x0][0xc38] ;  /* 0x00030e00ff027b82 */ /* 0x008ee20000000a00 */
[----:B------:R-:W4:Y:S08]  /*13480*/  FLO.U32 R4, UR4 ;  /* 0x0000000400047d00 */ /* 0x000f3000080e0000 */
[----:B------:R-:W3:Y:S01]  /*13490*/  POPC R5, UR4 ;  /* 0x0000000400057d09 */ /* 0x000ee20008000000 */
[----:B----4-:R-:W-:-:S13]  /*134a0*/  ISETP.EQ.U32.AND P0, PT, R4, R7, PT ;  /* 0x000000070400720c */ /* 0x010fda0003f02070 */
[----:B---3--:R-:W3:Y:S01]  /*134b0*/  @P0 ATOMG.E.ADD.STRONG.GPU PT, R3, desc[UR40][R2.64], R5 ;  /* 0x00000005020309a8 */ /* 0x008ee200081ee1e8 */
[----:B------:R-:W4:Y:S02]  /*134c0*/  S2R R6, SR_LTMASK ;  /* 0x0000000000067919 */ /* 0x000f240000003900 */
[----:B----4-:R-:W-:-:S04]  /*134d0*/  LOP3.LUT R6, R6, UR4, RZ, 0xc0, !PT ;  /* 0x0000000406067c12 */ /* 0x010fc8000f8ec0ff */
[----:B------:R-:W4:Y:S01]  /*134e0*/  POPC R7, R6 ;  /* 0x0000000600077309 */ /* 0x000f220000000000 */
[----:B---3--:R-:W4:Y:S02]  /*134f0*/  SHFL.IDX PT, R4, R3, R4, 0x1f ;  /* 0x00001f0403047589 */ /* 0x008f2400000e0000 */
[----:B----4-:R-:W-:-:S07]  /*13500*/  IADD3 R16, R4, UR37, R7 ;  /* 0x0000002504107c10 */ /* 0x010fce000fffe007 */
.L_x_637:
[----:B------:R-:W-:Y:S05]  /*13510*/  BSYNC B0 ;  /* 0x0000000000007941 */ /* 0x000fea0003800000 */
.L_x_636:
[----:B---3--:R-:W3:Y:S02]  /*13520*/  LDL.LU R2, [R1+0x8] ;  /* 0x0000080001027983 */ /* 0x008ee40000300800 */
[----:B---3--:R-:W-:-:S05]  /*13530*/  LOP3.LUT R2, R2, R0, RZ, 0x3c, !PT ;  /* 0x0000000002027212 */ /* 0x008fca00078e3cff */
[----:B------:R3:W-:Y:S02]  /*13540*/  STL [R1+0x8], R2 ;  /* 0x0000080201007387 */ /* 0x0007e40000100800 */
.L_x_593:
[----:B------:R-:W-:Y:S05]  /*13550*/  BSYNC B6 ;  /* 0x0000000000067941 */ /* 0x000fea0003800000 */
.L_x_591:
[----:B------:R-:W-:-:S03]  /*13560*/  UMOV UR4, 0xffffffff ;  /* 0xffffffff00047882 */ /* 0x000fc60000000000 */
[----:B------:R-:W-:Y:S05]  /*13570*/  BRA.DIV UR4, `(.L_x_638) ;  /* 0x0000001e04587947 */ /* 0x000fea000b800000 */
[----:B0-----:R0:W4:Y:S04]  /*13580*/  SHFL.IDX PT, R4, R16, RZ, 0x1f ;  /* 0x00001fff10047589 */ /* 0x00112800000e0000 */
[----:B------:R0:W0:Y:S02]  /*13590*/  SHFL.IDX PT, R6, R16, 0x1, 0x1f ;  /* 0x00201f0010067f89 */ /* 0x00002400000e0000 */
.L_x_725:
[----:B------:R-:W1:Y:S01]  /*135a0*/  S2R R0, SR_TID.X ;  /* 0x0000000000007919 */ /* 0x000e620000002100 */
[----:B------:R-:W-:Y:S01]  /*135b0*/  ULDC UR4, c[0x0][0xc14] ;  /* 0x0003050000047ab9 */ /* 0x000fe20000000800 */
[----:B------:R-:W-:Y:S01]  /*135c0*/  BSSY B0, `(.L_x_639) ;  /* 0x000000b000007945 */ /* 0x000fe20003800000 */
[----:B------:R-:W-:Y:S01]  /*135d0*/  IMAD.MOV.U32 R17, RZ, RZ, RZ ;  /* 0x000000ffff117224 */ /* 0x000fe200078e00ff */
[----:B-1----:R-:W-:Y:S01]  /*135e0*/  LOP3.LUT R8, R0, 0x1f, RZ, 0xc0, !PT ;  /* 0x0000001f00087812 */ /* 0x002fe200078ec0ff */
[----:B------:R-:W-:-:S03]  /*135f0*/  IMAD.U32 R0, RZ, RZ, UR4 ;  /* 0x00000004ff007e24 */ /* 0x000fc6000f8e00ff */
[C---:B------:R-:W-:Y:S01]  /*13600*/  ISETP.NE.AND P0, PT, R8.reuse, 0x1f, PT ;  /* 0x0000001f0800780c */ /* 0x040fe20003f05270 */
[----:B------:R-:W-:-:S05]  /*13610*/  IMAD.IADD R5, R8, 0x1, R19 ;  /* 0x0000000108057824 */ /* 0x000fca00078e0213 */
[----:B------:R-:W-:-:S13]  /*13620*/  ISETP.GE.OR P0, PT, R5, R0, !P0 ;  /* 0x000000000500720c */ /* 0x000fda0004706670 */
[----:B------:R-:W-:Y:S05]  /*13630*/  @P0 BRA `(.L_x_640) ;  /* 0x00000000000c0947 */ /* 0x000fea0003800000 */
[----:B---3--:R-:W1:Y:S02]  /*13640*/  LDC.64 R2, c[0x0][0xc58] ;  /* 0x00031600ff027b82 */ /* 0x008e640000000a00 */
[----:B-1----:R-:W-:-:S05]  /*13650*/  IMAD.WIDE R2, R5, 0x4, R2 ;  /* 0x0000000405027825 */ /* 0x002fca00078e0202 */
[----:B------:R1:W5:Y:S02]  /*13660*/  LDG.E R17, desc[UR40][R2.64] ;  /* 0x0000002802117981 */ /* 0x000364000c1e1900 */
.L_x_640:
[----:B------:R-:W-:Y:S05]  /*13670*/  BSYNC B0 ;  /* 0x0000000000007941 */ /* 0x000fea0003800000 */
.L_x_639:
[----:B------:R-:W-:-:S03]  /*13680*/  UMOV UR4, 0xffffffff ;  /* 0xffffffff00047882 */ /* 0x000fc60000000000 */
[----:B------:R-:W-:Y:S05]  /*13690*/  BRA.DIV UR4, `(.L_x_641) ;  /* 0x0000001e045c7947 */ /* 0x000fea000b800000 */
[----:B-----5:R-:W0:Y:S01]  /*136a0*/  SHFL.UP PT, R14, R17, 0x1, RZ ;  /* 0x04200000110e7989 */ /* 0x020e2200000e00ff */
[C---:B------:R-:W-:Y:S02]  /*136b0*/  ISETP.NE.AND P0, PT, R8.reuse, RZ, PT ;  /* 0x000000ff0800720c */ /* 0x040fe40003f05270 */
[----:B------:R-:W-:Y:S02]  /*136c0*/  ISETP.GE.U32.AND P1, PT, R8, 0x2, PT ;  /* 0x000000020800780c */ /* 0x000fe40003f26070 */
[----:B0-----:R-:W-:Y:S02]  /*136d0*/  SEL R14, R14, RZ, P0 ;  /* 0x000000ff0e0e7207 */ /* 0x001fe40000000000 */
[----:B------:R-:W-:Y:S02]  /*136e0*/  ISETP.GE.U32.AND P0, PT, R8, 0x4, PT ;  /* 0x000000040800780c */ /* 0x000fe40003f06070 */
[----:B------:R-:W-:-:S05]  /*136f0*/  IADD3 R13, R17, R14, RZ ;  /* 0x0000000e110d7210 */ /* 0x000fca0007ffe0ff */
[----:B------:R-:W0:Y:S02]  /*13700*/  SHFL.UP PT, R14, R13, 0x2, RZ ;  /* 0x044000000d0e7989 */ /* 0x000e2400000e00ff */
[----:B0-----:R-:W-:Y:S02]  /*13710*/  SEL R14, R14, RZ, P1 ;  /* 0x000000ff0e0e7207 */ /* 0x001fe40000800000 */
[----:B------:R-:W-:-:S03]  /*13720*/  ISETP.GE.U32.AND P1, PT, R8, 0x8, PT ;  /* 0x000000080800780c */ /* 0x000fc60003f26070 */
[----:B-1----:R-:W-:-:S05]  /*13730*/  IMAD.IADD R3, R13, 0x1, R14 ;  /* 0x000000010d037824 */ /* 0x002fca00078e020e */
[----:B------:R-:W0:Y:S02]  /*13740*/  SHFL.UP PT, R14, R3, 0x4, RZ ;  /* 0x04800000030e7989 */ /* 0x000e2400000e00ff */
[----:B0-----:R-:W-:Y:S02]  /*13750*/  SEL R14, R14, RZ, P0 ;  /* 0x000000ff0e0e7207 */ /* 0x001fe40000000000 */
[----:B------:R-:W-:-:S03]  /*13760*/  ISETP.GE.U32.AND P0, PT, R8, 0x10, PT ;  /* 0x000000100800780c */ /* 0x000fc60003f06070 */
[----:B------:R-:W-:-:S05]  /*13770*/  IMAD.IADD R5, R3, 0x1, R14 ;  /* 0x0000000103057824 */ /* 0x000fca00078e020e */
[----:B------:R-:W0:Y:S02]  /*13780*/  SHFL.UP PT, R14, R5, 0x8, RZ ;  /* 0x05000000050e7989 */ /* 0x000e2400000e00ff */
[----:B0-----:R-:W-:-:S05]  /*13790*/  SEL R14, R14, RZ, P1 ;  /* 0x000000ff0e0e7207 */ /* 0x001fca0000800000 */
[----:B------:R-:W-:-:S05]  /*137a0*/  IMAD.IADD R7, R5, 0x1, R14 ;  /* 0x0000000105077824 */ /* 0x000fca00078e020e */
[----:B------:R-:W3:Y:S02]  /*137b0*/  SHFL.UP PT, R14, R7, 0x10, RZ ;  /* 0x06000000070e7989 */ /* 0x000ee400000e00ff */
[----:B---3--:R-:W-:-:S05]  /*137c0*/  SEL R2, R14, RZ, P0 ;  /* 0x000000ff0e027207 */ /* 0x008fca0000000000 */
[----:B------:R-:W-:-:S05]  /*137d0*/  IMAD.IADD R2, R7, 0x1, R2 ;  /* 0x0000000107027824 */ /* 0x000fca00078e0202 */
[----:B------:R0:W1:Y:S02]  /*137e0*/  SHFL.IDX PT, R14, R2, 0x1f, 0x1f ;  /* 0x03e01f00020e7f89 */ /* 0x00006400000e0000 */
.L_x_733:
[----:B------:R-:W-:Y:S02]  /*137f0*/  ULDC UR4, c[0x0][0xc10] ;  /* 0x0003040000047ab9 */ /* 0x000fe40000000800 */
[----:B------:R-:W-:-:S05]  /*13800*/  MOV R16, UR4 ;  /* 0x0000000400107c02 */ /* 0x000fca0008000f00 */
[----:B-1----:R-:W-:-:S04]  /*13810*/  IMAD R3, R14, R16, RZ ;  /* 0x000000100e037224 */ /* 0x002fc800078e02ff */
[----:B------:R-:W-:-:S05]  /*13820*/  IMAD.IADD R6, R6, 0x1, R3 ;  /* 0x0000000106067824 */ /* 0x000fca00078e0203 */
[----:B----4-:R-:W-:-:S13]  /*13830*/  ISETP.GT.AND P0, PT, R6, R4, PT ;  /* 0x000000040600720c */ /* 0x010fda0003f04270 */
[----:B------:R-:W-:Y:S05]  /*13840*/  @P0 BRA `(.L_x_642) ;  /* 0x0000000000b40947 */ /* 0x000fea0003800000 */
[----:B------:R-:W1:Y:S02]  /*13850*/  LDC R0, c[0x0][0xc14] ;  /* 0x00030500ff007b82 */ /* 0x000e640000000800 */
.L_x_647:
[----:B------:R-:W-:-:S05]  /*13860*/  VIADD R19, R19, 0x1f ;  /* 0x0000001f13137836 */ /* 0x000fca0000000000 */
[----:B-1----:R-:W-:-:S13]  /*13870*/  ISETP.GE.AND P0, PT, R19, R0, PT ;  /* 0x000000001300720c */ /* 0x002fda0003f06270 */
        /* <DEDUP_REMOVED lines=10> */
[----:B0-----:R-:W-:-:S05]  /*13920*/  IMAD.WIDE R2, R5, 0x4, R2 ;  /* 0x0000000405027825 */ /* 0x001fca00078e0202 */
[----:B------:R0:W5:Y:S02]  /*13930*/  LDG.E R17, desc[UR40][R2.64] ;  /* 0x0000002802117981 */ /* 0x000164000c1e1900 */
.L_x_645:
[----:B------:R-:W-:Y:S05]  /*13940*/  BSYNC B0 ;  /* 0x0000000000007941 */ /* 0x000fea0003800000 */
.L_x_644:
[----:B------:R-:W-:-:S03]  /*13950*/  UMOV UR4, 0xffffffff ;  /* 0xffffffff00047882 */ /* 0x000fc60000000000 */
[----:B------:R-:W-:Y:S05]  /*13960*/  BRA.DIV UR4, `(.L_x_646) ;  /* 0x0000001e04787947 */ /* 0x000fea000b800000 */
[----:B-----5:R-:W1:Y:S01]  /*13970*/  SHFL.UP PT, R14, R17, 0x1, RZ ;  /* 0x04200000110e7989 */ /* 0x020e6200000e00ff */
[C---:B------:R-:W-:Y:S02]  /*13980*/  ISETP.NE.AND P0, PT, R8.reuse, RZ, PT ;  /* 0x000000ff0800720c */ /* 0x040fe40003f05270 */
[----:B------:R-:W-:Y:S02]  /*13990*/  ISETP.GE.U32.AND P1, PT, R8, 0x2, PT ;  /* 0x000000020800780c */ /* 0x000fe40003f26070 */
[----:B-1----:R-:W-:Y:S02]  /*139a0*/  SEL R14, R14, RZ, P0 ;  /* 0x000000ff0e0e7207 */ /* 0x002fe40000000000 */
[----:B------:R-:W-:Y:S02]  /*139b0*/  ISETP.GE.U32.AND P0, PT, R8, 0x4, PT ;  /* 0x000000040800780c */ /* 0x000fe40003f06070 */
[----:B------:R-:W-:-:S05]  /*139c0*/  IADD3 R13, R17, R14, RZ ;  /* 0x0000000e110d7210 */ /* 0x000fca0007ffe0ff */
[----:B------:R-:W1:Y:S02]  /*139d0*/  SHFL.UP PT, R14, R13, 0x2, RZ ;  /* 0x044000000d0e7989 */ /* 0x000e6400000e00ff */
[----:B-1----:R-:W-:Y:S02]  /*139e0*/  SEL R14, R14, RZ, P1 ;  /* 0x000000ff0e0e7207 */ /* 0x002fe40000800000 */
[----:B------:R-:W-:-:S03]  /*139f0*/  ISETP.GE.U32.AND P1, PT, R8, 0x8, PT ;  /* 0x000000080800780c */ /* 0x000fc60003f26070 */
[----:B0-----:R-:W-:-:S05]  /*13a00*/  IMAD.IADD R3, R13, 0x1, R14 ;  /* 0x000000010d037824 */ /* 0x001fca00078e020e */
        /* <DEDUP_REMOVED lines=10> */
[----:B------:R0:W1:Y:S02]  /*13ab0*/  SHFL.IDX PT, R14, R2, 0x1f, 0x1f ;  /* 0x03e01f00020e7f89 */ /* 0x00006400000e0000 */
.L_x_741:
[----:B------:R-:W-:Y:S02]  /*13ac0*/  ULDC UR4, c[0x0][0xc10] ;  /* 0x0003040000047ab9 */ /* 0x000fe40000000800 */
[----:B------:R-:W-:-:S05]  /*13ad0*/  MOV R16, UR4 ;  /* 0x0000000400107c02 */ /* 0x000fca0008000f00 */
[----:B-1----:R-:W-:-:S04]  /*13ae0*/  IMAD R3, R14, R16, RZ ;  /* 0x000000100e037224 */ /* 0x002fc800078e02ff */
[----:B------:R-:W-:-:S05]  /*13af0*/  IMAD.IADD R6, R3, 0x1, R6 ;  /* 0x0000000103067824 */ /* 0x000fca00078e0206 */
[----:B------:R-:W-:-:S13]  /*13b00*/  ISETP.GT.AND P0, PT, R6, R4, PT ;  /* 0x000000040600720c */ /* 0x000fda0003f04270 */
[----:B------:R-:W-:Y:S05]  /*13b10*/  @!P0 BRA `(.L_x_647) ;  /* 0xfffffffc00508947 */ /* 0x000fea000383ffff */
.L_x_642:
[----:B------:R-:W-:Y:S01]  /*13b20*/  IMAD.IADD R6, R6, 0x1, -R3 ;  /* 0x0000000106067824 */ /* 0x000fe200078e0a03 */
[----:B------:R-:W-:-:S03]  /*13b30*/  UMOV UR4, 0xffffffff ;  /* 0xffffffff00047882 */ /* 0x000fc60000000000 */
[----:B------:R-:W-:-:S05]  /*13b40*/  IMAD R3, R2, R16, R6 ;  /* 0x0000001002037224 */ /* 0x000fca00078e0206 */
[----:B------:R-:W-:Y:S01]  /*13b50*/  ISETP.GT.AND P6, PT, R3, R4, PT ;  /* 0x000000040300720c */ /* 0x000fe20003fc4270 */
[----:B------:R-:W-:-:S12]  /*13b60*/  BRA.DIV UR4, `(.L_x_648) ;  /* 0x0000001e04c87947 */ /* 0x000fd8000b800000 */
[----:B------:R-:W-:-:S04]  /*13b70*/  VOTE.ANY R3, PT, !P6 ;  /* 0x0000000000037806 */ /* 0x000fc800070e0100 */
[----:B------:R-:W1:Y:S02]  /*13b80*/  POPC R5, R3 ;  /* 0x0000000300057309 */ /* 0x000e640000000000 */
[----:B-1----:R1:W3:Y:S02]  /*13b90*/  SHFL.IDX PT, R17, R17, R5, 0x1f ;  /* 0x00001f0511117589 */ /* 0x0022e400000e0000 */
.L_x_745:
[----:B------:R-:W-:Y:S01]  /*13ba0*/  ISETP.NE.AND P0, PT, R3, RZ, PT ;  /* 0x000000ff0300720c */ /* 0x000fe20003f05270 */
[----:B------:R-:W-:-:S12]  /*13bb0*/  IMAD.MOV.U32 R14, RZ, RZ, RZ ;  /* 0x000000ffff0e7224 */ /* 0x000fd800078e00ff */
[----:B------:R-:W-:Y:S05]  /*13bc0*/  @!P0 BRA `(.L_x_649) ;  /* 0x0000000000108947 */ /* 0x000fea0003800000 */
[----:B------:R-:W-:Y:S01]  /*13bd0*/  UMOV UR4, 0xffffffff ;  /* 0xffffffff00047882 */ /* 0x000fe20000000000 */
[----:B------:R-:W-:Y:S02]  /*13be0*/  VIADD R12, R5, 0xffffffff ;  /* 0xffffffff050c7836 */ /* 0x000fe40000000000 */
[----:B------:R-:W-:Y:S05]  /*13bf0*/  BRA.DIV UR4, `(.L_x_650) ;  /* 0x0000001e04ec7947 */ /* 0x000fea000b800000 */
[----:B------:R4:W0:Y:S02]  /*13c00*/  SHFL.IDX PT, R14, R2, R12, 0x1f ;  /* 0x00001f0c020e7589 */ /* 0x00082400000e0000 */
.L_x_649:
[----:B0-----:R-:W-:Y:S01]  /*13c10*/  IMAD R16, R14, R16, R6 ;  /* 0x000000100e107224 */ /* 0x001fe200078e0206 */
[----:B---3--:R-:W-:Y:S01]  /*13c20*/  IABS R6, R17 ;  /* 0x0000001100067213 */ /* 0x008fe20000000000 */
[----:B----4-:R-:W-:Y:S01]  /*13c30*/  IMAD.MOV.U32 R2, RZ, RZ, RZ ;  /* 0x000000ffff027224 */ /* 0x010fe200078e00ff */
[----:B------:R-:W-:Y:S02]  /*13c40*/  IADD3 R19, R5, R19, RZ ;  /* 0x0000001305137210 */ /* 0x000fe40007ffe0ff */
[----:B------:R-:W0:Y:S08]  /*13c50*/  I2F.RP R7, R6 ;  /* 0x0000000600077306 */ /* 0x000e300000209400 */
[----:B0-----:R-:W0:Y:S02]  /*13c60*/  MUFU.RCP R7, R7 ;  /* 0x0000000700077308 */ /* 0x001e240000001000 */
[----:B0-----:R-:W-:-:S06]  /*13c70*/  IADD3 R8, R7, 0xffffffe, RZ ;  /* 0x0ffffffe07087810 */ /* 0x001fcc0007ffe0ff */
[----:B------:R-:W0:Y:S02]  /*13c80*/  F2I.FTZ.U32.TRUNC.NTZ R3, R8 ;  /* 0x0000000800037305 */ /* 0x000e24000021f000 */
[----:B0-----:R-:W-:-:S04]  /*13c90*/  IMAD.MOV R9, RZ, RZ, -R3 ;  /* 0x000000ffff097224 */ /* 0x001fc800078e0a03 */
[----:B------:R-:W-:-:S04]  /*13ca0*/  IMAD R9, R9, R6, RZ ;  /* 0x0000000609097224 */ /* 0x000fc800078e02ff */
[----:B------:R-:W-:Y:S01]  /*13cb0*/  IMAD.HI.U32 R3, R3, R9, R2 ;  /* 0x0000000903037227 */ /* 0x000fe200078e0002 */
[----:B------:R-:W-:-:S03]  /*13cc0*/  IABS R9, R17 ;  /* 0x0000001100097213 */ /* 0x000fc60000000000 */
[----:B------:R-:W-:Y:S02]  /*13cd0*/  IMAD.IADD R2, R4, 0x1, -R16 ;  /* 0x0000000104027824 */ /* 0x000fe400078e0a10 */
[----:B------:R-:W-:-:S03]  /*13ce0*/  IMAD.MOV R7, RZ, RZ, -R9 ;  /* 0x000000ffff077224 */ /* 0x000fc600078e0a09 */
[----:B------:R-:W-:-:S05]  /*13cf0*/  IABS R4, R2 ;  /* 0x0000000200047213 */ /* 0x000fca0000000000 */
[----:B------:R-:W-:-:S04]  /*13d00*/  IMAD.HI.U32 R3, R3, R4, RZ ;  /* 0x0000000403037227 */ /* 0x000fc800078e00ff */
[----:B------:R-:W-:Y:S01]  /*13d10*/  IMAD R7, R3, R7, R4 ;  /* 0x0000000703077224 */ /* 0x000fe200078e0204 */
[----:B------:R-:W-:-:S04]  /*13d20*/  LOP3.LUT R4, R2, R17, RZ, 0x3c, !PT ;  /* 0x0000001102047212 */ /* 0x000fc800078e3cff */
[----:B------:R-:W-:-:S13]  /*13d30*/  ISETP.GT.U32.AND P0, PT, R6, R7, PT ;  /* 0x000000070600720c */ /* 0x000fda0003f04070 */
[----:B------:R-:W-:Y:S01]  /*13d40*/  @!P0 IADD3 R7, R7, -R6, RZ ;  /* 0x8000000607078210 */ /* 0x000fe20007ffe0ff */
        /* <DEDUP_REMOVED lines=11> */
.L_x_643:
[----:B------:R-:W-:Y:S01]  /*13e00*/  UMOV UR4, URZ ;  /* 0x0000003f00047c82 */ /* 0x000fe20008000000 */
[----:B------:R-:W-:Y:S01]  /*13e10*/  UMOV UR5, URZ ;  /* 0x0000003f00057c82 */ /* 0x000fe20008000000 */
[----:B------:R-:W-:Y:S01]  /*13e20*/  ULDC UR6, c[0x0][0xc14] ;  /* 0x0003050000067ab9 */ /* 0x000fe20000000800 */
[----:B------:R-:W-:Y:S01]  /*13e30*/  IMAD.MOV.U32 R16, RZ, RZ, R4 ;  /* 0x000000ffff107224 */ /* 0x000fe200078e0004 */
[----:B------:R-:W-:Y:S01]  /*13e40*/  MOV R19, UR6 ;  /* 0x0000000600137c02 */ /* 0x000fe20008000f00 */
[----:B------:R-:W-:Y:S02]  /*13e50*/  IMAD.U32 R17, RZ, RZ, UR4 ;  /* 0x00000004ff117e24 */ /* 0x000fe4000f8e00ff */
[----:B------:R-:W-:-:S07]  /*13e60*/  IMAD.U32 R18, RZ, RZ, UR5 ;  /* 0x00000005ff127e24 */ /* 0x000fce000f8e00ff */
.L_x_651:
        /* <DEDUP_REMOVED lines=12> */
.L_x_570:
[----:B0-----:R-:W4:Y:S01]  /*13f30*/  LDL.LU R0, [R1+0x28] ;  /* 0x0000280001007983 */ /* 0x001f220000300800 */
[----:B------:R-:W-:Y:S01]  /*13f40*/  BSSY B0, `(.L_x_653) ;  /* 0x000000b000007945 */ /* 0x000fe20003800000 */
[----:B-1----:R-:W0:Y:S01]  /*13f50*/  S2R R5, SR_CgaCtaId ;  /* 0x0000000000057919 */ /* 0x002e220000008800 */
[----:B----4-:R-:W-:-:S05]  /*13f60*/  VIADD R0, R0, 0x1 ;  /* 0x0000000100007836 */ /* 0x010fca0000000000 */
[----:B---3--:R-:W-:-:S04]  /*13f70*/  LEA.HI R2, R0, R0, RZ, 0x1 ;  /* 0x0000000000027211 */ /* 0x008fc800078f08ff */
[----:B------:R-:W-:-:S05]  /*13f80*/  LOP3.LUT R3, R2, 0xfffffffe, RZ, 0xc0, !PT ;  /* 0xfffffffe02037812 */ /* 0x000fca00078ec0ff */
[----:B------:R-:W-:Y:S01]  /*13f90*/  IMAD.IADD R3, R0, 0x1, -R3 ;  /* 0x0000000100037824 */ /* 0x000fe200078e0a03 */
[----:B------:R-:W-:-:S04]  /*13fa0*/  MOV R0, 0x400 ;  /* 0x0000040000007802 */ /* 0x000fc80000000f00 */
[----:B0-----:R-:W-:Y:S02]  /*13fb0*/  LEA R0, R5, R0, 0x18 ;  /* 0x0000000005007211 */ /* 0x001fe400078ec0ff */
[----:B------:R-:W-:-:S04]  /*13fc0*/  SHF.L.U32 R3, R3, 0x1f, RZ ;  /* 0x0000001f03037819 */ /* 0x000fc800000006ff */
[----:B------:R-:W0:Y:S02]  /*13fd0*/  SYNCS.PHASECHK.TRANS64.TRYWAIT P0, [R0+URZ+0x22820], R3 ;  /* 0x02282003000075a7 */ /* 0x000e24000800017f */
[----:B0-----:R-:W-:Y:S05]  /*13fe0*/  @!P0 BRA `(.L_x_654) ;  /* 0x0000001c00148947 */ /* 0x001fea0003800000 */
.L_x_748:
[----:B------:R-:W-:Y:S05]  /*13ff0*/  BSYNC B0 ;  /* 0x0000000000007941 */ /* 0x000fea0003800000 */
.L_x_653:
[----:B------:R-:W-:-:S03]  /*14000*/  UMOV UR4, 0xffffffff ;  /* 0xffffffff00047882 */ /* 0x000fc60000000000 */
[----:B------:R-:W-:Y:S05]  /*14010*/  BRA.DIV UR4, `(.L_x_655) ;  /* 0x0000001e041c7947 */ /* 0x000fea000b800000 */
[----:B------:R-:W1:Y:S02]  /*14020*/  S2R R2, SR_TID.X ;  /* 0x0000000000027919 */ /* 0x000e640000002100 */
[----:B-1----:R-:W-:-:S04]  /*14030*/  SHF.R.U32.HI R2, RZ, 0x5, R2 ;  /* 0x00000005ff027819 */ /* 0x002fc80000011602 */
[----:B------:R-:W-:-:S05]  /*14040*/  LOP3.LUT R2, R2, 0x3, RZ, 0xc0, !PT ;  /* 0x0000000302027812 */ /* 0x000fca00078ec0ff */
[----:B------:R1:W3:Y:S02]  /*14050*/  SHFL.IDX PT, R14, R2, RZ, 0x1f ;  /* 0x00001fff020e7589 */ /* 0x0002e400000e0000 */
.L_x_751:
[----:B---3--:R-:W-:-:S13]  /*14060*/  ISETP.NE.AND P0, PT, R14, RZ, PT ;  /* 0x000000ff0e00720c */ /* 0x008fda0003f05270 */
[----:B------:R-:W-:Y:S05]  /*14070*/  @P0 BRA `(.L_x_429) ;  /* 0x0000000000940947 */ /* 0x000fea0003800000 */
[----:B------:R-:W-:-:S03]  /*14080*/  UMOV UR4, 0xffffffff ;  /* 0xffffffff00047882 */ /* 0x000fc60000000000 */
[----:B------:R-:W-:Y:S05]  /*14090*/  BRA.DIV UR4, `(.L_x_656) ;  /* 0x0000001e04307947 */ /* 0x000fea000b800000 */
[----:B------:R-:W-:-:S13]  /*140a0*/  ELECT P6, URZ, PT ;  /* 0x00000000003f782f */ /* 0x000fda00038c0000 */
.L_x_754:
[----:B------:R-:W-:Y:S05]  /*140b0*/  @!P6 BRA `(.L_x_429) ;  /* 0x000000000084e947 */ /* 0x000fea0003800000 */
[----:B------:R-:W-:-:S06]  /*140c0*/  ULOP3.LUT UR4, UR36, 0x2, URZ, 0xfc, !UPT ;  /* 0x0000000224047892 */ /* 0x000fcc000f8efc3f */
[----:B-1----:R-:W-:-:S05]  /*140d0*/  IMAD.U32 R2, RZ, RZ, UR4 ;  /* 0x00000004ff027e24 */ /* 0x002fca000f8e00ff */
[----:B------:R-:W-:-:S13]  /*140e0*/  ISETP.NE.AND P2, PT, R2, 0x3, PT ;  /* 0x000000030200780c */ /* 0x000fda0003f45270 */
[----:B------:R-:W-:Y:S05]  /*140f0*/  @!P2 BRA `(.L_x_657) ;  /* 0x000000000004a947 */ /* 0x000fea0003800000 */
[----:B------:R-:W-:Y:S01]  /*14100*/  BPT.TRAP 0x1 ;  /* 0x000000040000795c */ /* 0x000fe20000300000 */
.L_x_657:
[----:B0-----:R-:W3:Y:S04]  /*14110*/  LDL R3, [R1] ;  /* 0x0000000001037983 */ /* 0x001ee80000100800 */
[----:B------:R-:W4:Y:S01]  /*14120*/  LDL.LU R7, [R1+0x8] ;  /* 0x0000080001077983 */ /* 0x000f220000300800 */
[----:B------:R-:W-:-:S05]  /*14130*/  VIADD R2, R0, 0x22840 ;  /* 0x0002284000027836 */ /* 0x000fca0000000000 */
[C---:B---3--:R-:W-:Y:S01]  /*14140*/  LEA R6, R3.reuse, R2, 0x3 ;  /* 0x0000000203067211 */ /* 0x048fe200078e18ff */
[----:B------:R-:W-:Y:S01]  /*14150*/  VIADD R3, R3, 0x1 ;  /* 0x0000000103037836 */ /* 0x000fe20000000000 */
[----:B----4-:R-:W-:-:S04]  /*14160*/  SHF.L.U32 R5, R7, 0x1f, RZ ;  /* 0x0000001f07057819 */ /* 0x010fc800000006ff */
        /* <DEDUP_REMOVED lines=8> */
.L_x_755:
[----:B------:R-:W1:Y:S02]  /*141f0*/  SYNCS.PHASECHK.TRANS64.TRYWAIT P0, [R7+URZ], R2 ;  /* 0x00000002070075a7 */ /* 0x000e64000800017f */
[----:B-1----:R-:W-:Y:S05]  /*14200*/  @!P0 BRA `(.L_x_659) ;  /* 0x0000001c00088947 */ /* 0x002fea0003800000 */
.L_x_756:
[----:B------:R-:W-:Y:S05]  /*14210*/  @!P2 BRA `(.L_x_660) ;  /* 0x000000000004a947 */ /* 0x000fea0003800000 */
[----:B------:R-:W-:Y:S01]  /*14220*/  BPT.TRAP 0x1 ;  /* 0x000000040000795c */ /* 0x000fe20000300000 */
.L_x_660:
[----:B------:R-:W3:Y:S01]  /*14230*/  LDL.LU R4, [R1] ;  /* 0x0000000001047983 */ /* 0x000ee20000300800 */
[----:B------:R-:W-:-:S04]  /*14240*/  VIADD R0, R0, 0x22860 ;  /* 0x0002286000007836 */ /* 0x000fc80000000000 */
[----:B---3--:R-:W-:-:S04]  /*14250*/  IMAD R4, R4, 0x8, R0 ;  /* 0x0000000804047824 */ /* 0x008fc800078e0200 */
[----:B------:R-:W3:Y:S02]  /*14260*/  SYNCS.PHASECHK.TRANS64.TRYWAIT P0, [R4+URZ], R5 ;  /* 0x00000005040075a7 */ /* 0x000ee4000800017f */
[----:B---3--:R-:W-:Y:S05]  /*14270*/  @!P0 BRA `(.L_x_661) ;  /* 0x0000001c00008947 */ /* 0x008fea0003800000 */
.L_x_757:
[----:B------:R-:W-:-:S07]  /*14280*/  LEA R3, R3, R0, 0x3 ;  /* 0x0000000003037211 */ /* 0x000fce00078e18ff */
.L_x_662:
[----:B----4-:R4:W0:Y:S02]  /*14290*/  SYNCS.PHASECHK.TRANS64.TRYWAIT P0, [R3+URZ], R2 ;  /* 0x00000002030075a7 */ /* 0x010824000800017f */
[----:B0-----:R-:W-:Y:S05]  /*142a0*/  @!P0 NANOSLEEP.SYNCS 0x989680 ;  /* 0x009896800000895d */ /* 0x001fea0003900000 */
[----:B------:R-:W0:Y:S02]  /*142b0*/  @!P0 SYNCS.PHASECHK.TRANS64 P0, [R3+URZ], R2 ;  /* 0x00000002030085a7 */ /* 0x000e24000800007f */
[----:B0-----:R-:W-:Y:S05]  /*142c0*/  @!P0 BRA `(.L_x_662) ;  /* 0xfffffffc00f08947 */ /* 0x001fea000383ffff */
.L_x_429:
[----:B------:R-:W-:Y:S05]  /*142d0*/  BSYNC B7 ;  /* 0x0000000000077941 */ /* 0x000fea0003800000 */
.L_x_426:
[----:B------:R-:W-:Y:S05]  /*142e0*/  EXIT ;  /* 0x000000000000794d */ /* 0x000fea0003800000 */
.L_x_447:
[----:B0-----:R0:W1:Y:S02]  /*142f0*/  SYNCS.PHASECHK.TRANS64.TRYWAIT P6, [R90+URZ+0x22890], R101 ;  /* 0x022890655a0075a7 */ /* 0x00106400080c017f */
[----:B-1----:R-:W-:Y:S05]  /*14300*/  @!P6 NANOSLEEP.SYNCS 0x989680 ;  /* 0x009896800000e95d */ /* 0x002fea0003900000 */
[----:B------:R-:W1:Y:S02]  /*14310*/  @!P6 SYNCS.PHASECHK.TRANS64 P6, [R90+URZ+0x22890], R101 ;  /* 0x022890655a00e5a7 */ /* 0x000e6400080c007f */
[----:B-1----:R-:W-:Y:S05]  /*14320*/  @!P6 BRA `(.L_x_447) ;  /* 0xfffffffc00f0e947 */ /* 0x002fea000383ffff */
[----:B------:R-:W-:Y:S05]  /*14330*/  BRA `(.L_x_663) ;  /* 0xfffffee400e47947 */ /* 0x000fea000383ffff */
.L_x_465:
[----:B0-----:R0:W1:Y:S02]  /*14340*/  SYNCS.PHASECHK.TRANS64.TRYWAIT P5, [R90+URZ+0x22890], R101 ;  /* 0x022890655a0075a7 */ /* 0x00106400080a017f */
[----:B-1----:R-:W-:Y:S05]  /*14350*/  @!P5 NANOSLEEP.SYNCS 0x989680 ;  /* 0x009896800000d95d */ /* 0x002fea0003900000 */
[----:B------:R-:W1:Y:S02]  /*14360*/  @!P5 SYNCS.PHASECHK.TRANS64 P5, [R90+URZ+0x22890], R101 ;  /* 0x022890655a00d5a7 */ /* 0x000e6400080a007f */
[----:B-1----:R-:W-:Y:S05]  /*14370*/  @!P5 BRA `(.L_x_465) ;  /* 0xfffffffc00f0d947 */ /* 0x002fea000383ffff */
[----:B------:R-:W-:Y:S05]  /*14380*/  BRA `(.L_x_664) ;  /* 0xfffffef800387947 */ /* 0x000fea000383ffff */
.L_x_474:
[----:B0-----:R0:W1:Y:S02]  /*14390*/  SYNCS.PHASECHK.TRANS64.TRYWAIT P4, [R90+URZ+0x22890], R101 ;  /* 0x022890655a0075a7 */ /* 0x001064000808017f */
[----:B-1----:R-:W-:Y:S05]  /*143a0*/  @!P4 NANOSLEEP.SYNCS 0x989680 ;  /* 0x009896800000c95d */ /* 0x002fea0003900000 */
[----:B------:R-:W1:Y:S02]  /*143b0*/  @!P4 SYNCS.PHASECHK.TRANS64 P4, [R90+URZ+0x22890], R101 ;  /* 0x022890655a00c5a7 */ /* 0x000e64000808007f */
[----:B-1----:R-:W-:Y:S05]  /*143c0*/  @!P4 BRA `(.L_x_474) ;  /* 0xfffffffc00f0c947 */ /* 0x002fea000383ffff */
[----:B------:R-:W-:Y:S05]  /*143d0*/  BRA `(.L_x_665) ;  /* 0xffffff0800147947 */ /* 0x000fea000383ffff */
.L_x_480:
[----:B-1----:R1:W2:Y:S02]  /*143e0*/  SYNCS.PHASECHK.TRANS64.TRYWAIT P3, [R90+URZ+0x228b0], R101 ;  /* 0x0228b0655a0075a7 */ /* 0x0022a4000806017f */
[----:B--2---:R-:W-:Y:S05]  /*143f0*/  @!P3 NANOSLEEP.SYNCS 0x989680 ;  /* 0x009896800000b95d */ /* 0x004fea0003900000 */
[----:B------:R-:W2:Y:S02]  /*14400*/  @!P3 SYNCS.PHASECHK.TRANS64 P3, [R90+URZ+0x228b0], R101 ;  /* 0x0228b0655a00b5a7 */ /* 0x000ea4000806007f */
[----:B--2---:R-:W-:Y:S05]  /*14410*/  @!P3 BRA `(.L_x_480) ;  /* 0xfffffffc00f0b947 */ /* 0x004fea000383ffff */
[----:B------:R-:W-:Y:S05]  /*14420*/  BRA `(.L_x_666) ;  /* 0xffffff0800a47947 */ /* 0x000fea000383ffff */
.L_x_488:
[----:B------:R-:W-:Y:S01]  /*14430*/  BSSY B0, `(.L_x_667) ;  /* 0x0000008000007945 */ /* 0x000fe20003800000 */
[----:B------:R-:W-:Y:S02]  /*14440*/  IMAD.MOV.U32 R13, RZ, RZ, R230 ;  /* 0x000000ffff0d7224 */ /* 0x000fe400078e00e6 */
[----:B------:R-:W-:Y:S02]  /*14450*/  IMAD.MOV.U32 R12, RZ, RZ, RZ ;  /* 0x000000ffff0c7224 */ /* 0x000fe400078e00ff */
[----:B------:R-:W-:Y:S02]  /*14460*/  IMAD.MOV.U32 R11, RZ, RZ, 0x1f ;  /* 0x0000001fff0b7424 */ /* 0x000fe400078e00ff */
[----:B------:R-:W-:-:S07]  /*14470*/  IMAD.MOV.U32 R15, RZ, RZ, -0x1 ;  /* 0xffffffffff0f7424 */ /* 0x000fce00078e00ff */
[----:B-----5:R-:W-:Y:S05]  /*14480*/  WARPSYNC.COLLECTIVE R15, `(.L_x_668) ;  /* 0x000000000f087348 */ /* 0x020fea0003c00000 */
[----:B------:R0:W1:Y:S02]  /*14490*/  SHFL.IDX P6, R14, R13, R12, R11 ;  /* 0x0000000c0d0e7389 */ /* 0x00006400000c000b */
[----:B01---5:R-:W-:Y:S01]  /*144a0*/  ENDCOLLECTIVE ;  /* 0x000000000000791b */ /* 0x023fe20003800000 */
.L_x_668:
[----:B------:R-:W-:Y:S05]  /*144b0*/  BSYNC B0 ;  /* 0x0000000000007941 */ /* 0x000fea0003800000 */
.L_x_667:
[----:B------:R-:W-:Y:S05]  /*144c0*/  BRA `(.L_x_669) ;  /* 0xffffff1400447947 */ /* 0x000fea000383ffff */
.L_x_502:
[----:B------:R-:W-:Y:S01]  /*144d0*/  BSSY B1, `(.L_x_670) ;  /* 0x0000008000017945 */ /* 0x000fe20003800000 */
[----:B------:R-:W-:Y:S01]  /*144e0*/  MOV R13, R25 ;  /* 0x00000019000d7202 */ /* 0x000fe20000000f00 */
[----:B------:R-:W-:Y:S02]  /*144f0*/  IMAD.MOV.U32 R12, RZ, RZ, RZ ;  /* 0x000000ffff0c7224 */ /* 0x000fe400078e00ff */
[----:B------:R-:W-:Y:S02]  /*14500*/  IMAD.MOV.U32 R11, RZ, RZ, 0x1c1f ;  /* 0x00001c1fff0b7424 */ /* 0x000fe400078e00ff */
[----:B------:R-:W-:-:S07]  /*14510*/  IMAD.MOV.U32 R15, RZ, RZ, -0x1 ;  /* 0xffffffffff0f7424 */ /* 0x000fce00078e00ff */
[----:B01---5:R-:W-:Y:S05]  /*14520*/  WARPSYNC.COLLECTIVE R15, `(.L_x_671) ;  /* 0x000000000f087348 */ /* 0x023fea0003c00000 */
[----:B------:R2:W3:Y:S02]  /*14530*/  SHFL.IDX P6, R14, R13, R12, R11 ;  /* 0x0000000c0d0e7389 */ /* 0x0004e400000c000b */
[----:B0123-5:R-:W-:Y:S01]  /*14540*/  ENDCOLLECTIVE ;  /* 0x000000000000791b */ /* 0x02ffe20003800000 */
.L_x_671:
[----:B------:R-:W-:Y:S05]  /*14550*/  BSYNC B1 ;  /* 0x0000000000017941 */ /* 0x000fea0003800000 */
.L_x_670:
[----:B------:R-:W-:Y:S05]  /*14560*/  BRA `(.L_x_672) ;  /* 0xffffff1c00407947 */ /* 0x000fea000383ffff */
.L_x_503:
[----:B------:R-:W-:Y:S01]  /*14570*/  BSSY B1, `(.L_x_673) ;  /* 0x0000008000017945 */ /* 0x000fe20003800000 */
[----:B------:R-:W-:Y:S01]  /*14580*/  IMAD.MOV.U32 R13, RZ, RZ, R24 ;  /* 0x000000ffff0d7224 */ /* 0x000fe200078e0018 */
[----:B------:R-:W-:Y:S01]  /*14590*/  MOV R12, RZ ;  /* 0x000000ff000c7202 */ /* 0x000fe20000000f00 */
[----:B------:R-:W-:Y:S02]  /*145a0*/  IMAD.MOV.U32 R11, RZ, RZ, 0x1c1f ;  /* 0x00001c1fff0b7424 */ /* 0x000fe400078e00ff */
[----:B------:R-:W-:-:S07]  /*145b0*/  IMAD.MOV.U32 R15, RZ, RZ, -0x1 ;  /* 0xffffffffff0f7424 */ /* 0x000fce00078e00ff */
[----:B01---5:R-:W-:Y:S05]  /*145c0*/  WARPSYNC.COLLECTIVE R15, `(.L_x_674) ;  /* 0x000000000f087348 */ /* 0x023fea0003c00000 */
[----:B------:R2:W3:Y:S02]  /*145d0*/  SHFL.IDX P6, R14, R13, R12, R11 ;  /* 0x0000000c0d0e7389 */ /* 0x0004e400000c000b */
[----:B0123-5:R-:W-:Y:S01]  /*145e0*/  ENDCOLLECTIVE ;  /* 0x000000000000791b */ /* 0x02ffe20003800000 */
.L_x_674:
[----:B------:R-:W-:Y:S05]  /*145f0*/  BSYNC B1 ;  /* 0x0000000000017941 */ /* 0x000fea0003800000 */
.L_x_673:
[----:B------:R-:W-:Y:S05]  /*14600*/  BRA `(.L_x_675) ;  /* 0xffffff1c00207947 */ /* 0x000fea000383ffff */
.L_x_504:
[----:B------:R-:W-:Y:S01]  /*14610*/  BSSY B1, `(.L_x_676) ;  /* 0x0000008000017945 */ /* 0x000fe20003800000 */
[----:B------:R-:W-:Y:S01]  /*14620*/  IMAD.MOV.U32 R13, RZ, RZ, R27 ;  /* 0x000000ffff0d7224 */ /* 0x000fe200078e001b */
[----:B------:R-:W-:Y:S01]  /*14630*/  MOV R11, 0x1c1f ;  /* 0x00001c1f000b7802 */ /* 0x000fe20000000f00 */
[----:B------:R-:W-:Y:S02]  /*14640*/  IMAD.MOV.U32 R12, RZ, RZ, RZ ;  /* 0x000000ffff0c7224 */ /* 0x000fe400078e00ff */
[----:B------:R-:W-:-:S07]  /*14650*/  IMAD.MOV.U32 R15, RZ, RZ, -0x1 ;  /* 0xffffffffff0f7424 */ /* 0x000fce00078e00ff */
[----:B01---5:R-:W-:Y:S05]  /*14660*/  WARPSYNC.COLLECTIVE R15, `(.L_x_677) ;  /* 0x000000000f087348 */ /* 0x023fea0003c00000 */
[----:B------:R2:W3:Y:S02]  /*14670*/  SHFL.IDX P6, R14, R13, R12, R11 ;  /* 0x0000000c0d0e7389 */ /* 0x0004e400000c000b */
[----:B0123-5:R-:W-:Y:S01]  /*14680*/  ENDCOLLECTIVE ;  /* 0x000000000000791b */ /* 0x02ffe20003800000 */
.L_x_677:
[----:B------:R-:W-:Y:S05]  /*14690*/  BSYNC B1 ;  /* 0x0000000000017941 */ /* 0x000fea0003800000 */
.L_x_676:
[----:B------:R-:W-:Y:S05]  /*146a0*/  BRA `(.L_x_678) ;  /* 0xffffff1c00007947 */ /* 0x000fea000383ffff */
.L_x_505:
[----:B------:R-:W-:Y:S01]  /*146b0*/  BSSY B1, `(.L_x_679) ;  /* 0x0000008000017945 */ /* 0x000fe20003800000 */
[----:B------:R-:W-:Y:S01]  /*146c0*/  IMAD.MOV.U32 R13, RZ, RZ, R26 ;  /* 0x000000ffff0d7224 */ /* 0x000fe200078e001a */
[----:B------:R-:W-:Y:S01]  /*146d0*/  MOV R15, 0xffffffff ;  /* 0xffffffff000f7802 */ /* 0x000fe20000000f00 */
[----:B------:R-:W-:Y:S02]  /*146e0*/  IMAD.MOV.U32 R12, RZ, RZ, RZ ;  /* 0x000000ffff0c7224 */ /* 0x000fe400078e00ff */
[----:B------:R-:W-:-:S07]  /*146f0*/  IMAD.MOV.U32 R11, RZ, RZ, 0x1c1f ;  /* 0x00001c1fff0b7424 */ /* 0x000fce00078e00ff */
[----:B01---5:R-:W-:Y:S05]  /*14700*/  WARPSYNC.COLLECTIVE R15, `(.L_x_680) ;  /* 0x000000000f087348 */ /* 0x023fea0003c00000 */
[----:B------:R2:W3:Y:S02]  /*14710*/  SHFL.IDX P6, R14, R13, R12, R11 ;  /* 0x0000000c0d0e7389 */ /* 0x0004e400000c000b */
[----:B0123-5:R-:W-:Y:S01]  /*14720*/  ENDCOLLECTIVE ;  /* 0x000000000000791b */ /* 0x02ffe20003800000 */
.L_x_680:
[----:B------:R-:W-:Y:S05]  /*14730*/  BSYNC B1 ;  /* 0x0000000000017941 */ /* 0x000fea0003800000 */
.L_x_679:
[----:B------:R-:W-:Y:S05]  /*14740*/  BRA `(.L_x_681) ;  /* 0xffffff1800e07947 */ /* 0x000fea000383ffff */
.L_x_507:
[----:B-1----:R1:W2:Y:S02]  /*14750*/  SYNCS.PHASECHK.TRANS64.TRYWAIT P1, [R18+URZ+0x22800], R29 ;  /* 0x0228001d120075a7 */ /* 0x0022a4000802017f */
[----:B--2---:R-:W-:Y:S05]  /*14760*/  @!P1 NANOSLEEP.SYNCS 0x989680 ;  /* 0x009896800000995d */ /* 0x004fea0003900000 */
[----:B------:R-:W2:Y:S02]  /*14770*/  @!P1 SYNCS.PHASECHK.TRANS64 P1, [R18+URZ+0x22800], R29 ;  /* 0x0228001d120095a7 */ /* 0x000ea4000802007f */
[----:B--2---:R-:W-:Y:S05]  /*14780*/  @!P1 BRA `(.L_x_507) ;  /* 0xfffffffc00f09947 */ /* 0x004fea000383ffff */
[----:B------:R-:W-:Y:S05]  /*14790*/  BRA `(.L_x_682) ;  /* 0xffffff1c004c7947 */ /* 0x000fea000383ffff */
.L_x_515:
[----:B------:R-:W-:Y:S01]  /*147a0*/  BSSY B1, `(.L_x_683) ;  /* 0x0000008000017945 */ /* 0x000fe20003800000 */
[----:B------:R-:W-:Y:S02]  /*147b0*/  IMAD.MOV.U32 R13, RZ, RZ, R25 ;  /* 0x000000ffff0d7224 */ /* 0x000fe400078e0019 */
[----:B------:R-:W-:Y:S02]  /*147c0*/  IMAD.MOV.U32 R12, RZ, RZ, RZ ;  /* 0x000000ffff0c7224 */ /* 0x000fe400078e00ff */
[----:B------:R-:W-:Y:S02]  /*147d0*/  IMAD.MOV.U32 R11, RZ, RZ, 0x1c1f ;  /* 0x00001c1fff0b7424 */ /* 0x000fe400078e00ff */
[----:B------:R-:W-:-:S07]  /*147e0*/  IMAD.MOV.U32 R15, RZ, RZ, -0x1 ;  /* 0xffffffffff0f7424 */ /* 0x000fce00078e00ff */
[----:B01---5:R-:W-:Y:S05]  /*147f0*/  WARPSYNC.COLLECTIVE R15, `(.L_x_684) ;  /* 0x000000000f087348 */ /* 0x023fea0003c00000 */
[----:B------:R2:W3:Y:S02]  /*14800*/  SHFL.IDX P6, R14, R13, R12, R11 ;  /* 0x0000000c0d0e7389 */ /* 0x0004e400000c000b */
[----:B0123-5:R-:W-:Y:S01]  /*14810*/  ENDCOLLECTIVE ;  /* 0x000000000000791b */ /* 0x02ffe20003800000 */
.L_x_684:
[----:B------:R-:W-:Y:S05]  /*14820*/  BSYNC B1 ;  /* 0x0000000000017941 */ /* 0x000fea0003800000 */
.L_x_683:
[----:B------:R-:W-:Y:S05]  /*14830*/  BRA `(.L_x_685) ;  /* 0xffffff28001c7947 */ /* 0x000fea000383ffff */
.L_x_516:
        /* <DEDUP_REMOVED lines=8> */
.L_x_687:
[----:B------:R-:W-:Y:S05]  /*148c0*/  BSYNC B1 ;  /* 0x0000000000017941 */ /* 0x000fea0003800000 */
.L_x_686:
[----:B------:R-:W-:Y:S05]  /*148d0*/  BRA `(.L_x_688) ;  /* 0xffffff2800007947 */ /* 0x000fea000383ffff */
.L_x_517:
        /* <DEDUP_REMOVED lines=8> */
.L_x_690:
[----:B------:R-:W-:Y:S05]  /*14960*/  BSYNC B1 ;  /* 0x0000000000017941 */ /* 0x000fea0003800000 */
.L_x_689:
[----:B------:R-:W-:Y:S05]  /*14970*/  BRA `(.L_x_691) ;  /* 0xffffff2400e47947 */ /* 0x000fea000383ffff */
.L_x_518:
        /* <DEDUP_REMOVED lines=8> */
.L_x_693:
[----:B------:R-:W-:Y:S05]  /*14a00*/  BSYNC B1 ;  /* 0x0000000000017941 */ /* 0x000fea0003800000 */
.L_x_692:
[----:B------:R-:W-:Y:S05]  /*14a10*/  BRA `(.L_x_694) ;  /* 0xffffff2400c87947 */ /* 0x000fea000383ffff */
.L_x_520:
[----:B-1----:R1:W2:Y:S02]  /*14a20*/  SYNCS.PHASECHK.TRANS64.TRYWAIT P1, [R18+URZ+0x22800], R3 ;  /* 0x02280003120075a7 */ /* 0x0022a4000802017f */
[----:B--2---:R-:W-:Y:S05]  /*14a30*/  @!P1 NANOSLEEP.SYNCS 0x989680 ;  /* 0x009896800000995d */ /* 0x004fea0003900000 */
[----:B------:R-:W2:Y:S02]  /*14a40*/  @!P1 SYNCS.PHASECHK.TRANS64 P1, [R18+URZ+0x22800], R3 ;  /* 0x02280003120095a7 */ /* 0x000ea4000802007f */
[----:B--2---:R-:W-:Y:S05]  /*14a50*/  @!P1 BRA `(.L_x_520) ;  /* 0xfffffffc00f09947 */ /* 0x004fea000383ffff */
[----:B------:R-:W-:Y:S05]  /*14a60*/  BRA `(.L_x_695) ;  /* 0xffffff28002c7947 */ /* 0x000fea000383ffff */
.L_x_526:
[----:B-1----:R1:W3:Y:S02]  /*14a70*/  SYNCS.PHASECHK.TRANS64.TRYWAIT P1, [R13+URZ+0x22830], R14 ;  /* 0x0228300e0d0075a7 */ /* 0x0022e4000802017f */
[----:B---3--:R-:W-:Y:S05]  /*14a80*/  @!P1 NANOSLEEP.SYNCS 0x989680 ;  /* 0x009896800000995d */ /* 0x008fea0003900000 */
[----:B------:R-:W3:Y:S02]  /*14a90*/  @!P1 SYNCS.PHASECHK.TRANS64 P1, [R13+URZ+0x22830], R14 ;  /* 0x0228300e0d0095a7 */ /* 0x000ee4000802007f */
[----:B---3--:R-:W-:Y:S05]  /*14aa0*/  @!P1 BRA `(.L_x_526) ;  /* 0xfffffffc00f09947 */ /* 0x008fea000383ffff */
[----:B------:R-:W-:Y:S05]  /*14ab0*/  BRA `(.L_x_525) ;  /* 0xffffff3400447947 */ /* 0x000fea000383ffff */
.L_x_531:
[----:B-1----:R1:W2:Y:S02]  /*14ac0*/  SYNCS.PHASECHK.TRANS64.TRYWAIT P2, [R13+URZ+0x22850], R14 ;  /* 0x0228500e0d0075a7 */ /* 0x0022a4000804017f */
[----:B--2---:R-:W-:Y:S05]  /*14ad0*/  @!P2 NANOSLEEP.SYNCS 0x989680 ;  /* 0x009896800000a95d */ /* 0x004fea0003900000 */
[----:B------:R-:W2:Y:S02]  /*14ae0*/  @!P2 SYNCS.PHASECHK.TRANS64 P2, [R13+URZ+0x22850], R14 ;  /* 0x0228500e0d00a5a7 */ /* 0x000ea4000804007f */
[----:B--2---:R-:W-:Y:S05]  /*14af0*/  @!P2 BRA `(.L_x_531) ;  /* 0xfffffffc00f0a947 */ /* 0x004fea000383ffff */
[----:B------:R-:W-:Y:S05]  /*14b00*/  BRA `(.L_x_530) ;  /* 0xffffff4800e47947 */ /* 0x000fea000383ffff */
.L_x_536:
[----:B-1----:R1:W2:Y:S02]  /*14b10*/  SYNCS.PHASECHK.TRANS64.TRYWAIT P3, [R14+URZ+0x22830], R13 ;  /* 0x0228300d0e0075a7 */ /* 0x0022a4000806017f */
[----:B--2---:R-:W-:Y:S05]  /*14b20*/  @!P3 NANOSLEEP.SYNCS 0x989680 ;  /* 0x009896800000b95d */ /* 0x004fea0003900000 */
[----:B------:R-:W2:Y:S02]  /*14b30*/  @!P3 SYNCS.PHASECHK.TRANS64 P3, [R14+URZ+0x22830], R13 ;  /* 0x0228300d0e00b5a7 */ /* 0x000ea4000806007f */
[----:B--2---:R-:W-:Y:S05]  /*14b40*/  @!P3 BRA `(.L_x_536) ;  /* 0xfffffffc00f0b947 */ /* 0x004fea000383ffff */
[----:B------:R-:W-:Y:S05]  /*14b50*/  BRA `(.L_x_535) ;  /* 0xffffff5000207947 */ /* 0x000fea000383ffff */
.L_x_541:
[----:B--2---:R2:W3:Y:S02]  /*14b60*/  SYNCS.PHASECHK.TRANS64.TRYWAIT P3, [R14+URZ+0x22850], R13 ;  /* 0x0228500d0e0075a7 */ /* 0x0044e4000806017f */
[----:B---3--:R-:W-:Y:S05]  /*14b70*/  @!P3 NANOSLEEP.SYNCS 0x989680 ;  /* 0x009896800000b95d */ /* 0x008fea0003900000 */
[----:B------:R-:W3:Y:S02]  /*14b80*/  @!P3 SYNCS.PHASECHK.TRANS64 P3, [R14+URZ+0x22850], R13 ;  /* 0x0228500d0e00b5a7 */ /* 0x000ee4000806007f */
[----:B---3--:R-:W-:Y:S05]  /*14b90*/  @!P3 BRA `(.L_x_541) ;  /* 0xfffffffc00f0b947 */ /* 0x008fea000383ffff */
[----:B------:R-:W-:Y:S05]  /*14ba0*/  BRA `(.L_x_540) ;  /* 0xffffff68007c7947 */ /* 0x000fea000383ffff */
.L_x_574:
[----:B------:R-:W0:Y:S01]  /*14bb0*/  S2R R11, SR_TID.X ;  /* 0x00000000000b7919 */ /* 0x000e220000002100 */
[----:B------:R-:W-:Y:S01]  /*14bc0*/  BSSY B1, `(.L_x_696) ;  /* 0x000000a000017945 */ /* 0x000fe20003800000 */
[----:B------:R-:W-:Y:S01]  /*14bd0*/  IMAD.MOV.U32 R12, RZ, RZ, RZ ;  /* 0x000000ffff0c7224 */ /* 0x000fe200078e00ff */
[----:B------:R-:W-:Y:S02]  /*14be0*/  MOV R15, 0xffffffff ;  /* 0xffffffff000f7802 */ /* 0x000fe40000000f00 */
[----:B0-----:R-:W-:-:S04]  /*14bf0*/  SHF.R.U32.HI R11, RZ, 0x5, R11 ;  /* 0x00000005ff0b7819 */ /* 0x001fc8000001160b */
[----:B------:R-:W-:-:S05]  /*14c00*/  LOP3.LUT R11, R11, 0x3, RZ, 0xc0, !PT ;  /* 0x000000030b0b7812 */ /* 0x000fca00078ec0ff */
[----:B------:R-:W-:Y:S02]  /*14c10*/  IMAD.MOV.U32 R13, RZ, RZ, R11 ;  /* 0x000000ffff0d7224 */ /* 0x000fe400078e000b */
[----:B------:R-:W-:-:S07]  /*14c20*/  IMAD.MOV.U32 R11, RZ, RZ, 0x1f ;  /* 0x0000001fff0b7424 */ /* 0x000fce00078e00ff */
[----:B-----5:R-:W-:Y:S05]  /*14c30*/  WARPSYNC.COLLECTIVE R15, `(.L_x_697) ;  /* 0x000000000f087348 */ /* 0x020fea0003c00000 */
[----:B------:R0:W1:Y:S02]  /*14c40*/  SHFL.IDX P6, R14, R13, R12, R11 ;  /* 0x0000000c0d0e7389 */ /* 0x00006400000c000b */
[----:B01---5:R-:W-:Y:S01]  /*14c50*/  ENDCOLLECTIVE ;  /* 0x000000000000791b */ /* 0x023fe20003800000 */
.L_x_697:
[----:B------:R-:W-:Y:S05]  /*14c60*/  BSYNC B1 ;  /* 0x0000000000017941 */ /* 0x000fea0003800000 */
.L_x_696:
[----:B------:R-:W-:Y:S05]  /*14c70*/  BRA `(.L_x_698) ;  /* 0xffffffb000507947 */ /* 0x000fea000383ffff */
.L_x_575:
[----:B------:R-:W-:Y:S01]  /*14c80*/  BSSY B1, `(.L_x_699) ;  /* 0x0000006000017945 */ /* 0x000fe20003800000 */
[----:B------:R-:W-:-:S07]  /*14c90*/  IMAD.MOV.U32 R15, RZ, RZ, -0x1 ;  /* 0xffffffffff0f7424 */ /* 0x000fce00078e00ff */
[----:B-----5:R-:W-:Y:S05]  /*14ca0*/  WARPSYNC.COLLECTIVE R15, `(.L_x_700) ;  /* 0x000000000f0c7348 */ /* 0x020fea0003c00000 */
[----:B------:R-:W-:Y:S02]  /*14cb0*/  ELECT P6, UR62, PT ;  /* 0x00000000003e782f */ /* 0x000fe400038c0000 */
[----:B------:R-:W-:Y:S01]  /*14cc0*/  MOV R14, UR62 ;  /* 0x0000003e000e7c02 */ /* 0x000fe20008000f00 */
[----:B-----5:R-:W-:Y:S10]  /*14cd0*/  ENDCOLLECTIVE ;  /* 0x000000000000791b */ /* 0x020ff40003800000 */
.L_x_700:
[----:B------:R-:W-:Y:S05]  /*14ce0*/  BSYNC B1 ;  /* 0x0000000000017941 */ /* 0x000fea0003800000 */
.L_x_699:
[----:B------:R-:W-:Y:S05]  /*14cf0*/  BRA `(.L_x_701) ;  /* 0xffffffb0003c7947 */ /* 0x000fea000383ffff */
.L_x_577:
[----:B0-----:R0:W1:Y:S02]  /*14d00*/  SYNCS.PHASECHK.TRANS64.TRYWAIT P0, [R5+URZ+0x22820], R6 ;  /* 0x02282006050075a7 */ /* 0x001064000800017f */
[----:B-1----:R-:W-:Y:S05]  /*14d10*/  @!P0 NANOSLEEP.SYNCS 0x989680 ;  /* 0x009896800000895d */ /* 0x002fea0003900000 */
[----:B------:R-:W1:Y:S02]  /*14d20*/  @!P0 SYNCS.PHASECHK.TRANS64 P0, [R5+URZ+0x22820], R6 ;  /* 0x02282006050085a7 */ /* 0x000e64000800007f */
[----:B-1----:R-:W-:Y:S05]  /*14d30*/  @!P0 BRA `(.L_x_577) ;  /* 0xfffffffc00f08947 */ /* 0x002fea000383ffff */
[----:B------:R-:W-:Y:S05]  /*14d40*/  BRA `(.L_x_702) ;  /* 0xffffffb000587947 */ /* 0x000fea000383ffff */
.L_x_580:
[----:B0-----:R0:W1:Y:S02]  /*14d50*/  SYNCS.PHASECHK.TRANS64.TRYWAIT P0, [R6+URZ+0x228a0], R9 ;  /* 0x0228a009060075a7 */ /* 0x001064000800017f */
[----:B-1----:R-:W-:Y:S05]  /*14d60*/  @!P0 NANOSLEEP.SYNCS 0x989680 ;  /* 0x009896800000895d */ /* 0x002fea0003900000 */
[----:B------:R-:W1:Y:S02]  /*14d70*/  @!P0 SYNCS.PHASECHK.TRANS64 P0, [R6+URZ+0x228a0], R9 ;  /* 0x0228a009060085a7 */ /* 0x000e64000800007f */
[----:B-1----:R-:W-:Y:S05]  /*14d80*/  @!P0 BRA `(.L_x_580) ;  /* 0xfffffffc00f08947 */ /* 0x002fea000383ffff */
[----:B------:R-:W-:Y:S05]  /*14d90*/  BRA `(.L_x_703) ;  /* 0xffffffb000687947 */ /* 0x000fea000383ffff */
.L_x_582:
[----:B-1----:R1:W2:Y:S02]  /*14da0*/  SYNCS.PHASECHK.TRANS64.TRYWAIT P0, [R6+URZ+0x228c0], R9 ;  /* 0x0228c009060075a7 */ /* 0x0022a4000800017f */
[----:B--2---:R-:W-:Y:S05]  /*14db0*/  @!P0 NANOSLEEP.SYNCS 0x989680 ;  /* 0x009896800000895d */ /* 0x004fea0003900000 */
[----:B------:R-:W2:Y:S02]  /*14dc0*/  @!P0 SYNCS.PHASECHK.TRANS64 P0, [R6+URZ+0x228c0], R9 ;  /* 0x0228c009060085a7 */ /* 0x000ea4000800007f */
[----:B--2---:R-:W-:Y:S05]  /*14dd0*/  @!P0 BRA `(.L_x_582) ;  /* 0xfffffffc00f08947 */ /* 0x004fea000383ffff */
[----:B------:R-:W-:Y:S05]  /*14de0*/  BRA `(.L_x_704) ;  /* 0xffffffb000cc7947 */ /* 0x000fea000383ffff */
.L_x_586:
[----:B0-----:R0:W1:Y:S02]  /*14df0*/  SYNCS.PHASECHK.TRANS64.TRYWAIT P0, [R7+URZ+0x228a0], R8 ;  /* 0x0228a008070075a7 */ /* 0x001064000800017f */
[----:B-1----:R-:W-:Y:S05]  /*14e00*/  @!P0 NANOSLEEP.SYNCS 0x989680 ;  /* 0x009896800000895d */ /* 0x002fea0003900000 */
[----:B------:R-:W1:Y:S02]  /*14e10*/  @!P0 SYNCS.PHASECHK.TRANS64 P0, [R7+URZ+0x228a0], R8 ;  /* 0x0228a008070085a7 */ /* 0x000e64000800007f */
[----:B-1----:R-:W-:Y:S05]  /*14e20*/  @!P0 BRA `(.L_x_586) ;  /* 0xfffffffc00f08947 */ /* 0x002fea000383ffff */
[----:B------:R-:W-:Y:S05]  /*14e30*/  BRA `(.L_x_705) ;  /* 0xffffffb400bc7947 */ /* 0x000fea000383ffff */
.L_x_588:
[----:B-1----:R1:W2:Y:S02]  /*14e40*/  SYNCS.PHASECHK.TRANS64.TRYWAIT P1, [R7+URZ+0x228c0], R8 ;  /* 0x0228c008070075a7 */ /* 0x0022a4000802017f */
[----:B--2---:R-:W-:Y:S05]  /*14e50*/  @!P1 NANOSLEEP.SYNCS 0x989680 ;  /* 0x009896800000995d */ /* 0x004fea0003900000 */
[----:B------:R-:W2:Y:S02]  /*14e60*/  @!P1 SYNCS.PHASECHK.TRANS64 P1, [R7+URZ+0x228c0], R8 ;  /* 0x0228c008070095a7 */ /* 0x000ea4000802007f */
[----:B--2---:R-:W-:Y:S05]  /*14e70*/  @!P1 BRA `(.L_x_588) ;  /* 0xfffffffc00f09947 */ /* 0x004fea000383ffff */
[----:B------:R-:W-:Y:S05]  /*14e80*/  BRA `(.L_x_706) ;  /* 0xffffffb800187947 */ /* 0x000fea000383ffff */
.L_x_598:
[----:B------:R-:W0:Y:S01]  /*14e90*/  S2R R3, SR_TID.X ;  /* 0x0000000000037919 */ /* 0x000e220000002100 */
[----:B------:R-:W-:Y:S01]  /*14ea0*/  BSSY B0, `(.L_x_707) ;  /* 0x000000a000007945 */ /* 0x000fe20003800000 */
[----:B------:R-:W-:Y:S01]  /*14eb0*/  IMAD.MOV.U32 R12, RZ, RZ, RZ ;  /* 0x000000ffff0c7224 */ /* 0x000fe200078e00ff */
[----:B------:R-:W-:Y:S01]  /*14ec0*/  MOV R15, 0xffffffff ;  /* 0xffffffff000f7802 */ /* 0x000fe20000000f00 */
[----:B------:R-:W-:Y:S01]  /*14ed0*/  IMAD.MOV.U32 R11, RZ, RZ, 0x1f ;  /* 0x0000001fff0b7424 */ /* 0x000fe200078e00ff */
[----:B0-----:R-:W-:-:S04]  /*14ee0*/  SHF.R.U32.HI R3, RZ, 0x5, R3 ;  /* 0x00000005ff037819 */ /* 0x001fc80000011603 */
[----:B------:R-:W-:-:S05]  /*14ef0*/  LOP3.LUT R3, R3, 0x3, RZ, 0xc0, !PT ;  /* 0x0000000303037812 */ /* 0x000fca00078ec0ff */
[----:B------:R-:W-:-:S07]  /*14f00*/  IMAD.MOV.U32 R13, RZ, RZ, R3 ;  /* 0x000000ffff0d7224 */ /* 0x000fce00078e0003 */
[----:B-1----:R-:W-:Y:S05]  /*14f10*/  WARPSYNC.COLLECTIVE R15, `(.L_x_708) ;  /* 0x000000000f087348 */ /* 0x002fea0003c00000 */
[----:B------:R0:W2:Y:S02]  /*14f20*/  SHFL.IDX P6, R14, R13, R12, R11 ;  /* 0x0000000c0d0e7389 */ /* 0x0000a400000c000b */
[----:B012---:R-:W-:Y:S01]  /*14f30*/  ENDCOLLECTIVE ;  /* 0x000000000000791b */ /* 0x007fe20003800000 */
.L_x_708:
[----:B------:R-:W-:Y:S05]  /*14f40*/  BSYNC B0 ;  /* 0x0000000000007941 */ /* 0x000fea0003800000 */
.L_x_707:
[----:B------:R-:W-:Y:S05]  /*14f50*/  BRA `(.L_x_709) ;  /* 0xffffffc000c47947 */ /* 0x000fea000383ffff */
.L_x_599:
[----:B------:R-:W-:Y:S01]  /*14f60*/  BSSY B0, `(.L_x_710) ;  /* 0x0000006000007945 */ /* 0x000fe20003800000 */
[----:B------:R-:W-:-:S07]  /*14f70*/  IMAD.MOV.U32 R15, RZ, RZ, -0x1 ;  /* 0xffffffffff0f7424 */ /* 0x000fce00078e00ff */
[----:B------:R-:W-:Y:S05]  /*14f80*/  WARPSYNC.COLLECTIVE R15, `(.L_x_711) ;  /* 0x000000000f0c7348 */ /* 0x000fea0003c00000 */
[----:B------:R-:W-:Y:S02]  /*14f90*/  ELECT P6, UR62, PT ;  /* 0x00000000003e782f */ /* 0x000fe400038c0000 */
[----:B------:R-:W-:Y:S01]  /*14fa0*/  MOV R14, UR62 ;  /* 0x0000003e000e7c02 */ /* 0x000fe20008000f00 */
[----:B------:R-:W-:Y:S10]  /*14fb0*/  ENDCOLLECTIVE ;  /* 0x000000000000791b */ /* 0x000ff40003800000 */
.L_x_711:
[----:B------:R-:W-:Y:S05]  /*14fc0*/  BSYNC B0 ;  /* 0x0000000000007941 */ /* 0x000fea0003800000 */
.L_x_710:
[----:B------:R-:W-:Y:S05]  /*14fd0*/  BRA `(.L_x_712) ;  /* 0xffffffc000bc7947 */ /* 0x000fea000383ffff */
.L_x_602:
[----:B0-----:R0:W1:Y:S02]  /*14fe0*/  SYNCS.PHASECHK.TRANS64.TRYWAIT P0, [R5+URZ+0x22840], R7 ;  /* 0x02284007050075a7 */ /* 0x001064000800017f */
[----:B-1----:R-:W-:Y:S05]  /*14ff0*/  @!P0 NANOSLEEP.SYNCS 0x989680 ;  /* 0x009896800000895d */ /* 0x002fea0003900000 */
[----:B------:R-:W1:Y:S02]  /*15000*/  @!P0 SYNCS.PHASECHK.TRANS64 P0, [R5+URZ+0x22840], R7 ;  /* 0x02284007050085a7 */ /* 0x000e64000800007f */
[----:B-1----:R-:W-:Y:S05]  /*15010*/  @!P0 BRA `(.L_x_602) ;  /* 0xfffffffc00f08947 */ /* 0x002fea000383ffff */
[----:B------:R-:W-:Y:S05]  /*15020*/  BRA `(.L_x_713) ;  /* 0xffffffc4002c7947 */ /* 0x000fea000383ffff */
.L_x_605:
        /* <DEDUP_REMOVED lines=8> */
.L_x_608:
[----:B0-----:R0:W1:Y:S02]  /*150b0*/  SYNCS.PHASECHK.TRANS64.TRYWAIT P0, [R2+URZ+0x22860], R5 ;  /* 0x02286005020075a7 */ /* 0x001064000800017f */
[----:B-1----:R-:W-:Y:S05]  /*150c0*/  @!P0 NANOSLEEP.SYNCS 0x989680 ;  /* 0x009896800000895d */ /* 0x002fea0003900000 */
[----:B------:R-:W1:Y:S02]  /*150d0*/  @!P0 SYNCS.PHASECHK.TRANS64 P0, [R2+URZ+0x22860], R5 ;  /* 0x02286005020085a7 */ /* 0x000e64000800007f */
[----:B-1----:R-:W-:Y:S05]  /*150e0*/  @!P0 BRA `(.L_x_608) ;  /* 0xfffffffc00f08947 */ /* 0x002fea000383ffff */
[----:B------:R-:W-:Y:S05]  /*150f0*/  BRA `(.L_x_715) ;  /* 0xffffffc800287947 */ /* 0x000fea000383ffff */
.L_x_617:
[----:B--2---:R2:W3:Y:S02]  /*15100*/  SYNCS.PHASECHK.TRANS64.TRYWAIT P0, [R2+URZ+0x22840], R7 ;  /* 0x02284007020075a7 */ /* 0x0044e4000800017f */
[----:B---3--:R-:W-:Y:S05]  /*15110*/  @!P0 NANOSLEEP.SYNCS 0x989680 ;  /* 0x009896800000895d */ /* 0x008fea0003900000 */
[----:B------:R-:W3:Y:S02]  /*15120*/  @!P0 SYNCS.PHASECHK.TRANS64 P0, [R2+URZ+0x22840], R7 ;  /* 0x02284007020085a7 */ /* 0x000ee4000800007f */
[----:B---3--:R-:W-:Y:S05]  /*15130*/  @!P0 BRA `(.L_x_617) ;  /* 0xfffffffc00f08947 */ /* 0x008fea000383ffff */
[----:B------:R-:W-:Y:S05]  /*15140*/  BRA `(.L_x_716) ;  /* 0xffffffcc00b07947 */ /* 0x000fea000383ffff */
.L_x_619:
[----:B0-----:R0:W3:Y:S02]  /*15150*/  SYNCS.PHASECHK.TRANS64.TRYWAIT P0, [R2+URZ+0x22860], R7 ;  /* 0x02286007020075a7 */ /* 0x0010e4000800017f */
[----:B---3--:R-:W-:Y:S05]  /*15160*/  @!P0 NANOSLEEP.SYNCS 0x989680 ;  /* 0x009896800000895d */ /* 0x008fea0003900000 */
[----:B------:R-:W3:Y:S02]  /*15170*/  @!P0 SYNCS.PHASECHK.TRANS64 P0, [R2+URZ+0x22860], R7 ;  /* 0x02286007020085a7 */ /* 0x000ee4000800007f */
[----:B---3--:R-:W-:Y:S05]  /*15180*/  @!P0 BRA `(.L_x_619) ;  /* 0xfffffffc00f08947 */ /* 0x008fea000383ffff */
[----:B------:R-:W-:Y:S05]  /*15190*/  BRA `(.L_x_717) ;  /* 0xffffffd000207947 */ /* 0x000fea000383ffff */
.L_x_624:
[----:B--2---:R2:W3:Y:S02]  /*151a0*/  SYNCS.PHASECHK.TRANS64.TRYWAIT P0, [R3+URZ+0x22840], R7 ;  /* 0x02284007030075a7 */ /* 0x0044e4000800017f */
[----:B---3--:R-:W-:Y:S05]  /*151b0*/  @!P0 NANOSLEEP.SYNCS 0x989680 ;  /* 0x009896800000895d */ /* 0x008fea0003900000 */
[----:B------:R-:W3:Y:S02]  /*151c0*/  @!P0 SYNCS.PHASECHK.TRANS64 P0, [R3+URZ+0x22840], R7 ;  /* 0x02284007030085a7 */ /* 0x000ee4000800007f */
[----:B---3--:R-:W-:Y:S05]  /*151d0*/  @!P0 BRA `(.L_x_624) ;  /* 0xfffffffc00f08947 */ /* 0x008fea000383ffff */
[----:B------:R-:W-:Y:S05]  /*151e0*/  BRA `(.L_x_718) ;  /* 0xffffffd4006c7947 */ /* 0x000fea000383ffff */
.L_x_626:
[----:B0-----:R0:W3:Y:S02]  /*151f0*/  SYNCS.PHASECHK.TRANS64.TRYWAIT P1, [R3+URZ+0x22860], R7 ;  /* 0x02286007030075a7 */ /* 0x0010e4000802017f */
[----:B---3--:R-:W-:Y:S05]  /*15200*/  @!P1 NANOSLEEP.SYNCS 0x989680 ;  /* 0x009896800000995d */ /* 0x008fea0003900000 */
[----:B------:R-:W3:Y:S02]  /*15210*/  @!P1 SYNCS.PHASECHK.TRANS64 P1, [R3+URZ+0x22860], R7 ;  /* 0x02286007030095a7 */ /* 0x000ee4000802007f */
[----:B---3--:R-:W-:Y:S05]  /*15220*/  @!P1 BRA `(.L_x_626) ;  /* 0xfffffffc00f09947 */ /* 0x008fea000383ffff */
[----:B------:R-:W-:Y:S05]  /*15230*/  BRA `(.L_x_719) ;  /* 0xffffffd400d87947 */ /* 0x000fea000383ffff */
.L_x_631:
[----:B---3--:R3:W4:Y:S02]  /*15240*/  SYNCS.PHASECHK.TRANS64.TRYWAIT P0, [R3+URZ+0x22840], R7 ;  /* 0x02284007030075a7 */ /* 0x008724000800017f */
[----:B----4-:R-:W-:Y:S05]  /*15250*/  @!P0 NANOSLEEP.SYNCS 0x989680 ;  /* 0x009896800000895d */ /* 0x010fea0003900000 */
[----:B------:R-:W4:Y:S02]  /*15260*/  @!P0 SYNCS.PHASECHK.TRANS64 P0, [R3+URZ+0x22840], R7 ;  /* 0x02284007030085a7 */ /* 0x000f24000800007f */
[----:B----4-:R-:W-:Y:S05]  /*15270*/  @!P0 BRA `(.L_x_631) ;  /* 0xfffffffc00f08947 */ /* 0x010fea000383ffff */
[----:B------:R-:W-:Y:S05]  /*15280*/  BRA `(.L_x_720) ;  /* 0xffffffdc00047947 */ /* 0x000fea000383ffff */
.L_x_633:
[----:B0-----:R0:W2:Y:S02]  /*15290*/  SYNCS.PHASECHK.TRANS64.TRYWAIT P1, [R3+URZ+0x22860], R7 ;  /* 0x02286007030075a7 */ /* 0x0010a4000802017f */
[----:B--2---:R-:W-:Y:S05]  /*152a0*/  @!P1 NANOSLEEP.SYNCS 0x989680 ;  /* 0x009896800000995d */ /* 0x004fea0003900000 */
[----:B------:R-:W2:Y:S02]  /*152b0*/  @!P1 SYNCS.PHASECHK.TRANS64 P1, [R3+URZ+0x22860], R7 ;  /* 0x02286007030095a7 */ /* 0x000ea4000802007f */
[----:B--2---:R-:W-:Y:S05]  /*152c0*/  @!P1 BRA `(.L_x_633) ;  /* 0xfffffffc00f09947 */ /* 0x004fea000383ffff */
[----:B------:R-:W-:Y:S05]  /*152d0*/  BRA `(.L_x_721) ;  /* 0xffffffdc00747947 */ /* 0x000fea000383ffff */
.L_x_638:
[----:B------:R-:W-:Y:S01]  /*152e0*/  BSSY B0, `(.L_x_722) ;  /* 0x0000008000007945 */ /* 0x000fe20003800000 */
[----:B0-----:R-:W-:Y:S01]  /*152f0*/  IMAD.MOV.U32 R13, RZ, RZ, R16 ;  /* 0x000000ffff0d7224 */ /* 0x001fe200078e0010 */
[----:B------:R-:W-:Y:S01]  /*15300*/  MOV R15, 0xffffffff ;  /* 0xffffffff000f7802 */ /* 0x000fe20000000f00 */
[----:B------:R-:W-:Y:S02]  /*15310*/  IMAD.MOV.U32 R12, RZ, RZ, RZ ;  /* 0x000000ffff0c7224 */ /* 0x000fe400078e00ff */
[----:B--2---:R-:W-:-:S07]  /*15320*/  IMAD.MOV.U32 R11, RZ, RZ, 0x1f ;  /* 0x0000001fff0b7424 */ /* 0x004fce00078e00ff */
[----:B-1-3--:R-:W-:Y:S05]  /*15330*/  WARPSYNC.COLLECTIVE R15, `(.L_x_723) ;  /* 0x000000000f087348 */ /* 0x00afea0003c00000 */
[----:B------:R0:W2:Y:S02]  /*15340*/  SHFL.IDX P6, R14, R13, R12, R11 ;  /* 0x0000000c0d0e7389 */ /* 0x0000a400000c000b */
[----:B0123--:R-:W-:Y:S01]  /*15350*/  ENDCOLLECTIVE ;  /* 0x000000000000791b */ /* 0x00ffe20003800000 */
.L_x_723:
[----:B------:R-:W-:Y:S05]  /*15360*/  BSYNC B0 ;  /* 0x0000000000007941 */ /* 0x000fea0003800000 */
.L_x_722:
[----:B------:R-:W-:Y:S01]  /*15370*/  IMAD.MOV.U32 R13, RZ, RZ, R16 ;  /* 0x000000ffff0d7224 */ /* 0x000fe200078e0010 */
[----:B------:R-:W-:Y:S01]  /*15380*/  MOV R15, 0xffffffff ;  /* 0xffffffff000f7802 */ /* 0x000fe20000000f00 */
[----:B------:R-:W-:Y:S02]  /*15390*/  IMAD.MOV.U32 R12, RZ, RZ, 0x1 ;  /* 0x00000001ff0c7424 */ /* 0x000fe400078e00ff */
[----:B------:R-:W-:Y:S02]  /*153a0*/  IMAD.MOV.U32 R11, RZ, RZ, 0x1f ;  /* 0x0000001fff0b7424 */ /* 0x000fe400078e00ff */
[----:B------:R-:W-:-:S07]  /*153b0*/  IMAD.MOV.U32 R4, RZ, RZ, R14 ;  /* 0x000000ffff047224 */ /* 0x000fce00078e000e */
[----:B------:R-:W-:Y:S05]  /*153c0*/  WARPSYNC.COLLECTIVE R15, `(.L_x_724) ;  /* 0x000000000f087348 */ /* 0x000fea0003c00000 */
[----:B------:R0:W1:Y:S02]  /*153d0*/  SHFL.IDX P6, R14, R13, R12, R11 ;  /* 0x0000000c0d0e7389 */ /* 0x00006400000c000b */
[----:B01----:R-:W-:Y:S01]  /*153e0*/  ENDCOLLECTIVE ;  /* 0x000000000000791b */ /* 0x003fe20003800000 */
.L_x_724:
[----:B------:R-:W-:Y:S01]  /*153f0*/  IMAD.MOV.U32 R6, RZ, RZ, R14 ;  /* 0x000000ffff067224 */ /* 0x000fe200078e000e */
[----:B------:R-:W-:Y:S06]  /*15400*/  BRA `(.L_x_725) ;  /* 0xffffffe000647947 */ /* 0x000fec000383ffff */
.L_x_641:
[----:B------:R-:W-:Y:S01]  /*15410*/  BSSY B0, `(.L_x_726) ;  /* 0x0000008000007945 */ /* 0x000fe20003800000 */
[----:B-----5:R-:W-:Y:S01]  /*15420*/  IMAD.MOV.U32 R13, RZ, RZ, R17 ;  /* 0x000000ffff0d7224 */ /* 0x020fe200078e0011 */
[----:B------:R-:W-:Y:S01]  /*15430*/  MOV R15, 0xffffffff ;  /* 0xffffffff000f7802 */ /* 0x000fe20000000f00 */
[----:B------:R-:W-:Y:S02]  /*15440*/  IMAD.MOV.U32 R12, RZ, RZ, 0x1 ;  /* 0x00000001ff0c7424 */ /* 0x000fe400078e00ff */
[----:B--2---:R-:W-:-:S07]  /*15450*/  IMAD.MOV.U32 R11, RZ, RZ, RZ ;  /* 0x000000ffff0b7224 */ /* 0x004fce00078e00ff */
[----:B01-34-:R-:W-:Y:S05]  /*15460*/  WARPSYNC.COLLECTIVE R15, `(.L_x_727) ;  /* 0x000000000f087348 */ /* 0x01bfea0003c00000 */
[----:B------:R2:W0:Y:S02]  /*15470*/  SHFL.UP P6, R14, R13, R12, R11 ;  /* 0x0400000c0d0e7389 */ /* 0x00042400000c000b */
[----:B01234-:R-:W-:Y:S01]  /*15480*/  ENDCOLLECTIVE ;  /* 0x000000000000791b */ /* 0x01ffe20003800000 */
.L_x_727:
[----:B------:R-:W-:Y:S05]  /*15490*/  BSYNC B0 ;  /* 0x0000000000007941 */ /* 0x000fea0003800000 */
.L_x_726:
        /* <DEDUP_REMOVED lines=10> */
.L_x_728:
[----:B------:R-:W-:Y:S01]  /*15540*/  IMAD.MOV.U32 R12, RZ, RZ, 0x4 ;  /* 0x00000004ff0c7424 */ /* 0x000fe200078e00ff */
[----:B------:R-:W-:Y:S02]  /*15550*/  SEL R14, R14, RZ, P0 ;  /* 0x000000ff0e0e7207 */ /* 0x000fe40000000000 */
[----:B------:R-:W-:Y:S02]  /*15560*/  ISETP.GE.U32.AND P0, PT, R8, 0x4, PT ;  /* 0x000000040800780c */ /* 0x000fe40003f06070 */
[----:B------:R-:W-:-:S05]  /*15570*/  IADD3 R3, R13, R14, RZ ;  /* 0x0000000e0d037210 */ /* 0x000fca0007ffe0ff */
[----:B------:R-:W-:-:S07]  /*15580*/  IMAD.MOV.U32 R13, RZ, RZ, R3 ;  /* 0x000000ffff0d7224 */ /* 0x000fce00078e0003 */
[----:B------:R-:W-:Y:S05]  /*15590*/  WARPSYNC.COLLECTIVE R15, `(.L_x_729) ;  /* 0x000000000f087348 */ /* 0x000fea0003c00000 */
[----:B------:R0:W1:Y:S02]  /*155a0*/  SHFL.UP P6, R14, R13, R12, R11 ;  /* 0x0400000c0d0e7389 */ /* 0x00006400000c000b */
[----:B01----:R-:W-:Y:S01]  /*155b0*/  ENDCOLLECTIVE ;  /* 0x000000000000791b */ /* 0x003fe20003800000 */
.L_x_729:
[----:B------:R-:W-:Y:S02]  /*155c0*/  MOV R12, 0x8 ;  /* 0x00000008000c7802 */ /* 0x000fe40000000f00 */
[----:B------:R-:W-:Y:S02]  /*155d0*/  SEL R14, R14, RZ, P0 ;  /* 0x000000ff0e0e7207 */ /* 0x000fe40000000000 */
[----:B------:R-:W-:-:S03]  /*155e0*/  ISETP.GE.U32.AND P0, PT, R8, 0x8, PT ;  /* 0x000000080800780c */ /* 0x000fc60003f06070 */
[----:B------:R-:W-:-:S04]  /*155f0*/  IMAD.IADD R5, R3, 0x1, R14 ;  /* 0x0000000103057824 */ /* 0x000fc800078e020e */
[----:B------:R-:W-:-:S07]  /*15600*/  IMAD.MOV.U32 R13, RZ, RZ, R5 ;  /* 0x000000ffff0d7224 */ /* 0x000fce00078e0005 */
[----:B------:R-:W-:Y:S05]  /*15610*/  WARPSYNC.COLLECTIVE R15, `(.L_x_730) ;  /* 0x000000000f087348 */ /* 0x000fea0003c00000 */
[----:B------:R0:W1:Y:S02]  /*15620*/  SHFL.UP P6, R14, R13, R12, R11 ;  /* 0x0400000c0d0e7389 */ /* 0x00006400000c000b */
[----:B01----:R-:W-:Y:S01]  /*15630*/  ENDCOLLECTIVE ;  /* 0x000000000000791b */ /* 0x003fe20003800000 */
.L_x_730:
        /* <DEDUP_REMOVED lines=8> */
.L_x_731:
[----:B------:R-:W-:Y:S02]  /*156c0*/  IMAD.MOV.U32 R12, RZ, RZ, 0x1f ;  /* 0x0000001fff0c7424 */ /* 0x000fe400078e00ff */
[----:B------:R-:W-:Y:S01]  /*156d0*/  IMAD.MOV.U32 R11, RZ, RZ, 0x1f ;  /* 0x0000001fff0b7424 */ /* 0x000fe200078e00ff */
[----:B------:R-:W-:-:S05]  /*156e0*/  SEL R2, R14, RZ, P0 ;  /* 0x000000ff0e027207 */ /* 0x000fca0000000000 */
[----:B------:R-:W-:-:S05]  /*156f0*/  IMAD.IADD R2, R7, 0x1, R2 ;  /* 0x0000000107027824 */ /* 0x000fca00078e0202 */
[----:B------:R-:W-:-:S07]  /*15700*/  MOV R13, R2 ;  /* 0x00000002000d7202 */ /* 0x000fce0000000f00 */
[----:B------:R-:W-:Y:S05]  /*15710*/  WARPSYNC.COLLECTIVE R15, `(.L_x_732) ;  /* 0x000000000f087348 */ /* 0x000fea0003c00000 */
[----:B------:R0:W1:Y:S02]  /*15720*/  SHFL.IDX P6, R14, R13, R12, R11 ;  /* 0x0000000c0d0e7389 */ /* 0x00006400000c000b */
[----:B01----:R-:W-:Y:S01]  /*15730*/  ENDCOLLECTIVE ;  /* 0x000000000000791b */ /* 0x003fe20003800000 */
.L_x_732:
[----:B------:R-:W-:Y:S05]  /*15740*/  BRA `(.L_x_733) ;  /* 0xffffffe000287947 */ /* 0x000fea000383ffff */
.L_x_646:
[----:B------:R-:W-:Y:S01]  /*15750*/  BSSY B0, `(.L_x_734) ;  /* 0x0000008000007945 */ /* 0x000fe20003800000 */
[----:B-----5:R-:W-:Y:S01]  /*15760*/  IMAD.MOV.U32 R13, RZ, RZ, R17 ;  /* 0x000000ffff0d7224 */ /* 0x020fe200078e0011 */
[----:B--2---:R-:W-:Y:S01]  /*15770*/  MOV R11, RZ ;  /* 0x000000ff000b7202 */ /* 0x004fe20000000f00 */
[----:B------:R-:W-:Y:S02]  /*15780*/  IMAD.MOV.U32 R12, RZ, RZ, 0x1 ;  /* 0x00000001ff0c7424 */ /* 0x000fe400078e00ff */
[----:B------:R-:W-:-:S07]  /*15790*/  IMAD.MOV.U32 R15, RZ, RZ, -0x1 ;  /* 0xffffffffff0f7424 */ /* 0x000fce00078e00ff */
[----:B0-----:R-:W-:Y:S05]  /*157a0*/  WARPSYNC.COLLECTIVE R15, `(.L_x_735) ;  /* 0x000000000f087348 */ /* 0x001fea0003c00000 */
[----:B------:R1:W2:Y:S02]  /*157b0*/  SHFL.UP P6, R14, R13, R12, R11 ;  /* 0x0400000c0d0e7389 */ /* 0x0002a400000c000b */
[----:B012---:R-:W-:Y:S01]  /*157c0*/  ENDCOLLECTIVE ;  /* 0x000000000000791b */ /* 0x007fe20003800000 */
.L_x_735:
[----:B------:R-:W-:Y:S05]  /*157d0*/  BSYNC B0 ;  /* 0x0000000000007941 */ /* 0x000fea0003800000 */
.L_x_734:
[----:B------:R-:W-:Y:S01]  /*157e0*/  ISETP.NE.AND P0, PT, R8, RZ, PT ;  /* 0x000000ff0800720c */ /* 0x000fe20003f05270 */
[----:B------:R-:W-:Y:S01]  /*157f0*/  IMAD.MOV.U32 R12, RZ, RZ, 0x2 ;  /* 0x00000002ff0c7424 */ /* 0x000fe200078e00ff */
[----:B------:R-:W-:Y:S01]  /*15800*/  MOV R15, 0xffffffff ;  /* 0xffffffff000f7802 */ /* 0x000fe20000000f00 */
[----:B------:R-:W-:Y:S01]  /*15810*/  IMAD.MOV.U32 R11, RZ, RZ, RZ ;  /* 0x000000ffff0b7224 */ /* 0x000fe200078e00ff */
[----:B------:R-:W-:Y:S02]  /*15820*/  SEL R14, R14, RZ, P0 ;  /* 0x000000ff0e0e7207 */ /* 0x000fe40000000000 */
[----:B------:R-:W-:-:S03]  /*15830*/  ISETP.GE.U32.AND P0, PT, R8, 0x2, PT ;  /* 0x000000020800780c */ /* 0x000fc60003f06070 */
[----:B------:R-:W-:-:S10]  /*15840*/  IMAD.IADD R13, R17, 0x1, R14 ;  /* 0x00000001110d7824 */ /* 0x000fd400078e020e */
[----:B------:R-:W-:Y:S05]  /*15850*/  WARPSYNC.COLLECTIVE R15, `(.L_x_736) ;  /* 0x000000000f087348 */ /* 0x000fea0003c00000 */
[----:B------:R0:W1:Y:S02]  /*15860*/  SHFL.UP P6, R14, R13, R12, R11 ;  /* 0x0400000c0d0e7389 */ /* 0x00006400000c000b */
[----:B01----:R-:W-:Y:S01]  /*15870*/  ENDCOLLECTIVE ;  /* 0x000000000000791b */ /* 0x003fe20003800000 */
.L_x_736:
        /* <DEDUP_REMOVED lines=8> */
.L_x_737:
[----:B------:R-:W-:Y:S01]  /*15900*/  IMAD.MOV.U32 R12, RZ, RZ, 0x8 ;  /* 0x00000008ff0c7424 */ /* 0x000fe200078e00ff */
[----:B------:R-:W-:Y:S02]  /*15910*/  SEL R14, R14, RZ, P0 ;  /* 0x000000ff0e0e7207 */ /* 0x000fe40000000000 */
[----:B------:R-:W-:-:S03]  /*15920*/  ISETP.GE.U32.AND P0, PT, R8, 0x8, PT ;  /* 0x000000080800780c */ /* 0x000fc60003f06070 */
[----:B------:R-:W-:-:S05]  /*15930*/  IMAD.IADD R5, R3, 0x1, R14 ;  /* 0x0000000103057824 */ /* 0x000fca00078e020e */
[----:B------:R-:W-:-:S07]  /*15940*/  MOV R13, R5 ;  /* 0x00000005000d7202 */ /* 0x000fce0000000f00 */
[----:B------:R-:W-:Y:S05]  /*15950*/  WARPSYNC.COLLECTIVE R15, `(.L_x_738) ;  /* 0x000000000f087348 */ /* 0x000fea0003c00000 */
[----:B------:R0:W1:Y:S02]  /*15960*/  SHFL.UP P6, R14, R13, R12, R11 ;  /* 0x0400000c0d0e7389 */ /* 0x00006400000c000b */
[----:B01----:R-:W-:Y:S01]  /*15970*/  ENDCOLLECTIVE ;  /* 0x000000000000791b */ /* 0x003fe20003800000 */
.L_x_738:
        /* <DEDUP_REMOVED lines=8> */
.L_x_739:
[----:B------:R-:W-:Y:S02]  /*15a00*/  IMAD.MOV.U32 R12, RZ, RZ, 0x1f ;  /* 0x0000001fff0c7424 */ /* 0x000fe400078e00ff */
[----:B------:R-:W-:Y:S01]  /*15a10*/  IMAD.MOV.U32 R11, RZ, RZ, 0x1f ;  /* 0x0000001fff0b7424 */ /* 0x000fe200078e00ff */
[----:B------:R-:W-:-:S04]  /*15a20*/  SEL R2, R14, RZ, P0 ;  /* 0x000000ff0e027207 */ /* 0x000fc80000000000 */
[----:B------:R-:W-:-:S05]  /*15a30*/  IADD3 R2, R7, R2, RZ ;  /* 0x0000000207027210 */ /* 0x000fca0007ffe0ff */
[----:B------:R-:W-:-:S07]  /*15a40*/  IMAD.MOV.U32 R13, RZ, RZ, R2 ;  /* 0x000000ffff0d7224 */ /* 0x000fce00078e0002 */
[----:B------:R-:W-:Y:S05]  /*15a50*/  WARPSYNC.COLLECTIVE R15, `(.L_x_740) ;  /* 0x000000000f087348 */ /* 0x000fea0003c00000 */
[----:B------:R0:W1:Y:S02]  /*15a60*/  SHFL.IDX P6, R14, R13, R12, R11 ;  /* 0x0000000c0d0e7389 */ /* 0x00006400000c000b */
[----:B01----:R-:W-:Y:S01]  /*15a70*/  ENDCOLLECTIVE ;  /* 0x000000000000791b */ /* 0x003fe20003800000 */
.L_x_740:
[----:B------:R-:W-:Y:S05]  /*15a80*/  BRA `(.L_x_741) ;  /* 0xffffffe0000c7947 */ /* 0x000fea000383ffff */
.L_x_648:
[----:B------:R-:W-:Y:S01]  /*15a90*/  BSSY B0, `(.L_x_742) ;  /* 0x0000006000007945 */ /* 0x000fe20003800000 */
[----:B------:R-:W-:Y:S01]  /*15aa0*/  PLOP3.LUT P6, PT, P6, PT, PT, 0x8, 0x0 ;  /* 0x000000000000781c */ /* 0x000fe200037ce170 */
[----:B------:R-:W-:-:S12]  /*15ab0*/  IMAD.MOV.U32 R15, RZ, RZ, -0x1 ;  /* 0xffffffffff0f7424 */ /* 0x000fd800078e00ff */
[----:B0-2---:R-:W-:Y:S05]  /*15ac0*/  WARPSYNC.COLLECTIVE R15, `(.L_x_743) ;  /* 0x000000000f087348 */ /* 0x005fea0003c00000 */
[----:B------:R-:W-:Y:S01]  /*15ad0*/  VOTE.ANY R14, PT, P6 ;  /* 0x00000000000e7806 */ /* 0x000fe200030e0100 */
[----:B0-2---:R-:W-:Y:S06]  /*15ae0*/  ENDCOLLECTIVE ;  /* 0x000000000000791b */ /* 0x005fec0003800000 */
.L_x_743:
[----:B------:R-:W-:Y:S05]  /*15af0*/  BSYNC B0 ;  /* 0x0000000000007941 */ /* 0x000fea0003800000 */
.L_x_742:
[----:B------:R-:W-:Y:S01]  /*15b00*/  MOV R3, R14 ;  /* 0x0000000e00037202 */ /* 0x000fe20000000f00 */
[----:B------:R-:W-:Y:S02]  /*15b10*/  IMAD.MOV.U32 R13, RZ, RZ, R17 ;  /* 0x000000ffff0d7224 */ /* 0x000fe400078e0011 */
[----:B------:R-:W-:Y:S01]  /*15b20*/  IMAD.MOV.U32 R11, RZ, RZ, 0x1f ;  /* 0x0000001fff0b7424 */ /* 0x000fe200078e00ff */
[----:B------:R-:W0:Y:S01]  /*15b30*/  POPC R5, R3 ;  /* 0x0000000300057309 */ /* 0x000e220000000000 */
[----:B------:R-:W-:Y:S02]  /*15b40*/  IMAD.MOV.U32 R15, RZ, RZ, -0x1 ;  /* 0xffffffffff0f7424 */ /* 0x000fe400078e00ff */
[----:B0-----:R-:W-:-:S07]  /*15b50*/  IMAD.MOV.U32 R12, RZ, RZ, R5 ;  /* 0x000000ffff0c7224 */ /* 0x001fce00078e0005 */
[----:B------:R-:W-:Y:S05]  /*15b60*/  WARPSYNC.COLLECTIVE R15, `(.L_x_744) ;  /* 0x000000000f087348 */ /* 0x000fea0003c00000 */
[----:B------:R0:W1:Y:S02]  /*15b70*/  SHFL.IDX P6, R14, R13, R12, R11 ;  /* 0x0000000c0d0e7389 */ /* 0x00006400000c000b */
[----:B01----:R-:W-:Y:S01]  /*15b80*/  ENDCOLLECTIVE ;  /* 0x000000000000791b */ /* 0x003fe20003800000 */
.L_x_744:
[----:B------:R-:W-:Y:S01]  /*15b90*/  MOV R17, R14 ;  /* 0x0000000e00117202 */ /* 0x000fe20000000f00 */
[----:B------:R-:W-:Y:S06]  /*15ba0*/  BRA `(.L_x_745) ;  /* 0xffffffdc00fc7947 */ /* 0x000fec000383ffff */
.L_x_650:
[----:B------:R-:W-:Y:S01]  /*15bb0*/  BSSY B0, `(.L_x_746) ;  /* 0x0000007000007945 */ /* 0x000fe20003800000 */
[----:B------:R-:W-:Y:S02]  /*15bc0*/  IMAD.MOV.U32 R13, RZ, RZ, R2 ;  /* 0x000000ffff0d7224 */ /* 0x000fe400078e0002 */
[----:B--2---:R-:W-:Y:S02]  /*15bd0*/  IMAD.MOV.U32 R11, RZ, RZ, 0x1f ;  /* 0x0000001fff0b7424 */ /* 0x004fe400078e00ff */
[----:B------:R-:W-:-:S07]  /*15be0*/  IMAD.MOV.U32 R15, RZ, RZ, -0x1 ;  /* 0xffffffffff0f7424 */ /* 0x000fce00078e00ff */
[----:B01-3--:R-:W-:Y:S05]  /*15bf0*/  WARPSYNC.COLLECTIVE R15, `(.L_x_747) ;  /* 0x000000000f087348 */ /* 0x00bfea0003c00000 */
[----:B------:R2:W4:Y:S02]  /*15c00*/  SHFL.IDX P6, R14, R13, R12, R11 ;  /* 0x0000000c0d0e7389 */ /* 0x00052400000c000b */
[----:B01234-:R-:W-:Y:S01]  /*15c10*/  ENDCOLLECTIVE ;  /* 0x000000000000791b */ /* 0x01ffe20003800000 */
.L_x_747:
[----:B------:R-:W-:Y:S05]  /*15c20*/  BSYNC B0 ;  /* 0x0000000000007941 */ /* 0x000fea0003800000 */
.L_x_746:
[----:B------:R-:W-:Y:S05]  /*15c30*/  BRA `(.L_x_649) ;  /* 0xffffffdc00f47947 */ /* 0x000fea000383ffff */
.L_x_654:
[----:B0-----:R0:W1:Y:S02]  /*15c40*/  SYNCS.PHASECHK.TRANS64.TRYWAIT P0, [R0+URZ+0x22820], R3 ;  /* 0x02282003000075a7 */ /* 0x001064000800017f */
[----:B-1----:R-:W-:Y:S05]  /*15c50*/  @!P0 NANOSLEEP.SYNCS 0x989680 ;  /* 0x009896800000895d */ /* 0x002fea0003900000 */
[----:B------:R-:W1:Y:S02]  /*15c60*/  @!P0 SYNCS.PHASECHK.TRANS64 P0, [R0+URZ+0x22820], R3 ;  /* 0x02282003000085a7 */ /* 0x000e64000800007f */
[----:B-1----:R-:W-:Y:S05]  /*15c70*/  @!P0 BRA `(.L_x_654) ;  /* 0xfffffffc00f08947 */ /* 0x002fea000383ffff */
[----:B------:R-:W-:Y:S05]  /*15c80*/  BRA `(.L_x_748) ;  /* 0xffffffe000d87947 */ /* 0x000fea000383ffff */
.L_x_655:
[----:B------:R-:W1:Y:S01]  /*15c90*/  S2R R2, SR_TID.X ;  /* 0x0000000000027919 */ /* 0x000e620000002100 */
[----:B------:R-:W-:Y:S01]  /*15ca0*/  BSSY B0, `(.L_x_749) ;  /* 0x000000a000007945 */ /* 0x000fe20003800000 */
[----:B------:R-:W-:Y:S01]  /*15cb0*/  MOV R12, RZ ;  /* 0x000000ff000c7202 */ /* 0x000fe20000000f00 */
[----:B--2---:R-:W-:Y:S02]  /*15cc0*/  IMAD.MOV.U32 R11, RZ, RZ, 0x1f ;  /* 0x0000001fff0b7424 */ /* 0x004fe400078e00ff */
[----:B------:R-:W-:Y:S01]  /*15cd0*/  IMAD.MOV.U32 R15, RZ, RZ, -0x1 ;  /* 0xffffffffff0f7424 */ /* 0x000fe200078e00ff */
[----:B-1----:R-:W-:-:S04]  /*15ce0*/  SHF.R.U32.HI R2, RZ, 0x5, R2 ;  /* 0x00000005ff027819 */ /* 0x002fc80000011602 */
[----:B------:R-:W-:-:S05]  /*15cf0*/  LOP3.LUT R2, R2, 0x3, RZ, 0xc0, !PT ;  /* 0x0000000302027812 */ /* 0x000fca00078ec0ff */
[----:B------:R-:W-:-:S07]  /*15d00*/  IMAD.MOV.U32 R13, RZ, RZ, R2 ;  /* 0x000000ffff0d7224 */ /* 0x000fce00078e0002 */
[----:B0-----:R-:W-:Y:S05]  /*15d10*/  WARPSYNC.COLLECTIVE R15, `(.L_x_750) ;  /* 0x000000000f087348 */ /* 0x001fea0003c00000 */
[----:B------:R1:W2:Y:S02]  /*15d20*/  SHFL.IDX P6, R14, R13, R12, R11 ;  /* 0x0000000c0d0e7389 */ /* 0x0002a400000c000b */
[----:B012---:R-:W-:Y:S01]  /*15d30*/  ENDCOLLECTIVE ;  /* 0x000000000000791b */ /* 0x007fe20003800000 */
.L_x_750:
[----:B------:R-:W-:Y:S05]  /*15d40*/  BSYNC B0 ;  /* 0x0000000000007941 */ /* 0x000fea0003800000 */
.L_x_749:
[----:B------:R-:W-:Y:S05]  /*15d50*/  BRA `(.L_x_751) ;  /* 0xffffffe000c07947 */ /* 0x000fea000383ffff */
.L_x_656:
[----:B------:R-:W-:Y:S01]  /*15d60*/  BSSY B0, `(.L_x_752) ;  /* 0x0000006000007945 */ /* 0x000fe20003800000 */
[----:B------:R-:W-:-:S07]  /*15d70*/  IMAD.MOV.U32 R15, RZ, RZ, -0x1 ;  /* 0xffffffffff0f7424 */ /* 0x000fce00078e00ff */
[----:B012---:R-:W-:Y:S05]  /*15d80*/  WARPSYNC.COLLECTIVE R15, `(.L_x_753) ;  /* 0x000000000f0c7348 */ /* 0x007fea0003c00000 */
[----:B------:R-:W-:Y:S02]  /*15d90*/  ELECT P6, UR62, PT ;  /* 0x00000000003e782f */ /* 0x000fe400038c0000 */
[----:B------:R-:W-:Y:S01]  /*15da0*/  MOV R14, UR62 ;  /* 0x0000003e000e7c02 */ /* 0x000fe20008000f00 */
[----:B012---:R-:W-:Y:S10]  /*15db0*/  ENDCOLLECTIVE ;  /* 0x000000000000791b */ /* 0x007ff40003800000 */
.L_x_753:
[----:B------:R-:W-:Y:S05]  /*15dc0*/  BSYNC B0 ;  /* 0x0000000000007941 */ /* 0x000fea0003800000 */
.L_x_752:
[----:B------:R-:W-:Y:S05]  /*15dd0*/  BRA `(.L_x_754) ;  /* 0xffffffe000b47947 */ /* 0x000fea000383ffff */
.L_x_658:
[----:B0-----:R0:W1:Y:S02]  /*15de0*/  SYNCS.PHASECHK.TRANS64.TRYWAIT P0, [R6+URZ], R5 ;  /* 0x00000005060075a7 */ /* 0x001064000800017f */
[----:B-1----:R-:W-:Y:S05]  /*15df0*/  @!P0 NANOSLEEP.SYNCS 0x989680 ;  /* 0x009896800000895d */ /* 0x002fea0003900000 */
[----:B------:R-:W1:Y:S02]  /*15e00*/  @!P0 SYNCS.PHASECHK.TRANS64 P0, [R6+URZ], R5 ;  /* 0x00000005060085a7 */ /* 0x000e64000800007f */
[----:B-1----:R-:W-:Y:S05]  /*15e10*/  @!P0 BRA `(.L_x_658) ;  /* 0xfffffffc00f08947 */ /* 0x002fea000383ffff */
[----:B------:R-:W-:Y:S05]  /*15e20*/  BRA `(.L_x_755) ;  /* 0xffffffe000f07947 */ /* 0x000fea000383ffff */
.L_x_659:
[----:B-1----:R1:W3:Y:S02]  /*15e30*/  SYNCS.PHASECHK.TRANS64.TRYWAIT P0, [R7+URZ], R2 ;  /* 0x00000002070075a7 */ /* 0x0022e4000800017f */
[----:B---3--:R-:W-:Y:S05]  /*15e40*/  @!P0 NANOSLEEP.SYNCS 0x989680 ;  /* 0x009896800000895d */ /* 0x008fea0003900000 */
[----:B------:R-:W3:Y:S02]  /*15e50*/  @!P0 SYNCS.PHASECHK.TRANS64 P0, [R7+URZ], R2 ;  /* 0x00000002070085a7 */ /* 0x000ee4000800007f */
[----:B---3--:R-:W-:Y:S05]  /*15e60*/  @!P0 BRA `(.L_x_659) ;  /* 0xfffffffc00f08947 */ /* 0x008fea000383ffff */
[----:B------:R-:W-:Y:S05]  /*15e70*/  BRA `(.L_x_756) ;  /* 0xffffffe000e47947 */ /* 0x000fea000383ffff */
.L_x_661:
[----:B---3--:R3:W4:Y:S02]  /*15e80*/  SYNCS.PHASECHK.TRANS64.TRYWAIT P0, [R4+URZ], R5 ;  /* 0x00000005040075a7 */ /* 0x008724000800017f */
[----:B----4-:R-:W-:Y:S05]  /*15e90*/  @!P0 NANOSLEEP.SYNCS 0x989680 ;  /* 0x009896800000895d */ /* 0x010fea0003900000 */
[----:B------:R-:W4:Y:S02]  /*15ea0*/  @!P0 SYNCS.PHASECHK.TRANS64 P0, [R4+URZ], R5 ;  /* 0x00000005040085a7 */ /* 0x000f24000800007f */
[----:B----4-:R-:W-:Y:S05]  /*15eb0*/  @!P0 BRA `(.L_x_661) ;  /* 0xfffffffc00f08947 */ /* 0x010fea000383ffff */
[----:B------:R-:W-:Y:S05]  /*15ec0*/  BRA `(.L_x_757) ;  /* 0xffffffe000ec7947 */ /* 0x000fea000383ffff */
.L_x_758:
        /* <DEDUP_REMOVED lines=11> */
.L_x_4717:


//--------------------- .text._ZN7cutlass13device_kernelIN5flash11enable_sm90INS1_16FlashAttnFwdSm90INS1_25CollectiveMainloopFwdSm90ILi2EN4cute5tupleIJNS5_1CILi1EEES8_S8_EEENS6_IJNS7_ILi128EEENS7_ILi96EEENS7_ILi64EEEEEELi256ENS_6half_tEfNS_4arch4Sm90ELb0ELb0ELb0ELb1ELb0ELb0ELb1ELb1ELb0ELb0ELb0ELb0EEENS1_21CollectiveEpilogueFwdINS6_IJSA_NS7_ILi256EEESB_EEES9_SE_SG_Li256ELb1ELb0ELb0ELb0EEENS1_36VarlenDynamicPersistentTileSchedulerILi128ELi96ELi256ELi32ELb0ELb0ELb1ELb0ELb1ELb1EEEEEEEEEvNT_6ParamsE --------------------------
	.section	.text._ZN7cutlass13device_kernelIN5flash11enable_sm90INS1_16FlashAttnFwdSm90INS1_25CollectiveMainloopFwdSm90ILi2EN4cute5tupleIJNS5_1CILi1EEES8_S8_EEENS6_IJNS7_ILi128EEENS7_ILi96EEENS7_ILi64EEEEEELi256ENS_6half_tEfNS_4arch4Sm90ELb0ELb0ELb0ELb1ELb0ELb0ELb1ELb1ELb0ELb0ELb0ELb0EEENS1_21CollectiveEpilogueFwdINS6_IJSA_NS7_ILi256EEESB_EEES9_SE_SG_Li256ELb1ELb0ELb0ELb0EEENS1_36VarlenDynamicPersistentTileSchedulerILi128ELi96ELi256ELi32ELb0ELb0ELb1ELb0ELb1ELb1EEEEEEEEEvNT_6ParamsE,"ax",@progbits
	.align	128
.text._ZN7cutlass13device_kernelIN5flash11enable_sm90INS1_16FlashAttnFwdSm90INS1_25CollectiveMainloopFwdSm90ILi2EN4cute5tupleIJNS5_1CILi1EEES8_S8_EEENS6_IJNS7_ILi128EEENS7_ILi96EEENS7_ILi64EEEEEELi256ENS_6half_tEfNS_4arch4Sm90ELb0ELb0ELb0ELb1ELb0ELb0ELb1ELb1ELb0ELb0ELb0ELb0EEENS1_21CollectiveEpilogueFwdINS6_IJSA_NS7_ILi256EEESB_EEES9_SE_SG_Li256ELb1ELb0ELb0ELb0EEENS1_36VarlenDynamicPersistentTileSchedulerILi128ELi96ELi256ELi32ELb0ELb0ELb1ELb0ELb1ELb1EEEEEEEEEvNT_6ParamsE:
        .type           _ZN7cutlass13device_kernelIN5flash11enable_sm90INS1_16FlashAttnFwdSm90INS1_25CollectiveMainloopFwdSm90ILi2EN4cute5tupleIJNS5_1CILi1EEES8_S8_EEENS6_IJNS7_ILi128EEENS7_ILi96EEENS7_ILi64EEEEEELi256ENS_6half_tEfNS_4arch4Sm90ELb0ELb0ELb0ELb1ELb0ELb0ELb1ELb1ELb0ELb0ELb0ELb0EEENS1_21CollectiveEpilogueFwdINS6_IJSA_NS7_ILi256EEESB_EEES9_SE_SG_Li256ELb1ELb0ELb0ELb0EEENS1_36VarlenDynamicPersistentTileSchedulerILi128ELi96ELi256ELi32ELb0ELb0ELb1ELb0ELb1ELb1EEEEEEEEEvNT_6ParamsE,@function
        .size           _ZN7cutlass13device_kernelIN5flash11enable_sm90INS1_16FlashAttnFwdSm90INS1_25CollectiveMainloopFwdSm90ILi2EN4cute5tupleIJNS5_1CILi1EEES8_S8_EEENS6_IJNS7_ILi128EEENS7_ILi96EEENS7_ILi64EEEEEELi256ENS_6half_tEfNS_4arch4Sm90ELb0ELb0ELb0ELb1ELb0ELb0ELb1ELb1ELb0ELb0ELb0ELb0EEENS1_21CollectiveEpilogueFwdINS6_IJSA_NS7_ILi256EEESB_EEES9_SE_SG_Li256ELb1ELb0ELb0ELb0EEENS1_36VarlenDynamicPersistentTileSchedulerILi128ELi96ELi256ELi32ELb0ELb0ELb1ELb0ELb1ELb1EEEEEEEEEvNT_6ParamsE,(.L_x_4718 - _ZN7cutlass13device_kernelIN5flash11enable_sm90INS1_16FlashAttnFwdSm90INS1_25CollectiveMainloopFwdSm90ILi2EN4cute5tupleIJNS5_1CILi1EEES8_S8_EEENS6_IJNS7_ILi128EEENS7_ILi96EEENS7_ILi64EEEEEELi256ENS_6half_tEfNS_4arch4Sm90ELb0ELb0ELb0ELb1ELb0ELb0ELb1ELb1ELb0ELb0ELb0ELb0EEENS1_21CollectiveEpilogueFwdINS6_IJSA_NS7_ILi256EEESB_EEES9_SE_SG_Li256ELb1ELb0ELb0ELb0EEENS1_36VarlenDynamicPersistentTileSchedulerILi128ELi96ELi256ELi32ELb0ELb0ELb1ELb0ELb1ELb1EEEEEEEEEvNT_6ParamsE)
        .other          _ZN7cutlass13device_kernelIN5flash11enable_sm90INS1_16FlashAttnFwdSm90INS1_25CollectiveMainloopFwdSm90ILi2EN4cute5tupleIJNS5_1CILi1EEES8_S8_EEENS6_IJNS7_ILi128EEENS7_ILi96EEENS7_ILi64EEEEEELi256ENS_6half_tEfNS_4arch4Sm90ELb0ELb0ELb0ELb1ELb0ELb0ELb1ELb1ELb0ELb0ELb0ELb0EEENS1_21CollectiveEpilogueFwdINS6_IJSA_NS7_ILi256EEESB_EEES9_SE_SG_Li256ELb1ELb0ELb0ELb0EEENS1_36VarlenDynamicPersistentTileSchedulerILi128ELi96ELi256ELi32ELb0ELb0ELb1ELb0ELb1ELb1EEEEEEEEEvNT_6ParamsE,@"STO_CUDA_ENTRY STV_DEFAULT"
_ZN7cutlass13device_kernelIN5flash11enable_sm90INS1_16FlashAttnFwdSm90INS1_25CollectiveMainloopFwdSm90ILi2EN4cute5tupleIJNS5_1CILi1EEES8_S8_EEENS6_IJNS7_ILi128EEENS7_ILi96EEENS7_ILi64EEEEEELi256ENS_6half_tEfNS_4arch4Sm90ELb0ELb0ELb0ELb1ELb0ELb0ELb1ELb1ELb0ELb0ELb0ELb0EEENS1_21CollectiveEpilogueFwdINS6_IJSA_NS7_ILi256EEESB_EEES9_SE_SG_Li256ELb1ELb0ELb0ELb0EEENS1_36VarlenDynamicPersistentTileSchedulerILi128ELi96ELi256ELi32ELb0ELb0ELb1ELb0ELb1ELb1EEEEEEEEEvNT_6ParamsE:
        /* <DEDUP_REMOVED lines=23> */
[----:B0-----:R-:W-:Y:S01]  /*0170*/  NOP ;  /* 0x0000000000007918 */ /* 0x001fe20000000000 */
.L_x_760:
[----:B------:R-:W-:Y:S05]  /*0180*/  BSYNC B0 ;  /* 0x0000000000007941 */ /* 0x000fea0003800000 */
.L_x_759:
        /* <DEDUP_REMOVED lines=21> */
[----:B0-----:R0:W1:Y:S01]  /*02e0*/  @UP1 SYNCS.EXCH.64 URZ, [UR8+0x32400], UR4 ;  /* 0x03240004083f15b2 */ /* 0x0010620008000100 */
[----:B------:R0:W2:Y:S04]  /*02f0*/  @UP2 SYNCS.EXCH.64 URZ, [UR8+0x32410], UR4 ;  /* 0x03241004083f25b2 */ /* 0x0000a80008000100 */
[----:B------:R0:W3:Y:S01]  /*0300*/  @UP3 SYNCS.EXCH.64 URZ, [UR8+0x32420], UR6 ;  /* 0x03242006083f35b2 */ /* 0x0000e20008000100 */
        /* <DEDUP_REMOVED lines=18> */
[----:B----4-:R-:W-:Y:S01]  /*0430*/  NOP ;  /* 0x0000000000007918 */ /* 0x010fe20000000000 */
.L_x_761:
[----:B------:R-:W4:Y:S01]  /*0440*/  SHFL.IDX PT, R2, R0, RZ, 0x1f ;  /* 0x00001fff00027589 */ /* 0x000f2200000e0000 */
[----:B------:R-:W-:Y:S01]  /*0450*/  NOP ;  /* 0x0000000000007918 */ /* 0x000fe20000000000 */
[----:B----4-:R-:W-:-:S13]  /*0460*/  ISETP.NE.AND P0, PT, R2, RZ, PT ;  /* 0x000000ff0200720c */ /* 0x010fda0003f05270 */
        /* <DEDUP_REMOVED lines=19> */
.L_x_762:
[----:B------:R-:W4:Y:S01]  /*05a0*/  SHFL.IDX PT, R2, R0, RZ, 0x1f ;  /* 0x00001fff00027589 */ /* 0x000f2200000e0000 */
[----:B------:R-:W-:Y:S01]  /*05b0*/  NOP ;  /* 0x0000000000007918 */ /* 0x000fe20000000000 */
[----:B----4-:R-:W-:-:S13]  /*05c0*/  ISETP.NE.AND P0, PT, R2, RZ, PT ;  /* 0x000000ff0200720c */ /* 0x010fda0003f05270 */
        /* <DEDUP_REMOVED lines=14> */
[----:B----4-:R-:W-:Y:S01]  /*06b0*/  NOP ;  /* 0x0000000000007918 */ /* 0x010fe20000000000 */
.L_x_763:
        /* <DEDUP_REMOVED lines=22> */
.L_x_764:
        /* <DEDUP_REMOVED lines=22> */
.L_x_765:
[----:B0-----:R-:W-:Y:S01]  /*0980*/  UMOV UR4, 0x1 ;  /* 0x0000000100047882 */ /* 0x001fe20000000000 */
[----:B------:R-:W-:Y:S01]  /*0990*/  PLOP3.LUT P0, PT, PT, PT, UP0, 0x80, 0x0 ;  /* 0x000000000000781c */ /* 0x000fe20003f0f008 */
[----:B------:R-:W-:Y:S01]  /*09a0*/  USEL UR4, UR4, 0x2, !UP0 ;  /* 0x0000000204047887 */ /* 0x000fe2000c000000 */
[----:B------:R-:W-:Y:S01]  /*09b0*/  NOP ;  /* 0x0000000000007918 */ /* 0x000fe20000000000 */
[----:B------:R-:W-:-:S04]  /*09c0*/  ULDC.64 UR60, c[0x0][0x208] ;  /* 0x00008200003c7ab9 */ /* 0x000fc80000000a00 */
[----:B------:R-:W-:-:S05]  /*09d0*/  IMAD.U32 R2, RZ, RZ, UR4 ;  /* 0x00000004ff027e24 */ /* 0x000fca000f8e00ff */
[----:B------:R0:W-:Y:S01]  /*09e0*/  STL [R1+0x2c], R2 ;  /* 0x00002c0201007387 */ /* 0x0001e20000100800 */
[----:B-123--:R-:W-:Y:S06]  /*09f0*/  BAR.SYNC.DEFER_BLOCKING 0x0 ;  /* 0x0000000000007b1d */ /* 0x00efec0000010000 */
[----:B------:R-:W-:Y:S05]  /*0a00*/  @!P0 BRA `(.L_x_766) ;  /* 0x0000008800e48947 */ /* 0x000fea0003800000 */
.L_x_767:
[----:B------:R-:W-:-:S08]  /*0a10*/  NOP ;  /* 0x0000000000007918 */ /* 0x000fd00000000000 */
[----:B------:R-:W1:Y:S02]  /*0a20*/  USETMAXREG.TRY_ALLOC.CTAPOOL UP0, 0xf0 ;  /* 0x000000f0000079c8 */ /* 0x000e640008000600 */
[----:B-1----:R-:W-:-:S13]  /*0a30*/  PLOP3.LUT P0, PT, PT, PT, UP0, 0x80, 0x0 ;  /* 0x000000000000781c */ /* 0x002fda0003f0f008 */
[----:B------:R-:W-:Y:S05]  /*0a40*/  @!P0 BRA `(.L_x_767) ;  /* 0xfffffffc00f08947 */ /* 0x000fea000383ffff */
[----:B------:R-:W1:Y:S01]  /*0a50*/  S2R R0, SR_TID.X ;  /* 0x0000000000007919 */ /* 0x000e620000002100 */
[----:B------:R-:W2:Y:S01]  /*0a60*/  S2UR UR5, SR_CgaCtaId ;  /* 0x00000000000579c3 */ /* 0x000ea20000008800 */
[----:B------:R-:W-:-:S07]  /*0a70*/  UMOV UR4, 0x400 ;  /* 0x0000040000047882 */ /* 0x000fce0000000000 */
[----:B------:R-:W-:Y:S06]  /*0a80*/  BAR.ARV 0x8, 0x120 ;  /* 0x0204800000007b1d */ /* 0x000fec0000002000 */
[----:B--2---:R-:W-:Y:S01]  /*0a90*/  ULEA UR4, UR5, UR4, 0x18 ;  /* 0x0000000405047291 */ /* 0x004fe2000f8ec03f */
[----:B-1----:R-:W-:-:S04]  /*0aa0*/  SHF.R.U32.HI R0, RZ, 0x7, R0 ;  /* 0x00000007ff007819 */ /* 0x002fc80000011600 */
[----:B------:R-:W-:-:S13]  /*0ab0*/  ISETP.NE.AND P0, PT, R0, 0x1, PT ;  /* 0x000000010000780c */ /* 0x000fda0003f05270 */
[----:B------:R-:W-:Y:S08]  /*0ac0*/  @!P0 BAR.ARV 0x9, 0x100 ;  /* 0x0244000000008b1d */ /* 0x000ff00000002000 */
[----:B------:R-:W-:Y:S06]  /*0ad0*/  BAR.SYNC.DEFER_BLOCKING 0x5, 0x120 ;  /* 0x0144800000007b1d */ /* 0x000fec0000010000 */
[----:B------:R-:W1:Y:S01]  /*0ae0*/  LDS.128 R12, [UR4+0x324d0] ;  /* 0x0324d004ff0c7984 */ /* 0x000e620008000c00 */
[----:B------:R-:W-:Y:S01]  /*0af0*/  ULDC UR4, c[0x0][0xd14] ;  /* 0x0003450000047ab9 */ /* 0x000fe20000000800 */
[----:B------:R-:W-:Y:S06]  /*0b00*/  BAR.ARV 0x4, 0x120 ;  /* 0x0104800000007b1d */ /* 0x000fec0000002000 */
[----:B-1----:R-:W-:-:S13]  /*0b10*/  ISETP.GE.AND P0, PT, R15, UR4, PT ;  /* 0x000000040f007c0c */ /* 0x002fda000bf06270 */
[----:B------:R-:W-:Y:S05]  /*0b20*/  @P0 EXIT ;  /* 0x000000000000094d */ /* 0x000fea0003800000 */
[----:B0-----:R-:W2:Y:S01]  /*0b30*/  LDL R2, [R1+0x2c] ;  /* 0x00002c0001027983 */ /* 0x001ea20000100800 */
[----:B------:R-:W-:Y:S01]  /*0b40*/  R2UR UR5, R14 ;  /* 0x000000000e0572ca */ /* 0x000fe200000e0000 */
[----:B------:R-:W-:Y:S01]  /*0b50*/  UMOV UR37, URZ ;  /* 0x0000003f00257c82 */ /* 0x000fe20008000000 */
[----:B------:R-:W-:Y:S01]  /*0b60*/  UMOV UR36, URZ ;  /* 0x0000003f00247c82 */ /* 0x000fe20008000000 */
[----:B------:R-:W0:Y:S02]  /*0b70*/  S2R R0, SR_TID.X ;  /* 0x0000000000007919 */ /* 0x000e240000002100 */
[----:B0-----:R-:W-:-:S05]  /*0b80*/  VIADD R223, R0, 0xffffff80 ;  /* 0xffffff8000df7836 */ /* 0x001fca0000000000 */
[----:B------:R-:W-:-:S04]  /*0b90*/  SHF.R.S32.HI R0, RZ, 0x1f, R223 ;  /* 0x0000001fff007819 */ /* 0x000fc800000114df */
[CC--:B------:R-:W-:Y:S02]  /*0ba0*/  LEA.HI R3, R0.reuse, R223.reuse, RZ, 0x7 ;  /* 0x000000df00037211 */ /* 0x0c0fe400078f38ff */
[----:B------:R-:W-:Y:S02]  /*0bb0*/  LEA.HI R4, R0, R223, RZ, 0x5 ;  /* 0x000000df00047211 */ /* 0x000fe400078f28ff */
[----:B------:R-:W-:-:S03]  /*0bc0*/  SHF.R.S32.HI R218, RZ, 0x7, R3 ;  /* 0x00000007ffda7819 */ /* 0x000fc60000011403 */
[----:B------:R-:W-:Y:S01]  /*0bd0*/  IMAD.SHL.U32 R6, R4, 0x20, RZ ;  /* 0x0000002004067824 */ /* 0x000fe200078e00ff */
[----:B--2---:R-:W-:Y:S02]  /*0be0*/  R2UR UR4, R2 ;  /* 0x00000000020472ca */ /* 0x004fe400000e0000 */
[C---:B------:R-:W-:Y:S02]  /*0bf0*/  LOP3.LUT R2, R3.reuse, 0xffffff80, RZ, 0xc0, !PT ;  /* 0xffffff8003027812 */ /* 0x040fe400078ec0ff */
[----:B------:R-:W-:-:S03]  /*0c00*/  LEA.HI R3, R3, R218, RZ, 0x1 ;  /* 0x000000da03037211 */ /* 0x000fc600078f08ff */
[----:B------:R-:W-:Y:S01]  /*0c10*/  IMAD.IADD R205, R223, 0x1, -R2 ;  /* 0x00000001dfcd7824 */ /* 0x000fe200078e0a02 */
[----:B------:R-:W-:-:S04]  /*0c20*/  LOP3.LUT R3, R3, 0x3fffffe, RZ, 0xc0, !PT ;  /* 0x03fffffe03037812 */ /* 0x000fc800078ec0ff */
[----:B------:R-:W-:Y:S01]  /*0c30*/  SHF.R.S32.HI R8, RZ, 0x1f, R205 ;  /* 0x0000001fff087819 */ /* 0x000fe200000114cd */
[----:B------:R-:W-:Y:S01]  /*0c40*/  ULOP3.LUT UR4, UR4, 0x1, URZ, 0xfc, !UPT ;  /* 0x0000000104047892 */ /* 0x000fe2000f8efc3f */
[----:B------:R-:W-:Y:S02]  /*0c50*/  IMAD.IADD R3, R218, 0x1, -R3 ;  /* 0x00000001da037824 */ /* 0x000fe400078e0a03 */
[CC--:B------:R-:W-:Y:S02]  /*0c60*/  LEA.HI R9, R8.reuse, R205.reuse, RZ, 0x2 ;  /* 0x000000cd08097211 */ /* 0x0c0fe400078f10ff */
[----:B------:R-:W-:Y:S01]  /*0c70*/  LEA.HI R8, R8, R205, RZ, 0x5 ;  /* 0x000000cd08087211 */ /* 0x000fe200078f28ff */
[----:B------:R-:W-:Y:S01]  /*0c80*/  IMAD.U32 R222, RZ, RZ, UR4 ;  /* 0x00000004ffde7e24 */ /* 0x000fe2000f8e00ff */
[--C-:B------:R-:W-:Y:S01]  /*0c90*/  SHF.R.S32.HI R7, RZ, 0x2, R9.reuse ;  /* 0x00000002ff077819 */ /* 0x100fe20000011409 */
[----:B------:R-:W-:Y:S01]  /*0ca0*/  UMOV UR4, URZ ;  /* 0x0000003f00047c82 */ /* 0x000fe20008000000 */
[----:B------:R-:W-:Y:S01]  /*0cb0*/  SHF.R.S32.HI R2, RZ, 0x1f, R9 ;  /* 0x0000001fff027819 */ /* 0x000fe20000011409 */
[----:B------:R-:W-:Y:S01]  /*0cc0*/  IMAD.U32 R204, RZ, RZ, UR4 ;  /* 0x00000004ffcc7e24 */ /* 0x000fe2000f8e00ff */
[----:B------:R-:W-:-:S02]  /*0cd0*/  SHF.R.S32.HI R8, RZ, 0x5, R8 ;  /* 0x00000005ff087819 */ /* 0x000fc40000011408 */
[----:B------:R-:W-:Y:S02]  /*0ce0*/  LEA.HI R5, R2, R7, RZ, 0x3 ;  /* 0x0000000702057211 */ /* 0x000fe400078f18ff */
[----:B------:R-:W-:Y:S02]  /*0cf0*/  LEA.HI R2, R0, R223, RZ, 0x4 ;  /* 0x000000df00027211 */ /* 0x000fe400078f20ff */
[----:B------:R-:W-:Y:S02]  /*0d00*/  LOP3.LUT R10, R5, 0xfffffff8, RZ, 0xc0, !PT ;  /* 0xfffffff8050a7812 */ /* 0x000fe400078ec0ff */
[----:B------:R-:W-:Y:S02]  /*0d10*/  SHF.R.S32.HI R5, RZ, 0x4, R2 ;  /* 0x00000004ff057819 */ /* 0x000fe40000011402 */
[C---:B------:R-:W-:Y:S01]  /*0d20*/  LOP3.LUT R4, R2.reuse, 0x3fffff0, RZ, 0xc0, !PT ;  /* 0x03fffff002047812 */ /* 0x040fe200078ec0ff */
[----:B------:R-:W-:Y:S01]  /*0d30*/  IMAD.IADD R11, R7, 0x1, -R10 ;  /* 0x00000001070b7824 */ /* 0x000fe200078e0a0a */
[----:B------:R-:W-:-:S02]  /*0d40*/  LEA.HI R2, R2, R5, RZ, 0x1 ;  /* 0x0000000502027211 */ /* 0x000fc400078f08ff */
[----:B------:R-:W-:Y:S01]  /*0d50*/  LOP3.LUT R7, R6, 0xfffffc00, RZ, 0xc0, !PT ;  /* 0xfffffc0006077812 */ /* 0x000fe200078ec0ff */
[----:B------:R-:W-:Y:S01]  /*0d60*/  IMAD.IADD R4, R223, 0x1, -R4 ;  /* 0x00000001df047824 */ /* 0x000fe200078e0a04 */
[----:B------:R-:W-:Y:S01]  /*0d70*/  LOP3.LUT R2, R2, 0x1ffffffe, RZ, 0xc0, !PT ;  /* 0x1ffffffe02027812 */ /* 0x000fe200078ec0ff */
[----:B------:R-:W-:Y:S01]  /*0d80*/  IMAD R8, R8, 0x10, R11 ;  /* 0x0000001008087824 */ /* 0x000fe200078e020b */
[----:B------:R-:W-:Y:S01]  /*0d90*/  LEA.HI R0, R0, R223, RZ, 0x3 ;  /* 0x000000df00007211 */ /* 0x000fe200078f18ff */
[----:B------:R-:W-:Y:S01]  /*0da0*/  IMAD R7, R4, 0x40, R7 ;  /* 0x0000004004077824 */ /* 0x000fe200078e0207 */
[----:B------:R-:W-:Y:S01]  /*0db0*/  LOP3.LUT R4, R9, 0x7ffffffc, RZ, 0xc0, !PT ;  /* 0x7ffffffc09047812 */ /* 0x000fe200078ec0ff */
[----:B------:R-:W-:Y:S01]  /*0dc0*/  IMAD.IADD R2, R5, 0x1, -R2 ;  /* 0x0000000105027824 */ /* 0x000fe200078e0a02 */
[----:B------:R-:W-:Y:S01]  /*0dd0*/  SHF.R.S32.HI R22, RZ, 0x3, R0 ;  /* 0x00000003ff167819 */ /* 0x000fe20000011400 */
[----:B------:R-:W-:Y:S02]  /*0de0*/  IMAD R220, R3, 0x40, R8 ;  /* 0x0000004003dc7824 */ /* 0x000fe400078e0208 */
[----:B------:R-:W-:Y:S01]  /*0df0*/  IMAD R221, R2, 0x8, R7 ;  /* 0x0000000802dd7824 */ /* 0x000fe200078e0207 */
[----:B------:R-:W-:Y:S01]  /*0e00*/  LOP3.LUT R2, R0, 0x1ffffff8, RZ, 0xc0, !PT ;  /* 0x1ffffff800027812 */ /* 0x000fe200078ec0ff */
[----:B------:R-:W-:-:S02]  /*0e10*/  IMAD.MOV.U32 R5, RZ, RZ, R13 ;  /* 0x000000ffff057224 */ /* 0x000fc400078e000d */
[----:B------:R-:W-:Y:S02]  /*0e20*/  IMAD.MOV.U32 R7, RZ, RZ, R15 ;  /* 0x000000ffff077224 */ /* 0x000fe400078e000f */
[----:B------:R-:W-:Y:S02]  /*0e30*/  IMAD.IADD R2, R223, 0x1, -R2 ;  /* 0x00000001df027824 */ /* 0x000fe400078e0a02 */
[----:B------:R-:W-:Y:S02]  /*0e40*/  IMAD.IADD R219, R205, 0x1, -R4 ;  /* 0x00000001cddb7824 */ /* 0x000fe400078e0a04 */
[----:B------:R-:W-:-:S07]  /*0e50*/  IMAD.SHL.U32 R2, R2, 0x8, RZ ;  /* 0x0000000802027824 */ /* 0x000fce00078e00ff */
.L_x_810:
[----:B01---5:R-:W0:Y:S01]  /*0e60*/  LDC.64 R8, c[0x0][0xd60] ;  /* 0x00035800ff087b82 */ /* 0x023e220000000a00 */
[----:B------:R-:W-:Y:S01]  /*0e70*/  ULDC.64 UR6, c[0x0][0xb20] ;  /* 0x0002c80000067ab9 */ /* 0x000fe20000000a00 */
[----:B------:R-:W-:Y:S01]  /*0e80*/  ULDC.64 UR8, c[0x0][0xb18] ;  /* 0x0002c60000087ab9 */ /* 0x000fe20000000a00 */
        /* <DEDUP_REMOVED lines=10> */
[----:B------:R-:W-:Y:S01]  /*0f30*/  IMAD.U32 R202, RZ, RZ, UR4 ;  /* 0x00000004ffca7e24 */ /* 0x000fe2000f8e00ff */
[----:B------:R-:W-:Y:S02]  /*0f40*/  @UP0 ULEA UR6, UP2, UR4, UR6, 0x2 ;  /* 0x0000000604060291 */ /* 0x000fe4000f84103f */
[----:B------:R-:W-:Y:S02]  /*0f50*/  @UP1 ULEA UR8, UP3, UR4, UR8, 0x2 ;  /* 0x0000000804081291 */ /* 0x000fe4000f86103f */
[----:B------:R-:W-:Y:S02]  /*0f60*/  @UP0 ULEA.HI.X UR7, UR4, UR7, UR10, 0x2, UP2 ;  /* 0x0000000704070291 */ /* 0x000fe400090f140a */
[----:B------:R-:W-:Y:S01]  /*0f70*/  IMAD.U32 R203, RZ, RZ, UR10 ;  /* 0x0000000affcb7e24 */ /* 0x000fe2000f8e00ff */
[----:B------:R-:W-:Y:S01]  /*0f80*/  @UP1 ULEA.HI.X UR9, UR4, UR9, UR10, 0x2, UP3 ;  /* 0x0000000904091291 */ /* 0x000fe200098f140a */
[----:B------:R-:W-:-:S02]  /*0f90*/  IMAD.U32 R6, RZ, RZ, UR6 ;  /* 0x00000006ff067e24 */ /* 0x000fc4000f8e00ff */
[----:B------:R-:W-:Y:S01]  /*0fa0*/  IMAD.U32 R8, RZ, RZ, UR8 ;  /* 0x00000008ff087e24 */ /* 0x000fe2000f8e00ff */
[----:B------:R-:W-:Y:S01]  /*0fb0*/  ULDC UR4, c[0x0][0x404] ;  /* 0x0001010000047ab9 */ /* 0x000fe20000000800 */
[----:B------:R-:W-:Y:S01]  /*0fc0*/  IMAD.U32 R7, RZ, RZ, UR7 ;  /* 0x00000007ff077e24 */ /* 0x000fe2000f8e00ff */
[----:B------:R-:W-:Y:S01]  /*0fd0*/  ULDC.64 UR6, c[0x0][0x3f8] ;  /* 0x0000fe0000067ab9 */ /* 0x000fe20000000a00 */
[----:B------:R-:W-:-:S03]  /*0fe0*/  IMAD.U32 R9, RZ, RZ, UR9 ;  /* 0x00000009ff097e24 */ /* 0x000fc6000f8e00ff */
[----:B------:R-:W2:Y:S04]  /*0ff0*/  @P0 LDG.E R6, desc[UR60][R6.64] ;  /* 0x0000003c06060981 */ /* 0x000ea8000c1e1900 */
[----:B---3--:R-:W3:Y:S01]  /*1000*/  @P1 LDG.E R8, desc[UR60][R8.64] ;  /* 0x0000003c08081981 */ /* 0x008ee2000c1e1900 */
[----:B------:R-:W-:Y:S01]  /*1010*/  UISETP.NE.U32.AND UP0, UPT, UR6, URZ, UPT ;  /* 0x0000003f0600728c */ /* 0x000fe2000bf05070 */
[----:B------:R-:W-:Y:S01]  /*1020*/  IMAD.MOV.U32 R200, RZ, RZ, R5 ;  /* 0x000000ffffc87224 */ /* 0x000fe200078e0005 */
[----:B------:R-:W-:Y:S01]  /*1030*/  UMOV UR52, URZ ;  /* 0x0000003f00347c82 */ /* 0x000fe20008000000 */
[----:B------:R-:W-:Y:S01]  /*1040*/  ULDC UR6, c[0x0][0x2e0] ;  /* 0x0000b80000067ab9 */ /* 0x000fe20000000800 */
[----:B------:R-:W-:Y:S01]  /*1050*/  UISETP.NE.AND.EX UP0, UPT, UR7, URZ, UPT, UP0 ;  /* 0x0000003f0700728c */ /* 0x000fe2000bf05300 */
[----:B------:R-:W-:Y:S01]  /*1060*/  IMAD.MOV.U32 R3, RZ, RZ, RZ ;  /* 0x000000ffff037224 */ /* 0x000fe200078e00ff */
[----:B------:R-:W-:Y:S01]  /*1070*/  CS2R R148, SRZ ;  /* 0x0000000000947805 */ /* 0x000fe2000001ff00 */
[----:B------:R-:W-:Y:S01]  /*1080*/  IMAD.MOV.U32 R150, RZ, RZ, RZ ;  /* 0x000000ffff967224 */ /* 0x000fe200078e00ff */
        /* <DEDUP_REMOVED lines=27> */
[----:B------:R-:W-:Y:S01]  /*1240*/  CS2R R96, SRZ ;  /* 0x0000000000607805 */ /* 0x000fe2000001ff00 */
[----:B------:R-:W-:Y:S01]  /*1250*/  IMAD.MOV.U32 R167, RZ, RZ, RZ ;  /* 0x000000ffffa77224 */ /* 0x000fe200078e00ff */
        /* <DEDUP_REMOVED lines=13> */
[----:B------:R-:W-:Y:S01]  /*1330*/  CS2R R68, SRZ ;  /* 0x0000000000447805 */ /* 0x000fe2000001ff00 */
[----:B------:R-:W-:Y:S01]  /*1340*/  IMAD.MOV.U32 R157, RZ, RZ, RZ ;  /* 0x000000ffff9d7224 */ /* 0x000fe200078e00ff */
[----:B------:R-:W-:Y:S02]  /*1350*/  CS2R R64, SRZ ;  /* 0x0000000000407805 */ /* 0x000fe4000001ff00 */
[----:B------:R-:W-:Y:S02]  /*1360*/  CS2R R158, SRZ ;  /* 0x00000000009e7805 */ /* 0x000fe4000001ff00 */
[----:B----4-:R-:W-:-:S02]  /*1370*/  CS2R R58, SRZ ;  /* 0x00000000003a7805 */ /* 0x010fc4000001ff00 */
        /* <DEDUP_REMOVED lines=9> */
[----:B------:R-:W-:Y:S02]  /*1410*/  IMAD.MOV.U32 R41, RZ, RZ, RZ ;  /* 0x000000ffff297224 */ /* 0x000fe400078e00ff */
[----:B------:R-:W-:Y:S01]  /*1420*/  IMAD.U32 R201, RZ, RZ, UR5 ;  /* 0x00000005ffc97e24 */ /* 0x000fe2000f8e00ff */
[----:B--2---:R-:W-:Y:S02]  /*1430*/  @P0 R2UR UR52, R6 ;  /* 0x00000000063402ca */ /* 0x004fe400000e0000 */
[----:B------:R-:W-:-:S02]  /*1440*/  PLOP3.LUT P0, PT, PT, PT, PT, 0x80, 0x0 ;  /* 0x000000000000781c */ /* 0x000fc40003f0f070 */
[----:B---3--:R-:W-:Y:S02]  /*1450*/  @P1 R2UR UR4, R8 ;  /* 0x00000000080412ca */ /* 0x008fe400000e0000 */
[----:B------:R-:W-:Y:S01]  /*1460*/  CS2R R8, SRZ ;  /* 0x0000000000087805 */ /* 0x000fe2000001ff00 */
[----:B------:R-:W-:-:S12]  /*1470*/  @P1 BRA `(.L_x_768) ;  /* 0x0000000000381947 */ /* 0x000fd80003800000 */
[----:B------:R-:W-:Y:S02]  /*1480*/  ULDC.64 UR6, c[0x0][0xb00] ;  /* 0x0002c00000067ab9 */ /* 0x000fe40000000a00 */
[----:B------:R-:W-:-:S04]  /*1490*/  ISETP.NE.U32.AND P1, PT, RZ, UR6, PT ;  /* 0x00000006ff007c0c */ /* 0x000fc8000bf25070 */
[----:B------:R-:W-:-:S13]  /*14a0*/  ISETP.NE.AND.EX P1, PT, RZ, UR7, PT, P1 ;  /* 0x00000007ff007c0c */ /* 0x000fda000bf25310 */
[----:B------:R-:W-:Y:S05]  /*14b0*/  @!P1 BRA `(.L_x_768) ;  /* 0x0000000000289947 */ /* 0x000fea0003800000 */
[----:B------:R-:W-:Y:S01]  /*14c0*/  R2UR UR6, R202 ;  /* 0x00000000ca0672ca */ /* 0x000fe200000e0000 */
[----:B------:R-:W-:-:S12]  /*14d0*/  ULDC.64 UR4, c[0x0][0xb00] ;  /* 0x0002c00000047ab9 */ /* 0x000fd80000000a00 */
        /* <DEDUP_REMOVED lines=8> */
.L_x_768:
[----:B------:R-:W-:Y:S01]  /*1560*/  UIADD3 UR52, -UR52, UR4, URZ ;  /* 0x0000000434347290 */ /* 0x000fe2000fffe13f */
[----:B------:R-:W-:Y:S01]  /*1570*/  IMAD.MOV.U32 R40, RZ, RZ, RZ ;  /* 0x000000ffff287224 */ /* 0x000fe200078e00ff */
[----:B------:R-:W-:Y:S02]  /*1580*/  CS2R R164, SRZ ;  /* 0x0000000000a47805 */ /* 0x000fe4000001ff00 */
[----:B------:R-:W-:Y:S01]  /*1590*/  CS2R R34, SRZ ;  /* 0x0000000000227805 */ /* 0x000fe2000001ff00 */
[----:B------:R-:W-:Y:S01]  /*15a0*/  UISETP.GE.AND UP0, UPT, UR52, 0x1, UPT ;  /* 0x000000013400788c */ /* 0x000fe2000bf06270 */
[----:B------:R-:W-:Y:S01]  /*15b0*/  CS2R R36, SRZ ;  /* 0x0000000000247805 */ /* 0x000fe2000001ff00 */
[----:B------:R-:W-:Y:S01]  /*15c0*/  UIADD3 UR4, UR52, 0x5f, URZ ;  /* 0x0000005f34047890 */ /* 0x000fe2000fffe03f */
[----:B------:R-:W-:Y:S01]  /*15d0*/  CS2R R32, SRZ ;  /* 0x0000000000207805 */ /* 0x000fe2000001ff00 */
[----:B------:R-:W-:Y:S01]  /*15e0*/  IMAD.MOV.U32 R12, RZ, RZ, RZ ;  /* 0x000000ffff0c7224 */ /* 0x000fe200078e00ff */
[----:B------:R-:W-:-:S02]  /*15f0*/  CS2R R26, SRZ ;  /* 0x00000000001a7805 */ /* 0x000fc4000001ff00 */
[----:B------:R-:W-:Y:S01]  /*1600*/  PLOP3.LUT P1, PT, PT, PT, UP0, 0x80, 0x0 ;  /* 0x000000000000781c */ /* 0x000fe20003f2f008 */
[----:B------:R-:W-:Y:S01]  /*1610*/  UIMAD.WIDE UR4, UR4, 0x2aaaaaab, URZ ;  /* 0x2aaaaaab040478a5 */ /* 0x000fe2000f8e023f */
[----:B------:R-:W-:Y:S01]  /*1620*/  CS2R R28, SRZ ;  /* 0x00000000001c7805 */ /* 0x000fe2000001ff00 */
[----:B------:R-:W-:Y:S01]  /*1630*/  IMAD.MOV.U32 R166, RZ, RZ, RZ ;  /* 0x000000ffffa67224 */ /* 0x000fe200078e00ff */
[----:B------:R-:W-:Y:S01]  /*1640*/  CS2R R24, SRZ ;  /* 0x0000000000187805 */ /* 0x000fe2000001ff00 */
[----:B------:R-:W-:-:S04]  /*1650*/  USHF.R.U32.HI UR53, URZ, 0x1f, UR5 ;  /* 0x0000001f3f357899 */ /* 0x000fc80008011605 */
[----:B------:R-:W-:-:S04]  /*1660*/  ULEA.HI.SX32 UR53, UR5, UR53, 0x1c ;  /* 0x0000003505357291 */ /* 0x000fc8000f8fe23f */
[----:B------:R-:W-:Y:S08]  /*1670*/  @!P1 BRA `(.L_x_769) ;  /* 0x0000005000ec9947 */ /* 0x000ff00003800000 */
[----:B------:R-:W0:Y:S01]  /*1680*/  S2R R4, SR_CgaCtaId ;  /* 0x0000000000047919 */ /* 0x000e220000008800 */
[----:B------:R-:W-:Y:S01]  /*1690*/  MOV R3, 0x400 ;  /* 0x0000040000037802 */ /* 0x000fe20000000f00 */
[----:B------:R-:W1:Y:S03]  /*16a0*/  SHFL.IDX PT, R0, R218, RZ, 0x1f ;  /* 0x00001fffda007589 */ /* 0x000e6600000e0000 */
[----:B0-----:R-:W-:Y:S02]  /*16b0*/  LEA R4, R4, R3, 0x18 ;  /* 0x0000000304047211 */ /* 0x001fe400078ec0ff */
[----:B-1----:R-:W-:-:S03]  /*16c0*/  LEA.HI R3, R0, R0, RZ, 0x1 ;  /* 0x0000000000037211 */ /* 0x002fc600078f08ff */
[----:B------:R-:W-:Y:S01]  /*16d0*/  VIADD R4, R4, 0x18400 ;  /* 0x0001840004047836 */ /* 0x000fe20000000000 */
[----:B------:R-:W-:-:S04]  /*16e0*/  LOP3.LUT R3, R3, 0xffffe, RZ, 0xc0, !PT ;  /* 0x000ffffe03037812 */ /* 0x000fc800078ec0ff */
[----:B------:R-:W-:Y:S01]  /*16f0*/  LOP3.LUT P0, RZ, R4, 0x1bf, RZ, 0xc0, !PT ;  /* 0x000001bf04ff7812 */ /* 0x000fe2000780c0ff */
[----:B------:R-:W-:-:S12]  /*1700*/  IMAD.IADD R16, R0, 0x1, -R3 ;  /* 0x0000000100107824 */ /* 0x000fd800078e0a03 */
        /* <DEDUP_REMOVED lines=17> */
.L_x_770:
[----:B------:R-:W0:Y:S01]  /*1820*/  S2R R3, SR_CgaCtaId ;  /* 0x0000000000037919 */ /* 0x000e220000008800 */
[----:B------:R-:W-:Y:S02]  /*1830*/  R2UR UR5, R204 ;  /* 0x00000000cc0572ca */ /* 0x000fe400000e0000 */
[----:B------:R-:W-:Y:S01]  /*1840*/  MOV R0, 0x400 ;  /* 0x0000040000007802 */ /* 0x000fe20000000f00 */
[----:B------:R-:W1:Y:S10]  /*1850*/  S2R R17, SR_TID.X ;  /* 0x0000000000117919 */ /* 0x000e740000002100 */
[----:B------:R-:W-:-:S04]  /*1860*/  ULEA.HI UR4, UR5, UR5, URZ, 0x1 ;  /* 0x0000000505047291 */ /* 0x000fc8000f8f083f */
[----:B------:R-:W-:-:S04]  /*1870*/  ULOP3.LUT UR4, UR4, 0xfffffffe, URZ, 0xc0, !UPT ;  /* 0xfffffffe04047892 */ /* 0x000fc8000f8ec03f */
[----:B------:R-:W-:-:S06]  /*1880*/  UIADD3 UR4, UR5, -UR4, URZ ;  /* 0x8000000405047290 */ /* 0x000fcc000fffe03f */
[----:B------:R-:W-:Y:S01]  /*1890*/  IMAD.U32 R4, RZ, RZ, UR4 ;  /* 0x00000004ff047e24 */ /* 0x000fe2000f8e00ff */
[----:B0-----:R-:W-:-:S04]  /*18a0*/  LEA R5, R3, R0, 0x18 ;  /* 0x0000000003057211 */ /* 0x001fc800078ec0ff */
[----:B------:R-:W-:Y:S02]  /*18b0*/  SHF.L.U32 R0, R4, 0x1f, RZ ;  /* 0x0000001f04007819 */ /* 0x000fe400000006ff */
[----:B-1----:R-:W-:Y:S02]  /*18c0*/  SHF.R.U32.HI R17, RZ, 0x7, R17 ;  /* 0x00000007ff117819 */ /* 0x002fe40000011611 */
[----:B------:R-:W0:Y:S03]  /*18d0*/  SYNCS.PHASECHK.TRANS64.TRYWAIT P0, [R5+URZ+0x32400], R0 ;  /* 0x03240000050075a7 */ /* 0x000e26000800017f */
[----:B------:R-:W-:Y:S01]  /*18e0*/  VIADD R214, R17, 0x8 ;  /* 0x0000000811d67836 */ /* 0x000fe20000000000 */
[----:B0-----:R-:W-:Y:S06]  /*18f0*/  @!P0 BRA `(.L_x_771) ;  /* 0x000000c4005c8947 */ /* 0x001fec0003800000 */
.L_x_894:
[----:B------:R-:W-:Y:S05]  /*1900*/  WARPSYNC.ALL ;  /* 0x0000000000007948 */ /* 0x000fea0003800000 */
[----:B------:R-:W-:Y:S01]  /*1910*/  R2UR UR4, R222 ;  /* 0x00000000de0472ca */ /* 0x000fe200000e0000 */
[----:B------:R1:W-:-:S12]  /*1920*/  BAR.SYNC.DEFER_BLOCKING R214, 0x100 ;  /* 0x000400d60000751d */ /* 0x0003d80000010000 */
[----:B------:R-:W-:-:S05]  /*1930*/  IMAD.U32 R3, RZ, RZ, UR4 ;  /* 0x00000004ff037e24 */ /* 0x000fca000f8e00ff */
[----:B------:R-:W-:-:S13]  /*1940*/  ISETP.NE.AND P0, PT, R3, 0x3, PT ;  /* 0x000000030300780c */ /* 0x000fda0003f05270 */
[----:B-1----:R-:W-:Y:S05]  /*1950*/  @!P0 BRA `(.L_x_772) ;  /* 0x0000000000048947 */ /* 0x002fea0003800000 */
[----:B------:R-:W-:Y:S01]  /*1960*/  BPT.TRAP 0x1 ;  /* 0x000000040000795c */ /* 0x000fe20000300000 */
.L_x_772:
[----:B------:R-:W-:Y:S02]  /*1970*/  IMAD.U32 R4, RZ, RZ, UR36 ;  /* 0x00000024ff047e24 */ /* 0x000fe4000f8e00ff */
[----:B------:R-:W-:Y:S02]  /*1980*/  IMAD.U32 R6, RZ, RZ, UR37 ;  /* 0x00000025ff067e24 */ /* 0x000fe4000f8e00ff */
[----:B------:R-:W-:-:S03]  /*1990*/  IMAD R3, R4, 0x8, R5 ;  /* 0x0000000804037824 */ /* 0x000fc600078e0205 */
[----:B------:R-:W-:-:S04]  /*19a0*/  SHF.L.U32 R4, R6, 0x1f, RZ ;  /* 0x0000001f06047819 */ /* 0x000fc800000006ff */
[----:B------:R1:W2:Y:S01]  /*19b0*/  SYNCS.PHASECHK.TRANS64.TRYWAIT P1, [R3+URZ+0x32430], R4 ;  /* 0x03243004030075a7 */ /* 0x0002a2000802017f */
[----:B------:R-:W-:Y:S05]  /*19c0*/  @!P0 BRA `(.L_x_773) ;  /* 0x0000000000048947 */ /* 0x000fea0003800000 */
[----:B------:R-:W-:Y:S01]  /*19d0*/  BPT.TRAP 0x1 ;  /* 0x000000040000795c */ /* 0x000fe20000300000 */
.L_x_773:
[----:B------:R-:W-:Y:S01]  /*19e0*/  IMAD R16, R16, 0x2000, R5 ;  /* 0x0000200010107824 */ /* 0x000fe200078e0205 */
[----:B--2---:R-:W-:Y:S06]  /*19f0*/  @P1 BRA `(.L_x_774) ;  /* 0x0000000000081947 */ /* 0x004fec0003800000 */
[----:B------:R-:W2:Y:S02]  /*1a00*/  SYNCS.PHASECHK.TRANS64.TRYWAIT P1, [R3+URZ+0x32430], R4 ;  /* 0x03243004030075a7 */ /* 0x000ea4000802017f */
[----:B--2---:R-:W-:Y:S05]  /*1a10*/  @!P1 BRA `(.L_x_775) ;  /* 0x000000c400289947 */ /* 0x004fea0003800000 */
.L_x_774:
[----:B------:R-:W-:Y:S01]  /*1a20*/  R2UR UR4, R5 ;  /* 0x00000000050472ca */ /* 0x000fe200000e0000 */
[----:B------:R-:W-:Y:S01]  /*1a30*/  WARPGROUP.ARRIVE ;  /* 0x00000000000079c5 */ /* 0x000fe20000000000 */
[----:B------:R-:W-:Y:S01]  /*1a40*/  R2UR UR5, R16 ;  /* 0x00000000100572ca */ /* 0x000fe200000e0000 */
[----:B------:R-:W-:Y:S01]  /*1a50*/  UMOV UR13, 0x40000040 ;  /* 0x40000040000d7882 */ /* 0x000fe20000000000 */
[----:B------:R-:W-:Y:S01]  /*1a60*/  UMOV UR15, 0x40000040 ;  /* 0x40000040000f7882 */ /* 0x000fe20000000000 */
[----:B------:R-:W-:-:S08]  /*1a70*/  IMAD.U32 R21, RZ, RZ, UR13 ;  /* 0x0000000dff157e24 */ /* 0x000fd0000f8e00ff */
[----:B------:R-:W-:Y:S02]  /*1a80*/  UIADD3 UR4, UR4, 0x1c400, URZ ;  /* 0x0001c40004047890 */ /* 0x000fe4000fffe03f */
[----:B------:R-:W-:Y:S02]  /*1a90*/  UIADD3 UR6, UR5, 0x18400, URZ ;  /* 0x0001840005067890 */ /* 0x000fe4000fffe03f */
[----:B------:R-:W-:Y:S02]  /*1aa0*/  USHF.R.U32.HI UR4, URZ, 0x4, UR4 ;  /* 0x000000043f047899 */ /* 0x000fe40008011604 */
[----:B------:R-:W-:Y:S02]  /*1ab0*/  USHF.R.U32.HI UR6, URZ, 0x4, UR6 ;  /* 0x000000043f067899 */ /* 0x000fe40008011606 */
[----:B------:R-:W-:Y:S02]  /*1ac0*/  ULOP3.LUT UR4, UR4, 0x3fff, URZ, 0xc0, !UPT ;  /* 0x00003fff04047892 */ /* 0x000fe4000f8ec03f */
[----:B------:R-:W-:-:S02]  /*1ad0*/  ULOP3.LUT UR6, UR6, 0x3fff, URZ, 0xc0, !UPT ;  /* 0x00003fff06067892 */ /* 0x000fc4000f8ec03f */
[----:B------:R-:W-:Y:S02]  /*1ae0*/  ULOP3.LUT UR39, UR4, 0x10000, URZ, 0xfc, !UPT ;  /* 0x0001000004277892 */ /* 0x000fe4000f8efc3f */
[----:B------:R-:W-:Y:S02]  /*1af0*/  ULOP3.LUT UR8, UR6, 0x10000, URZ, 0xfc, !UPT ;  /* 0x0001000006087892 */ /* 0x000fe4000f8efc3f */
[----:B------:R-:W-:Y:S02]  /*1b00*/  UIMAD UR4, UR36, 0x300, UR39 ;  /* 0x00000300240478a4 */ /* 0x000fe4000f8e0227 */
[----:B------:R-:W-:Y:S02]  /*1b10*/  UIADD3 UR6, UR8, 0x2, URZ ;  /* 0x0000000208067890 */ /* 0x000fe4000fffe03f */
[----:B------:R-:W-:Y:S01]  /*1b20*/  UIADD3 UR7, UR4, 0x2, URZ ;  /* 0x0000000204077890 */ /* 0x000fe2000fffe03f */
[----:B------:R-:W-:Y:S02]  /*1b30*/  UMOV UR12, UR8 ;  /* 0x00000008000c7c82 */ /* 0x000fe40008000000 */
[----:B------:R-:W-:Y:S01]  /*1b40*/  UMOV UR14, UR4 ;  /* 0x00000004000e7c82 */ /* 0x000fe20008000000 */
[----:B------:R-:W-:Y:S01]  /*1b50*/  IMAD.U32 R20, RZ, RZ, UR12 ;  /* 0x0000000cff147e24 */ /* 0x000fe2000f8e00ff */
[----:B------:R-:W-:Y:S01]  /*1b60*/  HGMMA.64x96x16.F32 R24, gdesc[UR12], RZ, !UPT, gsb0 ;  /* 0x016000000c1879f0 */ /* 0x000fe2000c0008ff */
[----:B------:R-:W-:Y:S01]  /*1b70*/  UMOV UR12, UR6 ;  /* 0x00000006000c7c82 */ /* 0x000fe20008000000 */
[----:B------:R-:W-:Y:S01]  /*1b80*/  UMOV UR13, 0x40000040 ;  /* 0x40000040000d7882 */ /* 0x000fe20000000000 */
[----:B------:R-:W-:Y:S01]  /*1b90*/  UMOV UR14, UR7 ;  /* 0x00000007000e7c82 */ /* 0x000fe20008000000 */
[----:B------:R-:W-:Y:S01]  /*1ba0*/  UMOV UR15, 0x40000040 ;  /* 0x40000040000f7882 */ /* 0x000fe20000000000 */
[----:B------:R-:W-:Y:S01]  /*1bb0*/  UIADD3 UR6, UR8, 0x4, URZ ;  /* 0x0000000408067890 */ /* 0x000fe2000fffe03f */
[----:B------:R-:W-:Y:S01]  /*1bc0*/  IMAD.U32 R18, RZ, RZ, UR12 ;  /* 0x0000000cff127e24 */ /* 0x000fe2000f8e00ff */
[----:B------:R-:W-:Y:S01]  /*1bd0*/  UIADD3 UR7, UR4, 0x4, URZ ;  /* 0x0000000404077890 */ /* 0x000fe2000fffe03f */
[----:B------:R-:W-:Y:S01]  /*1be0*/  IMAD.U32 R19, RZ, RZ, UR13 ;  /* 0x0000000dff137e24 */ /* 0x000fe2000f8e00ff */
[----:B------:R-:W-:Y:S01]  /*1bf0*/  UIADD3 UR4, UR4, 0x6, URZ ;  /* 0x0000000604047890 */ /* 0x000fe2000fffe03f */
[----:B------:R-:W-:-:S02]  /*1c00*/  WARPGROUP.DEPBAR.LE gsb0, 0x0 ;  /* 0x00008000000079c5 */ /* 0x000fc40000010000 */
[----:B------:R-:W-:-:S06]  /*1c10*/  WARPGROUP.ARRIVE ;  /* 0x00000000000079c5 */ /* 0x000fcc0000000000 */
[----:B------:R-:W-:Y:S01]  /*1c20*/  HGMMA.64x96x16.F32 R24, gdesc[UR12], R24, gsb0 ;  /* 0x016000000c1879f0 */ /* 0x000fe20008000818 */
[----:B------:R-:W-:Y:S01]  /*1c30*/  UMOV UR12, UR6 ;  /* 0x00000006000c7c82 */ /* 0x000fe20008000000 */
[----:B------:R-:W-:Y:S01]  /*1c40*/  UMOV UR13, 0x40000040 ;  /* 0x40000040000d7882 */ /* 0x000fe20000000000 */
[----:B------:R-:W-:Y:S01]  /*1c50*/  UMOV UR14, UR7 ;  /* 0x00000007000e7c82 */ /* 0x000fe20008000000 */
[----:B------:R-:W-:Y:S01]  /*1c60*/  UMOV UR15, 0x40000040 ;  /* 0x40000040000f7882 */ /* 0x000fe20000000000 */
[----:B------:R-:W-:Y:S01]  /*1c70*/  UIADD3 UR6, UR8, 0x6, URZ ;  /* 0x0000000608067890 */ /* 0x000fe2000fffe03f */
[----:B------:R-:W-:Y:S02]  /*1c80*/  IMAD.U32 R16, RZ, RZ, UR12 ;  /* 0x0000000cff107e24 */ /* 0x000fe4000f8e00ff */
[----:B------:R-:W-:Y:S01]  /*1c90*/  IMAD.U32 R17, RZ, RZ, UR13 ;  /* 0x0000000dff117e24 */ /* 0x000fe2000f8e00ff */
[----:B------:R-:W-:Y:S02]  /*1ca0*/  WARPGROUP.DEPBAR.LE gsb0, 0x0 ;  /* 0x00008000000079c5 */ /* 0x000fe40000010000 */
[----:B------:R-:W-:-:S06]  /*1cb0*/  WARPGROUP.ARRIVE ;  /* 0x00000000000079c5 */ /* 0x000fcc0000000000 */
[----:B------:R-:W-:Y:S01]  /*1cc0*/  HGMMA.64x96x16.F32 R24, gdesc[UR12], R24, gsb0 ;  /* 0x016000000c1879f0 */ /* 0x000fe20008000818 */
[----:B------:R-:W-:Y:S01]  /*1cd0*/  UMOV UR12, UR6 ;  /* 0x00000006000c7c82 */ /* 0x000fe20008000000 */
[----:B------:R-:W-:Y:S01]  /*1ce0*/  UMOV UR13, 0x40000040 ;  /* 0x40000040000d7882 */ /* 0x000fe20000000000 */
[----:B------:R-:W-:Y:S01]  /*1cf0*/  UMOV UR14, UR4 ;  /* 0x00000004000e7c82 */ /* 0x000fe20008000000 */
[----:B------:R-:W-:Y:S01]  /*1d00*/  UMOV UR15, 0x40000040 ;  /* 0x40000040000f7882 */ /* 0x000fe20000000000 */
[----:B------:R-:W-:Y:S02]  /*1d10*/  IMAD.U32 R14, RZ, RZ, UR12 ;  /* 0x0000000cff0e7e24 */ /* 0x000fe4000f8e00ff */
[----:B------:R-:W-:Y:S01]  /*1d20*/  IMAD.U32 R15, RZ, RZ, UR13 ;  /* 0x0000000dff0f7e24 */ /* 0x000fe2000f8e00ff */
[----:B------:R-:W-:Y:S02]  /*1d30*/  WARPGROUP.DEPBAR.LE gsb0, 0x0 ;  /* 0x00008000000079c5 */ /* 0x000fe40000010000 */
[----:B------:R-:W-:-:S06]  /*1d40*/  WARPGROUP.ARRIVE ;  /* 0x00000000000079c5 */ /* 0x000fcc0000000000 */
[----:B------:R-:W-:Y:S03]  /*1d50*/  HGMMA.64x96x16.F32 R24, gdesc[UR12], R24, gsb0 ;  /* 0x016000000c1879f0 */ /* 0x000fe60008000818 */
[----:B------:R-:W-:Y:S02]  /*1d60*/  WARPGROUP.DEPBAR.LE gsb0, 0x0 ;  /* 0x00008000000079c5 */ /* 0x000fe40000010000 */
[----:B------:R-:W3:Y:S02]  /*1d70*/  SYNCS.PHASECHK.TRANS64.TRYWAIT P1, [R5+URZ+0x32410], R0 ;  /* 0x03241000050075a7 */ /* 0x000ee4000802017f */
[----:B---3--:R-:W-:Y:S05]  /*1d80*/  @!P1 BRA `(.L_x_776) ;  /* 0x000000c000609947 */ /* 0x008fea0003800000 */
.L_x_895:
[----:B------:R-:W-:Y:S05]  /*1d90*/  @!P0 BRA `(.L_x_777) ;  /* 0x0000000000048947 */ /* 0x000fea0003800000 */
[----:B------:R-:W-:Y:S01]  /*1da0*/  BPT.TRAP 0x1 ;  /* 0x000000040000795c */ /* 0x000fe20000300000 */
.L_x_777:
[----:B------:R4:W0:Y:S01]  /*1db0*/  SYNCS.PHASECHK.TRANS64.TRYWAIT P1, [R3+URZ+0x32450], R4 ;  /* 0x03245004030075a7 */ /* 0x000822000802017f */
[----:B------:R-:W-:Y:S05]  /*1dc0*/  @!P0 BRA `(.L_x_778) ;  /* 0x0000000000048947 */ /* 0x000fea0003800000 */
[----:B------:R-:W-:Y:S01]  /*1dd0*/  BPT.TRAP 0x1 ;  /* 0x000000040000795c */ /* 0x000fe20000300000 */
.L_x_778:
[----:B0-----:R-:W-:Y:S05]  /*1de0*/  @P1 BRA `(.L_x_779) ;  /* 0x0000000000081947 */ /* 0x001fea0003800000 */
[----:B------:R-:W0:Y:S02]  /*1df0*/  SYNCS.PHASECHK.TRANS64.TRYWAIT P1, [R3+URZ+0x32450], R4 ;  /* 0x03245004030075a7 */ /* 0x000e24000802017f */
[----:B0-----:R-:W-:Y:S05]  /*1e00*/  @!P1 BRA `(.L_x_780) ;  /* 0x000000c000549947 */ /* 0x001fea0003800000 */
.L_x_779:
[----:B------:R-:W-:Y:S01]  /*1e10*/  R2UR UR4, R5 ;  /* 0x00000000050472ca */ /* 0x000fe200000e0000 */
[----:B------:R-:W-:Y:S01]  /*1e20*/  UIADD3 UR5, UR5, 0x22400, URZ ;  /* 0x0002240005057890 */ /* 0x000fe2000fffe03f */
[----:B------:R-:W-:Y:S01]  /*1e30*/  WARPGROUP.ARRIVE ;  /* 0x00000000000079c5 */ /* 0x000fe20000000000 */
[----:B------:R-:W-:Y:S01]  /*1e40*/  UMOV UR9, 0x40000040 ;  /* 0x4000004000097882 */ /* 0x000fe20000000000 */
[----:B------:R-:W-:Y:S01]  /*1e50*/  UMOV UR11, 0x40000040 ;  /* 0x40000040000b7882 */ /* 0x000fe20000000000 */
[----:B------:R-:W-:Y:S01]  /*1e60*/  USHF.R.U32.HI UR5, URZ, 0x4, UR5 ;  /* 0x000000043f057899 */ /* 0x000fe20008011605 */
[----:B---3--:R-:W-:Y:S01]  /*1e70*/  IMAD.U32 R5, RZ, RZ, UR9 ;  /* 0x00000009ff057e24 */ /* 0x008fe2000f8e00ff */
[----:B------:R-:W-:Y:S01]  /*1e80*/  UMOV UR13, 0x40000040 ;  /* 0x40000040000d7882 */ /* 0x000fe20000000000 */
[----:B------:R-:W-:Y:S01]  /*1e90*/  UMOV UR15, 0x40000040 ;  /* 0x40000040000f7882 */ /* 0x000fe20000000000 */
[----:B------:R-:W-:Y:S01]  /*1ea0*/  IMAD.U32 R7, RZ, RZ, UR13 ;  /* 0x0000000dff077e24 */ /* 0x000fe2000f8e00ff */
[----:B------:R-:W-:Y:S01]  /*1eb0*/  UMOV UR17, 0x40000040 ;  /* 0x4000004000117882 */ /* 0x000fe20000000000 */
[----:B------:R-:W-:Y:S01]  /*1ec0*/  UMOV UR19, 0x40000040 ;  /* 0x4000004000137882 */ /* 0x000fe20000000000 */
[----:B------:R-:W-:Y:S01]  /*1ed0*/  UMOV UR21, 0x40000040 ;  /* 0x4000004000157882 */ /* 0x000fe20000000000 */
[----:B------:R-:W-:Y:S01]  /*1ee0*/  UIADD3 UR4, UR4, 0x400, URZ ;  /* 0x0000040004047890 */ /* 0x000fe2000fffe03f */
[----:B------:R-:W0:Y:S01]  /*1ef0*/  S2R R72, SR_TID.X ;  /* 0x0000000000487919 */ /* 0x000e220000002100 */
[----:B------:R-:W-:Y:S01]  /*1f00*/  UMOV UR23, 0x40000040 ;  /* 0x4000004000177882 */ /* 0x000fe20000000000 */
[----:B------:R-:W-:Y:S01]  /*1f10*/  UMOV UR25, 0x40000040 ;  /* 0x4000004000197882 */ /* 0x000fe20000000000 */
[----:B------:R-:W-:Y:S01]  /*1f20*/  USHF.R.U32.HI UR4, URZ, 0x4, UR4 ;  /* 0x000000043f047899 */ /* 0x000fe20008011604 */
[----:B------:R-:W-:Y:S01]  /*1f30*/  UMOV UR27, 0x40000040 ;  /* 0x40000040001b7882 */ /* 0x000fe20000000000 */
[----:B------:R-:W-:-:S02]  /*1f40*/  UMOV UR29, 0x40000040 ;  /* 0x40000040001d7882 */ /* 0x000fc40000000000 */
[----:B------:R-:W-:Y:S02]  /*1f50*/  ULOP3.LUT UR7, UR4, 0x3fff, URZ, 0xc0, !UPT ;  /* 0x00003fff04077892 */ /* 0x000fe4000f8ec03f */
[----:B------:R-:W-:Y:S02]  /*1f60*/  ULOP3.LUT UR4, UR5, 0x3fff, URZ, 0xc0, !UPT ;  /* 0x00003fff05047892 */ /* 0x000fe4000f8ec03f */
[----:B------:R-:W-:Y:S02]  /*1f70*/  ULOP3.LUT UR38, UR7, 0x10000, URZ, 0xfc, !UPT ;  /* 0x0001000007267892 */ /* 0x000fe4000f8efc3f */
[----:B------:R-:W-:Y:S02]  /*1f80*/  ULOP3.LUT UR4, UR4, 0x10000, URZ, 0xfc, !UPT ;  /* 0x0001000004047892 */ /* 0x000fe4000f8efc3f */
[----:B------:R-:W-:Y:S02]  /*1f90*/  UIMAD UR5, UR36, 0xc00, UR38 ;  /* 0x00000c00240578a4 */ /* 0x000fe4000f8e0226 */
[----:B------:R-:W-:-:S02]  /*1fa0*/  UIADD3 UR6, UR4, 0x2, URZ ;  /* 0x0000000204067890 */ /* 0x000fc4000fffe03f */
[----:B------:R-:W-:Y:S02]  /*1fb0*/  UIADD3 UR16, UR4, 0x406, URZ ;  /* 0x0000040604107890 */ /* 0x000fe4000fffe03f */
[----:B------:R-:W-:Y:S01]  /*1fc0*/  UMOV UR8, UR4 ;  /* 0x0000000400087c82 */ /* 0x000fe20008000000 */
[----:B------:R-:W-:Y:S01]  /*1fd0*/  UMOV UR10, UR5 ;  /* 0x00000005000a7c82 */ /* 0x000fe20008000000 */
[----:B-12-4-:R-:W-:Y:S01]  /*1fe0*/  IMAD.U32 R4, RZ, RZ, UR8 ;  /* 0x00000008ff047e24 */ /* 0x016fe2000f8e00ff */
[----:B------:R-:W-:Y:S01]  /*1ff0*/  HGMMA.64x96x16.F32 R24, gdesc[UR8], R24, gsb0 ;  /* 0x01600000081879f0 */ /* 0x000fe20008000818 */
[----:B------:R-:W-:Y:S01]  /*2000*/  UIADD3 UR8, UR5, 0x2, URZ ;  /* 0x0000000205087890 */ /* 0x000fe2000fffe03f */
[----:B------:R-:W-:Y:S01]  /*2010*/  UMOV UR12, UR6 ;  /* 0x00000006000c7c82 */ /* 0x000fe20008000000 */
[----:B------:R-:W-:Y:S01]  /*2020*/  UIADD3 UR6, UR4, 0x4, URZ ;  /* 0x0000000404067890 */ /* 0x000fe2000fffe03f */
[----:B------:R-:W-:Y:S01]  /*2030*/  IMAD.U32 R6, RZ, RZ, UR12 ;  /* 0x0000000cff067e24 */ /* 0x000fe2000f8e00ff */
[----:B------:R-:W-:-:S03]  /*2040*/  UIADD3 UR10, UR5, 0x302, URZ ;  /* 0x00000302050a7890 */ /* 0x000fc6000fffe03f */
[----:B------:R-:W-:Y:S01]  /*2050*/  UMOV UR14, UR8 ;  /* 0x00000008000e7c82 */ /* 0x000fe20008000000 */
[----:B------:R-:W-:Y:S01]  /*2060*/  UIADD3 UR8, UR5, 0x4, URZ ;  /* 0x0000000405087890 */ /* 0x000fe2000fffe03f */
[----:B------:R-:W-:Y:S01]  /*2070*/  UMOV UR9, 0x40000040 ;  /* 0x4000004000097882 */ /* 0x000fe20000000000 */
[----:B------:R-:W-:Y:S01]  /*2080*/  UMOV UR11, 0x40000040 ;  /* 0x40000040000b7882 */ /* 0x000fe20000000000 */
[----:B------:R-:W-:Y:S02]  /*2090*/  UIADD3 UR18, UR5, 0x306, URZ ;  /* 0x0000030605127890 */ /* 0x000fe4000fffe03f */
[----:B------:R-:W-:Y:S02]  /*20a0*/  UIADD3 UR20, UR4, 0x800, URZ ;  /* 0x0000080004147890 */ /* 0x000fe4000fffe03f */
[----:B------:R-:W-:Y:S02]  /*20b0*/  UIADD3 UR22, UR5, 0x600, URZ ;  /* 0x0000060005167890 */ /* 0x000fe4000fffe03f */
[----:B------:R-:W-:-:S02]  /*20c0*/  UIADD3 UR24, UR4, 0x802, URZ ;  /* 0x0000080204187890 */ /* 0x000fc4000fffe03f */
[----:B------:R-:W-:Y:S02]  /*20d0*/  UIADD3 UR26, UR5, 0x602, URZ ;  /* 0x00000602051a7890 */ /* 0x000fe4000fffe03f */
[----:B------:R-:W-:Y:S02]  /*20e0*/  UIADD3 UR28, UR4, 0x804, URZ ;  /* 0x00000804041c7890 */ /* 0x000fe4000fffe03f */
[----:B------:R-:W-:Y:S01]  /*20f0*/  UIADD3 UR30, UR5, 0x604, URZ ;  /* 0x00000604051e7890 */ /* 0x000fe2000fffe03f */
[----:B------:R-:W-:Y:S01]  /*2100*/  UMOV UR31, 0x40000040 ;  /* 0x40000040001f7882 */ /* 0x000fe20000000000 */
[----:B------:R-:W-:Y:S02]  /*2110*/  UIADD3 UR32, UR4, 0x806, URZ ;  /* 0x0000080604207890 */ /* 0x000fe4000fffe03f */
[----:B------:R-:W-:Y:S01]  /*2120*/  UIADD3 UR34, UR5, 0x606, URZ ;  /* 0x0000060605227890 */ /* 0x000fe2000fffe03f */
[----:B------:R-:W-:Y:S01]  /*2130*/  UMOV UR33, 0x40000040 ;  /* 0x4000004000217882 */ /* 0x000fe20000000000 */
[----:B------:R-:W-:Y:S01]  /*2140*/  UMOV UR35, 0x40000040 ;  /* 0x4000004000237882 */ /* 0x000fe20000000000 */
[----:B------:R-:W-:-:S02]  /*2150*/  UIADD3 UR40, UR4, 0xc00, URZ ;  /* 0x00000c0004287890 */ /* 0x000fc4000fffe03f */
[----:B------:R-:W-:Y:S01]  /*2160*/  UIADD3 UR42, UR5, 0x900, URZ ;  /* 0x00000900052a7890 */ /* 0x000fe2000fffe03f */
[----:B------:R-:W-:Y:S01]  /*2170*/  UMOV UR41, 0x40000040 ;  /* 0x4000004000297882 */ /* 0x000fe20000000000 */
        /* <DEDUP_REMOVED lines=13> */
[----:B------:R-:W-:Y:S02]  /*2250*/  ULOP3.LUT UR7, UR7, 0x3000000, URZ, 0xfc, !UPT ;  /* 0x0300000007077892 */ /* 0x000fe4000f8efc3f */
[----:B------:R-:W-:Y:S01]  /*2260*/  UISETP.GE.AND UP0, UPT, UR52, 0x61, UPT ;  /* 0x000000613400788c */ /* 0x000fe2000bf06270 */
[----:B------:R-:W-:Y:S02]  /*2270*/  WARPGROUP.DEPBAR.LE gsb0, 0x0 ;  /* 0x00008000000079c5 */ /* 0x000fe40000010000 */
[----:B------:R-:W-:-:S06]  /*2280*/  WARPGROUP.ARRIVE ;  /* 0x00000000000079c5 */ /* 0x000fcc0000000000 */
[----:B------:R-:W-:Y:S01]  /*2290*/  HGMMA.64x96x16.F32 R24, gdesc[UR12], R24, gsb0 ;  /* 0x016000000c1879f0 */ /* 0x000fe20008000818 */
        /* <DEDUP_REMOVED lines=28> */
[----:B------:R-:W-:Y:S01]  /*2460*/  ULDC UR6, c[0x0][0xa80] ;  /* 0x0002a00000067ab9 */ /* 0x000fe20000000800 */
[----:B------:R-:W-:Y:S01]  /*2470*/  IMAD.U32 R13, RZ, RZ, UR13 ;  /* 0x0000000dff0d7e24 */ /* 0x000fe2000f8e00ff */
[----:B------:R-:W-:Y:S02]  /*2480*/  WARPGROUP.DEPBAR.LE gsb0, 0x0 ;  /* 0x00008000000079c5 */ /* 0x000fe40000010000 */
[----:B------:R-:W-:-:S06]  /*2490*/  WARPGROUP.ARRIVE ;  /* 0x00000000000079c5 */ /* 0x000fcc0000000000 */
[----:B------:R-:W-:Y:S01]  /*24a0*/  HGMMA.64x96x16.F32 R24, gdesc[UR12], R24, gsb0 ;  /* 0x016000000c1879f0 */ /* 0x000fe20008000818 */
[----:B------:R-:W-:Y:S02]  /*24b0*/  UIADD3 UR12, UR4, 0x404, URZ ;  /* 0x00000404040c7890 */ /* 0x000fe4000fffe03f */
[----:B------:R-:W-:Y:S01]  /*24c0*/  UIADD3 UR14, UR5, 0x304, URZ ;  /* 0x00000304050e7890 */ /* 0x000fe2000fffe03f */
[----:B------:R-:W-:Y:S01]  /*24d0*/  UMOV UR13, 0x40000040 ;  /* 0x40000040000d7882 */ /* 0x000fe20000000000 */
[----:B------:R-:W-:Y:S01]  /*24e0*/  UMOV UR15, 0x40000040 ;  /* 0x40000040000f7882 */ /* 0x000fe20000000000 */
[----:B------:R-:W-:-:S04]  /*24f0*/  UIMAD UR4, UR53, -0x60, UR52 ;  /* 0xffffffa0350478a4 */ /* 0x000fc8000f8e0234 */
[----:B------:R-:W-:-:S06]  /*2500*/  UIADD3 UR4, UR4, 0x60, URZ ;  /* 0x0000006004047890 */ /* 0x000fcc000fffe03f */
[----:B------:R-:W-:Y:S01]  /*2510*/  IMAD.U32 R0, RZ, RZ, UR4 ;  /* 0x00000004ff007e24 */ /* 0x000fe2000f8e00ff */
[----:B------:R-:W-:-:S03]  /*2520*/  UIMAD UR4, UR36, 0xc00, UR7 ;  /* 0x00000c00240478a4 */ /* 0x000fc6000f8e0207 */
        /* <DEDUP_REMOVED lines=10> */
[----:B------:R-:W-:Y:S01]  /*25d0*/  UMOV UR10, UR4 ;  /* 0x00000004000a7c82 */ /* 0x000fe20008000000 */
[----:B------:R-:W-:Y:S01]  /*25e0*/  UMOV UR11, 0x40000040 ;  /* 0x40000040000b7882 */ /* 0x000fe20000000000 */
[----:B------:R-:W-:Y:S02]  /*25f0*/  WARPGROUP.DEPBAR.LE gsb0, 0x0 ;  /* 0x00008000000079c5 */ /* 0x000fe40000010000 */
        /* <DEDUP_REMOVED lines=33> */
[----:B------:R-:W-:-:S02]  /*2810*/  FSEL R25, R30, -INF , P6 ;  /* 0xff8000001e197808 */ /* 0x000fc40003000000 */
[----:B------:R-:W-:Y:S02]  /*2820*/  FSEL R30, R29, -INF , P5 ;  /* 0xff8000001d1e7808 */ /* 0x000fe40002800000 */
[----:B------:R-:W-:Y:S02]  /*2830*/  FSEL R28, R28, -INF , P6 ;  /* 0xff8000001c1c7808 */ /* 0x000fe40003000000 */
[----:B------:R-:W-:Y:S02]  /*2840*/  FMNMX.FTZ R29, R24, R26, !PT ;  /* 0x0000001a181d7209 */ /* 0x000fe40007810000 */
[----:B------:R-:W-:Y:S02]  /*2850*/  FSEL R159, R32, -INF , P4 ;  /* 0xff800000209f7808 */ /* 0x000fe40002000000 */
[----:B------:R-:W-:Y:S02]  /*2860*/  FMNMX.FTZ R29, R28, R29, !PT ;  /* 0x0000001d1c1d7209 */ /* 0x000fe40007810000 */
[----:B------:R-:W-:-:S02]  /*2870*/  FSEL R161, R33, -INF , P3 ;  /* 0xff80000021a17808 */ /* 0x000fc40001800000 */
[----:B------:R-:W-:Y:S02]  /*2880*/  FMNMX.FTZ R32, R30, R29, !PT ;  /* 0x0000001d1e207209 */ /* 0x000fe40007810000 */
[----:B------:R-:W-:Y:S02]  /*2890*/  FSEL R27, R27, -INF , P1 ;  /* 0xff8000001b1b7808 */ /* 0x000fe40000800000 */
[----:B------:R-:W-:Y:S02]  /*28a0*/  FMNMX.FTZ R32, R159, R32, !PT ;  /* 0x000000209f207209 */ /* 0x000fe40007810000 */
[----:B------:R-:W-:Y:S02]  /*28b0*/  ISETP.GT.AND P2, PT, R0, 0x18, PT ;  /* 0x000000180000780c */ /* 0x000fe40003f44270 */
[----:B------:R-:W-:Y:S02]  /*28c0*/  FMNMX.FTZ R29, R161, R32, !PT ;  /* 0x00000020a11d7209 */ /* 0x000fe40007810000 */
[----:B------:R-:W-:-:S02]  /*28d0*/  FMNMX.FTZ R32, R73, R27, !PT ;  /* 0x0000001b49207209 */ /* 0x000fc40007810000 */
[----:B------:R-:W-:Y:S02]  /*28e0*/  ISETP.GT.AND P1, PT, R0, 0x19, PT ;  /* 0x000000190000780c */ /* 0x000fe40003f24270 */
[----:B------:R-:W-:Y:S02]  /*28f0*/  FSEL R164, R36, -INF , P2 ;  /* 0xff80000024a47808 */ /* 0x000fe40001000000 */
[----:B------:R-:W-:Y:S02]  /*2900*/  FSEL R31, R31, -INF , P5 ;  /* 0xff8000001f1f7808 */ /* 0x000fe40002800000 */
[----:B------:R-:W-:Y:S02]  /*2910*/  FMNMX.FTZ R32, R25, R32, !PT ;  /* 0x0000002019207209 */ /* 0x000fe40007810000 */
[----:B------:R-:W-:Y:S02]  /*2920*/  FSEL R168, R37, -INF , P1 ;  /* 0xff80000025a87808 */ /* 0x000fe40000800000 */
[----:B------:R-:W-:-:S02]  /*2930*/  FMNMX.FTZ R29, R164, R29, !PT ;  /* 0x0000001da41d7209 */ /* 0x000fc40007810000 */
[----:B------:R-:W-:Y:S02]  /*2940*/  FSEL R157, R34, -INF , P4 ;  /* 0xff800000229d7808 */ /* 0x000fe40002000000 */
[----:B------:R-:W-:Y:S02]  /*2950*/  FMNMX.FTZ R32, R31, R32, !PT ;  /* 0x000000201f207209 */ /* 0x000fe40007810000 */
[----:B------:R-:W-:Y:S02]  /*2960*/  FMNMX.FTZ R34, R168, R29, !PT ;  /* 0x0000001da8227209 */ /* 0x000fe40007810000 */
[----:B------:R-:W-:Y:S02]  /*2970*/  FSEL R160, R35, -INF , P3 ;  /* 0xff80000023a07808 */ /* 0x000fe40001800000 */
[----:B------:R-:W-:Y:S02]  /*2980*/  FMNMX.FTZ R29, R157, R32, !PT ;  /* 0x000000209d1d7209 */ /* 0x000fe40007810000 */
[----:B------:R-:W-:-:S02]  /*2990*/  ISETP.GT.AND P6, PT, R0, 0x20, PT ;  /* 0x000000200000780c */ /* 0x000fc40003fc4270 */
[----:B------:R-:W-:Y:S02]  /*29a0*/  FSEL R162, R38, -INF , P2 ;  /* 0xff80000026a27808 */ /* 0x000fe40001000000 */
[----:B------:R-:W-:Y:S02]  /*29b0*/  FMNMX.FTZ R29, R160, R29, !PT ;  /* 0x0000001da01d7209 */ /* 0x000fe40007810000 */
[----:B------:R-:W-:Y:S02]  /*29c0*/  ISETP.GT.AND P5, PT, R0, 0x21, PT ;  /* 0x000000210000780c */ /* 0x000fe40003fa4270 */
[----:B------:R-:W-:Y:S02]  /*29d0*/  FSEL R165, R40, -INF , P6 ;  /* 0xff80000028a57808 */ /* 0x000fe40003000000 */
        /* <DEDUP_REMOVED lines=96> */
[--C-:B------:R-:W-:Y:S01]  /*2fe0*/  FFMA.FTZ R194, R28, UR6, -R211.reuse ;  /* 0x000000061cc27c23 */ /* 0x100fe200080108d3 */
[----:B------:R-:W-:Y:S01]  /*2ff0*/  FSEL R212, R212, RZ, P1 ;  /* 0x000000ffd4d47208 */ /* 0x000fe20000800000 */
[--C-:B------:R-:W-:Y:S01]  /*3000*/  FFMA.FTZ R195, R30, UR6, -R211.reuse ;  /* 0x000000061ec37c23 */ /* 0x100fe200080108d3 */
[----:B0-----:R-:W-:Y:S01]  /*3010*/  LOP3.LUT P1, RZ, R72, 0x7f, RZ, 0xc0, !PT ;  /* 0x0000007f48ff7812 */ /* 0x001fe2000782c0ff */
[----:B------:R-:W-:Y:S01]  /*3020*/  MUFU.EX2 R192, R192 ;  /* 0x000000c000c07308 */ /* 0x000fe20000000800 */
[----:B------:R-:W-:Y:S01]  /*3030*/  SHF.R.U32.HI R72, RZ, 0x7, R72 ;  /* 0x00000007ff487819 */ /* 0x000fe20000011648 */
[--C-:B------:R-:W-:Y:S01]  /*3040*/  FFMA.FTZ R196, R73, UR6, -R212.reuse ;  /* 0x0000000649c47c23 */ /* 0x100fe200080108d4 */
[--C-:B------:R-:W-:Y:S01]  /*3050*/  FFMA.FTZ R197, R27, UR6, -R212.reuse ;  /* 0x000000061bc57c23 */ /* 0x100fe200080108d4 */
[--C-:B------:R-:W-:Y:S01]  /*3060*/  FFMA.FTZ R198, R25, UR6, -R212.reuse ;  /* 0x0000000619c67c23 */ /* 0x100fe200080108d4 */
[----:B------:R-:W-:Y:S01]  /*3070*/  IADD3 R158, -R72, 0xb, RZ ;  /* 0x0000000b489e7810 */ /* 0x000fe20007ffe1ff */
[----:B------:R-:W-:Y:S01]  /*3080*/  FFMA.FTZ R199, R31, UR6, -R212 ;  /* 0x000000061fc77c23 */ /* 0x000fe200080108d4 */
[--C-:B------:R-:W-:Y:S01]  /*3090*/  FFMA.FTZ R159, R159, UR6, -R211.reuse ;  /* 0x000000069f9f7c23 */ /* 0x100fe200080108d3 */
[----:B------:R-:W0:Y:S01]  /*30a0*/  MUFU.EX2 R193, R193 ;  /* 0x000000c100c17308 */ /* 0x000e220000000800 */
[--C-:B------:R-:W-:Y:S01]  /*30b0*/  FFMA.FTZ R161, R161, UR6, -R211.reuse ;  /* 0x00000006a1a17c23 */ /* 0x100fe200080108d3 */
[--C-:B------:R-:W-:Y:S01]  /*30c0*/  FFMA.FTZ R164, R164, UR6, -R211.reuse ;  /* 0x00000006a4a47c23 */ /* 0x100fe200080108d3 */
[----:B------:R-:W-:Y:S01]  /*30d0*/  FFMA.FTZ R168, R168, UR6, -R211 ;  /* 0x00000006a8a87c23 */ /* 0x000fe200080108d3 */
[----:B------:R-:W-:-:S02]  /*30e0*/  @!P1 VIADD R24, R3, 0x32440 ;  /* 0x0003244003189836 */ /* 0x000fc40000000000 */
[--C-:B------:R-:W-:Y:S01]  /*30f0*/  FFMA.FTZ R157, R157, UR6, -R212.reuse ;  /* 0x000000069d9d7c23 */ /* 0x100fe200080108d4 */
[--C-:B------:R-:W-:Y:S01]  /*3100*/  FFMA.FTZ R160, R160, UR6, -R212.reuse ;  /* 0x00000006a0a07c23 */ /* 0x100fe200080108d4 */
[----:B------:R-:W-:Y:S01]  /*3110*/  FFMA.FTZ R162, R162, UR6, -R212 ;  /* 0x00000006a2a27c23 */ /* 0x000fe200080108d4 */
[----:B------:R-:W-:Y:S01]  /*3120*/  MUFU.EX2 R194, R194 ;  /* 0x000000c200c27308 */ /* 0x000fe20000000800 */
[----:B------:R-:W-:Y:S01]  /*3130*/  @!P1 PRMT R24, RZ, 0x654, R24 ;  /* 0x00000654ff189816 */ /* 0x000fe20000000018 */
[----:B------:R1:W-:Y:S06]  /*3140*/  BAR.ARV R158, 0x100 ;  /* 0x0004009e0000751d */ /* 0x0003ec0000002000 */
[----:B------:R2:W-:Y:S01]  /*3150*/  @!P1 SYNCS.ARRIVE.TRANS64.RED.A1T0 RZ, [R24+URZ], RZ ;  /* 0x000000ff18ff99a7 */ /* 0x0005e2000810043f */
[----:B------:R-:W3:Y:S01]  /*3160*/  MUFU.EX2 R195, R195 ;  /* 0x000000c300c37308 */ /* 0x000ee20000000800 */
[----:B------:R4:W-:Y:S01]  /*3170*/  BAR.SYNC.DEFER_BLOCKING R214, 0x100 ;  /* 0x000400d60000751d */ /* 0x0009e20000010000 */
[----:B0-----:R-:W-:Y:S01]  /*3180*/  F2FP.F16.F32.PACK_AB R152, R193, R192 ;  /* 0x000000c0c198723e */ /* 0x001fe200000000ff */
[--C-:B------:R-:W-:Y:S01]  /*3190*/  FFMA.FTZ R166, R166, UR6, -R212.reuse ;  /* 0x00000006a6a67c23 */ /* 0x100fe200080108d4 */
[--C-:B------:R-:W-:Y:S01]  /*31a0*/  FFMA.FTZ R165, R165, UR6, -R211.reuse ;  /* 0x00000006a5a57c23 */ /* 0x100fe200080108d3 */
[--C-:B------:R-:W-:Y:S01]  /*31b0*/  FFMA.FTZ R163, R163, UR6, -R212.reuse ;  /* 0x00000006a3a37c23 */ /* 0x100fe200080108d4 */
[--C-:B------:R-:W-:Y:S01]  /*31c0*/  FFMA.FTZ R224, R175, UR6, -R212.reuse ;  /* 0x00000006afe07c23 */ /* 0x100fe200080108d4 */
[--C-:B------:R-:W-:Y:S01]  /*31d0*/  FFMA.FTZ R173, R173, UR6, -R211.reuse ;  /* 0x00000006adad7c23 */ /* 0x100fe200080108d3 */
[----:B------:R-:W-:Y:S01]  /*31e0*/  MUFU.EX2 R196, R196 ;  /* 0x000000c400c47308 */ /* 0x000fe20000000800 */
[--C-:B----4-:R-:W-:Y:S01]  /*31f0*/  FFMA.FTZ R214, R169, UR6, -R211.reuse ;  /* 0x00000006a9d67c23 */ /* 0x110fe200080108d3 */
[--C-:B------:R-:W-:Y:S01]  /*3200*/  FFMA.FTZ R169, R172, UR6, -R211.reuse ;  /* 0x00000006aca97c23 */ /* 0x100fe200080108d3 */
[--C-:B------:R-:W-:Y:S01]  /*3210*/  FFMA.FTZ R172, R176, UR6, -R211.reuse ;  /* 0x00000006b0ac7c23 */ /* 0x100fe200080108d3 */
[--C-:B------:R-:W-:Y:S01]  /*3220*/  FFMA.FTZ R176, R167, UR6, -R212.reuse ;  /* 0x00000006a7b07c23 */ /* 0x100fe200080108d4 */
[--C-:B------:R-:W-:Y:S01]  /*3230*/  FFMA.FTZ R167, R170, UR6, -R212.reuse ;  /* 0x00000006aaa77c23 */ /* 0x100fe200080108d4 */
[--C-:B------:R-:W-:Y:S01]  /*3240*/  FFMA.FTZ R170, R174, UR6, -R212.reuse ;  /* 0x00000006aeaa7c23 */ /* 0x100fe200080108d4 */
[--C-:B------:R-:W-:Y:S01]  /*3250*/  FFMA.FTZ R174, R177, UR6, -R211.reuse ;  /* 0x00000006b1ae7c23 */ /* 0x100fe200080108d3 */
[----:B------:R-:W0:Y:S01]  /*3260*/  MUFU.EX2 R197, R197 ;  /* 0x000000c500c57308 */ /* 0x000e220000000800 */
[----:B---3--:R-:W-:Y:S01]  /*3270*/  F2FP.F16.F32.PACK_AB R154, R195, R194 ;  /* 0x000000c2c39a723e */ /* 0x008fe200000000ff */
        /* <DEDUP_REMOVED lines=14> */
[----:B------:R-:W3:Y:S01]  /*3360*/  MUFU.EX2 R199, R199 ;  /* 0x000000c700c77308 */ /* 0x000ee20000000800 */
[----:B0-----:R-:W-:Y:S01]  /*3370*/  F2FP.F16.F32.PACK_AB R153, R197, R196 ;  /* 0x000000c4c599723e */ /* 0x001fe200000000ff */
[--C-:B------:R-:W-:Y:S01]  /*3380*/  FFMA.FTZ R187, R186, UR6, -R211.reuse ;  /* 0x00000006babb7c23 */ /* 0x100fe200080108d3 */
[--C-:B------:R-:W-:Y:S01]  /*3390*/  FFMA.FTZ R186, R189, UR6, -R211.reuse ;  /* 0x00000006bdba7c23 */ /* 0x100fe200080108d3 */
[--C-:B------:R-:W-:Y:S01]  /*33a0*/  FFMA.FTZ R189, R190, UR6, -R211.reuse ;  /* 0x00000006bebd7c23 */ /* 0x100fe200080108d3 */
[--C-:B------:R-:W-:Y:S01]  /*33b0*/  FFMA.FTZ R190, R206, UR6, -R212.reuse ;  /* 0x00000006cebe7c23 */ /* 0x100fe200080108d4 */
[----:B------:R-:W-:Y:S01]  /*33c0*/  FFMA.FTZ R180, R180, UR6, -R211 ;  /* 0x00000006b4b47c23 */ /* 0x000fe200080108d3 */
[--C-:B------:R-:W-:Y:S01]  /*33d0*/  FFMA.FTZ R191, R208, UR6, -R212.reuse ;  /* 0x00000006d0bf7c23 */ /* 0x100fe200080108d4 */
[----:B------:R-:W0:Y:S01]  /*33e0*/  MUFU.EX2 R159, R159 ;  /* 0x0000009f009f7308 */ /* 0x000e220000000800 */
[--C-:B------:R-:W-:Y:S01]  /*33f0*/  FFMA.FTZ R206, R209, UR6, -R212.reuse ;  /* 0x00000006d1ce7c23 */ /* 0x100fe200080108d4 */
[----:B------:R-:W-:Y:S01]  /*3400*/  FFMA.FTZ R207, R213, UR6, -R212 ;  /* 0x00000006d5cf7c23 */ /* 0x000fe200080108d4 */
[----:B------:R-:W-:Y:S01]  /*3410*/  FADD.FTZ R193, R192, R193 ;  /* 0x000000c1c0c17221 */ /* 0x000fe20000010000 */
[----:B------:R-:W-:Y:S01]  /*3420*/  FADD.FTZ R197, R196, R197 ;  /* 0x000000c5c4c57221 */ /* 0x000fe20000010000 */
[----:B------:R-:W-:-:S02]  /*3430*/  @!P1 VIADD R3, R3, 0x32460 ;  /* 0x0003246003039836 */ /* 0x000fc40000000000 */
[----:B------:R-:W-:Y:S01]  /*3440*/  FADD.FTZ R194, R194, R193 ;  /* 0x000000c1c2c27221 */ /* 0x000fe20000010000 */
[----:B------:R-:W4:Y:S01]  /*3450*/  MUFU.EX2 R161, R161 ;  /* 0x000000a100a17308 */ /* 0x000f220000000800 */
[----:B---3--:R-:W-:Y:S01]  /*3460*/  F2FP.F16.F32.PACK_AB R155, R199, R198 ;  /* 0x000000c6c79b723e */ /* 0x008fe200000000ff */
[----:B------:R-:W-:Y:S01]  /*3470*/  FADD.FTZ R198, R198, R197 ;  /* 0x000000c5c6c67221 */ /* 0x000fe20000010000 */
[----:B------:R-:W-:Y:S01]  /*3480*/  FADD.FTZ R194, R195, R194 ;  /* 0x000000c2c3c27221 */ /* 0x000fe20000010000 */
[----:B------:R-:W-:Y:S01]  /*3490*/  @!P1 PRMT R3, RZ, 0x654, R3 ;  /* 0x00000654ff039816 */ /* 0x000fe20000000003 */
[----:B--2---:R-:W-:Y:S01]  /*34a0*/  WARPGROUP.ARRIVE ;  /* 0x00000000000079c5 */ /* 0x004fe20000000000 */
[----:B------:R-:W-:Y:S02]  /*34b0*/  FADD.FTZ R198, R199, R198 ;  /* 0x000000c6c7c67221 */ /* 0x000fe40000010000 */
[----:B------:R-:W-:Y:S01]  /*34c0*/  MUFU.EX2 R164, R164 ;  /* 0x000000a400a47308 */ /* 0x000fe20000000800 */
[----:B0-----:R-:W-:-:S02]  /*34d0*/  FADD.FTZ R194, R159, R194 ;  /* 0x000000c29fc27221 */ /* 0x001fc40000010000 */
[----:B------:R-:W-:Y:S01]  /*34e0*/  HGMMA.64x256x16.F32 R24, R152, gdesc[UR8].tnspB, RZ, !UPT, gsb0 ;  /* 0x43e0000898187df0 */ /* 0x000fe2000c0008ff */
[----:B------:R-:W-:Y:S01]  /*34f0*/  UIADD3 UR10, UR4, 0x80, URZ ;  /* 0x00000080040a7890 */ /* 0x000fe2000fffe03f */
[----:B------:R-:W-:-:S03]  /*3500*/  UMOV UR11, 0x40000040 ;  /* 0x40000040000b7882 */ /* 0x000fc60000000000 */
[----:B------:R-:W-:Y:S08]  /*3510*/  MUFU.EX2 R168, R168 ;  /* 0x000000a800a87308 */ /* 0x000ff00000000800 */
[----:B------:R-:W-:Y:S08]  /*3520*/  MUFU.EX2 R157, R157 ;  /* 0x0000009d009d7308 */ /* 0x000ff00000000800 */
[----:B------:R-:W0:Y:S08]  /*3530*/  MUFU.EX2 R160, R160 ;  /* 0x000000a000a07308 */ /* 0x000e300000000800 */
[----:B------:R-:W-:Y:S08]  /*3540*/  MUFU.EX2 R162, R162 ;  /* 0x000000a200a27308 */ /* 0x000ff00000000800 */
[----:B------:R-:W2:Y:S08]  /*3550*/  MUFU.EX2 R166, R166 ;  /* 0x000000a600a67308 */ /* 0x000eb00000000800 */
[----:B------:R-:W-:Y:S08]  /*3560*/  MUFU.EX2 R165, R165 ;  /* 0x000000a500a57308 */ /* 0x000ff00000000800 */
[----:B------:R-:W3:Y:S08]  /*3570*/  MUFU.EX2 R214, R214 ;  /* 0x000000d600d67308 */ /* 0x000ef00000000800 */
[----:B------:R-:W-:Y:S08]  /*3580*/  MUFU.EX2 R169, R169 ;  /* 0x000000a900a97308 */ /* 0x000ff00000000800 */
[----:B------:R-:W-:Y:S08]  /*3590*/  MUFU.EX2 R172, R172 ;  /* 0x000000ac00ac7308 */ /* 0x000ff00000000800 */
[----:B------:R-:W-:Y:S08]  /*35a0*/  MUFU.EX2 R163, R163 ;  /* 0x000000a300a37308 */ /* 0x000ff00000000800 */
[----:B------:R-:W5:Y:S08]  /*35b0*/  MUFU.EX2 R176, R176 ;  /* 0x000000b000b07308 */ /* 0x000f700000000800 */
[----:B------:R-:W-:Y:S08]  /*35c0*/  MUFU.EX2 R167, R167 ;  /* 0x000000a700a77308 */ /* 0x000ff00000000800 */
[----:B------:R-:W1:Y:S08]  /*35d0*/  MUFU.EX2 R170, R170 ;  /* 0x000000aa00aa7308 */ /* 0x000e700000000800 */
[----:B------:R-:W-:Y:S08]  /*35e0*/  MUFU.EX2 R173, R173 ;  /* 0x000000ad00ad7308 */ /* 0x000ff00000000800 */
[----:B------:R-:W1:Y:S08]  /*35f0*/  MUFU.EX2 R174, R174 ;  /* 0x000000ae00ae7308 */ /* 0x000e700000000800 */
[----:B------:R-:W-:Y:S08]  /*3600*/  MUFU.EX2 R177, R177 ;  /* 0x000000b100b17308 */ /* 0x000ff00000000800 */
[----:B------:R-:W-:Y:S08]  /*3610*/  MUFU.EX2 R216, R216 ;  /* 0x000000d800d87308 */ /* 0x000ff00000000800 */
[----:B------:R-:W-:Y:S08]  /*3620*/  MUFU.EX2 R171, R171 ;  /* 0x000000ab00ab7308 */ /* 0x000ff00000000800 */
[----:B------:R-:W1:Y:S08]  /*3630*/  MUFU.EX2 R224, R224 ;  /* 0x000000e000e07308 */ /* 0x000e700000000800 */
        /* <DEDUP_REMOVED lines=14> */
[----:B------:R-:W-:Y:S01]  /*3720*/  MUFU.EX2 R190, R190 ;  /* 0x000000be00be7308 */ /* 0x000fe20000000800 */
[----:B------:R-:W-:-:S02]  /*3730*/  WARPGROUP.DEPBAR.LE gsb0, 0x0 ;  /* 0x00008000000079c5 */ /* 0x000fc40000010000 */
[C---:B----4-:R-:W-:Y:S01]  /*3740*/  F2FP.F16.F32.PACK_AB R152, R161.reuse, R159 ;  /* 0x0000009fa198723e */ /* 0x050fe200000000ff */
[----:B------:R-:W-:Y:S01]  /*3750*/  FADD.FTZ R161, R161, R194 ;  /* 0x000000c2a1a17221 */ /* 0x000fe20000010000 */
[----:B0-----:R-:W-:Y:S01]  /*3760*/  F2FP.F16.F32.PACK_AB R153, R160, R157 ;  /* 0x0000009da099723e */ /* 0x001fe200000000ff */
[----:B------:R-:W-:Y:S01]  /*3770*/  FADD.FTZ R157, R157, R198 ;  /* 0x000000c69d9d7221 */ /* 0x000fe20000010000 */
[----:B------:R-:W-:Y:S01]  /*3780*/  F2FP.F16.F32.PACK_AB R154, R168, R164 ;  /* 0x000000a4a89a723e */ /* 0x000fe200000000ff */
[----:B------:R-:W0:Y:S01]  /*3790*/  MUFU.EX2 R191, R191 ;  /* 0x000000bf00bf7308 */ /* 0x000e220000000800 */
[----:B--2---:R-:W-:Y:S01]  /*37a0*/  F2FP.F16.F32.PACK_AB R155, R166, R162 ;  /* 0x000000a2a69b723e */ /* 0x004fe200000000ff */
        /* <DEDUP_REMOVED lines=9> */
[----:B------:R-:W-:-:S03]  /*3840*/  UMOV UR11, 0x40000040 ;  /* 0x40000040000b7882 */ /* 0x000fc60000000000 */
[----:B------:R-:W2:Y:S01]  /*3850*/  MUFU.EX2 R207, R207 ;  /* 0x000000cf00cf7308 */ /* 0x000ea20000000800 */
[----:B------:R-:W-:Y:S02]  /*3860*/  WARPGROUP.DEPBAR.LE gsb0, 0x0 ;  /* 0x00008000000079c5 */ /* 0x000fe40000010000 */
[----:B---3--:R-:W-:Y:S01]  /*3870*/  F2FP.F16.F32.PACK_AB R152, R214, R165 ;  /* 0x000000a5d698723e */ /* 0x008fe200000000ff */
[----:B------:R-:W-:Y:S01]  /*3880*/  FADD.FTZ R165, R165, R168 ;  /* 0x000000a8a5a57221 */ /* 0x000fe20000010000 */
[----:B-----5:R-:W-:Y:S01]  /*3890*/  F2FP.F16.F32.PACK_AB R153, R176, R163 ;  /* 0x000000a3b099723e */ /* 0x020fe200000000ff */
[----:B------:R-:W-:Y:S01]  /*38a0*/  FADD.FTZ R163, R163, R166 ;  /* 0x000000a6a3a37221 */ /* 0x000fe20000010000 */
[----:B------:R-:W-:Y:S01]  /*38b0*/  F2FP.F16.F32.PACK_AB R154, R172, R169 ;  /* 0x000000a9ac9a723e */ /* 0x000fe200000000ff */
[----:B------:R-:W-:Y:S01]  /*38c0*/  FADD.FTZ R214, R214, R165 ;  /* 0x000000a5d6d67221 */ /* 0x000fe20000010000 */
[----:B-1----:R-:W-:Y:S01]  /*38d0*/  F2FP.F16.F32.PACK_AB R155, R170, R167 ;  /* 0x000000a7aa9b723e */ /* 0x002fe200000000ff */
        /* <DEDUP_REMOVED lines=46> */
[----:B0-----:R-:W-:Y:S01]  /*3bc0*/  F2FP.F16.F32.PACK_AB R153, R191, R190 ;  /* 0x000000bebf99723e */ /* 0x001fe200000000ff */
[----:B------:R-:W-:Y:S01]  /*3bd0*/  FADD.FTZ R190, R190, R185 ;  /* 0x000000b9bebe7221 */ /* 0x000fe20000010000 */
[----:B------:R-:W-:Y:S01]  /*3be0*/  F2FP.F16.F32.PACK_AB R154, R189, R186 ;  /* 0x000000babd9a723e */ /* 0x000fe200000000ff */
[----:B------:R-:W-:Y:S01]  /*3bf0*/  FADD.FTZ R187, R187, R180 ;  /* 0x000000b4bbbb7221 */ /* 0x000fe20000010000 */
[----:B--2---:R-:W-:Y:S01]  /*3c00*/  F2FP.F16.F32.PACK_AB R155, R207, R206 ;  /* 0x000000cecf9b723e */ /* 0x004fe200000000ff */
[----:B------:R-:W-:-:S02]  /*3c10*/  FADD.FTZ R191, R191, R190 ;  /* 0x000000bebfbf7221 */ /* 0x000fc40000010000 */
[----:B------:R-:W-:Y:S01]  /*3c20*/  FADD.FTZ R186, R186, R187 ;  /* 0x000000bbbaba7221 */ /* 0x000fe20000010000 */
[----:B------:R-:W-:Y:S01]  /*3c30*/  WARPGROUP.ARRIVE ;  /* 0x00000000000079c5 */ /* 0x000fe20000000000 */
[----:B------:R-:W-:-:S04]  /*3c40*/  FADD.FTZ R206, R206, R191 ;  /* 0x000000bfcece7221 */ /* 0x000fc80000010000 */
[----:B------:R-:W-:-:S08]  /*3c50*/  FADD.FTZ R207, R207, R206 ;  /* 0x000000cecfcf7221 */ /* 0x000fd00000010000 */
[----:B------:R-:W-:Y:S03]  /*3c60*/  HGMMA.64x256x16.F32 R24, R152, gdesc[UR8].tnspB, R24, gsb0 ;  /* 0x43e0000898187df0 */ /* 0x000fe60008000818 */
[----:B------:R-:W-:Y:S02]  /*3c70*/  WARPGROUP.DEPBAR.LE gsb0, 0x0 ;  /* 0x00008000000079c5 */ /* 0x000fe40000010000 */
[----:B------:R0:W-:Y:S02]  /*3c80*/  @!P1 SYNCS.ARRIVE.TRANS64.RED.A1T0 RZ, [R3+URZ], RZ ;  /* 0x000000ff03ff99a7 */ /* 0x0001e4000810043f */
[----:B0-----:R-:W-:Y:S01]  /*3c90*/  FADD.FTZ R3, R189, R186 ;  /* 0x000000babd037221 */ /* 0x001fe20000010000 */
[----:B------:R-:W-:Y:S06]  /*3ca0*/  @!P2 BRA `(.L_x_781) ;  /* 0x0000002000cca947 */ /* 0x000fec0003800000 */
[----:B------:R-:W-:Y:S01]  /*3cb0*/  IMAD.MOV.U32 R213, RZ, RZ, R156 ;  /* 0x000000ffffd57224 */ /* 0x000fe200078e009c */
[----:B------:R-:W-:Y:S01]  /*3cc0*/  UIADD3 UR4, UR53, -0x2, URZ ;  /* 0xfffffffe35047890 */ /* 0x000fe2000fffe03f */
[----:B------:R-:W-:-:S11]  /*3cd0*/  IMAD.MOV.U32 R209, RZ, RZ, R0 ;  /* 0x000000ffffd17224 */ /* 0x000fd600078e0000 */
.L_x_790:
        /* <DEDUP_REMOVED lines=10> */
.L_x_782:
[----:B------:R-:W0:Y:S01]  /*3d80*/  S2UR UR6, SR_CgaCtaId ;  /* 0x00000000000679c3 */ /* 0x000e220000008800 */
[----:B------:R-:W-:Y:S01]  /*3d90*/  UMOV UR5, 0x400 ;  /* 0x0000040000057882 */ /* 0x000fe20000000000 */
[----:B------:R-:W-:-:S05]  /*3da0*/  IMAD.U32 R0, RZ, RZ, UR37 ;  /* 0x00000025ff007e24 */ /* 0x000fca000f8e00ff */
[----:B------:R-:W-:Y:S01]  /*3db0*/  SHF.L.U32 R0, R0, 0x1f, RZ ;  /* 0x0000001f00007819 */ /* 0x000fe200000006ff */
[----:B0-----:R-:W-:-:S04]  /*3dc0*/  ULEA UR5, UR6, UR5, 0x18 ;  /* 0x0000000506057291 */ /* 0x001fc8000f8ec03f */
[----:B------:R-:W-:-:S09]  /*3dd0*/  ULEA UR5, UR36, UR5, 0x3 ;  /* 0x0000000524057291 */ /* 0x000fd2000f8e183f */
[----:B------:R0:W1:Y:S01]  /*3de0*/  SYNCS.PHASECHK.TRANS64.TRYWAIT P3, [UR5+0x32430], R0 ;  /* 0x03243000ff0075a7 */ /* 0x0000620008060145 */
[----:B------:R-:W-:Y:S05]  /*3df0*/  @!P0 BRA `(.L_x_783) ;  /* 0x0000000000048947 */ /* 0x000fea0003800000 */
[----:B------:R-:W-:Y:S01]  /*3e00*/  BPT.TRAP 0x1 ;  /* 0x000000040000795c */ /* 0x000fe20000300000 */
.L_x_783:
[----:B-1----:R-:W-:Y:S05]  /*3e10*/  @P3 BRA `(.L_x_784) ;  /* 0x0000000000083947 */ /* 0x002fea0003800000 */
[----:B------:R-:W1:Y:S02]  /*3e20*/  SYNCS.PHASECHK.TRANS64.TRYWAIT P3, [UR5+0x32430], R0 ;  /* 0x03243000ff0075a7 */ /* 0x000e640008060145 */
[----:B-1----:R-:W-:Y:S05]  /*3e30*/  @!P3 BRA `(.L_x_785) ;  /* 0x000000a0005cb947 */ /* 0x002fea0003800000 */
.L_x_784:
[----:B------:R-:W-:Y:S01]  /*3e40*/  R2UR UR52, R20 ;  /* 0x00000000143472ca */ /* 0x000fe200000e0000 */
[----:B------:R-:W-:Y:S01]  /*3e50*/  UIMAD UR6, UR36, 0x300, UR39 ;  /* 0x00000300240678a4 */ /* 0x000fe2000f8e0227 */
[----:B------:R-:W-:Y:S01]  /*3e60*/  R2UR UR53, R21 ;  /* 0x00000000153572ca */ /* 0x000fe200000e0000 */
[----:B-1----:R-:W-:Y:S01]  /*3e70*/  WARPGROUP.ARRIVE ;  /* 0x00000000000079c5 */ /* 0x002fe20000000000 */
[----:B------:R-:W-:-:S04]  /*3e80*/  UMOV UR55, 0x40000040 ;  /* 0x4000004000377882 */ /* 0x000fc80000000000 */
[----:B------:R-:W-:-:S07]  /*3e90*/  UMOV UR54, UR6 ;  /* 0x0000000600367c82 */ /* 0x000fce0008000000 */
[----:B------:R-:W-:Y:S01]  /*3ea0*/  HGMMA.64x96x16.F32 R152, gdesc[UR52], RZ, !UPT, gsb0 ;  /* 0x01600000349879f0 */ /* 0x000fe2000c0008ff */
[----:B------:R-:W-:Y:S01]  /*3eb0*/  R2UR UR52, R18 ;  /* 0x00000000123472ca */ /* 0x000fe200000e0000 */
[----:B------:R-:W-:Y:S01]  /*3ec0*/  UIADD3 UR54, UR6, 0x2, URZ ;  /* 0x0000000206367890 */ /* 0x000fe2000fffe03f */
[----:B------:R-:W-:Y:S01]  /*3ed0*/  R2UR UR53, R19 ;  /* 0x00000000133572ca */ /* 0x000fe200000e0000 */
[----:B------:R-:W-:Y:S01]  /*3ee0*/  UMOV UR55, 0x40000040 ;  /* 0x4000004000377882 */ /* 0x000fe20000000000 */
[----:B------:R-:W-:Y:S02]  /*3ef0*/  WARPGROUP.DEPBAR.LE gsb0, 0x0 ;  /* 0x00008000000079c5 */ /* 0x000fe40000010000 */
[----:B------:R-:W-:-:S09]  /*3f00*/  WARPGROUP.ARRIVE ;  /* 0x00000000000079c5 */ /* 0x000fd20000000000 */
[----:B------:R-:W-:Y:S01]  /*3f10*/  HGMMA.64x96x16.F32 R152, gdesc[UR52], R152, gsb0 ;  /* 0x01600000349879f0 */ /* 0x000fe20008000898 */
        /* <DEDUP_REMOVED lines=13> */
[----:B------:R-:W-:Y:S03]  /*3ff0*/  HGMMA.64x96x16.F32 R152, gdesc[UR52], R152, gsb0 ;  /* 0x01600000349879f0 */ /* 0x000fe60008000898 */
[----:B------:R-:W-:Y:S02]  /*4000*/  WARPGROUP.DEPBAR.LE gsb0, 0x0 ;  /* 0x00008000000079c5 */ /* 0x000fe40000010000 */
[----:B------:R-:W-:Y:S05]  /*4010*/  @!P0 BRA `(.L_x_786) ;  /* 0x0000000000048947 */ /* 0x000fea0003800000 */
[----:B------:R-:W-:Y:S01]  /*4020*/  BPT.TRAP 0x1 ;  /* 0x000000040000795c */ /* 0x000fe20000300000 */
.L_x_786:
[----:B------:R1:W2:Y:S01]  /*4030*/  SYNCS.PHASECHK.TRANS64.TRYWAIT P3, [UR5+0x32450], R0 ;  /* 0x03245000ff0075a7 */ /* 0x0002a20008060145 */
[----:B------:R-:W-:Y:S05]  /*4040*/  @!P0 BRA `(.L_x_787) ;  /* 0x0000000000048947 */ /* 0x000fea0003800000 */
[----:B------:R-:W-:Y:S01]  /*4050*/  BPT.TRAP 0x1 ;  /* 0x000000040000795c */ /* 0x000fe20000300000 */
.L_x_787:
[----:B--2---:R-:W-:Y:S05]  /*4060*/  @P3 BRA `(.L_x_788) ;  /* 0x0000000000083947 */ /* 0x004fea0003800000 */
[----:B------:R-:W2:Y:S02]  /*4070*/  SYNCS.PHASECHK.TRANS64.TRYWAIT P3, [UR5+0x32450], R0 ;  /* 0x03245000ff0075a7 */ /* 0x000ea40008060145 */
[----:B--2---:R-:W-:Y:S05]  /*4080*/  @!P3 BRA `(.L_x_789) ;  /* 0x0000009c00e0b947 */ /* 0x004fea0003800000 */
.L_x_788:
[----:B------:R-:W-:Y:S01]  /*4090*/  R2UR UR52, R4 ;  /* 0x00000000043472ca */ /* 0x000fe200000e0000 */
[----:B------:R-:W-:Y:S01]  /*40a0*/  UIMAD UR6, UR36, 0xc00, UR38 ;  /* 0x00000c00240678a4 */ /* 0x000fe2000f8e0226 */
[----:B------:R-:W-:Y:S01]  /*40b0*/  R2UR UR53, R5 ;  /* 0x00000000053572ca */ /* 0x000fe200000e0000 */
[----:B------:R-:W-:Y:S01]  /*40c0*/  WARPGROUP.ARRIVE ;  /* 0x00000000000079c5 */ /* 0x000fe20000000000 */
[----:B------:R-:W-:Y:S01]  /*40d0*/  UMOV UR55, 0x40000040 ;  /* 0x4000004000377882 */ /* 0x000fe20000000000 */
[----:B------:R-:W-:-:S04]  /*40e0*/  UIADD3 UR10, UR6, 0x302, URZ ;  /* 0x00000302060a7890 */ /* 0x000fc8000fffe03f */
[----:B------:R-:W3:Y:S01]  /*40f0*/  S2R R216, SR_TID.X ;  /* 0x0000000000d87919 */ /* 0x000ee20000002100 */
[----:B------:R-:W-:Y:S01]  /*4100*/  UMOV UR11, 0x40000040 ;  /* 0x40000040000b7882 */ /* 0x000fe20000000000 */
[----:B------:R-:W-:Y:S01]  /*4110*/  UMOV UR54, UR6 ;  /* 0x0000000600367c82 */ /* 0x000fe20008000000 */
[----:B------:R-:W-:Y:S01]  /*4120*/  UIADD3 UR14, UR6, 0x304, URZ ;  /* 0x00000304060e7890 */ /* 0x000fe2000fffe03f */
[----:B------:R-:W-:Y:S01]  /*4130*/  UMOV UR15, 0x40000040 ;  /* 0x40000040000f7882 */ /* 0x000fe20000000000 */
[----:B------:R-:W-:Y:S01]  /*4140*/  UIADD3 UR18, UR6, 0x306, URZ ;  /* 0x0000030606127890 */ /* 0x000fe2000fffe03f */
[----:B------:R-:W-:Y:S01]  /*4150*/  UMOV UR19, 0x40000040 ;  /* 0x4000004000137882 */ /* 0x000fe20000000000 */
[----:B------:R-:W-:Y:S01]  /*4160*/  HGMMA.64x96x16.F32 R152, gdesc[UR52], R152, gsb0 ;  /* 0x01600000349879f0 */ /* 0x000fe20008000898 */
[----:B------:R-:W-:Y:S01]  /*4170*/  R2UR UR52, R6 ;  /* 0x00000000063472ca */ /* 0x000fe200000e0000 */
[----:B------:R-:W-:Y:S01]  /*4180*/  UIADD3 UR54, UR6, 0x2, URZ ;  /* 0x0000000206367890 */ /* 0x000fe2000fffe03f */
[----:B------:R-:W-:Y:S01]  /*4190*/  R2UR UR53, R7 ;  /* 0x00000000073572ca */ /* 0x000fe200000e0000 */
[----:B------:R-:W-:Y:S01]  /*41a0*/  UMOV UR55, 0x40000040 ;  /* 0x4000004000377882 */ /* 0x000fe20000000000 */
[----:B------:R-:W-:Y:S01]  /*41b0*/  UIADD3 UR22, UR6, 0x600, URZ ;  /* 0x0000060006167890 */ /* 0x000fe2000fffe03f */
        /* <DEDUP_REMOVED lines=12> */
[----:B---3--:R-:W-:Y:S01]  /*4280*/  SHF.R.U32.HI R224, RZ, 0x7, R216 ;  /* 0x00000007ffe07819 */ /* 0x008fe200000116d8 */
[----:B------:R-:W-:Y:S01]  /*4290*/  UMOV UR51, 0x40000040 ;  /* 0x4000004000337882 */ /* 0x000fe20000000000 */
[----:B------:R-:W-:-:S02]  /*42a0*/  WARPGROUP.DEPBAR.LE gsb0, 0x0 ;  /* 0x00008000000079c5 */ /* 0x000fc40000010000 */
[----:B------:R-:W-:-:S06]  /*42b0*/  WARPGROUP.ARRIVE ;  /* 0x00000000000079c5 */ /* 0x000fcc0000000000 */
        /* <DEDUP_REMOVED lines=22> */
[----:B------:R-:W-:Y:S01]  /*4420*/  UIADD3 UR54, UR6, 0x906, URZ ;  /* 0x0000090606367890 */ /* 0x000fe2000fffe03f */
[----:B------:R-:W-:Y:S01]  /*4430*/  UMOV UR52, UR56 ;  /* 0x0000003800347c82 */ /* 0x000fe20008000000 */
[----:B------:R-:W-:Y:S01]  /*4440*/  UMOV UR53, UR57 ;  /* 0x0000003900357c82 */ /* 0x000fe20008000000 */
[----:B------:R-:W-:Y:S01]  /*4450*/  UMOV UR55, 0x40000040 ;  /* 0x4000004000377882 */ /* 0x000fe20000000000 */
[----:B------:R-:W-:Y:S01]  /*4460*/  ULDC UR6, c[0x0][0xa80] ;  /* 0x0002a00000067ab9 */ /* 0x000fe20000000800 */
[----:B------:R-:W-:Y:S02]  /*4470*/  WARPGROUP.DEPBAR.LE gsb0, 0x0 ;  /* 0x00008000000079c5 */ /* 0x000fe40000010000 */
[----:B------:R-:W-:-:S06]  /*4480*/  WARPGROUP.ARRIVE ;  /* 0x00000000000079c5 */ /* 0x000fcc0000000000 */
[----:B------:R-:W-:Y:S01]  /*4490*/  HGMMA.64x96x16.F32 R152, gdesc[UR8], R152, gsb0 ;  /* 0x01600000089879f0 */ /* 0x000fe20008000898 */
[----:B------:R-:W-:Y:S02]  /*44a0*/  UMOV UR11, 0x40000040 ;  /* 0x40000040000b7882 */ /* 0x000fe40000000000 */
        /* <DEDUP_REMOVED lines=31> */
[----:B012---:R-:W-:-:S04]  /*46a0*/  FMNMX.FTZ R0, R152, R209, !PT ;  /* 0x000000d198007209 */ /* 0x007fc80007810000 */
        /* <DEDUP_REMOVED lines=42> */
[----:B------:R-:W0:Y:S01]  /*4950*/  SHFL.BFLY PT, R215, R206, 0x2, 0x1f ;  /* 0x0c401f00ced77f89 */ /* 0x000e2200000e0000 */
[----:B------:R-:W-:-:S04]  /*4960*/  FMNMX.FTZ R211, R191, R0, !PT ;  /* 0x00000000bfd37209 */ /* 0x000fc80007810000 */
[----:B------:R-:W-:-:S04]  /*4970*/  FMNMX.FTZ R0, R194, R211, !PT ;  /* 0x000000d3c2007209 */ /* 0x000fc80007810000 */
[----:B------:R-:W-:-:S04]  /*4980*/  FMNMX.FTZ R211, R195, R0, !PT ;  /* 0x00000000c3d37209 */ /* 0x000fc80007810000 */
[----:B------:R-:W-:-:S04]  /*4990*/  FMNMX.FTZ R0, R198, R211, !PT ;  /* 0x000000d3c6007209 */ /* 0x000fc80007810000 */
[----:B------:R-:W-:-:S05]  /*49a0*/  FMNMX.FTZ R208, R199, R0, !PT ;  /* 0x00000000c7d07209 */ /* 0x000fca0007810000 */
[----:B------:R-:W1:Y:S01]  /*49b0*/  SHFL.BFLY PT, R211, R208, 0x2, 0x1f ;  /* 0x0c401f00d0d37f89 */ /* 0x000e6200000e0000 */
[----:B0-----:R-:W-:-:S05]  /*49c0*/  FMNMX.FTZ R215, R206, R215, !PT ;  /* 0x000000d7ced77209 */ /* 0x001fca0007810000 */
[----:B------:R-:W0:Y:S01]  /*49d0*/  SHFL.BFLY PT, R0, R215, 0x1, 0x1f ;  /* 0x0c201f00d7007f89 */ /* 0x000e2200000e0000 */
[----:B-1----:R-:W-:-:S05]  /*49e0*/  FMNMX.FTZ R210, R208, R211, !PT ;  /* 0x000000d3d0d27209 */ /* 0x002fca0007810000 */
[----:B------:R-:W1:Y:S01]  /*49f0*/  SHFL.BFLY PT, R217, R210, 0x1, 0x1f ;  /* 0x0c201f00d2d97f89 */ /* 0x000e6200000e0000 */
[----:B0-----:R-:W-:-:S05]  /*4a00*/  FMNMX.FTZ R0, R215, R0, !PT ;  /* 0x00000000d7007209 */ /* 0x001fca0007810000 */
[C---:B------:R-:W-:Y:S01]  /*4a10*/  FMUL.FTZ R211, R0.reuse, UR6 ;  /* 0x0000000600d37c20 */ /* 0x040fe20008410000 */
[----:B------:R-:W-:-:S03]  /*4a20*/  FADD.FTZ R206, -R0, R209 ;  /* 0x000000d100ce7221 */ /* 0x000fc60000010100 */
[--C-:B------:R-:W-:Y:S01]  /*4a30*/  FFMA.FTZ R209, R153, UR6, -R211.reuse ;  /* 0x0000000699d17c23 */ /* 0x100fe200080108d3 */
[--C-:B------:R-:W-:Y:S01]  /*4a40*/  FFMA.FTZ R153, R156, UR6, -R211.reuse ;  /* 0x000000069c997c23 */ /* 0x100fe200080108d3 */
[--C-:B------:R-:W-:Y:S01]  /*4a50*/  FFMA.FTZ R214, R152, UR6, -R211.reuse ;  /* 0x0000000698d67c23 */ /* 0x100fe200080108d3 */
[----:B------:R-:W-:Y:S01]  /*4a60*/  FMUL.FTZ R206, R206, UR6 ;  /* 0x00000006cece7c20 */ /* 0x000fe20008410000 */
        /* <DEDUP_REMOVED lines=9> */
[----:B-1----:R-:W-:Y:S01]  /*4b00*/  FMNMX.FTZ R156, R210, R217, !PT ;  /* 0x000000d9d29c7209 */ /* 0x002fe20007810000 */
[----:B------:R-:W1:Y:S01]  /*4b10*/  MUFU.EX2 R206, R206 ;  /* 0x000000ce00ce7308 */ /* 0x000e620000000800 */
[----:B0-----:R-:W-:Y:S01]  /*4b20*/  IMAD.U32 R214, RZ, RZ, UR5 ;  /* 0x00000005ffd67e24 */ /* 0x001fe2000f8e00ff */
[----:B------:R-:W-:Y:S01]  /*4b30*/  UIMAD UR5, UR36, 0xc00, UR7 ;  /* 0x00000c00240578a4 */ /* 0x000fe2000f8e0207 */
[----:B------:R-:W-:Y:S01]  /*4b40*/  FFMA.FTZ R173, R173, UR6, -R211 ;  /* 0x00000006adad7c23 */ /* 0x000fe200080108d3 */
[C---:B------:R-:W-:Y:S01]  /*4b50*/  FADD.FTZ R152, -R156.reuse, R213 ;  /* 0x000000d59c987221 */ /* 0x040fe20000010100 */
[----:B------:R-:W-:Y:S01]  /*4b60*/  FMUL.FTZ R217, R156, UR6 ;  /* 0x000000069cd97c20 */ /* 0x000fe20008410000 */
[--C-:B------:R-:W-:Y:S01]  /*4b70*/  FFMA.FTZ R176, R176, UR6, -R211.reuse ;  /* 0x00000006b0b07c23 */ /* 0x100fe200080108d3 */
[----:B------:R-:W-:Y:S01]  /*4b80*/  FFMA.FTZ R177, R177, UR6, -R211 ;  /* 0x00000006b1b17c23 */ /* 0x000fe200080108d3 */
[----:B------:R-:W-:Y:S01]  /*4b90*/  FMUL.FTZ R212, R152, UR6 ;  /* 0x0000000698d47c20 */ /* 0x000fe20008410000 */
[----:B------:R-:W-:-:S02]  /*4ba0*/  @!P1 VIADD R152, R214, 0x32440 ;  /* 0x00032440d6989836 */ /* 0x000fc40000000000 */
[--C-:B------:R-:W-:Y:S01]  /*4bb0*/  FFMA.FTZ R216, R158, UR6, -R217.reuse ;  /* 0x000000069ed87c23 */ /* 0x100fe200080108d9 */
[----:B------:R-:W-:Y:S01]  /*4bc0*/  IADD3 R158, -R224, 0xb, RZ ;  /* 0x0000000be09e7810 */ /* 0x000fe20007ffe1ff */
[----:B------:R0:W-:Y:S01]  /*4bd0*/  MUFU.EX2 R210, R153 ;  /* 0x0000009900d27308 */ /* 0x0001e20000000800 */
[--C-:B------:R-:W-:Y:S01]  /*4be0*/  FFMA.FTZ R213, R154, UR6, -R217.reuse ;  /* 0x000000069ad57c23 */ /* 0x100fe200080108d9 */
[----:B------:R-:W-:Y:S01]  /*4bf0*/  @!P1 PRMT R152, RZ, 0x654, R152 ;  /* 0x00000654ff989816 */ /* 0x000fe20000000098 */
[--C-:B------:R-:W-:Y:S01]  /*4c00*/  FFMA.FTZ R215, R155, UR6, -R217.reuse ;  /* 0x000000069bd77c23 */ /* 0x100fe200080108d9 */
[--C-:B------:R-:W-:Y:S01]  /*4c10*/  FFMA.FTZ R159, R159, UR6, -R217.reuse ;  /* 0x000000069f9f7c23 */ /* 0x100fe200080108d9 */
[----:B------:R2:W-:Y:S06]  /*4c20*/  BAR.ARV R158, 0x100 ;  /* 0x0004009e0000751d */ /* 0x0005ec0000002000 */
[----:B0-----:R-:W-:Y:S01]  /*4c30*/  VIADD R153, R224, 0x8 ;  /* 0x00000008e0997836 */ /* 0x001fe20000000000 */
[----:B------:R0:W-:Y:S01]  /*4c40*/  @!P1 SYNCS.ARRIVE.TRANS64.RED.A1T0 RZ, [R152+URZ], RZ ;  /* 0x000000ff98ff99a7 */ /* 0x0001e2000810043f */
[----:B------:R-:W3:Y:S01]  /*4c50*/  MUFU.EX2 R212, R212 ;  /* 0x000000d400d47308 */ /* 0x000ee20000000800 */
[-C--:B-1----:R-:W-:Y:S01]  /*4c60*/  FMUL.FTZ R24, R24, R206.reuse ;  /* 0x000000ce18187220 */ /* 0x082fe20000410000 */
[-C--:B------:R-:W-:Y:S01]  /*4c70*/  FMUL.FTZ R25, R25, R206.reuse ;  /* 0x000000ce19197220 */ /* 0x080fe20000410000 */
[-C--:B------:R-:W-:Y:S01]  /*4c80*/  FMUL.FTZ R28, R28, R206.reuse ;  /* 0x000000ce1c1c7220 */ /* 0x080fe20000410000 */
[-C--:B------:R-:W-:Y:S01]  /*4c90*/  FMUL.FTZ R29, R29, R206.reuse ;  /* 0x000000ce1d1d7220 */ /* 0x080fe20000410000 */
[-C--:B------:R-:W-:Y:S01]  /*4ca0*/  FMUL.FTZ R32, R32, R206.reuse ;  /* 0x000000ce20207220 */ /* 0x080fe20000410000 */
[-C--:B------:R-:W-:Y:S01]  /*4cb0*/  FMUL.FTZ R33, R33, R206.reuse ;  /* 0x000000ce21217220 */ /* 0x080fe20000410000 */
[-C--:B------:R-:W-:Y:S01]  /*4cc0*/  FMUL.FTZ R36, R36, R206.reuse ;  /* 0x000000ce24247220 */ /* 0x080fe20000410000 */
[----:B------:R-:W0:Y:S01]  /*4cd0*/  MUFU.EX2 R209, R209 ;  /* 0x000000d100d17308 */ /* 0x000e220000000800 */
[-C--:B------:R-:W-:Y:S01]  /*4ce0*/  FMUL.FTZ R37, R37, R206.reuse ;  /* 0x000000ce25257220 */ /* 0x080fe20000410000 */
        /* <DEDUP_REMOVED lines=22> */
[----:B------:R-:W4:Y:S01]  /*4e50*/  MUFU.EX2 R215, R215 ;  /* 0x000000d700d77308 */ /* 0x000f220000000800 */
[----:B------:R4:W-:Y:S01]  /*4e60*/  BAR.SYNC.DEFER_BLOCKING R153, 0x100 ;  /* 0x000400990000751d */ /* 0x0009e20000010000 */
        /* <DEDUP_REMOVED lines=38> */
[-C--:B---3--:R-:W-:Y:S01]  /*50d0*/  FMUL.FTZ R26, R26, R212.reuse ;  /* 0x000000d41a1a7220 */ /* 0x088fe20000410000 */
        /* <DEDUP_REMOVED lines=63> */
[----:B0-----:R-:W-:Y:S01]  /*54d0*/  F2FP.F16.F32.PACK_AB R152, R209, R208 ;  /* 0x000000d0d198723e */ /* 0x001fe200000000ff */
[----:B------:R-:W-:Y:S01]  /*54e0*/  UMOV UR10, UR5 ;  /* 0x00000005000a7c82 */ /* 0x000fe20008000000 */
[----:B-1----:R-:W-:Y:S01]  /*54f0*/  F2FP.F16.F32.PACK_AB R154, R157, R210 ;  /* 0x000000d29d9a723e */ /* 0x002fe200000000ff */
[--C-:B------:R-:W-:Y:S01]  /*5500*/  FFMA.FTZ R162, R162, UR6, -R217.reuse ;  /* 0x00000006a2a27c23 */ /* 0x100fe200080108d9 */
[----:B----4-:R-:W-:Y:S01]  /*5510*/  F2FP.F16.F32.PACK_AB R153, R215, R213 ;  /* 0x000000d5d799723e */ /* 0x010fe200000000ff */
[--C-:B------:R-:W-:Y:S01]  /*5520*/  FFMA.FTZ R163, R163, UR6, -R217.reuse ;  /* 0x00000006a3a37c23 */ /* 0x100fe200080108d9 */
[----:B-----5:R-:W-:Y:S01]  /*5530*/  F2FP.F16.F32.PACK_AB R155, R159, R216 ;  /* 0x000000d89f9b723e */ /* 0x020fe200000000ff */
[--C-:B------:R-:W-:Y:S01]  /*5540*/  FFMA.FTZ R166, R166, UR6, -R217.reuse ;  /* 0x00000006a6a67c23 */ /* 0x100fe200080108d9 */
[--C-:B------:R-:W-:Y:S01]  /*5550*/  FFMA.FTZ R167, R167, UR6, -R217.reuse ;  /* 0x00000006a7a77c23 */ /* 0x100fe200080108d9 */
[----:B------:R-:W-:Y:S01]  /*5560*/  MUFU.EX2 R160, R160 ;  /* 0x000000a000a07308 */ /* 0x000fe20000000800 */
[----:B------:R-:W-:Y:S01]  /*5570*/  WARPGROUP.ARRIVE ;  /* 0x00000000000079c5 */ /* 0x000fe20000000000 */
[--C-:B------:R-:W-:Y:S01]  /*5580*/  FFMA.FTZ R170, R170, UR6, -R217.reuse ;  /* 0x00000006aaaa7c23 */ /* 0x100fe200080108d9 */
[--C-:B------:R-:W-:Y:S01]  /*5590*/  FFMA.FTZ R171, R171, UR6, -R217.reuse ;  /* 0x00000006abab7c23 */ /* 0x100fe200080108d9 */
[--C-:B------:R-:W-:Y:S01]  /*55a0*/  FFMA.FTZ R174, R174, UR6, -R217.reuse ;  /* 0x00000006aeae7c23 */ /* 0x100fe200080108d9 */
[----:B------:R-:W-:Y:S01]  /*55b0*/  FFMA.FTZ R175, R175, UR6, -R217 ;  /* 0x00000006afaf7c23 */ /* 0x000fe200080108d9 */
[--C-:B------:R-:W-:Y:S01]  /*55c0*/  FFMA.FTZ R180, R180, UR6, -R211.reuse ;  /* 0x00000006b4b47c23 */ /* 0x100fe200080108d3 */
[----:B------:R-:W-:Y:S01]  /*55d0*/  HGMMA.64x256x16.F32 R24, R152, gdesc[UR8].tnspB, R24, gsb0 ;  /* 0x43e0000898187df0 */ /* 0x000fe20008000818 */
[----:B------:R-:W0:Y:S01]  /*55e0*/  MUFU.EX2 R161, R161 ;  /* 0x000000a100a17308 */ /* 0x000e220000000800 */
[----:B------:R-:W-:Y:S01]  /*55f0*/  UIADD3 UR10, UR5, 0x80, URZ ;  /* 0x00000080050a7890 */ /* 0x000fe2000fffe03f */
[----:B------:R-:W-:Y:S01]  /*5600*/  FFMA.FTZ R181, R181, UR6, -R211 ;  /* 0x00000006b5b57c23 */ /* 0x000fe200080108d3 */
[----:B------:R-:W-:Y:S01]  /*5610*/  UMOV UR11, 0x40000040 ;  /* 0x40000040000b7882 */ /* 0x000fe20000000000 */
[--C-:B------:R-:W-:Y:S01]  /*5620*/  FFMA.FTZ R178, R178, UR6, -R217.reuse ;  /* 0x00000006b2b27c23 */ /* 0x100fe200080108d9 */
[--C-:B------:R-:W-:Y:S01]  /*5630*/  FFMA.FTZ R179, R179, UR6, -R217.reuse ;  /* 0x00000006b3b37c23 */ /* 0x100fe200080108d9 */
[--C-:B------:R-:W-:Y:S01]  /*5640*/  FFMA.FTZ R182, R182, UR6, -R217.reuse ;  /* 0x00000006b6b67c23 */ /* 0x100fe200080108d9 */
[----:B------:R-:W-:Y:S01]  /*5650*/  FFMA.FTZ R183, R183, UR6, -R217 ;  /* 0x00000006b7b77c23 */ /* 0x000fe200080108d9 */
[----:B------:R-:W-:Y:S01]  /*5660*/  MUFU.EX2 R164, R164 ;  /* 0x000000a400a47308 */ /* 0x000fe20000000800 */
[--C-:B------:R-:W-:Y:S01]  /*5670*/  FFMA.FTZ R184, R184, UR6, -R211.reuse ;  /* 0x00000006b8b87c23 */ /* 0x100fe200080108d3 */
[--C-:B------:R-:W-:Y:S01]  /*5680*/  FFMA.FTZ R185, R185, UR6, -R211.reuse ;  /* 0x00000006b9b97c23 */ /* 0x100fe200080108d3 */
[--C-:B------:R-:W-:Y:S01]  /*5690*/  FFMA.FTZ R188, R188, UR6, -R211.reuse ;  /* 0x00000006bcbc7c23 */ /* 0x100fe200080108d3 */
[----:B------:R-:W-:Y:S01]  /*56a0*/  FFMA.FTZ R189, R189, UR6, -R211 ;  /* 0x00000006bdbd7c23 */ /* 0x000fe200080108d3 */
[--C-:B------:R-:W-:Y:S01]  /*56b0*/  FFMA.FTZ R186, R186, UR6, -R217.reuse ;  /* 0x00000006baba7c23 */ /* 0x100fe200080108d9 */
[--C-:B------:R-:W-:Y:S01]  /*56c0*/  FFMA.FTZ R187, R187, UR6, -R217.reuse ;  /* 0x00000006bbbb7c23 */ /* 0x100fe200080108d9 */
[--C-:B------:R-:W-:Y:S01]  /*56d0*/  FFMA.FTZ R190, R190, UR6, -R217.reuse ;  /* 0x00000006bebe7c23 */ /* 0x100fe200080108d9 */
[----:B------:R-:W1:Y:S01]  /*56e0*/  MUFU.EX2 R165, R165 ;  /* 0x000000a500a57308 */ /* 0x000e620000000800 */
        /* <DEDUP_REMOVED lines=10> */
[----:B------:R-:W-:Y:S01]  /*5790*/  FFMA.FTZ R206, R206, R3, R208 ;  /* 0x00000003cece7223 */ /* 0x000fe200000100d0 */
[----:B------:R-:W-:Y:S01]  /*57a0*/  FFMA.FTZ R212, R212, R207, R213 ;  /* 0x000000cfd4d47223 */ /* 0x000fe200000100d5 */
[----:B------:R-:W-:-:S02]  /*57b0*/  @!P1 VIADD R214, R214, 0x32460 ;  /* 0x00032460d6d69836 */ /* 0x000fc40000000000 */
[----:B------:R-:W-:Y:S01]  /*57c0*/  FADD.FTZ R209, R209, R206 ;  /* 0x000000ced1d17221 */ /* 0x000fe20000010000 */
[----:B------:R-:W3:Y:S01]  /*57d0*/  MUFU.EX2 R163, R163 ;  /* 0x000000a300a37308 */ /* 0x000ee20000000800 */
[----:B------:R-:W-:Y:S01]  /*57e0*/  FADD.FTZ R215, R215, R212 ;  /* 0x000000d4d7d77221 */ /* 0x000fe20000010000 */
[----:B------:R-:W-:Y:S01]  /*57f0*/  @!P1 PRMT R214, RZ, 0x654, R214 ;  /* 0x00000654ffd69816 */ /* 0x000fe200000000d6 */
[----:B------:R-:W-:Y:S01]  /*5800*/  FADD.FTZ R210, R210, R209 ;  /* 0x000000d1d2d27221 */ /* 0x000fe20000010000 */
[----:B------:R-:W-:Y:S02]  /*5810*/  IMAD.MOV.U32 R213, RZ, RZ, R156 ;  /* 0x000000ffffd57224 */ /* 0x000fe400078e009c */
[----:B------:R-:W-:Y:S01]  /*5820*/  FADD.FTZ R216, R216, R215 ;  /* 0x000000d7d8d87221 */ /* 0x000fe20000010000 */
[----:B------:R-:W-:Y:S02]  /*5830*/  IMAD.MOV.U32 R209, RZ, RZ, R0 ;  /* 0x000000ffffd17224 */ /* 0x000fe400078e0000 */
[----:B------:R-:W-:Y:S01]  /*5840*/  FADD.FTZ R157, R157, R210 ;  /* 0x000000d29d9d7221 */ /* 0x000fe20000010000 */
[----:B------:R-:W-:Y:S01]  /*5850*/  MUFU.EX2 R166, R166 ;  /* 0x000000a600a67308 */ /* 0x000fe20000000800 */
[----:B------:R-:W-:-:S07]  /*5860*/  FADD.FTZ R159, R159, R216 ;  /* 0x000000d89f9f7221 */ /* 0x000fce0000010000 */
[----:B------:R-:W4:Y:S08]  /*5870*/  MUFU.EX2 R167, R167 ;  /* 0x000000a700a77308 */ /* 0x000f300000000800 */
[----:B------:R-:W-:Y:S08]  /*5880*/  MUFU.EX2 R168, R168 ;  /* 0x000000a800a87308 */ /* 0x000ff00000000800 */
[----:B------:R-:W5:Y:S08]  /*5890*/  MUFU.EX2 R169, R169 ;  /* 0x000000a900a97308 */ /* 0x000f700000000800 */
[----:B------:R-:W-:Y:S08]  /*58a0*/  MUFU.EX2 R172, R172 ;  /* 0x000000ac00ac7308 */ /* 0x000ff00000000800 */
[----:B------:R-:W2:Y:S08]  /*58b0*/  MUFU.EX2 R173, R173 ;  /* 0x000000ad00ad7308 */ /* 0x000eb00000000800 */
        /* <DEDUP_REMOVED lines=22> */
[----:B------:R-:W-:Y:S01]  /*5a20*/  MUFU.EX2 R196, R196 ;  /* 0x000000c400c47308 */ /* 0x000fe20000000800 */
[----:B------:R-:W-:-:S02]  /*5a30*/  WARPGROUP.DEPBAR.LE gsb0, 0x0 ;  /* 0x00008000000079c5 */ /* 0x000fc40000010000 */
[----:B0-----:R-:W-:-:S05]  /*5a40*/  F2FP.F16.F32.PACK_AB R152, R161, R160 ;  /* 0x000000a0a198723e */ /* 0x001fca00000000ff */
[----:B------:R-:W0:Y:S01]  /*5a50*/  MUFU.EX2 R197, R197 ;  /* 0x000000c500c57308 */ /* 0x000e220000000800 */
[----:B-1----:R-:W-:Y:S01]  /*5a60*/  F2FP.F16.F32.PACK_AB R154, R165, R164 ;  /* 0x000000a4a59a723e */ /* 0x002fe200000000ff */
[----:B------:R-:W-:Y:S01]  /*5a70*/  FADD.FTZ R160, R160, R157 ;  /* 0x0000009da0a07221 */ /* 0x000fe20000010000 */
[----:B---3--:R-:W-:Y:S01]  /*5a80*/  F2FP.F16.F32.PACK_AB R153, R163, R162 ;  /* 0x000000a2a399723e */ /* 0x008fe200000000ff */
[----:B------:R-:W-:Y:S01]  /*5a90*/  FADD.FTZ R162, R162, R159 ;  /* 0x0000009fa2a27221 */ /* 0x000fe20000010000 */
[----:B----4-:R-:W-:Y:S01]  /*5aa0*/  F2FP.F16.F32.PACK_AB R155, R167, R166 ;  /* 0x000000a6a79b723e */ /* 0x010fe200000000ff */
[----:B------:R-:W-:Y:S02]  /*5ab0*/  FADD.FTZ R161, R161, R160 ;  /* 0x000000a0a1a17221 */ /* 0x000fe40000010000 */
[----:B------:R-:W-:Y:S01]  /*5ac0*/  MUFU.EX2 R194, R194 ;  /* 0x000000c200c27308 */ /* 0x000fe20000000800 */
[----:B------:R-:W-:Y:S01]  /*5ad0*/  WARPGROUP.ARRIVE ;  /* 0x00000000000079c5 */ /* 0x000fe20000000000 */
[----:B------:R-:W-:Y:S01]  /*5ae0*/  FADD.FTZ R163, R163, R162 ;  /* 0x000000a2a3a37221 */ /* 0x000fe20000010000 */
[----:B------:R-:W-:-:S03]  /*5af0*/  FADD.FTZ R164, R164, R161 ;  /* 0x000000a1a4a47221 */ /* 0x000fc60000010000 */
[----:B------:R-:W-:Y:S01]  /*5b00*/  FADD.FTZ R166, R166, R163 ;  /* 0x000000a3a6a67221 */ /* 0x000fe20000010000 */
[----:B------:R-:W-:Y:S01]  /*5b10*/  HGMMA.64x256x16.F32 R24, R152, gdesc[UR8].tnspB, R24, gsb0 ;  /* 0x43e0000898187df0 */ /* 0x000fe20008000818 */
[----:B------:R-:W-:Y:S01]  /*5b20*/  UIADD3 UR10, UR5, 0x100, URZ ;  /* 0x00000100050a7890 */ /* 0x000fe2000fffe03f */
[----:B------:R-:W1:Y:S01]  /*5b30*/  MUFU.EX2 R195, R195 ;  /* 0x000000c300c37308 */ /* 0x000e620000000800 */
[----:B------:R-:W-:Y:S01]  /*5b40*/  UMOV UR11, 0x40000040 ;  /* 0x40000040000b7882 */ /* 0x000fe20000000000 */
[----:B------:R-:W-:Y:S01]  /*5b50*/  FADD.FTZ R165, R165, R164 ;  /* 0x000000a4a5a57221 */ /* 0x000fe20000010000 */
[----:B------:R-:W-:-:S05]  /*5b60*/  FADD.FTZ R167, R167, R166 ;  /* 0x000000a6a7a77221 */ /* 0x000fca0000010000 */
[----:B------:R-:W-:Y:S08]  /*5b70*/  MUFU.EX2 R198, R198 ;  /* 0x000000c600c67308 */ /* 0x000ff00000000800 */
[----:B------:R-:W3:Y:S01]  /*5b80*/  MUFU.EX2 R199, R199 ;  /* 0x000000c700c77308 */ /* 0x000ee20000000800 */
[----:B------:R-:W-:Y:S02]  /*5b90*/  WARPGROUP.DEPBAR.LE gsb0, 0x0 ;  /* 0x00008000000079c5 */ /* 0x000fe40000010000 */
[----:B-----5:R-:W-:Y:S01]  /*5ba0*/  F2FP.F16.F32.PACK_AB R152, R169, R168 ;  /* 0x000000a8a998723e */ /* 0x020fe200000000ff */
[----:B------:R-:W-:Y:S01]  /*5bb0*/  FADD.FTZ R168, R168, R165 ;  /* 0x000000a5a8a87221 */ /* 0x000fe20000010000 */
[----:B--2---:R-:W-:-:S02]  /*5bc0*/  F2FP.F16.F32.PACK_AB R154, R173, R172 ;  /* 0x000000acad9a723e */ /* 0x004fc400000000ff */
[----:B------:R-:W-:Y:S01]  /*5bd0*/  F2FP.F16.F32.PACK_AB R153, R171, R170 ;  /* 0x000000aaab99723e */ /* 0x000fe200000000ff */
[----:B------:R-:W-:Y:S01]  /*5be0*/  FADD.FTZ R170, R170, R167 ;  /* 0x000000a7aaaa7221 */ /* 0x000fe20000010000 */
[----:B------:R-:W-:Y:S01]  /*5bf0*/  F2FP.F16.F32.PACK_AB R155, R175, R174 ;  /* 0x000000aeaf9b723e */ /* 0x000fe200000000ff */
[----:B------:R-:W-:Y:S02]  /*5c00*/  FADD.FTZ R169, R169, R168 ;  /* 0x000000a8a9a97221 */ /* 0x000fe40000010000 */
[----:B------:R-:W-:Y:S01]  /*5c10*/  FADD.FTZ R171, R171, R170 ;  /* 0x000000aaabab7221 */ /* 0x000fe20000010000 */
[----:B------:R-:W-:Y:S01]  /*5c20*/  WARPGROUP.ARRIVE ;  /* 0x00000000000079c5 */ /* 0x000fe20000000000 */
[----:B------:R-:W-:Y:S02]  /*5c30*/  FADD.FTZ R172, R172, R169 ;  /* 0x000000a9acac7221 */ /* 0x000fe40000010000 */
[----:B------:R-:W-:Y:S02]  /*5c40*/  FADD.FTZ R174, R174, R171 ;  /* 0x000000abaeae7221 */ /* 0x000fe40000010000 */
[----:B------:R-:W-:Y:S01]  /*5c50*/  FADD.FTZ R173, R173, R172 ;  /* 0x000000acadad7221 */ /* 0x000fe20000010000 */
[----:B------:R-:W-:Y:S01]  /*5c60*/  HGMMA.64x256x16.F32 R24, R152, gdesc[UR8].tnspB, R24, gsb0 ;  /* 0x43e0000898187df0 */ /* 0x000fe20008000818 */
[----:B------:R-:W-:Y:S01]  /*5c70*/  UIADD3 UR10, UR5, 0x180, URZ ;  /* 0x00000180050a7890 */ /* 0x000fe2000fffe03f */
[----:B------:R-:W-:Y:S01]  /*5c80*/  FADD.FTZ R175, R175, R174 ;  /* 0x000000aeafaf7221 */ /* 0x000fe20000010000 */
[----:B------:R-:W-:Y:S01]  /*5c90*/  UMOV UR11, 0x40000040 ;  /* 0x40000040000b7882 */ /* 0x000fe20000000000 */
[----:B------:R-:W-:-:S02]  /*5ca0*/  WARPGROUP.DEPBAR.LE gsb0, 0x0 ;  /* 0x00008000000079c5 */ /* 0x000fc40000010000 */
[----:B------:R-:W-:Y:S01]  /*5cb0*/  F2FP.F16.F32.PACK_AB R152, R177, R176 ;  /* 0x000000b0b198723e */ /* 0x000fe200000000ff */
[----:B------:R-:W-:Y:S01]  /*5cc0*/  FADD.FTZ R176, R176, R173 ;  /* 0x000000adb0b07221 */ /* 0x000fe20000010000 */
[----:B------:R-:W-:Y:S02]  /*5cd0*/  F2FP.F16.F32.PACK_AB R154, R181, R180 ;  /* 0x000000b4b59a723e */ /* 0x000fe400000000ff */
        /* <DEDUP_REMOVED lines=8> */
[----:B------:R-:W-:-:S07]  /*5d60*/  FADD.FTZ R181, R181, R180 ;  /* 0x000000b4b5b57221 */ /* 0x000fce0000010000 */
[----:B------:R-:W-:Y:S01]  /*5d70*/  HGMMA.64x256x16.F32 R24, R152, gdesc[UR8].tnspB, R24, gsb0 ;  /* 0x43e0000898187df0 */ /* 0x000fe20008000818 */
[----:B------:R-:W-:Y:S01]  /*5d80*/  UIADD3 UR10, UR5, 0x200, URZ ;  /* 0x00000200050a7890 */ /* 0x000fe2000fffe03f */
[----:B------:R-:W-:Y:S01]  /*5d90*/  FADD.FTZ R183, R183, R182 ;  /* 0x000000b6b7b77221 */ /* 0x000fe20000010000 */
[----:B------:R-:W-:Y:S01]  /*5da0*/  UMOV UR11, 0x40000040 ;  /* 0x40000040000b7882 */ /* 0x000fe20000000000 */
[----:B------:R-:W-:Y:S02]  /*5db0*/  WARPGROUP.DEPBAR.LE gsb0, 0x0 ;  /* 0x00008000000079c5 */ /* 0x000fe40000010000 */
[----:B------:R-:W-:Y:S01]  /*5dc0*/  F2FP.F16.F32.PACK_AB R152, R185, R184 ;  /* 0x000000b8b998723e */ /* 0x000fe200000000ff */
[----:B------:R-:W-:Y:S01]  /*5dd0*/  FADD.FTZ R184, R184, R181 ;  /* 0x000000b5b8b87221 */ /* 0x000fe20000010000 */
[----:B------:R-:W-:Y:S02]  /*5de0*/  F2FP.F16.F32.PACK_AB R154, R189, R188 ;  /* 0x000000bcbd9a723e */ /* 0x000fe400000000ff */
        /* <DEDUP_REMOVED lines=16> */
[----:B0-----:R-:W-:Y:S02]  /*5ef0*/  F2FP.F16.F32.PACK_AB R154, R197, R196 ;  /* 0x000000c4c59a723e */ /* 0x001fe400000000ff */
[----:B-1----:R-:W-:Y:S01]  /*5f00*/  F2FP.F16.F32.PACK_AB R153, R195, R194 ;  /* 0x000000c2c399723e */ /* 0x002fe200000000ff */
[----:B------:R-:W-:Y:S01]  /*5f10*/  FADD.FTZ R194, R194, R191 ;  /* 0x000000bfc2c27221 */ /* 0x000fe20000010000 */
[----:B---3--:R-:W-:Y:S01]  /*5f20*/  F2FP.F16.F32.PACK_AB R155, R199, R198 ;  /* 0x000000c6c79b723e */ /* 0x008fe200000000ff */
[----:B------:R-:W-:-:S02]  /*5f30*/  FADD.FTZ R193, R193, R192 ;  /* 0x000000c0c1c17221 */ /* 0x000fc40000010000 */
[----:B------:R-:W-:Y:S01]  /*5f40*/  FADD.FTZ R195, R195, R194 ;  /* 0x000000c2c3c37221 */ /* 0x000fe20000010000 */
[----:B------:R-:W-:Y:S01]  /*5f50*/  WARPGROUP.ARRIVE ;  /* 0x00000000000079c5 */ /* 0x000fe20000000000 */
[----:B------:R-:W-:Y:S02]  /*5f60*/  FADD.FTZ R196, R196, R193 ;  /* 0x000000c1c4c47221 */ /* 0x000fe40000010000 */
[----:B------:R-:W-:Y:S02]  /*5f70*/  FADD.FTZ R198, R198, R195 ;  /* 0x000000c3c6c67221 */ /* 0x000fe40000010000 */
[----:B------:R-:W-:-:S07]  /*5f80*/  FADD.FTZ R3, R197, R196 ;  /* 0x000000c4c5037221 */ /* 0x000fce0000010000 */
[----:B------:R-:W-:Y:S01]  /*5f90*/  HGMMA.64x256x16.F32 R24, R152, gdesc[UR8].tnspB, R24, gsb0 ;  /* 0x43e0000898187df0 */ /* 0x000fe20008000818 */
[----:B------:R-:W-:Y:S02]  /*5fa0*/  FADD.FTZ R207, R199, R198 ;  /* 0x000000c6c7cf7221 */ /* 0x000fe40000010000 */
[----:B------:R-:W-:Y:S02]  /*5fb0*/  WARPGROUP.DEPBAR.LE gsb0, 0x0 ;  /* 0x00008000000079c5 */ /* 0x000fe40000010000 */
[----:B------:R0:W-:Y:S01]  /*5fc0*/  @!P1 SYNCS.ARRIVE.TRANS64.RED.A1T0 RZ, [R214+URZ], RZ ;  /* 0x000000ffd6ff99a7 */ /* 0x0001e2000810043f */
[----:B------:R-:W-:Y:S05]  /*5fd0*/  @P2 BRA `(.L_x_790) ;  /* 0xffffffdc00402947 */ /* 0x000fea000383ffff */
.L_x_781:
[----:B------:R-:W1:Y:S01]  /*5fe0*/  SHFL.BFLY PT, R4, R3, 0x2, 0x1f ;  /* 0x0c401f0003047f89 */ /* 0x000e6200000e0000 */
[----:B------:R-:W-:Y:S01]  /*5ff0*/  IMAD.MOV.U32 R7, RZ, RZ, RZ ;  /* 0x000000ffff077224 */ /* 0x000fe200078e00ff */
[----:B------:R-:W-:Y:S01]  /*6000*/  R2UR UR4, R204 ;  /* 0x00000000cc0472ca */ /* 0x000fe200000e0000 */
[----:B------:R-:W-:Y:S01]  /*6010*/  UIADD3 UR36, UR36, 0x1, URZ ;  /* 0x0000000124247890 */ /* 0x000fe2000fffe03f */
[----:B------:R-:W2:Y:S01]  /*6020*/  SHFL.BFLY PT, R6, R207, 0x2, 0x1f ;  /* 0x0c401f00cf067f89 */ /* 0x000ea200000e0000 */
[----:B------:R-:W-:Y:S01]  /*6030*/  IMAD.U32 R14, RZ, RZ, UR6 ;  /* 0x00000006ff0e7e24 */ /* 0x000fe2000f8e00ff */
[----:B------:R3:W-:Y:S06]  /*6040*/  BAR.ARV R158, 0x100 ;  /* 0x0004009e0000751d */ /* 0x0007ec0000002000 */
[----:B------:R-:W-:Y:S01]  /*6050*/  UISETP.NE.AND UP0, UPT, UR36, 0x2, UPT ;  /* 0x000000022400788c */ /* 0x000fe2000bf05270 */
[----:B------:R-:W-:Y:S01]  /*6060*/  IMAD.MOV.U32 R9, RZ, RZ, -0x800000 ;  /* 0xff800000ff097424 */ /* 0x000fe200078e00ff */
[----:B------:R-:W-:Y:S06]  /*6070*/  BAR.ARV 0x8, 0x120 ;  /* 0x0204800000007b1d */ /* 0x000fec0000002000 */
[----:B------:R-:W-:Y:S01]  /*6080*/  UIADD3 UR4, UR4, 0x1, URZ ;  /* 0x0000000104047890 */ /* 0x000fe2000fffe03f */
[----:B------:R-:W-:-:S02]  /*6090*/  IMAD.MOV.U32 R8, RZ, RZ, -0x800000 ;  /* 0xff800000ff087424 */ /* 0x000fc400078e00ff */
[----:B-1----:R-:W-:Y:S01]  /*60a0*/  FADD.FTZ R4, R4, R3 ;  /* 0x0000000304047221 */ /* 0x002fe20000010000 */
[----:B------:R-:W-:Y:S01]  /*60b0*/  IMAD.MOV.U32 R3, RZ, RZ, RZ ;  /* 0x000000ffff037224 */ /* 0x000fe200078e00ff */
[----:B------:R-:W-:Y:S01]  /*60c0*/  PLOP3.LUT P0, PT, PT, PT, PT, 0x8, 0x0 ;  /* 0x000000000000781c */ /* 0x000fe20003f0e170 */
[----:B------:R-:W-:Y:S01]  /*60d0*/  USEL UR36, UR36, URZ, UP0 ;  /* 0x0000003f24247287 */ /* 0x000fe20008000000 */
[----:B--2---:R-:W-:Y:S01]  /*60e0*/  FADD.FTZ R6, R6, R207 ;  /* 0x000000cf06067221 */ /* 0x004fe20000010000 */
[----:B------:R-:W1:Y:S01]  /*60f0*/  SHFL.BFLY PT, R5, R4, 0x1, 0x1f ;  /* 0x0c201f0004057f89 */ /* 0x000e6200000e0000 */
[----:B------:R-:W-:Y:S01]  /*6100*/  IMAD.U32 R204, RZ, RZ, UR4 ;  /* 0x00000004ffcc7e24 */ /* 0x000fe2000f8e00ff */
[----:B------:R-:W-:-:S04]  /*6110*/  USEL UR4, URZ, 0x1, UP0 ;  /* 0x000000013f047887 */ /* 0x000fc80008000000 */
[----:B------:R-:W-:Y:S01]  /*6120*/  ULOP3.LUT UR37, UR37, UR4, URZ, 0x3c, !UPT ;  /* 0x0000000425257292 */ /* 0x000fe2000f8e3c3f */
[----:B-1----:R-:W-:Y:S02]  /*6130*/  FADD.FTZ R10, R4, R5 ;  /* 0x00000005040a7221 */ /* 0x002fe40000010000 */
[----:B------:R-:W1:Y:S03]  /*6140*/  SHFL.BFLY PT, R5, R6, 0x1, 0x1f ;  /* 0x0c201f0006057f89 */ /* 0x000e6600000e0000 */
[----:B------:R-:W-:-:S13]  /*6150*/  FSETP.NE.FTZ.AND P1, PT, R10, RZ, PT ;  /* 0x000000ff0a00720b */ /* 0x000fda0003f35000 */
[----:B------:R-:W2:Y:S01]  /*6160*/  @P1 MUFU.RCP R7, R10 ;  /* 0x0000000a00071308 */ /* 0x000ea20000001000 */
[----:B-1----:R-:W-:-:S07]  /*6170*/  FADD.FTZ R11, R6, R5 ;  /* 0x00000005060b7221 */ /* 0x002fce0000010000 */
[----:B------:R-:W1:Y:S01]  /*6180*/  @P1 MUFU.LG2 R4, R10 ;  /* 0x0000000a00041308 */ /* 0x000e620000000c00 */
[----:B------:R-:W-:Y:S01]  /*6190*/  IMAD.U32 R5, RZ, RZ, UR6 ;  /* 0x00000006ff057e24 */ /* 0x000fe2000f8e00ff */
[----:B------:R-:W-:-:S03]  /*61a0*/  FSETP.NE.FTZ.AND P2, PT, R11, RZ, PT ;  /* 0x000000ff0b00720b */ /* 0x000fc60003f55000 */
[----:B------:R-:W-:Y:S01]  /*61b0*/  @P1 FMUL.FTZ R5, R5, 0.69314718246459960938 ;  /* 0x3f31721805051820 */ /* 0x000fe20000410000 */
        /* <DEDUP_REMOVED lines=9> */
[----:B------:R-:W2:Y:S01]  /*6250*/  @P2 MUFU.LG2 R6, R11 ;  /* 0x0000000b00062308 */ /* 0x000ea20000000c00 */
[-C--:B------:R-:W-:Y:S01]  /*6260*/  FMUL.FTZ R41, R41, R7.reuse ;  /* 0x0000000729297220 */ /* 0x080fe20000410000 */
[-C--:B------:R-:W-:Y:S01]  /*6270*/  FMUL.FTZ R44, R44, R7.reuse ;  /* 0x000000072c2c7220 */ /* 0x080fe20000410000 */
[-C--:B------:R-:W-:Y:S01]  /*6280*/  FMUL.FTZ R45, R45, R7.reuse ;  /* 0x000000072d2d7220 */ /* 0x080fe20000410000 */
[-C--:B------:R-:W-:Y:S01]  /*6290*/  FMUL.FTZ R48, R48, R7.reuse ;  /* 0x0000000730307220 */ /* 0x080fe20000410000 */
[-C--:B------:R-:W-:Y:S01]  /*62a0*/  FMUL.FTZ R49, R49, R7.reuse ;  /* 0x0000000731317220 */ /* 0x080fe20000410000 */
[-C--:B------:R-:W-:Y:S01]  /*62b0*/  FMUL.FTZ R52, R52, R7.reuse ;  /* 0x0000000734347220 */ /* 0x080fe20000410000 */
[-C--:B------:R-:W-:Y:S01]  /*62c0*/  FMUL.FTZ R53, R53, R7.reuse ;  /* 0x0000000735357220 */ /* 0x080fe20000410000 */
[----:B------:R-:W4:Y:S01]  /*62d0*/  @P2 MUFU.RCP R3, R11 ;  /* 0x0000000b00032308 */ /* 0x000f220000001000 */
        /* <DEDUP_REMOVED lines=48> */
[----:B------:R-:W-:Y:S01]  /*65e0*/  @P2 FMUL.FTZ R14, R14, 0.69314718246459960938 ;  /* 0x3f3172180e0e2820 */ /* 0x000fe20000410000 */
[----:B-1----:R-:W-:Y:S01]  /*65f0*/  @P1 FMUL.FTZ R4, R4, 0.69314718246459960938 ;  /* 0x3f31721804041820 */ /* 0x002fe20000410000 */
[----:B--2---:R-:W-:Y:S01]  /*6600*/  @P2 FMUL.FTZ R7, R6, 0.69314718246459960938 ;  /* 0x3f31721806072820 */ /* 0x004fe20000410000 */
        /* <DEDUP_REMOVED lines=66> */
.L_x_769:
[----:B------:R-:W1:Y:S01]  /*6a30*/  S2R R5, SR_CgaCtaId ;  /* 0x0000000000057919 */ /* 0x000e620000008800 */
[----:B------:R-:W-:Y:S01]  /*6a40*/  MOV R0, 0x400 ;  /* 0x0000040000007802 */ /* 0x000fe20000000f00 */
[----:B------:R-:W-:Y:S01]  /*6a50*/  BSSY B0, `(.L_x_791) ;  /* 0x00002b0000007945 */ /* 0x000fe20003800000 */
[----:B------:R-:W-:Y:S02]  /*6a60*/  BAR.SYNC.DEFER_BLOCKING 0x5, 0x120 ;  /* 0x0144800000007b1d */ /* 0x000fe40000010000 */
[----:B-1----:R-:W-:-:S05]  /*6a70*/  LEA R0, R5, R0, 0x18 ;  /* 0x0000000005007211 */ /* 0x002fca00078ec0ff */
[----:B------:R-:W1:Y:S02]  /*6a80*/  LDS.128 R4, [R0+0x324d0] ;  /* 0x0324d00000047984 */ /* 0x000e640000000c00 */
[----:B-1----:R-:W-:Y:S01]  /*6a90*/  R2UR UR5, R6 ;  /* 0x00000000060572ca */ /* 0x002fe200000e0000 */
[----:B------:R-:W-:Y:S06]  /*6aa0*/  BAR.ARV 0x4, 0x120 ;  /* 0x0104800000007b1d */ /* 0x000fec0000002000 */
[----:B------:R-:W-:Y:S08]  /*6ab0*/  @P0 BRA `(.L_x_792) ;  /* 0x0000001c00840947 */ /* 0x000ff00003800000 */
[----:B------:R-:W1:Y:S01]  /*6ac0*/  S2R R13, SR_SWINHI ;  /* 0x00000000000d7919 */ /* 0x000e620000002f00 */
[----:B------:R-:W-:Y:S02]  /*6ad0*/  R2UR UR4, R202 ;  /* 0x00000000ca0472ca */ /* 0x000fe400000e0000 */
[----:B------:R-:W-:Y:S01]  /*6ae0*/  R2UR UR6, R203 ;  /* 0x00000000cb0672ca */ /* 0x000fe200000e0000 */
[----:B------:R-:W-:Y:S01]  /*6af0*/  BAR.SYNC.DEFER_BLOCKING 0x1, 0x100 ;  /* 0x0044000000007b1d */ /* 0x000fe20000010000 */
[----:B------:R-:W-:Y:S02]  /*6b00*/  F2FP.F16.F32.PACK_AB R24, R25, R24 ;  /* 0x000000181918723e */ /* 0x000fe400000000ff */
[----:B------:R-:W-:Y:S02]  /*6b10*/  F2FP.F16.F32.PACK_AB R25, R166, R26 ;  /* 0x0000001aa619723e */ /* 0x000fe400000000ff */
[----:B------:R-:W-:Y:S02]  /*6b20*/  F2FP.F16.F32.PACK_AB R26, R29, R28 ;  /* 0x0000001c1d1a723e */ /* 0x000fe400000000ff */
[----:B------:R-:W-:-:S02]  /*6b30*/  F2FP.F16.F32.PACK_AB R32, R33, R32 ;  /* 0x000000202120723e */ /* 0x000fc400000000ff */
[----:B------:R-:W-:Y:S01]  /*6b40*/  F2FP.F16.F32.PACK_AB R27, R12, R27 ;  /* 0x0000001b0c1b723e */ /* 0x000fe200000000ff */
[----:B------:R-:W-:Y:S01]  /*6b50*/  USHF.L.U32 UR8, UR4, 0x2, URZ ;  /* 0x0000000204087899 */ /* 0x000fe2000800063f */
        /* <DEDUP_REMOVED lines=15> */
[----:B------:R-:W-:Y:S02]  /*6c50*/  MOV R10, R0 ;  /* 0x00000000000a7202 */ /* 0x000fe40000000f00 */
[----:B-1----:R-:W-:Y:S02]  /*6c60*/  MOV R11, R13 ;  /* 0x0000000d000b7202 */ /* 0x002fe40000000f00 */
[----:B------:R-:W-:Y:S02]  /*6c70*/  F2FP.F16.F32.PACK_AB R56, R57, R56 ;  /* 0x000000383938723e */ /* 0x000fe400000000ff */
[----:B------:R-:W-:Y:S01]  /*6c80*/  F2FP.F16.F32.PACK_AB R50, R53, R52 ;  /* 0x000000343532723e */ /* 0x000fe200000000ff */
[----:B------:R-:W-:Y:S01]  /*6c90*/  IMAD.WIDE R106, R221, 0x2, R10 ;  /* 0x00000002dd6a7825 */ /* 0x000fe200078e020a */
[----:B------:R-:W-:-:S02]  /*6ca0*/  F2FP.F16.F32.PACK_AB R51, R160, R51 ;  /* 0x00000033a033723e */ /* 0x000fc400000000ff */
[----:B------:R-:W-:Y:S02]  /*6cb0*/  F2FP.F16.F32.PACK_AB R57, R159, R58 ;  /* 0x0000003a9f39723e */ /* 0x000fe400000000ff */
[C---:B------:R-:W-:Y:S02]  /*6cc0*/  IADD3 R151, P1, R106.reuse, 0x20, RZ ;  /* 0x000000206a977810 */ /* 0x040fe40007f3e0ff */
[C---:B------:R-:W-:Y:S02]  /*6cd0*/  IADD3 R175, P0, R106.reuse, 0x40, RZ ;  /* 0x000000406aaf7810 */ /* 0x040fe40007f1e0ff */
[C---:B------:R-:W-:Y:S01]  /*6ce0*/  IADD3 R183, P5, R106.reuse, 0x4040, RZ ;  /* 0x000040406ab77810 */ /* 0x040fe20007fbe0ff */
[--C-:B------:R-:W-:Y:S01]  /*6cf0*/  IMAD.X R15, RZ, RZ, R107.reuse, P1 ;  /* 0x000000ffff0f7224 */ /* 0x100fe200008e066b */
[C---:B------:R-:W-:Y:S01]  /*6d00*/  IADD3 R177, P4, R106.reuse, 0x60, RZ ;  /* 0x000000606ab17810 */ /* 0x040fe20007f9e0ff */
[--C-:B------:R-:W-:Y:S01]  /*6d10*/  IMAD.X R17, RZ, RZ, R107.reuse, P0 ;  /* 0x000000ffff117224 */ /* 0x100fe200000e066b */
[C---:B------:R-:W-:Y:S01]  /*6d20*/  LOP3.LUT R13, R106.reuse, 0x380, RZ, 0xc0, !PT ;  /* 0x000003806a0d7812 */ /* 0x040fe200078ec0ff */
        /* <DEDUP_REMOVED lines=8> */
[----:B------:R-:W-:Y:S01]  /*6db0*/  LOP3.LUT R14, R151, 0x380, RZ, 0xc0, !PT ;  /* 0x00000380970e7812 */ /* 0x000fe200078ec0ff */
[--C-:B------:R-:W-:Y:S01]  /*6dc0*/  IMAD.X R47, RZ, RZ, R107.reuse, P2 ;  /* 0x000000ffff2f7224 */ /* 0x100fe200010e066b */
[----:B------:R-:W-:Y:S01]  /*6dd0*/  LOP3.LUT R16, R175, 0x380, RZ, 0xc0, !PT ;  /* 0x00000380af107812 */ /* 0x000fe200078ec0ff */
[----:B------:R-:W-:Y:S01]  /*6de0*/  IMAD.X R55, RZ, RZ, R107, P1 ;  /* 0x000000ffff377224 */ /* 0x000fe200008e066b */
[----:B------:R-:W-:Y:S02]  /*6df0*/  LOP3.LUT R18, R177, 0x380, RZ, 0xc0, !PT ;  /* 0x00000380b1127812 */ /* 0x000fe400078ec0ff */
[----:B------:R-:W-:-:S02]  /*6e00*/  IADD3 R4, P5, R106, 0xc020, RZ ;  /* 0x0000c0206a047810 */ /* 0x000fc40007fbe0ff */
[----:B------:R-:W-:Y:S02]  /*6e10*/  SHF.R.U64 R13, R13, 0x3, RZ ;  /* 0x000000030d0d7819 */ /* 0x000fe400000012ff */
[----:B------:R-:W-:Y:S01]  /*6e20*/  LOP3.LUT R20, R179, 0x380, RZ, 0xc0, !PT ;  /* 0x00000380b3147812 */ /* 0x000fe200078ec0ff */
[--C-:B------:R-:W-:Y:S01]  /*6e30*/  IMAD.X R99, RZ, RZ, R107.reuse, P5 ;  /* 0x000000ffff637224 */ /* 0x100fe200028e066b */
[----:B------:R-:W-:Y:S02]  /*6e40*/  IADD3 R189, P0, R106, 0x8020, RZ ;  /* 0x000080206abd7810 */ /* 0x000fe40007f1e0ff */
[----:B------:R-:W-:Y:S02]  /*6e50*/  SHF.R.U64 R14, R14, 0x3, RZ ;  /* 0x000000030e0e7819 */ /* 0x000fe400000012ff */
[----:B------:R-:W-:Y:S01]  /*6e60*/  LOP3.LUT R30, R181, 0x380, RZ, 0xc0, !PT ;  /* 0x00000380b51e7812 */ /* 0x000fe200078ec0ff */
[----:B------:R-:W-:Y:S01]  /*6e70*/  IMAD.X R63, RZ, RZ, R107, P0 ;  /* 0x000000ffff3f7224 */ /* 0x000fe200000e066b */
[----:B------:R-:W-:-:S02]  /*6e80*/  IADD3 R191, P4, R106, 0x8040, RZ ;  /* 0x000080406abf7810 */ /* 0x000fc40007f9e0ff */
[----:B------:R-:W-:Y:S02]  /*6e90*/  SHF.R.U64 R16, R16, 0x3, RZ ;  /* 0x0000000310107819 */ /* 0x000fe400000012ff */
[----:B------:R-:W-:Y:S01]  /*6ea0*/  LOP3.LUT R38, R183, 0x380, RZ, 0xc0, !PT ;  /* 0x00000380b7267812 */ /* 0x000fe200078ec0ff */
[--C-:B------:R-:W-:Y:S01]  /*6eb0*/  IMAD.X R71, RZ, RZ, R107.reuse, P4 ;  /* 0x000000ffff477224 */ /* 0x100fe200020e066b */
[C---:B------:R-:W-:Y:S02]  /*6ec0*/  IADD3 R193, P3, R106.reuse, 0x8060, RZ ;  /* 0x000080606ac17810 */ /* 0x040fe40007f7e0ff */
[C---:B------:R-:W-:Y:S02]  /*6ed0*/  IADD3 R195, P6, R106.reuse, 0xc000, RZ ;  /* 0x0000c0006ac37810 */ /* 0x040fe40007fde0ff */
[C---:B------:R-:W-:Y:S01]  /*6ee0*/  IADD3 R102, P2, R106.reuse, 0xc040, RZ ;  /* 0x0000c0406a667810 */ /* 0x040fe20007f5e0ff */
[--C-:B------:R-:W-:Y:S01]  /*6ef0*/  IMAD.X R79, RZ, RZ, R107.reuse, P3 ;  /* 0x000000ffff4f7224 */ /* 0x100fe200018e066b */
[----:B------:R-:W-:Y:S01]  /*6f00*/  IADD3 R6, P1, R106, 0xc060, RZ ;  /* 0x0000c0606a067810 */ /* 0x000fe20007f3e0ff */
[--C-:B------:R-:W-:Y:S01]  /*6f10*/  IMAD.X R95, RZ, RZ, R107.reuse, P6 ;  /* 0x000000ffff5f7224 */ /* 0x100fe200030e066b */
[----:B------:R-:W-:Y:S01]  /*6f20*/  SHF.R.U64 R18, R18, 0x3, RZ ;  /* 0x0000000312127819 */ /* 0x000fe200000012ff */
[----:B------:R-:W-:Y:S01]  /*6f30*/  IMAD.X R103, RZ, RZ, R107, P2 ;  /* 0x000000ffff677224 */ /* 0x000fe200010e066b */
[----:B------:R-:W-:-:S02]  /*6f40*/  LOP3.LUT R46, R185, 0x380, RZ, 0xc0, !PT ;  /* 0x00000380b92e7812 */ /* 0x000fc400078ec0ff */
[----:B------:R-:W-:Y:S01]  /*6f50*/  LOP3.LUT R106, R13, R106, RZ, 0x3c, !PT ;  /* 0x0000006a0d6a7212 */ /* 0x000fe200078e3cff */
[----:B------:R-:W-:Y:S01]  /*6f60*/  IMAD.X R13, RZ, RZ, R107, P1 ;  /* 0x000000ffff0d7224 */ /* 0x000fe200008e066b */
[----:B------:R-:W-:Y:S02]  /*6f70*/  SHF.R.U64 R20, R20, 0x3, RZ ;  /* 0x0000000314147819 */ /* 0x000fe400000012ff */
[----:B------:R-:W-:Y:S02]  /*6f80*/  LOP3.LUT R54, R187, 0x380, RZ, 0xc0, !PT ;  /* 0x00000380bb367812 */ /* 0x000fe400078ec0ff */
[----:B------:R-:W-:Y:S02]  /*6f90*/  LOP3.LUT R98, R4, 0x380, RZ, 0xc0, !PT ;  /* 0x0000038004627812 */ /* 0x000fe400078ec0ff */
[----:B------:R-:W-:Y:S02]  /*6fa0*/  LOP3.LUT R14, R14, R151, RZ, 0x3c, !PT ;  /* 0x000000970e0e7212 */ /* 0x000fe400078e3cff */
[----:B------:R-:W-:-:S02]  /*6fb0*/  SHF.R.U64 R30, R30, 0x3, RZ ;  /* 0x000000031e1e7819 */ /* 0x000fc400000012ff */
[----:B------:R-:W-:Y:S02]  /*6fc0*/  LOP3.LUT R62, R189, 0x380, RZ, 0xc0, !PT ;  /* 0x00000380bd3e7812 */ /* 0x000fe400078ec0ff */
[----:B------:R-:W-:Y:S02]  /*6fd0*/  LOP3.LUT R16, R16, R175, RZ, 0x3c, !PT ;  /* 0x000000af10107212 */ /* 0x000fe400078e3cff */
[----:B------:R-:W-:Y:S02]  /*6fe0*/  SHF.R.U64 R38, R38, 0x3, RZ ;  /* 0x0000000326267819 */ /* 0x000fe400000012ff */
[----:B------:R-:W-:Y:S02]  /*6ff0*/  LOP3.LUT R70, R191, 0x380, RZ, 0xc0, !PT ;  /* 0x00000380bf467812 */ /* 0x000fe400078ec0ff */
[----:B------:R-:W-:Y:S02]  /*7000*/  LOP3.LUT R18, R18, R177, RZ, 0x3c, !PT ;  /* 0x000000b112127212 */ /* 0x000fe400078e3cff */
[----:B------:R-:W-:-:S02]  /*7010*/  SHF.R.U64 R46, R46, 0x3, RZ ;  /* 0x000000032e2e7819 */ /* 0x000fc400000012ff */
[----:B------:R-:W-:Y:S02]  /*7020*/  LOP3.LUT R78, R193, 0x380, RZ, 0xc0, !PT ;  /* 0x00000380c14e7812 */ /* 0x000fe400078ec0ff */
[----:B------:R-:W-:Y:S02]  /*7030*/  LOP3.LUT R151, R6, 0x380, RZ, 0xc0, !PT ;  /* 0x0000038006977812 */ /* 0x000fe400078ec0ff */
[----:B------:R-:W-:Y:S02]  /*7040*/  LOP3.LUT R20, R20, R179, RZ, 0x3c, !PT ;  /* 0x000000b314147212 */ /* 0x000fe400078e3cff */
[----:B------:R-:W-:Y:S02]  /*7050*/  SHF.R.U64 R54, R54, 0x3, RZ ;  /* 0x0000000336367819 */ /* 0x000fe400000012ff */
[----:B------:R-:W-:Y:S02]  /*7060*/  LOP3.LUT R94, R195, 0x380, RZ, 0xc0, !PT ;  /* 0x00000380c35e7812 */ /* 0x000fe400078ec0ff */
[----:B------:R-:W-:-:S02]  /*7070*/  MOV R106, R106 ;  /* 0x0000006a006a7202 */ /* 0x000fc40000000f00 */
[----:B------:R-:W-:Y:S02]  /*7080*/  SHF.R.U64 R29, R98, 0x3, RZ ;  /* 0x00000003621d7819 */ /* 0x000fe400000012ff */
[----:B------:R-:W-:Y:S01]  /*7090*/  LOP3.LUT R30, R30, R181, RZ, 0x3c, !PT ;  /* 0x000000b51e1e7212 */ /* 0x000fe200078e3cff */
[----:B------:R1:W-:Y:S01]  /*70a0*/  STSM.16.M88.4 [R106], R24 ;  /* 0x000000186a007844 */ /* 0x0003e20000000200 */
[----:B------:R-:W-:Y:S02]  /*70b0*/  SHF.R.U64 R62, R62, 0x3, RZ ;  /* 0x000000033e3e7819 */ /* 0x000fe400000012ff */
[----:B------:R-:W-:Y:S02]  /*70c0*/  LOP3.LUT R107, R102, 0x380, RZ, 0xc0, !PT ;  /* 0x00000380666b7812 */ /* 0x000fe400078ec0ff */
[----:B------:R-:W-:Y:S02]  /*70d0*/  MOV R14, R14 ;  /* 0x0000000e000e7202 */ /* 0x000fe40000000f00 */
[----:B------:R-:W-:-:S02]  /*70e0*/  LOP3.LUT R38, R38, R183, RZ, 0x3c, !PT ;  /* 0x000000b726267212 */ /* 0x000fc400078e3cff */
[----:B------:R-:W-:Y:S01]  /*70f0*/  SHF.R.U64 R70, R70, 0x3, RZ ;  /* 0x0000000346467819 */ /* 0x000fe200000012ff */
[----:B------:R2:W-:Y:S01]  /*7100*/  STSM.16.M88.4 [R14], R32 ;  /* 0x000000200e007844 */ /* 0x0005e20000000200 */
[----:B------:R-:W-:Y:S02]  /*7110*/  MOV R16, R16 ;  /* 0x0000001000107202 */ /* 0x000fe40000000f00 */
[----:B------:R-:W-:Y:S02]  /*7120*/  LOP3.LUT R46, R46, R185, RZ, 0x3c, !PT ;  /* 0x000000b92e2e7212 */ /* 0x000fe400078e3cff */
[----:B------:R-:W-:Y:S01]  /*7130*/  SHF.R.U64 R78, R78, 0x3, RZ ;  /* 0x000000034e4e7819 */ /* 0x000fe200000012ff */
[----:B------:R3:W-:Y:S01]  /*7140*/  STSM.16.M88.4 [R16], R40 ;  /* 0x0000002810007844 */ /* 0x0007e20000000200 */
[----:B------:R-:W-:Y:S02]  /*7150*/  SHF.R.U64 R151, R151, 0x3, RZ ;  /* 0x0000000397977819 */ /* 0x000fe400000012ff */
[----:B------:R-:W-:-:S02]  /*7160*/  MOV R18, R18 ;  /* 0x0000001200127202 */ /* 0x000fc40000000f00 */
[----:B------:R-:W-:Y:S02]  /*7170*/  F2FP.F16.F32.PACK_AB R64, R65, R64 ;  /* 0x000000404140723e */ /* 0x000fe400000000ff */
[----:B------:R-:W-:Y:S01]  /*7180*/  LOP3.LUT R54, R54, R187, RZ, 0x3c, !PT ;  /* 0x000000bb36367212 */ /* 0x000fe200078e3cff */
[----:B------:R3:W-:Y:S01]  /*7190*/  STSM.16.M88.4 [R18], R48 ;  /* 0x0000003012007844 */ /* 0x0007e20000000200 */
[----:B------:R-:W-:Y:S02]  /*71a0*/  SHF.R.U64 R94, R94, 0x3, RZ ;  /* 0x000000035e5e7819 */ /* 0x000fe400000012ff */
[----:B------:R-:W-:Y:S02]  /*71b0*/  LOP3.LUT R98, R29, R4, RZ, 0x3c, !PT ;  /* 0x000000041d627212 */ /* 0x000fe400078e3cff */
[----:B------:R-:W-:Y:S02]  /*71c0*/  MOV R20, R20 ;  /* 0x0000001400147202 */ /* 0x000fe40000000f00 */
[----:B------:R-:W-:-:S02]  /*71d0*/  F2FP.F16.F32.PACK_AB R58, R61, R60 ;  /* 0x0000003c3d3a723e */ /* 0x000fc400000000ff */
[----:B------:R-:W-:Y:S02]  /*71e0*/  F2FP.F16.F32.PACK_AB R59, R158, R59 ;  /* 0x0000003b9e3b723e */ /* 0x000fe400000000ff */
[----:B------:R-:W-:Y:S02]  /*71f0*/  F2FP.F16.F32.PACK_AB R65, R157, R66 ;  /* 0x000000429d41723e */ /* 0x000fe400000000ff */
[----:B------:R-:W-:Y:S01]  /*7200*/  F2FP.F16.F32.PACK_AB R72, R73, R72 ;  /* 0x000000484948723e */ /* 0x000fe200000000ff */
[----:B------:R3:W-:Y:S01]  /*7210*/  STSM.16.M88.4 [R20], R56 ;  /* 0x0000003814007844 */ /* 0x0007e20000000200 */
[----:B------:R-:W-:Y:S02]  /*7220*/  LOP3.LUT R62, R62, R189, RZ, 0x3c, !PT ;  /* 0x000000bd3e3e7212 */ /* 0x000fe400078e3cff */
[----:B------:R-:W-:Y:S02]  /*7230*/  SHF.R.U64 R107, R107, 0x3, RZ ;  /* 0x000000036b6b7819 */ /* 0x000fe400000012ff */
[----:B------:R-:W-:-:S02]  /*7240*/  MOV R30, R30 ;  /* 0x0000001e001e7202 */ /* 0x000fc40000000f00 */
[----:B------:R-:W-:Y:S02]  /*7250*/  F2FP.F16.F32.PACK_AB R66, R69, R68 ;  /* 0x000000444542723e */ /* 0x000fe400000000ff */
[----:B------:R-:W-:Y:S02]  /*7260*/  F2FP.F16.F32.PACK_AB R67, R155, R67 ;  /* 0x000000439b43723e */ /* 0x000fe400000000ff */
[----:B------:R-:W-:Y:S02]  /*7270*/  F2FP.F16.F32.PACK_AB R73, R154, R74 ;  /* 0x0000004a9a49723e */ /* 0x000fe400000000ff */
[----:B------:R-:W-:Y:S01]  /*7280*/  F2FP.F16.F32.PACK_AB R80, R81, R80 ;  /* 0x000000505150723e */ /* 0x000fe200000000ff */
[----:B------:R3:W-:Y:S01]  /*7290*/  STSM.16.M88.4 [R30], R64 ;  /* 0x000000401e007844 */ /* 0x0007e20000000200 */
[----:B------:R-:W-:Y:S02]  /*72a0*/  LOP3.LUT R70, R70, R191, RZ, 0x3c, !PT ;  /* 0x000000bf46467212 */ /* 0x000fe400078e3cff */
[----:B------:R-:W-:-:S02]  /*72b0*/  MOV R38, R38 ;  /* 0x0000002600267202 */ /* 0x000fc40000000f00 */
[----:B------:R-:W-:Y:S02]  /*72c0*/  F2FP.F16.F32.PACK_AB R74, R77, R76 ;  /* 0x0000004c4d4a723e */ /* 0x000fe400000000ff */
[----:B------:R-:W-:Y:S02]  /*72d0*/  F2FP.F16.F32.PACK_AB R75, R153, R75 ;  /* 0x0000004b994b723e */ /* 0x000fe400000000ff */
[----:B------:R-:W-:Y:S02]  /*72e0*/  F2FP.F16.F32.PACK_AB R81, R152, R82 ;  /* 0x000000529851723e */ /* 0x000fe400000000ff */
[----:B------:R-:W-:Y:S01]  /*72f0*/  LOP3.LUT R78, R78, R193, RZ, 0x3c, !PT ;  /* 0x000000c14e4e7212 */ /* 0x000fe200078e3cff */
[----:B------:R3:W-:Y:S01]  /*7300*/  STSM.16.M88.4 [R38], R72 ;  /* 0x0000004826007844 */ /* 0x0007e20000000200 */
[----:B------:R-:W-:Y:S02]  /*7310*/  LOP3.LUT R12, R151, R6, RZ, 0x3c, !PT ;  /* 0x00000006970c7212 */ /* 0x000fe400078e3cff */
[----:B------:R-:W-:-:S02]  /*7320*/  MOV R46, R46 ;  /* 0x0000002e002e7202 */ /* 0x000fc40000000f00 */
[----:B------:R-:W-:Y:S02]  /*7330*/  F2FP.F16.F32.PACK_AB R82, R85, R84 ;  /* 0x000000545552723e */ /* 0x000fe400000000ff */
[----:B------:R-:W-:Y:S02]  /*7340*/  F2FP.F16.F32.PACK_AB R83, R83, R86 ;  /* 0x000000565353723e */ /* 0x000fe400000000ff */
[----:B------:R-:W-:Y:S02]  /*7350*/  LOP3.LUT R94, R94, R195, RZ, 0x3c, !PT ;  /* 0x000000c35e5e7212 */ /* 0x000fe400078e3cff */
[----:B------:R-:W-:Y:S01]  /*7360*/  MOV R54, R54 ;  /* 0x0000003600367202 */ /* 0x000fe20000000f00 */
[----:B------:R3:W-:Y:S01]  /*7370*/  STSM.16.M88.4 [R46], R80 ;  /* 0x000000502e007844 */ /* 0x0007e20000000200 */
[----:B------:R-:W-:Y:S02]  /*7380*/  MOV R6, R98 ;  /* 0x0000006200067202 */ /* 0x000fe40000000f00 */
[----:B------:R-:W-:-:S02]  /*7390*/  F2FP.F16.F32.PACK_AB R84, R89, R88 ;  /* 0x000000585954723e */ /* 0x000fc400000000ff */
[----:B------:R-:W-:Y:S02]  /*73a0*/  F2FP.F16.F32.PACK_AB R85, R91, R90 ;  /* 0x0000005a5b55723e */ /* 0x000fe400000000ff */
[----:B------:R-:W-:Y:S02]  /*73b0*/  F2FP.F16.F32.PACK_AB R86, R93, R92 ;  /* 0x0000005c5d56723e */ /* 0x000fe400000000ff */
[----:B------:R-:W-:Y:S02]  /*73c0*/  F2FP.F16.F32.PACK_AB R87, R167, R87 ;  /* 0x00000057a757723e */ /* 0x000fe400000000ff */
[----:B------:R-:W-:Y:S02]  /*73d0*/  F2FP.F16.F32.PACK_AB R96, R97, R96 ;  /* 0x000000606160723e */ /* 0x000fe400000000ff */
[----:B------:R-:W-:Y:S01]  /*73e0*/  LOP3.LUT R102, R107, R102, RZ, 0x3c, !PT ;  /* 0x000000666b667212 */ /* 0x000fe200078e3cff */
[----:B------:R3:W-:Y:S01]  /*73f0*/  STSM.16.M88.4 [R54], R84 ;  /* 0x0000005436007844 */ /* 0x0007e20000000200 */
[----:B------:R-:W-:-:S02]  /*7400*/  MOV R62, R62 ;  /* 0x0000003e003e7202 */ /* 0x000fc40000000f00 */
[----:B------:R-:W-:Y:S02]  /*7410*/  F2FP.F16.F32.PACK_AB R97, R169, R168 ;  /* 0x000000a8a961723e */ /* 0x000fe400000000ff */
[----:B------:R-:W-:Y:S02]  /*7420*/  F2FP.F16.F32.PACK_AB R98, R101, R100 ;  /* 0x000000646562723e */ /* 0x000fe400000000ff */
[----:B------:R-:W-:Y:S02]  /*7430*/  F2FP.F16.F32.PACK_AB R99, R171, R170 ;  /* 0x000000aaab63723e */ /* 0x000fe400000000ff */
[----:B------:R-:W-:Y:S02]  /*7440*/  F2FP.F16.F32.PACK_AB R104, R105, R104 ;  /* 0x000000686968723e */ /* 0x000fe400000000ff */
[----:B------:R-:W-:Y:S01]  /*7450*/  F2FP.F16.F32.PACK_AB R112, R113, R112 ;  /* 0x000000707170723e */ /* 0x000fe200000000ff */
[----:B------:R3:W-:Y:S01]  /*7460*/  STSM.16.M88.4 [R62], R96 ;  /* 0x000000603e007844 */ /* 0x0007e20000000200 */
[----:B------:R-:W-:-:S02]  /*7470*/  MOV R70, R70 ;  /* 0x0000004600467202 */ /* 0x000fc40000000f00 */
[----:B------:R-:W-:Y:S02]  /*7480*/  F2FP.F16.F32.PACK_AB R105, R173, R172 ;  /* 0x000000acad69723e */ /* 0x000fe400000000ff */
[----:B-1----:R-:W-:Y:S02]  /*7490*/  F2FP.F16.F32.PACK_AB R106, R109, R108 ;  /* 0x0000006c6d6a723e */ /* 0x002fe400000000ff */
        /* <DEDUP_REMOVED lines=25> */
[----:B------:R-:W-:Y:S01]  /*7630*/  MOV R4, R12 ;  /* 0x0000000c00047202 */ /* 0x000fe20000000f00 */
[----:B------:R-:W-:Y:S01]  /*7640*/  IMAD.U32 R13, RZ, RZ, UR6 ;  /* 0x00000006ff0d7e24 */ /* 0x000fe2000f8e00ff */
[----:B------:R-:W-:Y:S01]  /*7650*/  F2FP.F16.F32.PACK_AB R146, R149, R148 ;  /* 0x000000949592723e */ /* 0x000fe200000000ff */
[----:B------:R3:W-:Y:S01]  /*7660*/  STSM.16.M88.4 [R102], R136 ;  /* 0x0000008866007844 */ /* 0x0007e20000000200 */
[----:B------:R-:W-:Y:S01]  /*7670*/  F2FP.F16.F32.PACK_AB R147, R3, R150 ;  /* 0x000000960393723e */ /* 0x000fe200000000ff */
[----:B------:R-:W-:Y:S01]  /*7680*/  ULDC.64 UR6, c[0x0][0xce0] ;  /* 0x0003380000067ab9 */ /* 0x000fe20000000a00 */
[----:B------:R-:W1:Y:S01]  /*7690*/  LDC R77, c[0x0][0xb88] ;  /* 0x0002e200ff4d7b82 */ /* 0x000e620000000800 */
[----:B------:R-:W-:Y:S01]  /*76a0*/  UISETP.NE.U32.AND UP1, UPT, UR6, URZ, UPT ;  /* 0x0000003f0600728c */ /* 0x000fe2000bf25070 */
[----:B------:R-:W-:Y:S01]  /*76b0*/  PLOP3.LUT P1, PT, PT, PT, UP0, 0x80, 0x0 ;  /* 0x000000000000781c */ /* 0x000fe20003f2f008 */
[----:B------:R3:W-:Y:S01]  /*76c0*/  STSM.16.M88.4 [R4], R144 ;  /* 0x0000009004007844 */ /* 0x0007e20000000200 */
[----:B------:R-:W-:-:S04]  /*76d0*/  IMAD.U32 R12, RZ, RZ, UR4 ;  /* 0x00000004ff0c7e24 */ /* 0x000fc8000f8e00ff */
[----:B------:R-:W-:Y:S01]  /*76e0*/  BAR.SYNC.DEFER_BLOCKING 0x1, 0x100 ;  /* 0x0044000000007b1d */ /* 0x000fe20000010000 */
[----:B------:R-:W-:Y:S01]  /*76f0*/  UISETP.NE.AND.EX UP1, UPT, UR7, URZ, UPT, UP1 ;  /* 0x0000003f0700728c */ /* 0x000fe2000bf25310 */
[----:B------:R-:W-:-:S05]  /*7700*/  IMAD R15, R22, 0x40, R2 ;  /* 0x00000040160f7824 */ /* 0x000fca00078e0202 */
[----:B------:R-:W-:-:S05]  /*7710*/  PLOP3.LUT P2, PT, PT, PT, UP1, 0x80, 0x0 ;  /* 0x000000000000781c */ /* 0x000fca0003f4f018 */
[----:B------:R-:W-:-:S04]  /*7720*/  @UP1 UIADD3 UR6, UP2, UR8, UR6, URZ ;  /* 0x0000000608061290 */ /* 0x000fc8000ff5e03f */
[----:B------:R-:W-:Y:S01]  /*7730*/  @UP1 UIADD3.X UR7, UR9, UR7, URZ, UP2, !UPT ;  /* 0x0000000709071290 */ /* 0x000fe200097fe43f */
[----:B------:R-:W-:-:S04]  /*7740*/  IMAD.WIDE R10, R15, 0x2, R10 ;  /* 0x000000020f0a7825 */ /* 0x000fc800078e020a */
[----:B--2---:R-:W-:Y:S01]  /*7750*/  IMAD.U32 R14, RZ, RZ, UR6 ;  /* 0x00000006ff0e7e24 */ /* 0x004fe2000f8e00ff */
[----:B------:R-:W2:Y:S01]  /*7760*/  @P1 LDG.E R3, desc[UR60][R12.64] ;  /* 0x0000003c0c031981 */ /* 0x000ea2000c1e1900 */
[----:B------:R-:W-:Y:S01]  /*7770*/  IMAD.U32 R15, RZ, RZ, UR7 ;  /* 0x00000007ff0f7e24 */ /* 0x000fe2000f8e00ff */
[----:B------:R-:W-:Y:S01]  /*7780*/  UMOV UR4, URZ ;  /* 0x0000003f00047c82 */ /* 0x000fe20008000000 */
[----:B------:R-:W-:-:S03]  /*7790*/  IADD3 R25, P0, R10, 0x1000, RZ ;  /* 0x000010000a197810 */ /* 0x000fc60007f1e0ff */
[----:B-1----:R3:W5:Y:S01]  /*77a0*/  @P2 LDG.E R77, desc[UR60][R14.64] ;  /* 0x0000003c0e4d2981 */ /* 0x002762000c1e1900 */
[----:B--2---:R-:W-:Y:S01]  /*77b0*/  @P1 R2UR UR4, R3 ;  /* 0x00000000030412ca */ /* 0x004fe200000e0000 */
[----:B---3--:R-:W-:-:S14]  /*77c0*/  @P2 BRA `(.L_x_793) ;  /* 0x0000000000102947 */ /* 0x008fdc0003800000 */
[----:B------:R-:W-:Y:S05]  /*77d0*/  @!P1 BRA `(.L_x_793) ;  /* 0x00000000000c9947 */ /* 0x000fea0003800000 */
[----:B------:R-:W2:Y:S04]  /*77e0*/  LDG.E R4, desc[UR60][R12.64] ;  /* 0x0000003c0c047981 */ /* 0x000ea8000c1e1900 */
[----:B-----5:R-:W2:Y:S02]  /*77f0*/  LDG.E R77, desc[UR60][R12.64+0x4] ;  /* 0x0000043c0c4d7981 */ /* 0x020ea4000c1e1900 */
[----:B--2---:R-:W-:-:S07]  /*7800*/  IMAD.IADD R77, R77, 0x1, -R4 ;  /* 0x000000014d4d7824 */ /* 0x004fce00078e0a04 */
.L_x_793:
[----:B------:R-:W-:Y:S01]  /*7810*/  R2UR UR16, R201 ;  /* 0x00000000c91072ca */ /* 0x000fe200000e0000 */
[----:B------:R-:W-:Y:S01]  /*7820*/  ULDC.64 UR12, c[0x0][0xc70] ;  /* 0x00031c00000c7ab9 */ /* 0x000fe20000000a00 */
[----:B------:R-:W-:Y:S01]  /*7830*/  R2UR UR15, R203 ;  /* 0x00000000cb0f72ca */ /* 0x000fe200000e0000 */
[----:B------:R-:W-:Y:S01]  /*7840*/  USHF.R.S32.HI UR9, URZ, 0x1f, UR4 ;  /* 0x0000001f3f097899 */ /* 0x000fe20008011404 */
[----:B------:R-:W-:Y:S01]  /*7850*/  R2UR UR14, R202 ;  /* 0x00000000ca0e72ca */ /* 0x000fe200000e0000 */
[----:B------:R-:W-:Y:S01]  /*7860*/  UMOV UR8, UR4 ;  /* 0x0000000400087c82 */ /* 0x000fe20008000000 */
[----:B------:R-:W-:Y:S01]  /*7870*/  LOP3.LUT R24, R25, 0x380, RZ, 0xc0, !PT ;  /* 0x0000038019187812 */ /* 0x000fe200078ec0ff */
[----:B------:R-:W-:Y:S01]  /*7880*/  IMAD R6, R200, 0x80, R220 ;  /* 0x00000080c8067824 */ /* 0x000fe200078e02dc */
[C---:B------:R-:W-:Y:S02]  /*7890*/  IADD3 R17, P1, R10.reuse, 0x2000, RZ ;  /* 0x000020000a117810 */ /* 0x040fe40007f3e0ff */
[----:B------:R-:W-:-:S02]  /*78a0*/  IADD3 R13, P2, R10, 0x3000, RZ ;  /* 0x000030000a0d7810 */ /* 0x000fc40007f5e0ff */
[----:B------:R-:W-:Y:S01]  /*78b0*/  SHF.R.U64 R24, R24, 0x3, RZ ;  /* 0x0000000318187819 */ /* 0x000fe200000012ff */
[----:B------:R-:W-:Y:S01]  /*78c0*/  USHF.R.S32.HI UR11, URZ, 0x1f, UR16 ;  /* 0x0000001f3f0b7899 */ /* 0x000fe20008011410 */
[----:B------:R-:W-:Y:S01]  /*78d0*/  LOP3.LUT R16, R17, 0x380, RZ, 0xc0, !PT ;  /* 0x0000038011107812 */ /* 0x000fe200078ec0ff */
[----:B------:R-:W-:Y:S01]  /*78e0*/  USEL UR15, UR15, URZ, !UP0 ;  /* 0x0000003f0f0f7287 */ /* 0x000fe2000c000000 */
[----:B------:R-:W-:Y:S01]  /*78f0*/  LOP3.LUT R12, R13, 0x380, RZ, 0xc0, !PT ;  /* 0x000003800d0c7812 */ /* 0x000fe200078ec0ff */
[----:B------:R-:W-:Y:S01]  /*7900*/  UIMAD UR10, UR11, UR12, URZ ;  /* 0x0000000c0b0a72a4 */ /* 0x000fe2000f8e023f */
[----:B------:R-:W-:Y:S01]  /*7910*/  SHF.R.S32.HI R3, RZ, 0x1f, R6 ;  /* 0x0000001fff037819 */ /* 0x000fe20000011406 */
[----:B------:R-:W-:Y:S01]  /*7920*/  UIMAD.WIDE.U32 UR6, UR16, UR12, UR8 ;  /* 0x0000000c100672a5 */ /* 0x000fe2000f8e0008 */
[----:B------:R-:W-:Y:S01]  /*7930*/  LOP3.LUT R24, R24, R25, RZ, 0x3c, !PT ;  /* 0x0000001918187212 */ /* 0x000fe200078e3cff */
[----:B------:R-:W-:Y:S01]  /*7940*/  UIMAD UR10, UR16, UR13, UR10 ;  /* 0x0000000d100a72a4 */ /* 0x000fe2000f8e020a */
[----:B------:R-:W-:Y:S01]  /*7950*/  SHF.R.U64 R16, R16, 0x3, RZ ;  /* 0x0000000310107819 */ /* 0x000fe200000012ff */
[----:B------:R-:W-:Y:S01]  /*7960*/  USEL UR14, UR14, URZ, !UP0 ;  /* 0x0000003f0e0e7287 */ /* 0x000fe2000c000000 */
[----:B------:R-:W-:Y:S01]  /*7970*/  SHF.R.U64 R12, R12, 0x3, RZ ;  /* 0x000000030c0c7819 */ /* 0x000fe200000012ff */
[----:B------:R-:W-:Y:S01]  /*7980*/  ULDC.64 UR12, c[0x0][0xc78] ;  /* 0x00031e00000c7ab9 */ /* 0x000fe20000000a00 */
[----:B------:R-:W-:Y:S01]  /*7990*/  UIADD3 UR7, UR7, UR10, URZ ;  /* 0x0000000a07077290 */ /* 0x000fe2000fffe03f */
[--C-:B------:R-:W-:Y:S01]  /*79a0*/  IMAD.X R25, RZ, RZ, R11.reuse, P0 ;  /* 0x000000ffff197224 */ /* 0x100fe200000e060b */
[----:B------:R-:W-:Y:S01]  /*79b0*/  UIMAD UR8, UR15, UR12, URZ ;  /* 0x0000000c0f0872a4 */ /* 0x000fe2000f8e023f */
[----:B------:R-:W-:Y:S01]  /*79c0*/  IADD3 R69, P0, R10, 0x8000, RZ ;  /* 0x000080000a457810 */ /* 0x000fe20007f1e0ff */
[----:B------:R-:W-:Y:S01]  /*79d0*/  UIMAD.WIDE.U32 UR6, UR14, UR12, UR6 ;  /* 0x0000000c0e0672a5 */ /* 0x000fe2000f8e0006 */
[----:B------:R-:W-:Y:S01]  /*79e0*/  LOP3.LUT R16, R16, R17, RZ, 0x3c, !PT ;  /* 0x0000001110107212 */ /* 0x000fe200078e3cff */
[----:B------:R-:W-:Y:S01]  /*79f0*/  UIMAD UR8, UR14, UR13, UR8 ;  /* 0x0000000d0e0872a4 */ /* 0x000fe2000f8e0208 */
[----:B------:R-:W-:Y:S01]  /*7a00*/  LOP3.LUT R12, R12, R13, RZ, 0x3c, !PT ;  /* 0x0000000d0c0c7212 */ /* 0x000fe200078e3cff */
[--C-:B------:R-:W-:Y:S01]  /*7a10*/  IMAD.X R17, RZ, RZ, R11.reuse, P1 ;  /* 0x000000ffff117224 */ /* 0x100fe200008e060b */
[----:B------:R-:W-:Y:S01]  /*7a20*/  IADD3 R45, P6, R10, 0x4000, RZ ;  /* 0x000040000a2d7810 */ /* 0x000fe20007fde0ff */
[----:B------:R-:W-:Y:S01]  /*7a30*/  IMAD.X R13, RZ, RZ, R11, P2 ;  /* 0x000000ffff0d7224 */ /* 0x000fe200010e060b */
[----:B------:R-:W-:Y:S01]  /*7a40*/  IADD3 R4, P3, R6, UR6, RZ ;  /* 0x0000000606047c10 */ /* 0x000fe2000ff7e0ff */
[----:B------:R-:W-:Y:S01]  /*7a50*/  IMAD.U32 R14, RZ, RZ, UR8 ;  /* 0x00000008ff0e7e24 */ /* 0x000fe2000f8e00ff */
[----:B------:R-:W-:Y:S01]  /*7a60*/  IADD3 R61, P1, R10, 0x9000, RZ ;  /* 0x000090000a3d7810 */ /* 0x000fe20007f3e0ff */
[----:B------:R-:W-:Y:S01]  /*7a70*/  ULDC.64 UR12, c[0x0][0xba0] ;  /* 0x0002e800000c7ab9 */ /* 0x000fe20000000a00 */
[----:B------:R-:W-:-:S02]  /*7a80*/  LOP3.LUT R68, R69, 0x380, RZ, 0xc0, !PT ;  /* 0x0000038045447812 */ /* 0x000fc400078ec0ff */
[----:B------:R-:W-:Y:S01]  /*7a90*/  IADD3.X R3, R3, UR7, R14, P3, !PT ;  /* 0x0000000703037c10 */ /* 0x000fe20009ffe40e */
[----:B------:R-:W-:Y:S01]  /*7aa0*/  ULDC.64 UR6, c[0x0][0xc40] ;  /* 0x0003100000067ab9 */ /* 0x000fe20000000a00 */
[----:B------:R-:W-:Y:S02]  /*7ab0*/  IADD3 R49, P2, R10, 0xa000, RZ ;  /* 0x0000a0000a317810 */ /* 0x000fe40007f5e0ff */
[----:B------:R-:W-:Y:S02]  /*7ac0*/  LEA R50, P3, R4, UR6, 0x2 ;  /* 0x0000000604327c11 */ /* 0x000fe4000f8610ff */
[----:B------:R-:W-:Y:S02]  /*7ad0*/  IADD3 R41, P5, R10, 0x5000, RZ ;  /* 0x000050000a297810 */ /* 0x000fe40007fbe0ff */
[----:B------:R-:W-:Y:S01]  /*7ae0*/  LEA.HI.X R51, R4, UR7, R3, 0x2, P3 ;  /* 0x0000000704337c11 */ /* 0x000fe200098f1403 */
[----:B------:R-:W-:Y:S01]  /*7af0*/  VIADD R4, R6, 0x8 ;  /* 0x0000000806047836 */ /* 0x000fe20000000000 */
[----:B------:R-:W-:-:S02]  /*7b00*/  IADD3 R37, P4, R10, 0x6000, RZ ;  /* 0x000060000a257810 */ /* 0x000fc40007f9e0ff */
[----:B------:R-:W-:Y:S02]  /*7b10*/  IADD3 R29, P3, R10, 0x7000, RZ ;  /* 0x000070000a1d7810 */ /* 0x000fe40007f7e0ff */
[----:B------:R-:W-:Y:S02]  /*7b20*/  LOP3.LUT R44, R45, 0x380, RZ, 0xc0, !PT ;  /* 0x000003802d2c7812 */ /* 0x000fe400078ec0ff */
[----:B------:R-:W-:Y:S02]  /*7b30*/  LOP3.LUT R60, R61, 0x380, RZ, 0xc0, !PT ;  /* 0x000003803d3c7812 */ /* 0x000fe400078ec0ff */
[----:B------:R-:W-:Y:S02]  /*7b40*/  SHF.R.U64 R68, R68, 0x3, RZ ;  /* 0x0000000344447819 */ /* 0x000fe400000012ff */
[----:B------:R-:W-:Y:S02]  /*7b50*/  LOP3.LUT R48, R49, 0x380, RZ, 0xc0, !PT ;  /* 0x0000038031307812 */ /* 0x000fe400078ec0ff */
[----:B------:R-:W-:-:S02]  /*7b60*/  LOP3.LUT R40, R41, 0x380, RZ, 0xc0, !PT ;  /* 0x0000038029287812 */ /* 0x000fc400078ec0ff */
[----:B------:R-:W-:Y:S02]  /*7b70*/  LOP3.LUT R36, R37, 0x380, RZ, 0xc0, !PT ;  /* 0x0000038025247812 */ /* 0x000fe400078ec0ff */
[----:B------:R-:W-:Y:S02]  /*7b80*/  LOP3.LUT R28, R29, 0x380, RZ, 0xc0, !PT ;  /* 0x000003801d1c7812 */ /* 0x000fe400078ec0ff */
[----:B------:R-:W-:Y:S02]  /*7b90*/  SHF.R.U64 R44, R44, 0x3, RZ ;  /* 0x000000032c2c7819 */ /* 0x000fe400000012ff */
[----:B------:R-:W-:Y:S02]  /*7ba0*/  SHF.R.U64 R60, R60, 0x3, RZ ;  /* 0x000000033c3c7819 */ /* 0x000fe400000012ff */
[----:B------:R-:W-:Y:S01]  /*7bb0*/  LOP3.LUT R68, R68, R69, RZ, 0x3c, !PT ;  /* 0x0000004544447212 */ /* 0x000fe200078e3cff */
[----:B------:R-:W-:Y:S01]  /*7bc0*/  IMAD.X R69, RZ, RZ, R11, P0 ;  /* 0x000000ffff457224 */ /* 0x000fe200000e060b */
[----:B------:R-:W-:-:S02]  /*7bd0*/  SHF.R.U64 R48, R48, 0x3, RZ ;  /* 0x0000000330307819 */ /* 0x000fc400000012ff */
[----:B------:R-:W-:Y:S02]  /*7be0*/  LOP3.LUT P0, RZ, R205, 0x3, RZ, 0xc0, !PT ;  /* 0x00000003cdff7812 */ /* 0x000fe4000780c0ff */
[----:B------:R-:W-:Y:S02]  /*7bf0*/  SHF.R.U64 R40, R40, 0x3, RZ ;  /* 0x0000000328287819 */ /* 0x000fe400000012ff */
[----:B------:R-:W-:Y:S02]  /*7c00*/  SHF.R.U64 R36, R36, 0x3, RZ ;  /* 0x0000000324247819 */ /* 0x000fe400000012ff */
[----:B------:R-:W-:Y:S02]  /*7c10*/  SHF.R.U64 R28, R28, 0x3, RZ ;  /* 0x000000031c1c7819 */ /* 0x000fe400000012ff */
[----:B------:R-:W-:Y:S01]  /*7c20*/  LOP3.LUT R44, R44, R45, RZ, 0x3c, !PT ;  /* 0x0000002d2c2c7212 */ /* 0x000fe200078e3cff */
[--C-:B------:R-:W-:Y:S01]  /*7c30*/  IMAD.X R45, RZ, RZ, R11.reuse, P6 ;  /* 0x000000ffff2d7224 */ /* 0x100fe200030e060b */
[----:B------:R-:W-:Y:S01]  /*7c40*/  LOP3.LUT R60, R60, R61, RZ, 0x3c, !PT ;  /* 0x0000003d3c3c7212 */ /* 0x000fe200078e3cff */
[--C-:B------:R-:W-:Y:S01]  /*7c50*/  IMAD.X R61, RZ, RZ, R11.reuse, P1 ;  /* 0x000000ffff3d7224 */ /* 0x100fe200008e060b */
[----:B------:R-:W-:Y:S01]  /*7c60*/  LOP3.LUT R48, R48, R49, RZ, 0x3c, !PT ;  /* 0x0000003130307212 */ /* 0x000fe200078e3cff */
[----:B------:R-:W-:Y:S01]  /*7c70*/  IMAD.X R49, RZ, RZ, R11, P2 ;  /* 0x000000ffff317224 */ /* 0x000fe200010e060b */
[----:B------:R-:W-:-:S02]  /*7c80*/  IADD3 R21, P6, R10, 0xb000, RZ ;  /* 0x0000b0000a157810 */ /* 0x000fc40007fde0ff */
[----:B-----5:R-:W-:Y:S02]  /*7c90*/  ISETP.GE.OR P1, PT, R6, R77, P0 ;  /* 0x0000004d0600720c */ /* 0x020fe40000726670 */
[----:B------:R-:W-:Y:S01]  /*7ca0*/  LOP3.LUT R40, R40, R41, RZ, 0x3c, !PT ;  /* 0x0000002928287212 */ /* 0x000fe200078e3cff */
[--C-:B------:R-:W-:Y:S01]  /*7cb0*/  IMAD.X R41, RZ, RZ, R11.reuse, P5 ;  /* 0x000000ffff297224 */ /* 0x100fe200028e060b */
[----:B------:R-:W-:Y:S01]  /*7cc0*/  LOP3.LUT R36, R36, R37, RZ, 0x3c, !PT ;  /* 0x0000002524247212 */ /* 0x000fe200078e3cff */
[--C-:B------:R-:W-:Y:S01]  /*7cd0*/  IMAD.X R37, RZ, RZ, R11.reuse, P4 ;  /* 0x000000ffff257224 */ /* 0x100fe200020e060b */
[----:B------:R-:W-:Y:S01]  /*7ce0*/  LOP3.LUT R28, R28, R29, RZ, 0x3c, !PT ;  /* 0x0000001d1c1c7212 */ /* 0x000fe200078e3cff */
[----:B------:R-:W-:Y:S01]  /*7cf0*/  IMAD.X R29, RZ, RZ, R11, P3 ;  /* 0x000000ffff1d7224 */ /* 0x000fe200018e060b */
[C---:B------:R-:W-:Y:S02]  /*7d00*/  IADD3 R6, P2, R10.reuse, 0xf000, RZ ;  /* 0x0000f0000a067810 */ /* 0x040fe40007f5e0ff */
[----:B------:R-:W-:-:S02]  /*7d10*/  IADD3 R73, P5, R10, 0xc000, RZ ;  /* 0x0000c0000a497810 */ /* 0x000fc40007fbe0ff */
[C---:B------:R-:W-:Y:S02]  /*7d20*/  IADD3 R65, P4, R10.reuse, 0xd000, RZ ;  /* 0x0000d0000a417810 */ /* 0x040fe40007f9e0ff */
[C---:B------:R-:W-:Y:S01]  /*7d30*/  LOP3.LUT R15, R10.reuse, 0x380, RZ, 0xc0, !PT ;  /* 0x000003800a0f7812 */ /* 0x040fe200078ec0ff */
[----:B------:R-:W-:Y:S01]  /*7d40*/  UIMAD UR6, UR9, UR12, URZ ;  /* 0x0000000c090672a4 */ /* 0x000fe2000f8e023f */
[----:B------:R-:W-:Y:S01]  /*7d50*/  IADD3 R57, P3, R10, 0xe000, RZ ;  /* 0x0000e0000a397810 */ /* 0x000fe20007f7e0ff */
[----:B------:R-:W-:Y:S01]  /*7d60*/  IMAD.U32 R23, RZ, RZ, UR12 ;  /* 0x0000000cff177e24 */ /* 0x000fe2000f8e00ff */
[----:B------:R-:W-:Y:S01]  /*7d70*/  ISETP.GE.OR P0, PT, R4, R77, P0 ;  /* 0x0000004d0400720c */ /* 0x000fe20000706670 */
[----:B------:R-:W-:Y:S01]  /*7d80*/  IMAD.X R53, RZ, RZ, R11, P2 ;  /* 0x000000ffff357224 */ /* 0x000fe200010e060b */
[----:B------:R-:W-:Y:S01]  /*7d90*/  LOP3.LUT R20, R21, 0x380, RZ, 0xc0, !PT ;  /* 0x0000038015147812 */ /* 0x000fe200078ec0ff */
[----:B------:R-:W-:Y:S01]  /*7da0*/  @!P1 STG.E desc[UR60][R50.64], R9 ;  /* 0x0000000932009986 */ /* 0x000fe2000c10193c */
[----:B------:R-:W-:-:S02]  /*7db0*/  LOP3.LUT R3, R6, 0x380, RZ, 0xc0, !PT ;  /* 0x0000038006037812 */ /* 0x000fc400078ec0ff */
[----:B------:R-:W-:Y:S02]  /*7dc0*/  LOP3.LUT R72, R73, 0x380, RZ, 0xc0, !PT ;  /* 0x0000038049487812 */ /* 0x000fe400078ec0ff */
[----:B------:R-:W-:Y:S02]  /*7dd0*/  LOP3.LUT R64, R65, 0x380, RZ, 0xc0, !PT ;  /* 0x0000038041407812 */ /* 0x000fe400078ec0ff */
[----:B------:R-:W-:Y:S02]  /*7de0*/  LOP3.LUT R56, R57, 0x380, RZ, 0xc0, !PT ;  /* 0x0000038039387812 */ /* 0x000fe400078ec0ff */
[----:B------:R-:W-:Y:S01]  /*7df0*/  SHF.R.U64 R20, R20, 0x3, RZ ;  /* 0x0000000314147819 */ /* 0x000fe200000012ff */
[----:B------:R1:W-:Y:S01]  /*7e00*/  @!P0 STG.E desc[UR60][R50.64+0x20], R8 ;  /* 0x0000200832008986 */ /* 0x0003e2000c10193c */
[----:B------:R-:W-:Y:S02]  /*7e10*/  SHF.R.U64 R15, R15, 0x3, RZ ;  /* 0x000000030f0f7819 */ /* 0x000fe400000012ff */
[----:B------:R-:W-:Y:S01]  /*7e20*/  SHF.R.U64 R3, R3, 0x3, RZ ;  /* 0x0000000303037819 */ /* 0x000fe200000012ff */
[----:B------:R-:W-:Y:S01]  /*7e30*/  UIMAD UR6, UR4, UR13, UR6 ;  /* 0x0000000d040672a4 */ /* 0x000fe2000f8e0206 */
[----:B------:R-:W-:Y:S01]  /*7e40*/  SHF.R.U64 R72, R72, 0x3, RZ ;  /* 0x0000000348487819 */ /* 0x000fe200000012ff */
[----:B------:R-:W5:Y:S01]  /*7e50*/  LD.E.128 R24, desc[UR60][R24.64] ;  /* 0x0000003c18187980 */ /* 0x000f62000c101d00 */
[----:B------:R-:W-:-:S02]  /*7e60*/  SHF.R.U64 R64, R64, 0x3, RZ ;  /* 0x0000000340407819 */ /* 0x000fc400000012ff */
[----:B------:R-:W-:Y:S01]  /*7e70*/  SHF.R.U64 R56, R56, 0x3, RZ ;  /* 0x0000000338387819 */ /* 0x000fe200000012ff */
[----:B------:R-:W5:Y:S01]  /*7e80*/  LD.E.128 R16, desc[UR60][R16.64] ;  /* 0x0000003c10107980 */ /* 0x000f62000c101d00 */
[----:B------:R-:W-:Y:S01]  /*7e90*/  LOP3.LUT R20, R20, R21, RZ, 0x3c, !PT ;  /* 0x0000001514147212 */ /* 0x000fe200078e3cff */
[--C-:B------:R-:W-:Y:S01]  /*7ea0*/  IMAD.X R21, RZ, RZ, R11.reuse, P6 ;  /* 0x000000ffff157224 */ /* 0x100fe200030e060b */
[----:B------:R-:W-:Y:S01]  /*7eb0*/  LOP3.LUT R10, R15, R10, RZ, 0x3c, !PT ;  /* 0x0000000a0f0a7212 */ /* 0x000fe200078e3cff */
[----:B------:R-:W5:Y:S01]  /*7ec0*/  LD.E.128 R44, desc[UR60][R44.64] ;  /* 0x0000003c2c2c7980 */ /* 0x000f62000c101d00 */
[----:B------:R-:W-:Y:S02]  /*7ed0*/  LOP3.LUT R52, R3, R6, RZ, 0x3c, !PT ;  /* 0x0000000603347212 */ /* 0x000fe400078e3cff */
[--C-:B------:R-:W-:Y:S01]  /*7ee0*/  SHF.R.S32.HI R3, RZ, 0x1f, R2.reuse ;  /* 0x0000001fff037819 */ /* 0x100fe20000011402 */
[----:B------:R-:W5:Y:S01]  /*7ef0*/  LD.E.128 R32, desc[UR60][R10.64] ;  /* 0x0000003c0a207980 */ /* 0x000f62000c101d00 */
[----:B------:R-:W-:Y:S01]  /*7f00*/  LOP3.LUT R72, R72, R73, RZ, 0x3c, !PT ;  /* 0x0000004948487212 */ /* 0x000fe200078e3cff */
[--C-:B------:R-:W-:Y:S01]  /*7f10*/  IMAD.X R73, RZ, RZ, R11.reuse, P5 ;  /* 0x000000ffff497224 */ /* 0x100fe200028e060b */
[----:B------:R-:W-:Y:S01]  /*7f20*/  LOP3.LUT R64, R64, R65, RZ, 0x3c, !PT ;  /* 0x0000004140407212 */ /* 0x000fe200078e3cff */
[--C-:B------:R-:W-:Y:S01]  /*7f30*/  IMAD.X R65, RZ, RZ, R11.reuse, P4 ;  /* 0x000000ffff417224 */ /* 0x100fe200020e060b */
[----:B------:R-:W-:Y:S01]  /*7f40*/  LOP3.LUT R56, R56, R57, RZ, 0x3c, !PT ;  /* 0x0000003938387212 */ /* 0x000fe200078e3cff */
[----:B------:R-:W-:Y:S01]  /*7f50*/  IMAD.X R57, RZ, RZ, R11, P3 ;  /* 0x000000ffff397224 */ /* 0x000fe200018e060b */
[----:B------:R-:W5:Y:S04]  /*7f60*/  LD.E.128 R12, desc[UR60][R12.64] ;  /* 0x0000003c0c0c7980 */ /* 0x000f68000c101d00 */
[----:B-1----:R1:W5:Y:S04]  /*7f70*/  LD.E.128 R8, desc[UR60][R20.64] ;  /* 0x0000003c14087980 */ /* 0x002368000c101d00 */
[----:B------:R-:W5:Y:S04]  /*7f80*/  LD.E.128 R40, desc[UR60][R40.64] ;  /* 0x0000003c28287980 */ /* 0x000f68000c101d00 */
[----:B------:R-:W5:Y:S01]  /*7f90*/  LD.E.128 R36, desc[UR60][R36.64] ;  /* 0x0000003c24247980 */ /* 0x000f62000c101d00 */
[----:B-1----:R-:W-:-:S03]  /*7fa0*/  IMAD.WIDE.U32 R20, R23, UR4, R2 ;  /* 0x0000000417147c25 */ /* 0x002fc6000f8e0002 */
[----:B------:R-:W5:Y:S01]  /*7fb0*/  LD.E.128 R28, desc[UR60][R28.64] ;  /* 0x0000003c1c1c7980 */ /* 0x000f62000c101d00 */
[----:B------:R-:W-:Y:S01]  /*7fc0*/  VIADD R21, R21, UR6 ;  /* 0x0000000615157c36 */ /* 0x000fe20008000000 */
[----:B------:R-:W-:Y:S02]  /*7fd0*/  ULDC.64 UR6, c[0x0][0xbe0] ;  /* 0x0002f80000067ab9 */ /* 0x000fe40000000a00 */
[----:B------:R-:W5:Y:S04]  /*7fe0*/  LD.E.128 R68, desc[UR60][R68.64] ;  /* 0x0000003c44447980 */ /* 0x000f68000c101d00 */
[----:B------:R-:W5:Y:S04]  /*7ff0*/  LD.E.128 R60, desc[UR60][R60.64] ;  /* 0x0000003c3c3c7980 */ /* 0x000f68000c101d00 */
[----:B------:R-:W5:Y:S04]  /*8000*/  LD.E.128 R48, desc[UR60][R48.64] ;  /* 0x0000003c30307980 */ /* 0x000f68000c101d00 */
        /* <DEDUP_REMOVED lines=10> */
[----:B-1----:R-:W1:Y:S01]  /*80b0*/  FENCE.VIEW.ASYNC.S ;  /* 0x00000000000073c6 */ /* 0x002e620000000000 */
[----:B------:R-:W-:Y:S01]  /*80c0*/  IMAD.U32 R23, RZ, RZ, UR6 ;  /* 0x00000006ff177e24 */ /* 0x000fe2000f8e00ff */
[----:B------:R-:W-:Y:S01]  /*80d0*/  UIMAD UR4, UR16, UR7, UR4 ;  /* 0x00000007100472a4 */ /* 0x000fe2000f8e0204 */
[----:B------:R-:W-:-:S02]  /*80e0*/  IMAD R77, R200, -0x80, R77 ;  /* 0xffffff80c84d7824 */ /* 0x000fc400078e024d */
[----:B------:R-:W-:Y:S01]  /*80f0*/  IMAD.WIDE.U32 R20, R23, UR16, R20 ;  /* 0x0000001017147c25 */ /* 0x000fe2000f8e0014 */
[----:B------:R-:W-:Y:S02]  /*8100*/  ULDC.64 UR6, c[0x0][0xbe8] ;  /* 0x0002fa0000067ab9 */ /* 0x000fe40000000a00 */
[CC--:B------:R-:W-:Y:S01]  /*8110*/  ISETP.GE.AND P3, PT, R22.reuse, R77.reuse, PT ;  /* 0x0000004d1600720c */ /* 0x0c0fe20003f66270 */
[----:B------:R-:W-:Y:S01]  /*8120*/  VIADD R21, R21, UR4 ;  /* 0x0000000415157c36 */ /* 0x000fe20008000000 */
[----:B------:R-:W-:Y:S01]  /*8130*/  UIMAD UR4, UR15, UR6, URZ ;  /* 0x000000060f0472a4 */ /* 0x000fe2000f8e023f */
[----:B------:R-:W-:Y:S02]  /*8140*/  VIADD R3, R22, 0x20 ;  /* 0x0000002016037836 */ /* 0x000fe40000000000 */
[----:B------:R-:W-:Y:S02]  /*8150*/  VIADD R0, R0, 0x32420 ;  /* 0x0003242000007836 */ /* 0x000fe40000000000 */
[----:B------:R-:W-:Y:S01]  /*8160*/  IMAD.U32 R79, RZ, RZ, UR6 ;  /* 0x00000006ff4f7e24 */ /* 0x000fe2000f8e00ff */
[----:B------:R-:W-:Y:S01]  /*8170*/  UIMAD UR4, UR14, UR7, UR4 ;  /* 0x000000070e0472a4 */ /* 0x000fe2000f8e0204 */
[----:B------:R-:W-:Y:S01]  /*8180*/  ISETP.GE.AND P0, PT, R3, R77, PT ;  /* 0x0000004d0300720c */ /* 0x000fe20003f06270 */
[----:B------:R-:W-:Y:S01]  /*8190*/  VIADD R3, R22, 0x40 ;  /* 0x0000004016037836 */ /* 0x000fe20000000000 */
[----:B------:R-:W-:Y:S01]  /*81a0*/  PRMT R0, RZ, 0x654, R0 ;  /* 0x00000654ff007816 */ /* 0x000fe20000000000 */
[----:B------:R-:W-:Y:S01]  /*81b0*/  IMAD.WIDE.U32 R78, R79, UR14, R20 ;  /* 0x0000000e4f4e7c25 */ /* 0x000fe2000f8e0014 */
[----:B------:R-:W-:-:S03]  /*81c0*/  SHF.R.S32.HI R23, RZ, 0x1f, R22 ;  /* 0x0000001fff177819 */ /* 0x000fc60000011416 */
[----:B------:R-:W-:Y:S01]  /*81d0*/  VIADD R4, R22, 0x60 ;  /* 0x0000006016047836 */ /* 0x000fe20000000000 */
[----:B-1----:R1:W-:Y:S01]  /*81e0*/  SYNCS.ARRIVE.TRANS64.RED.A1T0 RZ, [R0+URZ], RZ ;  /* 0x000000ff00ff79a7 */ /* 0x0023e2000810043f */
[----:B------:R-:W-:Y:S01]  /*81f0*/  VIADD R83, R79, UR4 ;  /* 0x000000044f537c36 */ /* 0x000fe20008000000 */
[----:B------:R-:W-:Y:S01]  /*8200*/  BSSY B1, `(.L_x_794) ;  /* 0x000001b000017945 */ /* 0x000fe20003800000 */
[-C--:B------:R-:W-:Y:S02]  /*8210*/  ISETP.GE.AND P1, PT, R3, R77.reuse, PT ;  /* 0x0000004d0300720c */ /* 0x080fe40003f26270 */
[----:B------:R-:W-:Y:S01]  /*8220*/  ISETP.GE.AND P2, PT, R4, R77, PT ;  /* 0x0000004d0400720c */ /* 0x000fe20003f46270 */
[----:B------:R-:W-:Y:S01]  /*8230*/  IMAD.WIDE R76, R200, 0x80, R22 ;  /* 0x00000080c84c7825 */ /* 0x000fe200078e0216 */
[----:B------:R-:W-:Y:S11]  /*8240*/  @P3 BRA `(.L_x_795) ;  /* 0x0000000000583947 */ /* 0x000ff60003800000 */
[----:B------:R-:W-:Y:S01]  /*8250*/  ULDC.64 UR6, c[0x0][0xbd8] ;  /* 0x0002f60000067ab9 */ /* 0x000fe20000000a00 */
[----:B------:R-:W-:Y:S01]  /*8260*/  IMAD.MOV.U32 R20, RZ, RZ, R78 ;  /* 0x000000ffff147224 */ /* 0x000fe200078e004e */
[----:B------:R-:W-:Y:S01]  /*8270*/  ULDC UR4, c[0x0][0xb8c] ;  /* 0x0002e30000047ab9 */ /* 0x000fe20000000800 */
[----:B------:R-:W-:Y:S01]  /*8280*/  IMAD R3, R77, UR6, RZ ;  /* 0x000000064d037c24 */ /* 0x000fe2000f8e02ff */
[C---:B------:R-:W-:Y:S01]  /*8290*/  ISETP.GE.AND P4, PT, R2.reuse, UR4, PT ;  /* 0x0000000402007c0c */ /* 0x040fe2000bf86270 */
[----:B------:R-:W-:Y:S02]  /*82a0*/  IMAD.MOV.U32 R21, RZ, RZ, R83 ;  /* 0x000000ffff157224 */ /* 0x000fe400078e0053 */
[----:B-1----:R-:W-:Y:S02]  /*82b0*/  VIADD R0, R2, 0x40 ;  /* 0x0000004002007836 */ /* 0x002fe40000000000 */
        /* <DEDUP_REMOVED lines=15> */
.L_x_795:
[----:B------:R-:W-:Y:S05]  /*83b0*/  BSYNC B1 ;  /* 0x0000000000017941 */ /* 0x000fea0003800000 */
.L_x_794:
[----:B------:R-:W-:Y:S04]  /*83c0*/  BSSY B1, `(.L_x_796) ;  /* 0x000001a000017945 */ /* 0x000fe80003800000 */
[----:B------:R-:W-:Y:S05]  /*83d0*/  @P0 BRA `(.L_x_797) ;  /* 0x0000000000600947 */ /* 0x000fea0003800000 */
[----:B------:R-:W-:Y:S01]  /*83e0*/  IADD3 R3, P0, R76, 0x20, RZ ;  /* 0x000000204c037810 */ /* 0x000fe20007f1e0ff */
[C---:B------:R-:W-:Y:S01]  /*83f0*/  VIADD R4, R2.reuse, 0x40 ;  /* 0x0000004002047836 */ /* 0x040fe20000000000 */
[----:B------:R-:W-:Y:S01]  /*8400*/  ULDC UR4, c[0x0][0xb8c] ;  /* 0x0002e30000047ab9 */ /* 0x000fe20000000800 */
[----:B------:R-:W-:Y:S01]  /*8410*/  ULDC.64 UR6, c[0x0][0xbd8] ;  /* 0x0002f60000067ab9 */ /* 0x000fe20000000a00 */
[----:B------:R-:W-:Y:S01]  /*8420*/  IMAD.MOV.U32 R20, RZ, RZ, R78 ;  /* 0x000000ffff147224 */ /* 0x000fe200078e004e */
[----:B------:R-:W-:Y:S01]  /*8430*/  ISETP.GE.AND P3, PT, R2, UR4, PT ;  /* 0x0000000402007c0c */ /* 0x000fe2000bf66270 */
[----:B-1----:R-:W-:Y:S01]  /*8440*/  IMAD.X R0, RZ, RZ, R77, P0 ;  /* 0x000000ffff007224 */ /* 0x002fe200000e064d */
        /* <DEDUP_REMOVED lines=10> */
[----:B--2--5:R-:W-:Y:S01]  /*84f0*/  LEA R32, P0, R20, UR6, 0x1 ;  /* 0x0000000614207c11 */ /* 0x024fe2000f8008ff */
[----:B------:R-:W-:-:S05]  /*8500*/  IMAD.IADD R3, R21, 0x1, R3 ;  /* 0x0000000115037824 */ /* 0x000fca00078e0203 */
[----:B------:R-:W-:-:S05]  /*8510*/  LEA.HI.X R33, R20, UR7, R3, 0x1, P0 ;  /* 0x0000000714217c11 */ /* 0x000fca00080f0c03 */
[----:B------:R3:W-:Y:S04]  /*8520*/  @!P3 STG.E.128 desc[UR60][R32.64], R24 ;  /* 0x000000182000b986 */ /* 0x0007e8000c101d3c */
[----:B------:R3:W-:Y:S04]  /*8530*/  @!P4 STG.E.128 desc[UR60][R32.64+0x80], R40 ;  /* 0x000080282000c986 */ /* 0x0007e8000c101d3c */
[----:B------:R3:W-:Y:S04]  /*8540*/  @!P5 STG.E.128 desc[UR60][R32.64+0x100], R60 ;  /* 0x0001003c2000d986 */ /* 0x0007e8000c101d3c */
[----:B------:R3:W-:Y:S02]  /*8550*/  @!P6 STG.E.128 desc[UR60][R32.64+0x180], R64 ;  /* 0x000180402000e986 */ /* 0x0007e4000c101d3c */
.L_x_797:
[----:B------:R-:W-:Y:S05]  /*8560*/  BSYNC B1 ;  /* 0x0000000000017941 */ /* 0x000fea0003800000 */
.L_x_796:
        /* <DEDUP_REMOVED lines=19> */
[----:B---3-5:R-:W-:Y:S01]  /*86a0*/  LEA R24, P0, R20, UR6, 0x1 ;  /* 0x0000000614187c11 */ /* 0x028fe2000f8008ff */
[----:B------:R-:W-:-:S05]  /*86b0*/  IMAD.IADD R3, R21, 0x1, R3 ;  /* 0x0000000115037824 */ /* 0x000fca00078e0203 */
[----:B------:R-:W-:-:S05]  /*86c0*/  LEA.HI.X R25, R20, UR7, R3, 0x1, P0 ;  /* 0x0000000714197c11 */ /* 0x000fca00080f0c03 */
[----:B------:R4:W-:Y:S04]  /*86d0*/  @!P1 STG.E.128 desc[UR60][R24.64], R16 ;  /* 0x0000001018009986 */ /* 0x0009e8000c101d3c */
[----:B------:R4:W-:Y:S04]  /*86e0*/  @!P3 STG.E.128 desc[UR60][R24.64+0x80], R36 ;  /* 0x000080241800b986 */ /* 0x0009e8000c101d3c */
[----:B------:R4:W-:Y:S04]  /*86f0*/  @!P4 STG.E.128 desc[UR60][R24.64+0x100], R48 ;  /* 0x000100301800c986 */ /* 0x0009e8000c101d3c */
[----:B------:R4:W-:Y:S02]  /*8700*/  @!P5 STG.E.128 desc[UR60][R24.64+0x180], R56 ;  /* 0x000180381800d986 */ /* 0x0009e4000c101d3c */
.L_x_799:
[----:B------:R-:W-:Y:S05]  /*8710*/  BSYNC B1 ;  /* 0x0000000000017941 */ /* 0x000fea0003800000 */
.L_x_798:
[----:B------:R-:W-:Y:S05]  /*8720*/  @P2 BRA `(.L_x_800) ;  /* 0x0000000c00882947 */ /* 0x000fea0003800000 */
[----:B------:R-:W-:Y:S01]  /*8730*/  IADD3 R3, P0, R76, 0x60, RZ ;  /* 0x000000604c037810 */ /* 0x000fe20007f1e0ff */
[C---:B-1----:R-:W-:Y:S01]  /*8740*/  VIADD R0, R2.reuse, 0x40 ;  /* 0x0000004002007836 */ /* 0x042fe20000000000 */
[----:B------:R-:W-:Y:S01]  /*8750*/  ULDC UR4, c[0x0][0xb8c] ;  /* 0x0002e30000047ab9 */ /* 0x000fe20000000800 */
[----:B------:R-:W-:Y:S01]  /*8760*/  ULDC.64 UR6, c[0x0][0xbd8] ;  /* 0x0002f60000067ab9 */ /* 0x000fe20000000a00 */
[----:B----45:R-:W-:Y:S01]  /*8770*/  IMAD.MOV.U32 R16, RZ, RZ, R78 ;  /* 0x000000ffff107224 */ /* 0x030fe200078e004e */
        /* <DEDUP_REMOVED lines=21> */
.L_x_792:
[----:B------:R-:W-:Y:S01]  /*88d0*/  R2UR UR4, R202 ;  /* 0x00000000ca0472ca */ /* 0x000fe200000e0000 */
[----:B------:R-:W-:Y:S01]  /*88e0*/  ULDC.64 UR6, c[0x0][0xcd8] ;  /* 0x0003360000067ab9 */ /* 0x000fe20000000a00 */
[----:B------:R-:W-:Y:S01]  /*88f0*/  R2UR UR9, R203 ;  /* 0x00000000cb0972ca */ /* 0x000fe200000e0000 */
[----:B------:R-:W-:Y:S01]  /*8900*/  UISETP.NE.U32.AND UP0, UPT, UR6, URZ, UPT ;  /* 0x0000003f0600728c */ /* 0x000fe2000bf05070 */
[----:B------:R-:W-:-:S03]  /*8910*/  IMAD.MOV.U32 R15, RZ, RZ, RZ ;  /* 0x000000ffff0f7224 */ /* 0x000fc600078e00ff */
[----:B------:R-:W-:-:S06]  /*8920*/  UISETP.NE.AND.EX UP0, UPT, UR7, URZ, UPT, UP0 ;  /* 0x0000003f0700728c */ /* 0x000fcc000bf05300 */
[----:B------:R-:W-:Y:S01]  /*8930*/  USHF.L.U32 UR8, UR4, 0x2, URZ ;  /* 0x0000000204087899 */ /* 0x000fe2000800063f */
[----:B------:R-:W1:Y:S01]  /*8940*/  LDC R13, c[0x0][0xb88] ;  /* 0x0002e200ff0d7b82 */ /* 0x000e620000000800 */
[----:B------:R-:W-:Y:S01]  /*8950*/  USHF.L.U64.HI UR9, UR4, 0x2, UR9 ;  /* 0x0000000204097899 */ /* 0x000fe20008010209 */
[----:B------:R-:W-:Y:S01]  /*8960*/  PLOP3.LUT P1, PT, PT, PT, UP0, 0x80, 0x0 ;  /* 0x000000000000781c */ /* 0x000fe20003f2f008 */
[----:B------:R-:W-:-:S04]  /*8970*/  UIADD3 UR4, UP1, UR8, UR6, URZ ;  /* 0x0000000608047290 */ /* 0x000fc8000ff3e03f */
[----:B------:R-:W-:Y:S02]  /*8980*/  UIADD3.X UR6, UR9, UR7, URZ, UP1, !UPT ;  /* 0x0000000709067290 */ /* 0x000fe40008ffe43f */
[----:B------:R-:W-:-:S04]  /*8990*/  IMAD.U32 R8, RZ, RZ, UR4 ;  /* 0x00000004ff087e24 */ /* 0x000fc8000f8e00ff */
[----:B------:R-:W-:Y:S01]  /*89a0*/  IMAD.U32 R9, RZ, RZ, UR6 ;  /* 0x00000006ff097e24 */ /* 0x000fe2000f8e00ff */
[----:B------:R-:W-:Y:S02]  /*89b0*/  ULDC.64 UR6, c[0x0][0xce0] ;  /* 0x0003380000067ab9 */ /* 0x000fe40000000a00 */
[----:B------:R-:W-:Y:S02]  /*89c0*/  UISETP.NE.U32.AND UP1, UPT, UR6, URZ, UPT ;  /* 0x0000003f0600728c */ /* 0x000fe4000bf25070 */
[----:B------:R2:W5:Y:S02]  /*89d0*/  @P1 LDG.E R15, desc[UR60][R8.64] ;  /* 0x0000003c080f1981 */ /* 0x000564000c1e1900 */
[----:B------:R-:W-:-:S06]  /*89e0*/  UISETP.NE.AND.EX UP1, UPT, UR7, URZ, UPT, UP1 ;  /* 0x0000003f0700728c */ /* 0x000fcc000bf25310 */
[----:B------:R-:W-:-:S05]  /*89f0*/  PLOP3.LUT P2, PT, PT, PT, UP1, 0x80, 0x0 ;  /* 0x000000000000781c */ /* 0x000fca0003f4f018 */
[----:B------:R-:W-:-:S04]  /*8a00*/  @UP1 UIADD3 UR6, UP2, UR8, UR6, URZ ;  /* 0x0000000608061290 */ /* 0x000fc8000ff5e03f */
[----:B------:R-:W-:Y:S02]  /*8a10*/  @UP1 UIADD3.X UR7, UR9, UR7, URZ, UP2, !UPT ;  /* 0x0000000709071290 */ /* 0x000fe400097fe43f */
[----:B------:R-:W-:-:S04]  /*8a20*/  IMAD.U32 R10, RZ, RZ, UR6 ;  /* 0x00000006ff0a7e24 */ /* 0x000fc8000f8e00ff */
[----:B------:R-:W-:-:S05]  /*8a30*/  IMAD.U32 R11, RZ, RZ, UR7 ;  /* 0x00000007ff0b7e24 */ /* 0x000fca000f8e00ff */
[----:B-1----:R2:W5:Y:S01]  /*8a40*/  @P2 LDG.E R13, desc[UR60][R10.64] ;  /* 0x0000003c0a0d2981 */ /* 0x002562000c1e1900 */
[----:B------:R-:W-:Y:S01]  /*8a50*/  ISETP.GE.AND P0, PT, R223, 0x80, PT ;  /* 0x00000080df00780c */ /* 0x000fe20003f06270 */
[----:B------:R-:W-:-:S12]  /*8a60*/  @P2 BRA `(.L_x_801) ;  /* 0x0000000000102947 */ /* 0x000fd80003800000 */
[----:B------:R-:W-:Y:S05]  /*8a70*/  @!P1 BRA `(.L_x_801) ;  /* 0x00000000000c9947 */ /* 0x000fea0003800000 */
[----:B------:R-:W3:Y:S04]  /*8a80*/  LDG.E R0, desc[UR60][R8.64] ;  /* 0x0000003c08007981 */ /* 0x000ee8000c1e1900 */
[----:B-----5:R-:W3:Y:S02]  /*8a90*/  LDG.E R13, desc[UR60][R8.64+0x4] ;  /* 0x0000043c080d7981 */ /* 0x020ee4000c1e1900 */
[----:B---3--:R-:W-:-:S07]  /*8aa0*/  IMAD.IADD R13, R13, 0x1, -R0 ;  /* 0x000000010d0d7824 */ /* 0x008fce00078e0a00 */
.L_x_801:
[----:B------:R-:W-:Y:S01]  /*8ab0*/  R2UR UR7, R201 ;  /* 0x00000000c90772ca */ /* 0x000fe200000e0000 */
[----:B------:R-:W-:Y:S01]  /*8ac0*/  BSSY B1, `(.L_x_802) ;  /* 0x0000022000017945 */ /* 0x000fe20003800000 */
[----:B------:R-:W-:Y:S02]  /*8ad0*/  R2UR UR6, R202 ;  /* 0x00000000ca0672ca */ /* 0x000fe400000e0000 */
[----:B------:R-:W-:Y:S02]  /*8ae0*/  R2UR UR4, R203 ;  /* 0x00000000cb0472ca */ /* 0x000fe400000e0000 */
[----:B------:R-:W-:Y:S02]  /*8af0*/  SHF.R.S32.HI R17, RZ, 0x1f, R2 ;  /* 0x0000001fff117819 */ /* 0x000fe40000011402 */
[----:B-----5:R-:W-:-:S05]  /*8b00*/  SHF.R.S32.HI R4, RZ, 0x1f, R15 ;  /* 0x0000001fff047819 */ /* 0x020fca000001140f */
[----:B------:R-:W-:Y:S02]  /*8b10*/  USHF.R.S32.HI UR7, URZ, 0x1f, UR7 ;  /* 0x0000001f3f077899 */ /* 0x000fe40008011407 */
[----:B------:R-:W-:Y:S02]  /*8b20*/  USEL UR8, UR6, URZ, !UP0 ;  /* 0x0000003f06087287 */ /* 0x000fe4000c000000 */
[----:B------:R-:W-:Y:S01]  /*8b30*/  USEL UR9, UR4, URZ, !UP0 ;  /* 0x0000003f04097287 */ /* 0x000fe2000c000000 */
[----:B------:R-:W-:Y:S11]  /*8b40*/  @P0 BRA `(.L_x_803) ;  /* 0x0000000000640947 */ /* 0x000ff60003800000 */
[----:B------:R-:W1:Y:S02]  /*8b50*/  S2R R0, SR_TID.X ;  /* 0x0000000000007919 */ /* 0x000e640000002100 */
[----:B-1----:R-:W-:-:S04]  /*8b60*/  IMAD R0, R200, 0x80, R0 ;  /* 0x00000080c8007824 */ /* 0x002fc800078e0200 */
[----:B------:R-:W-:-:S05]  /*8b70*/  VIADD R0, R0, 0xffffff80 ;  /* 0xffffff8000007836 */ /* 0x000fca0000000000 */
[----:B------:R-:W-:-:S13]  /*8b80*/  ISETP.GE.AND P0, PT, R0, R13, PT ;  /* 0x0000000d0000720c */ /* 0x000fda0003f06270 */
[----:B------:R-:W-:Y:S05]  /*8b90*/  @P0 BRA `(.L_x_803) ;  /* 0x0000000000500947 */ /* 0x000fea0003800000 */
[----:B------:R-:W-:Y:S01]  /*8ba0*/  R2UR UR6, R201 ;  /* 0x00000000c90672ca */ /* 0x000fe200000e0000 */
[----:B------:R-:W-:Y:S01]  /*8bb0*/  ULDC.64 UR10, c[0x0][0xc70] ;  /* 0x00031c00000a7ab9 */ /* 0x000fe20000000a00 */
[C---:B--2---:R-:W-:Y:S01]  /*8bc0*/  IADD3 R8, P0, R0.reuse, R15, RZ ;  /* 0x0000000f00087210 */ /* 0x044fe20007f1e0ff */
[----:B------:R-:W-:Y:S02]  /*8bd0*/  UIMAD UR4, UR7, UR10, URZ ;  /* 0x0000000a070472a4 */ /* 0x000fe4000f8e023f */
[----:B------:R-:W-:Y:S01]  /*8be0*/  IMAD.U32 R3, RZ, RZ, UR10 ;  /* 0x0000000aff037e24 */ /* 0x000fe2000f8e00ff */
[----:B------:R-:W-:-:S07]  /*8bf0*/  LEA.HI.X.SX32 R9, R0, R4, 0x1, P0 ;  /* 0x0000000400097211 */ /* 0x000fce00000f0eff */
[----:B------:R-:W-:Y:S02]  /*8c00*/  UIMAD UR4, UR6, UR11, UR4 ;  /* 0x0000000b060472a4 */ /* 0x000fe4000f8e0204 */
[----:B------:R-:W-:Y:S01]  /*8c10*/  IMAD.WIDE.U32 R8, R3, UR6, R8 ;  /* 0x0000000603087c25 */ /* 0x000fe2000f8e0008 */
[----:B------:R-:W-:Y:S02]  /*8c20*/  ULDC.64 UR10, c[0x0][0xc78] ;  /* 0x00031e00000a7ab9 */ /* 0x000fe40000000a00 */
        /* <DEDUP_REMOVED lines=11> */
.L_x_803:
[----:B------:R-:W-:Y:S05]  /*8ce0*/  BSYNC B1 ;  /* 0x0000000000017941 */ /* 0x000fea0003800000 */
.L_x_802:
[----:B------:R-:W-:Y:S01]  /*8cf0*/  R2UR UR6, R201 ;  /* 0x00000000c90672ca */ /* 0x000fe200000e0000 */
[----:B------:R-:W-:Y:S01]  /*8d00*/  ULDC.64 UR10, c[0x0][0xba0] ;  /* 0x0002e800000a7ab9 */ /* 0x000fe20000000a00 */
[----:B-1----:R-:W-:Y:S01]  /*8d10*/  IMAD.MOV.U32 R3, RZ, RZ, R17 ;  /* 0x000000ffff037224 */ /* 0x002fe200078e0011 */
[----:B------:R-:W-:Y:S01]  /*8d20*/  BSSY B1, `(.L_x_804) ;  /* 0x0000032000017945 */ /* 0x000fe20003800000 */
[----:B------:R-:W-:Y:S02]  /*8d30*/  IMAD R0, R4, UR10, RZ ;  /* 0x0000000a04007c24 */ /* 0x000fe4000f8e02ff */
[----:B--2---:R-:W-:-:S04]  /*8d40*/  IMAD.WIDE.U32 R8, R15, UR10, R2 ;  /* 0x0000000a0f087c25 */ /* 0x004fc8000f8e0002 */
        /* <DEDUP_REMOVED lines=8> */
[----:B------:R-:W-:Y:S01]  /*8dd0*/  SHF.R.S32.HI R13, RZ, 0x1f, R22 ;  /* 0x0000001fff0d7819 */ /* 0x000fe20000011416 */
[----:B------:R-:W-:Y:S01]  /*8de0*/  IMAD.WIDE.U32 R8, R3, UR6, R8 ;  /* 0x0000000603087c25 */ /* 0x000fe2000f8e0008 */
[----:B------:R-:W-:-:S02]  /*8df0*/  ULDC.64 UR6, c[0x0][0xbe8] ;  /* 0x0002fa0000067ab9 */ /* 0x000fc40000000a00 */
        /* <DEDUP_REMOVED lines=16> */
[----:B------:R-:W-:Y:S01]  /*8f00*/  VIADD R4, R2, 0x80 ;  /* 0x0000008002047836 */ /* 0x000fe20000000000 */
[----:B------:R-:W-:Y:S01]  /*8f10*/  ULDC.64 UR6, c[0x0][0xbd8] ;  /* 0x0002f60000067ab9 */ /* 0x000fe20000000a00 */
[----:B------:R-:W-:Y:S01]  /*8f20*/  IMAD.MOV.U32 R8, RZ, RZ, R10 ;  /* 0x000000ffff087224 */ /* 0x000fe200078e000a */
[----:B------:R-:W-:Y:S01]  /*8f30*/  ISETP.GE.AND P4, PT, R3, UR4, PT ;  /* 0x0000000403007c0c */ /* 0x000fe2000bf86270 */
[----:B------:R-:W-:Y:S01]  /*8f40*/  IMAD R3, R13, UR6, RZ ;  /* 0x000000060d037c24 */ /* 0x000fe2000f8e02ff */
[----:B------:R-:W-:Y:S01]  /*8f50*/  ISETP.GE.AND P5, PT, R4, UR4, PT ;  /* 0x0000000404007c0c */ /* 0x000fe2000bfa6270 */
[C---:B------:R-:W-:Y:S01]  /*8f60*/  VIADD R4, R2.reuse, 0xc0 ;  /* 0x000000c002047836 */ /* 0x040fe20000000000 */
[----:B------:R-:W-:Y:S01]  /*8f70*/  ISETP.GE.AND P3, PT, R2, UR4, PT ;  /* 0x0000000402007c0c */ /* 0x000fe2000bf66270 */
[----:B------:R-:W-:-:S02]  /*8f80*/  IMAD.MOV.U32 R9, RZ, RZ, R17 ;  /* 0x000000ffff097224 */ /* 0x000fc400078e0011 */
        /* <DEDUP_REMOVED lines=11> */
.L_x_805:
[----:B------:R-:W-:Y:S05]  /*9040*/  BSYNC B1 ;  /* 0x0000000000017941 */ /* 0x000fea0003800000 */
.L_x_804:
[----:B------:R-:W-:Y:S01]  /*9050*/  BSSY B1, `(.L_x_806) ;  /* 0x000001b000017945 */ /* 0x000fe20003800000 */
[----:B------:R-:W-:-:S03]  /*9060*/  ISETP.GE.AND P2, PT, R0, R15, PT ;  /* 0x0000000f0000720c */ /* 0x000fc60003f46270 */
[----:B------:R-:W-:Y:S10]  /*9070*/  @P1 BRA `(.L_x_807) ;  /* 0x0000000000601947 */ /* 0x000ff40003800000 */
        /* <DEDUP_REMOVED lines=24> */
.L_x_807:
[----:B------:R-:W-:Y:S05]  /*9200*/  BSYNC B1 ;  /* 0x0000000000017941 */ /* 0x000fea0003800000 */
.L_x_806:
        /* <DEDUP_REMOVED lines=26> */
.L_x_809:
[----:B------:R-:W-:Y:S05]  /*93b0*/  BSYNC B1 ;  /* 0x0000000000017941 */ /* 0x000fea0003800000 */
.L_x_808:
        /* <DEDUP_REMOVED lines=25> */
.L_x_800:
[----:B------:R-:W-:Y:S05]  /*9550*/  BSYNC B0 ;  /* 0x0000000000007941 */ /* 0x000fea0003800000 */
.L_x_791:
[----:B------:R-:W-:Y:S02]  /*9560*/  ULDC UR4, c[0x0][0xd14] ;  /* 0x0003450000047ab9 */ /* 0x000fe40000000800 */
[----:B------:R-:W-:-:S13]  /*9570*/  ISETP.GE.AND P0, PT, R7, UR4, PT ;  /* 0x0000000407007c0c */ /* 0x000fda000bf06270 */
[----:B------:R-:W-:Y:S05]  /*9580*/  @!P0 BRA `(.L_x_810) ;  /* 0xffffff7800348947 */ /* 0x000fea000383ffff */
[----:B------:R-:W-:Y:S05]  /*9590*/  EXIT ;  /* 0x000000000000794d */ /* 0x000fea0003800000 */
.L_x_766:
[----:B------:R-:W-:-:S08]  /*95a0*/  NOP ;  /* 0x0000000000007918 */ /* 0x000fd00000000000 */
[----:B0-----:R-:W0:-:S00]  /*95b0*/  USETMAXREG.DEALLOC.CTAPOOL 0x18 ;  /* 0x00000018000079c8 */ /* 0x001e0000080e0500 */
        /* <DEDUP_REMOVED lines=59> */
.L_x_815:
        /* <DEDUP_REMOVED lines=16> */
.L_x_814:
[----:B------:R-:W-:Y:S05]  /*9a70*/  BSYNC B0 ;  /* 0x0000000000007941 */ /* 0x000fea0003800000 */
.L_x_813:
        /* <DEDUP_REMOVED lines=26> */
.L_x_811:
        /* <DEDUP_REMOVED lines=16> */
.L_x_816:
        /* <DEDUP_REMOVED lines=25> */
.L_x_812:
[----:B------:R-:W-:Y:S02]  /*9eb0*/  IMAD.MOV.U32 R17, RZ, RZ, RZ ;  /* 0x000000ffff117224 */ /* 0x000fe400078e00ff */
[----:B------:R-:W-:Y:S02]  /*9ec0*/  IMAD.U32 R16, RZ, RZ, UR6 ;  /* 0x00000006ff107e24 */ /* 0x000fe4000f8e00ff */
[----:B------:R-:W-:-:S07]  /*9ed0*/  IMAD.MOV.U32 R18, RZ, RZ, RZ ;  /* 0x000000ffff127224 */ /* 0x000fce00078e00ff */
.L_x_817:
[----:B------:R-:W0:Y:S01]  /*9ee0*/  S2R R0, SR_TID.X ;  /* 0x0000000000007919 */ /* 0x000e220000002100 */
[----:B------:R-:W-:Y:S01]  /*9ef0*/  UMOV UR50, URZ ;  /* 0x0000003f00327c82 */ /* 0x000fe20008000000 */
[----:B------:R-:W-:Y:S01]  /*9f00*/  STL [R1], RZ ;  /* 0x000000ff01007387 */ /* 0x000fe20000100800 */
        /* <DEDUP_REMOVED lines=9> */
[----:B------:R0:W-:Y:S07]  /*9fa0*/  STL [R1+0x4], R0 ;  /* 0x0000040001007387 */ /* 0x0001ee0000100800 */
[----:B------:R-:W-:Y:S05]  /*9fb0*/  @P0 BRA `(.L_x_818) ;  /* 0x0000003800b80947 */ /* 0x000fea0003800000 */
[----:B0-----:R-:W-:Y:S01]  /*9fc0*/  IMAD.MOV.U32 R0, RZ, RZ, 0x1 ;  /* 0x00000001ff007424 */ /* 0x001fe200078e00ff */
[----:B------:R0:W-:Y:S01]  /*9fd0*/  STL [R1], RZ ;  /* 0x000000ff01007387 */ /* 0x0001e20000100800 */
[----:B------:R-:W-:Y:S01]  /*9fe0*/  ULDC UR51, c[0x0][0xc] ;  /* 0x0000030000337ab9 */ /* 0x000fe20000000800 */
[----:B------:R-:W-:Y:S01]  /*9ff0*/  ULDC.64 UR48, c[0x0][0x198] ;  /* 0x0000660000307ab9 */ /* 0x000fe20000000a00 */
[----:B------:R-:W-:Y:S01]  /*a000*/  UMOV UR50, URZ ;  /* 0x0000003f00327c82 */ /* 0x000fe20008000000 */
[----:B------:R0:W-:Y:S04]  /*a010*/  STL [R1+0x4], R0 ;  /* 0x0000040001007387 */ /* 0x0001e80000100800 */
.L_x_882:
        /* <DEDUP_REMOVED lines=51> */
.L_x_819:
        /* <DEDUP_REMOVED lines=29> */
.L_x_821:
        /* <DEDUP_REMOVED lines=23> */
.L_x_823:
        /* <DEDUP_REMOVED lines=20> */
.L_x_825:
        /* <DEDUP_REMOVED lines=16> */
.L_x_824:
[----:B------:R-:W2:Y:S01]  /*a8d0*/  LDL.LU R2, [R1+0x18] ;  /* 0x0000180001027983 */ /* 0x000ea20000300800 */
[----:B------:R-:W-:Y:S01]  /*a8e0*/  ULDC.64 UR4, c[0x0][0xaf0] ;  /* 0x0002bc0000047ab9 */ /* 0x000fe20000000a00 */
[----:B------:R-:W0:Y:S02]  /*a8f0*/  LDC R4, c[0x0][0x428] ;  /* 0x00010a00ff047b82 */ /* 0x000e240000000800 */
[----:B------:R-:W3:Y:S04]  /*a900*/  LDL.LU R0, [R1+0x1c] ;  /* 0x00001c0001007983 */ /* 0x000ee80000300800 */
[----:B------:R-:W4:Y:S04]  /*a910*/  LDL.LU R9, [R1+0x10] ;  /* 0x0000100001097983 */ /* 0x000f280000300800 */
[----:B------:R-:W4:Y:S01]  /*a920*/  LDL.LU R8, [R1+0x28] ;  /* 0x0000280001087983 */ /* 0x000f220000300800 */
[----:B------:R-:W-:-:S04]  /*a930*/  ISETP.NE.U32.AND P0, PT, RZ, UR4, PT ;  /* 0x00000004ff007c0c */ /* 0x000fc8000bf05070 */
[----:B------:R-:W-:Y:S01]  /*a940*/  ISETP.NE.AND.EX P0, PT, RZ, UR5, PT, P0 ;  /* 0x00000005ff007c0c */ /* 0x000fe2000bf05300 */
[----:B------:R-:W1:Y:S02]  /*a950*/  S2R R10, SR_TID.X ;  /* 0x00000000000a7919 */ /* 0x000e640000002100 */
[----:B-1----:R-:W-:-:S04]  /*a960*/  LOP3.LUT R10, R10, 0x1f, RZ, 0xc0, !PT ;  /* 0x0000001f0a0a7812 */ /* 0x002fc800078ec0ff */
        /* <DEDUP_REMOVED lines=8> */
[----:B----4-:R-:W-:-:S06]  /*a9f0*/  IMAD.MOV.U32 R0, RZ, RZ, R9 ;  /* 0x000000ffff007224 */ /* 0x010fcc00078e0009 */
[----:B------:R1:W5:Y:S01]  /*aa00*/  @P0 LDG.E R0, desc[UR60][R2.64] ;  /* 0x0000003c02000981 */ /* 0x000362000c1e1900 */
[----:B0-----:R-:W-:Y:S01]  /*aa10*/  ISETP.NE.AND P0, PT, R4, 0x1, PT ;  /* 0x000000010400780c */ /* 0x001fe20003f05270 */
[----:B------:R-:W-:Y:S01]  /*aa20*/  IMAD.MOV.U32 R4, RZ, RZ, R18 ;  /* 0x000000ffff047224 */ /* 0x000fe200078e0012 */
[----:B------:R-:W-:Y:S01]  /*aa30*/  PLOP3.LUT P1, PT, P6, PT, PT, 0x8, 0x0 ;  /* 0x000000000000781c */ /* 0x000fe2000372e170 */
[----:B------:R-:W-:-:S10]  /*aa40*/  IMAD R17, R17, 0x80, R8 ;  /* 0x0000008011117824 */ /* 0x000fd400078e0208 */
[----:B------:R-:W0:Y:S08]  /*aa50*/  @P0 LDC R7, c[0x0][0x42c] ;  /* 0x00010b00ff070b82 */ /* 0x000e300000000800 */
[----:B------:R-:W2:Y:S01]  /*aa60*/  @P0 LDC R5, c[0x0][0x430] ;  /* 0x00010c00ff050b82 */ /* 0x000ea20000000800 */
[----:B0-----:R-:W-:-:S05]  /*aa70*/  @P0 IMAD.HI.U32 R6, R18, R7, RZ ;  /* 0x0000000712060227 */ /* 0x001fca00078e00ff */
[----:B--2---:R-:W-:Y:S02]  /*aa80*/  @P0 SHF.R.U32.HI R4, RZ, R5, R6 ;  /* 0x00000005ff040219 */ /* 0x004fe40000011606 */
[----:B------:R-:W-:-:S04]  /*aa90*/  ISETP.NE.U32.AND P0, PT, RZ, UR4, PT ;  /* 0x00000004ff007c0c */ /* 0x000fc8000bf05070 */
[----:B------:R-:W-:-:S04]  /*aaa0*/  ISETP.NE.AND.EX P0, PT, RZ, UR5, PT, P0 ;  /* 0x00000005ff007c0c */ /* 0x000fc8000bf05300 */
[----:B-1----:R-:W-:-:S09]  /*aab0*/  SEL R6, R9, RZ, !P0 ;  /* 0x000000ff09067207 */ /* 0x002fd20004000000 */
.L_x_826:
        /* <DEDUP_REMOVED lines=17> */
.L_x_898:
[----:B------:R-:W2:Y:S01]  /*abd0*/  LDL R8, [R1+0x14] ;  /* 0x0000140001087983 */ /* 0x000ea20000100800 */
[----:B------:R-:W-:Y:S01]  /*abe0*/  UMOV UR4, 0xffffffff ;  /* 0xffffffff00047882 */ /* 0x000fe20000000000 */
[----:B------:R-:W-:Y:S01]  /*abf0*/  SHF.R.S32.HI R5, RZ, 0x1f, R0 ;  /* 0x0000001fff057819 */ /* 0x000fe20000011400 */
[----:B--2---:R-:W-:Y:S01]  /*ac00*/  VIADD R9, R8, 0xffffffff ;  /* 0xffffffff08097836 */ /* 0x004fe20000000000 */
[----:B------:R-:W-:Y:S06]  /*ac10*/  BRA.DIV UR4, `(.L_x_828) ;  /* 0x0000003604487947 */ /* 0x000fec000b800000 */
[----:B------:R-:W-:-:S13]  /*ac20*/  ELECT P6, URZ, PT ;  /* 0x00000000003f782f */ /* 0x000fda00038c0000 */
.L_x_901:
        /* <DEDUP_REMOVED lines=24> */
.L_x_830:
        /* <DEDUP_REMOVED lines=9> */
.L_x_902:
        /* <DEDUP_REMOVED lines=11> */
.L_x_832:
        /* <DEDUP_REMOVED lines=23> */
.L_x_829:
[----:B------:R-:W0:Y:S01]  /*b060*/  S2R R10, SR_CgaCtaId ;  /* 0x00000000000a7919 */ /* 0x000e220000008800 */
[----:B------:R-:W-:Y:S05]  /*b070*/  WARPSYNC.ALL ;  /* 0x0000000000007948 */ /* 0x000fea0003800000 */
[----:B------:R-:W-:Y:S01]  /*b080*/  BAR.SYNC.DEFER_BLOCKING 0x8, 0x120 ;  /* 0x0204800000007b1d */ /* 0x000fe20000010000 */
[----:B------:R-:W-:Y:S02]  /*b090*/  ELECT P0, URZ, PT ;  /* 0x00000000003f782f */ /* 0x000fe40003800000 */
[----:B------:R-:W-:-:S03]  /*b0a0*/  MOV R8, 0x400 ;  /* 0x0000040000087802 */ /* 0x000fc60000000f00 */
[----:B------:R-:W-:Y:S01]  /*b0b0*/  BSSY B0, `(.L_x_833) ;  /* 0x0000032000007945 */ /* 0x000fe20003800000 */
[----:B0-----:R-:W-:-:S07]  /*b0c0*/  LEA R8, R10, R8, 0x18 ;  /* 0x000000080a087211 */ /* 0x001fce00078ec0ff */
[----:B------:R-:W-:Y:S05]  /*b0d0*/  @!P0 BRA `(.L_x_834) ;  /* 0x0000000000bc8947 */ /* 0x000fea0003800000 */
[----:B------:R-:W-:Y:S01]  /*b0e0*/  R2UR UR16, R8 ;  /* 0x00000000081072ca */ /* 0x000fe200000e0000 */
[----:B------:R-:W-:Y:S01]  /*b0f0*/  UIADD3 UR4, UP0, UR48, 0x270, URZ ;  /* 0x0000027030047890 */ /* 0x000fe2000ff1e03f */
[----:B------:R-:W-:Y:S01]  /*b100*/  R2UR UR11, R17 ;  /* 0x00000000110b72ca */ /* 0x000fe200000e0000 */
[----:B------:R-:W-:Y:S01]  /*b110*/  UMOV UR14, 0x0 ;  /* 0x00000000000e7882 */ /* 0x000fe20000000000 */
[----:B------:R-:W-:Y:S01]  /*b120*/  R2UR UR12, R18 ;  /* 0x00000000120c72ca */ /* 0x000fe200000e0000 */
[----:B------:R-:W-:Y:S01]  /*b130*/  UIADD3.X UR5, URZ, UR49, URZ, UP0, !UPT ;  /* 0x000000313f057290 */ /* 0x000fe200087fe43f */
[----:B------:R-:W-:Y:S01]  /*b140*/  R2UR UR13, R6 ;  /* 0x00000000060d72ca */ /* 0x000fe200000e0000 */
[----:B------:R-:W-:Y:S01]  /*b150*/  UIADD3 UR6, UP0, UR48, 0x770, URZ ;  /* 0x0000077030067890 */ /* 0x000fe2000ff1e03f */
[----:B------:R-:W-:Y:S01]  /*b160*/  IMAD.MOV.U32 R6, RZ, RZ, 0x4000 ;  /* 0x00004000ff067424 */ /* 0x000fe200078e00ff */
[----:B------:R-:W-:Y:S01]  /*b170*/  UMOV UR15, 0x12f00000 ;  /* 0x12f00000000f7882 */ /* 0x000fe20000000000 */
[----:B------:R-:W-:Y:S01]  /*b180*/  UMOV UR10, URZ ;  /* 0x0000003f000a7c82 */ /* 0x000fe20008000000 */
[----:B------:R-:W-:Y:S01]  /*b190*/  UIADD3.X UR7, URZ, UR49, URZ, UP0, !UPT ;  /* 0x000000313f077290 */ /* 0x000fe200087fe43f */
[----:B------:R0:W-:Y:S01]  /*b1a0*/  SYNCS.ARRIVE.TRANS64 RZ, [R8+URZ+0x32400], R6 ;  /* 0x0324000608ff79a7 */ /* 0x0001e2000800003f */
[----:B------:R-:W-:-:S02]  /*b1b0*/  UIADD3 UR8, UR16, 0x18400, URZ ;  /* 0x0001840010087890 */ /* 0x000fc4000fffe03f */
[----:B------:R-:W-:Y:S02]  /*b1c0*/  UIADD3 UR9, UR16, 0x32400, URZ ;  /* 0x0003240010097890 */ /* 0x000fe4000fffe03f */
[----:B------:R-:W-:Y:S02]  /*b1d0*/  UIADD3 UR40, UR16, 0x22400, URZ ;  /* 0x0002240010287890 */ /* 0x000fe4000fffe03f */
[----:B------:R-:W-:Y:S02]  /*b1e0*/  UIADD3 UR41, UR16, 0x32410, URZ ;  /* 0x0003241010297890 */ /* 0x000fe4000fffe03f */
[----:B------:R-:W-:Y:S01]  /*b1f0*/  UIADD3 UR32, UR16, 0x26400, URZ ;  /* 0x0002640010207890 */ /* 0x000fe2000fffe03f */
[----:B0-----:R-:W-:Y:S01]  /*b200*/  IMAD.MOV.U32 R6, RZ, RZ, 0x10000 ;  /* 0x00010000ff067424 */ /* 0x001fe200078e00ff */
[----:B------:R-:W-:Y:S01]  /*b210*/  UIADD3 UR24, UR16, 0x2a400, URZ ;  /* 0x0002a40010187890 */ /* 0x000fe2000fffe03f */
[----:B------:R0:W-:Y:S01]  /*b220*/  UTMALDG.4D [UR8], [UR4], desc[UR14] ;  /* 0x00000e08040075b4 */ /* 0x0001e20008019000 */
[----:B------:R-:W-:Y:S01]  /*b230*/  UIADD3 UR16, UR16, 0x2e400, URZ ;  /* 0x0002e40010107890 */ /* 0x000fe2000fffe03f */
[----:B------:R-:W-:Y:S01]  /*b240*/  UMOV UR43, UR11 ;  /* 0x0000000b002b7c82 */ /* 0x000fe20008000000 */
        /* <DEDUP_REMOVED lines=23> */
[----:B0-----:R-:W-:Y:S01]  /*b3c0*/  NOP ;  /* 0x0000000000007918 */ /* 0x001fe20000000000 */
.L_x_834:
[----:B------:R-:W-:Y:S05]  /*b3d0*/  BSYNC B0 ;  /* 0x0000000000007941 */ /* 0x000fea0003800000 */
.L_x_833:
[----:B------:R-:W-:-:S04]  /*b3e0*/  UIADD3 UR50, UR50, 0x1, URZ ;  /* 0x0000000132327890 */ /* 0x000fc8000fffe03f */
[----:B------:R-:W-:-:S04]  /*b3f0*/  ULEA.HI UR4, UR50, UR50, URZ, 0x1 ;  /* 0x0000003232047291 */ /* 0x000fc8000f8f083f */
[----:B------:R-:W-:-:S04]  /*b400*/  ULOP3.LUT UR4, UR4, 0xfffffffe, URZ, 0xc0, !UPT ;  /* 0xfffffffe04047892 */ /* 0x000fc8000f8ec03f */
[----:B------:R-:W-:-:S06]  /*b410*/  UIADD3 UR4, UR50, -UR4, URZ ;  /* 0x8000000432047290 */ /* 0x000fcc000fffe03f */
[----:B------:R-:W-:-:S05]  /*b420*/  IMAD.U32 R6, RZ, RZ, UR4 ;  /* 0x00000004ff067e24 */ /* 0x000fca000f8e00ff */
[----:B------:R-:W-:-:S04]  /*b430*/  SHF.L.U32 R6, R6, 0x1f, RZ ;  /* 0x0000001f06067819 */ /* 0x000fc800000006ff */
[----:B------:R-:W0:Y:S02]  /*b440*/  SYNCS.PHASECHK.TRANS64.TRYWAIT P0, [R8+URZ+0x32420], R6 ;  /* 0x03242006080075a7 */ /* 0x000e24000800017f */
[----:B0-----:R-:W-:Y:S05]  /*b450*/  @!P0 BRA `(.L_x_835) ;  /* 0x0000002c006c8947 */ /* 0x001fea0003800000 */
.L_x_903:
[----:B------:R-:W-:Y:S01]  /*b460*/  ULDC.64 UR38, c[0x0][0x3f8] ;  /* 0x0000fe0000267ab9 */ /* 0x000fe20000000a00 */
[----:B------:R-:W-:Y:S01]  /*b470*/  ULDC.64 UR46, c[0x0][0x408] ;  /* 0x00010200002e7ab9 */ /* 0x000fe20000000a00 */
        /* <DEDUP_REMOVED lines=11> */
.L_x_904:
        /* <DEDUP_REMOVED lines=11> */
.L_x_839:
        /* <DEDUP_REMOVED lines=38> */
.L_x_837:
[----:B------:R-:W-:Y:S05]  /*b840*/  BSYNC B0 ;  /* 0x0000000000007941 */ /* 0x000fea0003800000 */
.L_x_836:
        /* <DEDUP_REMOVED lines=30> */
[----:B------:R-:W-:Y:S02]  /*ba30*/  ULDC.64 UR4, c[0x0][0x408] ;  /* 0x0001020000047ab9 */ /* 0x000fe40000000a00 */
[----:B------:R-:W-:-:S04]  /*ba40*/  IMAD R12, R5, UR4, RZ ;  /* 0x00000004050c7c24 */ /* 0x000fc8000f8e02ff */
[----:B------:R-:W-:Y:S01]  /*ba50*/  IMAD R12, R0, UR5, R12 ;  /* 0x00000005000c7c24 */ /* 0x000fe2000f8e020c */
[----:B-1----:R-:W-:-:S13]  /*ba60*/  ISETP.NE.AND P0, PT, R13, 0x1, PT ;  /* 0x000000010d00780c */ /* 0x002fda0003f05270 */
[----:B------:R-:W1:Y:S02]  /*ba70*/  @P0 LDC.64 R6, c[0x0][0x420] ;  /* 0x00010800ff060b82 */ /* 0x000e640000000a00 */
[----:B-1----:R-:W-:-:S05]  /*ba80*/  @P0 IMAD.HI.U32 R6, R8, R6, RZ ;  /* 0x0000000608060227 */ /* 0x002fca00078e00ff */
[----:B------:R-:W-:-:S04]  /*ba90*/  @P0 SHF.R.U32.HI R10, RZ, R7, R6 ;  /* 0x00000007ff0a0219 */ /* 0x000fc80000011606 */
[--C-:B------:R-:W-:Y:S01]  /*baa0*/  SHF.R.S32.HI R7, RZ, 0x1f, R10.reuse ;  /* 0x0000001fff077819 */ /* 0x100fe2000001140a */
        /* <DEDUP_REMOVED lines=8> */
.L_x_846:
[----:B-1----:R-:W1:Y:S01]  /*bb30*/  S2R R3, SR_CgaCtaId ;  /* 0x0000000000037919 */ /* 0x002e620000008800 */
[----:B------:R-:W-:Y:S02]  /*bb40*/  MOV R2, 0x400 ;  /* 0x0000040000027802 */ /* 0x000fe40000000f00 */
[----:B------:R-:W-:Y:S02]  /*bb50*/  SHF.L.U32 R6, R14, 0x1f, RZ ;  /* 0x0000001f0e067819 */ /* 0x000fe400000006ff */
[----:B-1----:R-:W-:-:S05]  /*bb60*/  LEA R2, R3, R2, 0x18 ;  /* 0x0000000203027211 */ /* 0x002fca00078ec0ff */
[----:B------:R-:W-:-:S04]  /*bb70*/  IMAD R3, R15, 0x8, R2 ;  /* 0x000000080f037824 */ /* 0x000fc800078e0202 */
[----:B------:R-:W1:Y:S02]  /*bb80*/  SYNCS.PHASECHK.TRANS64.TRYWAIT P0, [R3+URZ+0x32440], R6 ;  /* 0x03244006030075a7 */ /* 0x000e64000800017f */
[----:B-1----:R-:W-:Y:S05]  /*bb90*/  @!P0 BRA `(.L_x_847) ;  /* 0x0000002400d08947 */ /* 0x002fea0003800000 */
.L_x_905:
        /* <DEDUP_REMOVED lines=11> */
.L_x_848:
        /* <DEDUP_REMOVED lines=22> */
.L_x_906:
        /* <DEDUP_REMOVED lines=8> */
.L_x_850:
        /* <DEDUP_REMOVED lines=34> */
.L_x_845:
[----:B------:R-:W-:Y:S05]  /*c050*/  BSYNC B2 ;  /* 0x0000000000027941 */ /* 0x000fea0003800000 */
.L_x_844:
[----:B------:R-:W2:Y:S02]  /*c060*/  LDL.LU R2, [R1+0x14] ;  /* 0x0000140001027983 */ /* 0x000ea40000300800 */
[----:B--2---:R-:W-:-:S07]  /*c070*/  VIADD R8, R2, 0xfffffffd ;  /* 0xfffffffd02087836 */ /* 0x004fce0000000000 */
.L_x_843:
[----:B------:R-:W-:Y:S05]  /*c080*/  BSYNC B1 ;  /* 0x0000000000017941 */ /* 0x000fea0003800000 */
.L_x_842:
[----:B------:R-:W-:-:S05]  /*c090*/  IMAD.MOV R2, RZ, RZ, -R11 ;  /* 0x000000ffff027224 */ /* 0x000fca00078e0a0b */
[----:B------:R-:W-:-:S13]  /*c0a0*/  ISETP.NE.AND P0, PT, R9, R2, PT ;  /* 0x000000020900720c */ /* 0x000fda0003f05270 */
[----:B------:R-:W-:Y:S05]  /*c0b0*/  @!P0 BRA `(.L_x_841) ;  /* 0x0000000c00908947 */ /* 0x000fea0003800000 */
.L_x_865:
        /* <DEDUP_REMOVED lines=10> */
[----:B------:R-:W-:Y:S01]  /*c160*/  ISETP.NE.U32.AND P0, PT, RZ, UR38, PT ;  /* 0x00000026ff007c0c */ /* 0x000fe2000bf05070 */
[----:B------:R-:W-:-:S03]  /*c170*/  IMAD.MOV.U32 R12, RZ, RZ, R8 ;  /* 0x000000ffff0c7224 */ /* 0x000fc600078e0008 */
[----:B------:R-:W-:-:S13]  /*c180*/  ISETP.NE.AND.EX P0, PT, RZ, UR39, PT, P0 ;  /* 0x00000027ff007c0c */ /* 0x000fda000bf05300 */
[----:B------:R-:W-:Y:S05]  /*c190*/  @!P0 BRA `(.L_x_853) ;  /* 0x0000000000448947 */ /* 0x000fea0003800000 */
[----:B------:R-:W1:Y:S01]  /*c1a0*/  LDC R12, c[0x0][0x41c] ;  /* 0x00010700ff0c7b82 */ /* 0x000e620000000800 */
[----:B------:R-:W-:Y:S02]  /*c1b0*/  IMAD.MOV.U32 R11, RZ, RZ, R8 ;  /* 0x000000ffff0b7224 */ /* 0x000fe400078e0008 */
        /* <DEDUP_REMOVED lines=10> */
[----:B------:R-:W-:-:S04]  /*c260*/  LEA R6, P0, R2, UR38, 0x2 ;  /* 0x0000002602067c11 */ /* 0x000fc8000f8010ff */
[----:B------:R-:W-:Y:S01]  /*c270*/  LEA.HI.X R7, R2, UR39, R3, 0x2, P0 ;  /* 0x0000002702077c11 */ /* 0x000fe200080f1403 */
[----:B------:R-:W-:-:S04]  /*c280*/  IMAD.MOV R3, RZ, RZ, -R11 ;  /* 0x000000ffff037224 */ /* 0x000fc800078e0a0b */
[----:B------:R-:W-:Y:S01]  /*c290*/  IMAD R12, R12, R3, R8 ;  /* 0x000000030c0c7224 */ /* 0x000fe200078e0208 */
[----:B------:R1:W5:Y:S06]  /*c2a0*/  LDG.E R7, desc[UR60][R6.64] ;  /* 0x0000003c06077981 */ /* 0x00036c000c1e1900 */
.L_x_853:
[----:B------:R-:W2:Y:S01]  /*c2b0*/  S2R R3, SR_CgaCtaId ;  /* 0x0000000000037919 */ /* 0x000ea20000008800 */
[----:B------:R-:W-:-:S04]  /*c2c0*/  MOV R2, 0x400 ;  /* 0x0000040000027802 */ /* 0x000fc80000000f00 */
[----:B--2---:R-:W-:Y:S02]  /*c2d0*/  LEA R2, R3, R2, 0x18 ;  /* 0x0000000203027211 */ /* 0x004fe400078ec0ff */
[----:B------:R-:W-:-:S03]  /*c2e0*/  SHF.L.U32 R3, R10, 0x1f, RZ ;  /* 0x0000001f0a037819 */ /* 0x000fc600000006ff */
[----:B------:R-:W-:-:S04]  /*c2f0*/  IMAD R2, R9, 0x8, R2 ;  /* 0x0000000809027824 */ /* 0x000fc800078e0202 */
[----:B------:R-:W2:Y:S02]  /*c300*/  SYNCS.PHASECHK.TRANS64.TRYWAIT P0, [R2+URZ+0x32440], R3 ;  /* 0x03244003020075a7 */ /* 0x000ea4000800017f */
[----:B--2---:R-:W-:Y:S05]  /*c310*/  @!P0 BRA `(.L_x_854) ;  /* 0x0000002000188947 */ /* 0x004fea0003800000 */
.L_x_907:
        /* <DEDUP_REMOVED lines=11> */
.L_x_855:
        /* <DEDUP_REMOVED lines=21> */
.L_x_908:
        /* <DEDUP_REMOVED lines=8> */
.L_x_857:
        /* <DEDUP_REMOVED lines=33> */
.L_x_852:
[----:B------:R-:W-:Y:S05]  /*c7b0*/  BSYNC B1 ;  /* 0x0000000000017941 */ /* 0x000fea0003800000 */
.L_x_851:
        /* <DEDUP_REMOVED lines=9> */
[----:B------:R-:W-:Y:S01]  /*c850*/  ISETP.NE.U32.AND P0, PT, RZ, UR38, PT ;  /* 0x00000026ff007c0c */ /* 0x000fe2000bf05070 */
[----:B------:R-:W-:-:S03]  /*c860*/  VIADD R9, R8, 0xffffffff ;  /* 0xffffffff08097836 */ /* 0x000fc60000000000 */
[----:B------:R-:W-:-:S13]  /*c870*/  ISETP.NE.AND.EX P0, PT, RZ, UR39, PT, P0 ;  /* 0x00000027ff007c0c */ /* 0x000fda000bf05300 */
[----:B------:R-:W-:Y:S05]  /*c880*/  @!P0 BRA `(.L_x_860) ;  /* 0x0000000000408947 */ /* 0x000fea0003800000 */
[----:B------:R-:W2:Y:S01]  /*c890*/  LDC R6, c[0x0][0x41c] ;  /* 0x00010700ff067b82 */ /* 0x000ea20000000800 */
        /* <DEDUP_REMOVED lines=15> */
.L_x_860:
[----:B------:R-:W3:Y:S01]  /*c990*/  S2R R3, SR_CgaCtaId ;  /* 0x0000000000037919 */ /* 0x000ee20000008800 */
[----:B------:R-:W-:-:S04]  /*c9a0*/  MOV R2, 0x400 ;  /* 0x0000040000027802 */ /* 0x000fc80000000f00 */
[----:B---3--:R-:W-:Y:S02]  /*c9b0*/  LEA R2, R3, R2, 0x18 ;  /* 0x0000000203027211 */ /* 0x008fe400078ec0ff */
[----:B------:R-:W-:-:S03]  /*c9c0*/  SHF.L.U32 R3, R11, 0x1f, RZ ;  /* 0x0000001f0b037819 */ /* 0x000fc600000006ff */
[----:B------:R-:W-:-:S04]  /*c9d0*/  IMAD R2, R12, 0x8, R2 ;  /* 0x000000080c027824 */ /* 0x000fc800078e0202 */
[----:B------:R-:W3:Y:S02]  /*c9e0*/  SYNCS.PHASECHK.TRANS64.TRYWAIT P0, [R2+URZ+0x32440], R3 ;  /* 0x03244003020075a7 */ /* 0x000ee4000800017f */
[----:B---3--:R-:W-:Y:S05]  /*c9f0*/  @!P0 BRA `(.L_x_861) ;  /* 0x0000001800888947 */ /* 0x008fea0003800000 */
.L_x_909:
        /* <DEDUP_REMOVED lines=11> */
.L_x_862:
        /* <DEDUP_REMOVED lines=22> */
.L_x_910:
        /* <DEDUP_REMOVED lines=8> */
.L_x_864:
        /* <DEDUP_REMOVED lines=34> */
.L_x_859:
[----:B------:R-:W-:Y:S05]  /*ceb0*/  BSYNC B1 ;  /* 0x0000000000017941 */ /* 0x000fea0003800000 */
.L_x_858:
[C---:B------:R-:W-:Y:S01]  /*cec0*/  ISETP.GT.AND P0, PT, R8.reuse, 0x1, PT ;  /* 0x000000010800780c */ /* 0x040fe20003f04270 */
[----:B------:R-:W-:-:S04]  /*ced0*/  VIADD R2, R8, 0xfffffffe ;  /* 0xfffffffe08027836 */ /* 0x000fc80000000000 */
[----:B------:R-:W-:-:S08]  /*cee0*/  IMAD.MOV.U32 R8, RZ, RZ, R2 ;  /* 0x000000ffff087224 */ /* 0x000fd000078e0002 */
[----:B------:R-:W-:Y:S05]  /*cef0*/  @P0 BRA `(.L_x_865) ;  /* 0xfffffff000700947 */ /* 0x000fea000383ffff */
.L_x_841:
[----:B------:R-:W-:Y:S05]  /*cf00*/  BSYNC B0 ;  /* 0x0000000000007941 */ /* 0x000fea0003800000 */
.L_x_840:
        /* <DEDUP_REMOVED lines=23> */
.L_x_867:
[----:B------:R-:W-:Y:S05]  /*d080*/  BSYNC B0 ;  /* 0x0000000000007941 */ /* 0x000fea0003800000 */
.L_x_866:
[----:B--2---:R-:W2:Y:S02]  /*d090*/  LDL.LU R2, [R1+0x4] ;  /* 0x0000040001027983 */ /* 0x004ea40000300800 */
[----:B--2---:R-:W-:-:S05]  /*d0a0*/  LOP3.LUT R2, R2, R0, RZ, 0x3c, !PT ;  /* 0x0000000002027212 */ /* 0x004fca00078e3cff */
[----:B------:R2:W-:Y:S02]  /*d0b0*/  STL [R1+0x4], R2 ;  /* 0x0000040201007387 */ /* 0x0005e40000100800 */
.L_x_822:
[----:B------:R-:W-:Y:S05]  /*d0c0*/  BSYNC B6 ;  /* 0x0000000000067941 */ /* 0x000fea0003800000 */
.L_x_820:
[----:B------:R-:W-:-:S03]  /*d0d0*/  UMOV UR4, 0xffffffff ;  /* 0xffffffff00047882 */ /* 0x000fc60000000000 */
[----:B------:R-:W-:Y:S05]  /*d0e0*/  BRA.DIV UR4, `(.L_x_868) ;  /* 0x0000001204f47947 */ /* 0x000fea000b800000 */
[----:B------:R3:W4:Y:S04]  /*d0f0*/  SHFL.IDX PT, R4, R16, RZ, 0x1f ;  /* 0x00001fff10047589 */ /* 0x00072800000e0000 */
[----:B------:R3:W0:Y:S02]  /*d100*/  SHFL.IDX PT, R5, R16, 0x1, 0x1f ;  /* 0x00201f0010057f89 */ /* 0x00062400000e0000 */
.L_x_914:
        /* <DEDUP_REMOVED lines=13> */
.L_x_870:
[----:B------:R-:W-:Y:S05]  /*d1e0*/  BSYNC B0 ;  /* 0x0000000000007941 */ /* 0x000fea0003800000 */
.L_x_869:
        /* <DEDUP_REMOVED lines=23> */
.L_x_922:
[----:B------:R-:W-:Y:S02]  /*d360*/  ULDC UR4, c[0x0][0xd10] ;  /* 0x0003440000047ab9 */ /* 0x000fe40000000800 */
[----:B---3--:R-:W-:-:S04]  /*d370*/  IMAD.U32 R16, RZ, RZ, UR4 ;  /* 0x00000004ff107e24 */ /* 0x008fc8000f8e00ff */
[----:B--2---:R-:W-:-:S04]  /*d380*/  IMAD R6, R14, R16, RZ ;  /* 0x000000100e067224 */ /* 0x004fc800078e02ff */
[----:B------:R-:W-:-:S05]  /*d390*/  IMAD.IADD R5, R5, 0x1, R6 ;  /* 0x0000000105057824 */ /* 0x000fca00078e0206 */
[----:B----4-:R-:W-:-:S13]  /*d3a0*/  ISETP.GT.AND P0, PT, R5, R4, PT ;  /* 0x000000040500720c */ /* 0x010fda0003f04270 */
[----:B------:R-:W-:Y:S05]  /*d3b0*/  @P0 BRA `(.L_x_872) ;  /* 0x0000000000b40947 */ /* 0x000fea0003800000 */
[----:B------:R-:W2:Y:S02]  /*d3c0*/  LDC R0, c[0x0][0xd14] ;  /* 0x00034500ff007b82 */ /* 0x000ea40000000800 */
.L_x_877:
        /* <DEDUP_REMOVED lines=14> */
.L_x_875:
[----:B------:R-:W-:Y:S05]  /*d4b0*/  BSYNC B0 ;  /* 0x0000000000007941 */ /* 0x000fea0003800000 */
.L_x_874:
        /* <DEDUP_REMOVED lines=23> */
.L_x_930:
[----:B------:R-:W-:Y:S02]  /*d630*/  ULDC UR4, c[0x0][0xd10] ;  /* 0x0003440000047ab9 */ /* 0x000fe40000000800 */
[----:B------:R-:W-:-:S04]  /*d640*/  IMAD.U32 R16, RZ, RZ, UR4 ;  /* 0x00000004ff107e24 */ /* 0x000fc8000f8e00ff */
[----:B--2---:R-:W-:-:S04]  /*d650*/  IMAD R6, R14, R16, RZ ;  /* 0x000000100e067224 */ /* 0x004fc800078e02ff */
[----:B------:R-:W-:-:S05]  /*d660*/  IMAD.IADD R5, R6, 0x1, R5 ;  /* 0x0000000106057824 */ /* 0x000fca00078e0205 */
[----:B------:R-:W-:-:S13]  /*d670*/  ISETP.GT.AND P0, PT, R5, R4, PT ;  /* 0x000000040500720c */ /* 0x000fda0003f04270 */
[----:B------:R-:W-:Y:S05]  /*d680*/  @!P0 BRA `(.L_x_877) ;  /* 0xfffffffc00508947 */ /* 0x000fea000383ffff */
.L_x_872:
        /* <DEDUP_REMOVED lines=8> */
.L_x_934:
[----:B------:R-:W-:Y:S01]  /*d710*/  ISETP.NE.AND P0, PT, R7, RZ, PT ;  /* 0x000000ff0700720c */ /* 0x000fe20003f05270 */
[----:B------:R-:W-:-:S12]  /*d720*/  IMAD.MOV.U32 R14, RZ, RZ, RZ ;  /* 0x000000ffff0e7224 */ /* 0x000fd800078e00ff */
[----:B------:R-:W-:Y:S05]  /*d730*/  @!P0 BRA `(.L_x_879) ;  /* 0x0000000000108947 */ /* 0x000fea0003800000 */
[----:B------:R-:W-:Y:S01]  /*d740*/  UMOV UR4, 0xffffffff ;  /* 0xffffffff00047882 */ /* 0x000fe20000000000 */
[----:B-1----:R-:W-:Y:S02]  /*d750*/  VIADD R12, R5, 0xffffffff ;  /* 0xffffffff050c7836 */ /* 0x002fe40000000000 */
[----:B------:R-:W-:Y:S05]  /*d760*/  BRA.DIV UR4, `(.L_x_880) ;  /* 0x0000001604887947 */ /* 0x000fea000b800000 */
[----:B------:R4:W1:Y:S02]  /*d770*/  SHFL.IDX PT, R14, R2, R12, 0x1f ;  /* 0x00001f0c020e7589 */ /* 0x00086400000e0000 */
.L_x_879:
        /* <DEDUP_REMOVED lines=31> */
.L_x_873:
[----:B------:R-:W-:Y:S01]  /*d970*/  UMOV UR4, URZ ;  /* 0x0000003f00047c82 */ /* 0x000fe20008000000 */
[----:B------:R-:W-:Y:S01]  /*d980*/  UMOV UR5, URZ ;  /* 0x0000003f00057c82 */ /* 0x000fe20008000000 */
[----:B------:R-:W-:Y:S01]  /*d990*/  ULDC UR6, c[0x0][0xd14] ;  /* 0x0003450000067ab9 */ /* 0x000fe20000000800 */
[----:B------:R-:W-:Y:S02]  /*d9a0*/  IMAD.MOV.U32 R16, RZ, RZ, R4 ;  /* 0x000000ffff107224 */ /* 0x000fe400078e0004 */
[----:B------:R-:W-:Y:S02]  /*d9b0*/  IMAD.U32 R17, RZ, RZ, UR4 ;  /* 0x00000004ff117e24 */ /* 0x000fe4000f8e00ff */
[----:B------:R-:W-:Y:S02]  /*d9c0*/  IMAD.U32 R18, RZ, RZ, UR5 ;  /* 0x00000005ff127e24 */ /* 0x000fe4000f8e00ff */
[----:B------:R-:W-:-:S07]  /*d9d0*/  IMAD.U32 R19, RZ, RZ, UR6 ;  /* 0x00000006ff137e24 */ /* 0x000fce000f8e00ff */
.L_x_881:
        /* <DEDUP_REMOVED lines=12> */
.L_x_818:
[----:B------:R-:W3:Y:S01]  /*daa0*/  S2R R3, SR_CgaCtaId ;  /* 0x0000000000037919 */ /* 0x000ee20000008800 */
[----:B------:R-:W-:Y:S01]  /*dab0*/  UIADD3 UR4, UR50, 0x1, URZ ;  /* 0x0000000132047890 */ /* 0x000fe2000fffe03f */
[----:B0-----:R-:W-:-:S03]  /*dac0*/  MOV R0, 0x400 ;  /* 0x0000040000007802 */ /* 0x001fc60000000f00 */
[----:B------:R-:W-:-:S04]  /*dad0*/  ULEA.HI UR5, UR4, UR4, URZ, 0x1 ;  /* 0x0000000404057291 */ /* 0x000fc8000f8f083f */
[----:B------:R-:W-:-:S04]  /*dae0*/  ULOP3.LUT UR5, UR5, 0xfffffffe, URZ, 0xc0, !UPT ;  /* 0xfffffffe05057892 */ /* 0x000fc8000f8ec03f */
[----:B------:R-:W-:Y:S01]  /*daf0*/  UIADD3 UR5, UR4, -UR5, URZ ;  /* 0x8000000504057290 */ /* 0x000fe2000fffe03f */
[----:B---3--:R-:W-:-:S05]  /*db00*/  LEA R0, R3, R0, 0x18 ;  /* 0x0000000003007211 */ /* 0x008fca00078ec0ff */
[----:B------:R-:W-:-:S05]  /*db10*/  IMAD.U32 R3, RZ, RZ, UR5 ;  /* 0x00000005ff037e24 */ /* 0x000fca000f8e00ff */
[----:B------:R-:W-:-:S04]  /*db20*/  SHF.L.U32 R3, R3, 0x1f, RZ ;  /* 0x0000001f03037819 */ /* 0x000fc800000006ff */
[----:B------:R-:W0:Y:S02]  /*db30*/  SYNCS.PHASECHK.TRANS64.TRYWAIT P0, [R0+URZ+0x32420], R3 ;  /* 0x03242003000075a7 */ /* 0x000e24000800017f */
[----:B0-----:R-:W-:Y:S05]  /*db40*/  @!P0 BRA `(.L_x_883) ;  /* 0x0000001000b48947 */ /* 0x001fea0003800000 */
.L_x_937:
[----:B------:R-:W-:-:S03]  /*db50*/  UMOV UR4, 0xffffffff ;  /* 0xffffffff00047882 */ /* 0x000fc60000000000 */
[----:B------:R-:W-:Y:S05]  /*db60*/  BRA.DIV UR4, `(.L_x_884) ;  /* 0x0000001204c07947 */ /* 0x000fea000b800000 */
[----:B--2---:R-:W2:Y:S02]  /*db70*/  S2R R2, SR_TID.X ;  /* 0x0000000000027919 */ /* 0x004ea40000002100 */
[----:B--2---:R-:W-:-:S04]  /*db80*/  SHF.R.U32.HI R2, RZ, 0x5, R2 ;  /* 0x00000005ff027819 */ /* 0x004fc80000011602 */
[----:B------:R-:W-:-:S05]  /*db90*/  LOP3.LUT R2, R2, 0x3, RZ, 0xc0, !PT ;  /* 0x0000000302027812 */ /* 0x000fca00078ec0ff */
[----:B------:R2:W3:Y:S02]  /*dba0*/  SHFL.IDX PT, R14, R2, RZ, 0x1f ;  /* 0x00001fff020e7589 */ /* 0x0004e400000e0000 */
.L_x_940:
[----:B---3--:R-:W-:Y:S01]  /*dbb0*/  ISETP.NE.AND P0, PT, R14, RZ, PT ;  /* 0x000000ff0e00720c */ /* 0x008fe20003f05270 */
[----:B------:R-:W-:-:S12]  /*dbc0*/  BSSY B0, `(.L_x_885) ;  /* 0x0000029000007945 */ /* 0x000fd80003800000 */
[----:B------:R-:W-:Y:S05]  /*dbd0*/  @P0 BRA `(.L_x_886) ;  /* 0x00000000009c0947 */ /* 0x000fea0003800000 */
[----:B------:R-:W-:-:S03]  /*dbe0*/  UMOV UR4, 0xffffffff ;  /* 0xffffffff00047882 */ /* 0x000fc60000000000 */
[----:B------:R-:W-:Y:S05]  /*dbf0*/  BRA.DIV UR4, `(.L_x_887) ;  /* 0x0000001204d07947 */ /* 0x000fea000b800000 */
[----:B------:R-:W-:-:S13]  /*dc00*/  ELECT P6, URZ, PT ;  /* 0x00000000003f782f */ /* 0x000fda00038c0000 */
.L_x_943:
[----:B------:R-:W-:Y:S05]  /*dc10*/  @!P6 BRA `(.L_x_886) ;  /* 0x00000000008ce947 */ /* 0x000fea0003800000 */
[----:B--2---:R-:W2:Y:S02]  /*dc20*/  LDL R2, [R1+0x2c] ;  /* 0x00002c0001027983 */ /* 0x004ea40000100800 */
[----:B--2---:R-:W-:-:S13]  /*dc30*/  R2UR UR4, R2 ;  /* 0x00000000020472ca */ /* 0x004fda00000e0000 */
[----:B------:R-:W-:-:S06]  /*dc40*/  ULOP3.LUT UR4, UR4, 0x2, URZ, 0xfc, !UPT ;  /* 0x0000000204047892 */ /* 0x000fcc000f8efc3f */
[----:B------:R-:W-:-:S05]  /*dc50*/  IMAD.U32 R2, RZ, RZ, UR4 ;  /* 0x00000004ff027e24 */ /* 0x000fca000f8e00ff */
[----:B------:R-:W-:-:S13]  /*dc60*/  ISETP.NE.AND P2, PT, R2, 0x3, PT ;  /* 0x000000030200780c */ /* 0x000fda0003f45270 */
[----:B------:R-:W-:Y:S05]  /*dc70*/  @!P2 BRA `(.L_x_888) ;  /* 0x000000000004a947 */ /* 0x000fea0003800000 */
[----:B------:R-:W-:Y:S01]  /*dc80*/  BPT.TRAP 0x1 ;  /* 0x000000040000795c */ /* 0x000fe20000300000 */
.L_x_888:
        /* <DEDUP_REMOVED lines=14> */
.L_x_944:
[----:B------:R-:W2:Y:S02]  /*dd70*/  SYNCS.PHASECHK.TRANS64.TRYWAIT P0, [R7+URZ], R2 ;  /* 0x00000002070075a7 */ /* 0x000ea4000800017f */
[----:B--2---:R-:W-:Y:S05]  /*dd80*/  @!P0 BRA `(.L_x_890) ;  /* 0x0000001000a08947 */ /* 0x004fea0003800000 */
.L_x_945:
[----:B------:R-:W-:Y:S05]  /*dd90*/  @!P2 BRA `(.L_x_891) ;  /* 0x000000000004a947 */ /* 0x000fea0003800000 */
[----:B------:R-:W-:Y:S01]  /*dda0*/  BPT.TRAP 0x1 ;  /* 0x000000040000795c */ /* 0x000fe20000300000 */
.L_x_891:
[----:B------:R-:W3:Y:S01]  /*ddb0*/  LDL.LU R4, [R1] ;  /* 0x0000000001047983 */ /* 0x000ee20000300800 */
[----:B------:R-:W-:-:S04]  /*ddc0*/  VIADD R0, R0, 0x32460 ;  /* 0x0003246000007836 */ /* 0x000fc80000000000 */
[----:B---3--:R-:W-:-:S04]  /*ddd0*/  IMAD R4, R4, 0x8, R0 ;  /* 0x0000000804047824 */ /* 0x008fc800078e0200 */
[----:B------:R-:W3:Y:S02]  /*dde0*/  SYNCS.PHASECHK.TRANS64.TRYWAIT P0, [R4+URZ], R5 ;  /* 0x00000005040075a7 */ /* 0x000ee4000800017f */
[----:B---3--:R-:W-:Y:S05]  /*ddf0*/  @!P0 BRA `(.L_x_892) ;  /* 0x0000001000988947 */ /* 0x008fea0003800000 */
.L_x_946:
[----:B------:R-:W-:-:S07]  /*de00*/  IMAD R3, R3, 0x8, R0 ;  /* 0x0000000803037824 */ /* 0x000fce00078e0200 */
.L_x_893:
[----:B----4-:R4:W0:Y:S02]  /*de10*/  SYNCS.PHASECHK.TRANS64.TRYWAIT P0, [R3+URZ], R2 ;  /* 0x00000002030075a7 */ /* 0x010824000800017f */
[----:B0-----:R-:W-:Y:S05]  /*de20*/  @!P0 NANOSLEEP.SYNCS 0x989680 ;  /* 0x009896800000895d */ /* 0x001fea0003900000 */
[----:B------:R-:W0:Y:S02]  /*de30*/  @!P0 SYNCS.PHASECHK.TRANS64 P0, [R3+URZ], R2 ;  /* 0x00000002030085a7 */ /* 0x000e24000800007f */
[----:B0-----:R-:W-:Y:S05]  /*de40*/  @!P0 BRA `(.L_x_893) ;  /* 0xfffffffc00f08947 */ /* 0x001fea000383ffff */
.L_x_886:
[----:B------:R-:W-:Y:S05]  /*de50*/  BSYNC B0 ;  /* 0x0000000000007941 */ /* 0x000fea0003800000 */
.L_x_885:
[----:B------:R-:W-:Y:S05]  /*de60*/  EXIT ;  /* 0x000000000000794d */ /* 0x000fea0003800000 */
.L_x_771:
[----:B0-----:R0:W1:Y:S02]  /*de70*/  SYNCS.PHASECHK.TRANS64.TRYWAIT P0, [R5+URZ+0x32400], R0 ;  /* 0x03240000050075a7 */ /* 0x001064000800017f */
[----:B-1----:R-:W-:Y:S05]  /*de80*/  @!P0 NANOSLEEP.SYNCS 0x989680 ;  /* 0x009896800000895d */ /* 0x002fea0003900000 */
[----:B------:R-:W1:Y:S02]  /*de90*/  @!P0 SYNCS.PHASECHK.TRANS64 P0, [R5+URZ+0x32400], R0 ;  /* 0x03240000050085a7 */ /* 0x000e64000800007f */
[----:B-1----:R-:W-:Y:S05]  /*dea0*/  @!P0 BRA `(.L_x_771) ;  /* 0xfffffffc00f08947 */ /* 0x002fea000383ffff */
[----:B------:R-:W-:Y:S05]  /*deb0*/  BRA `(.L_x_894) ;  /* 0xffffff3800907947 */ /* 0x000fea000383ffff */
.L_x_775:
[----:B--2---:R2:W3:Y:S02]  /*dec0*/  SYNCS.PHASECHK.TRANS64.TRYWAIT P1, [R3+URZ+0x32430], R4 ;  /* 0x03243004030075a7 */ /* 0x0044e4000802017f */
[----:B---3--:R-:W-:Y:S05]  /*ded0*/  @!P1 NANOSLEEP.SYNCS 0x989680 ;  /* 0x009896800000995d */ /* 0x008fea0003900000 */
[----:B------:R-:W3:Y:S02]  /*dee0*/  @!P1 SYNCS.PHASECHK.TRANS64 P1, [R3+URZ+0x32430], R4 ;  /* 0x03243004030095a7 */ /* 0x000ee4000802007f */
[----:B---3--:R-:W-:Y:S05]  /*def0*/  @!P1 BRA `(.L_x_775) ;  /* 0xfffffffc00f09947 */ /* 0x008fea000383ffff */
[----:B------:R-:W-:Y:S05]  /*df00*/  BRA `(.L_x_774) ;  /* 0xffffff3800c47947 */ /* 0x000fea000383ffff */
.L_x_776:
[----:B---3--:R3:W4:Y:S02]  /*df10*/  SYNCS.PHASECHK.TRANS64.TRYWAIT P1, [R5+URZ+0x32410], R0 ;  /* 0x03241000050075a7 */ /* 0x008724000802017f */
[----:B----4-:R-:W-:Y:S05]  /*df20*/  @!P1 NANOSLEEP.SYNCS 0x989680 ;  /* 0x009896800000995d */ /* 0x010fea0003900000 */
[----:B------:R-:W4:Y:S02]  /*df30*/  @!P1 SYNCS.PHASECHK.TRANS64 P1, [R5+URZ+0x32410], R0 ;  /* 0x03241000050095a7 */ /* 0x000f24000802007f */
[----:B----4-:R-:W-:Y:S05]  /*df40*/  @!P1 BRA `(.L_x_776) ;  /* 0xfffffffc00f09947 */ /* 0x010fea000383ffff */
[----:B------:R-:W-:Y:S05]  /*df50*/  BRA `(.L_x_895) ;  /* 0xffffff3c008c7947 */ /* 0x000fea000383ffff */
.L_x_780:
[----:B------:R0:W0:Y:S02]  /*df60*/  SYNCS.PHASECHK.TRANS64.TRYWAIT P1, [R3+URZ+0x32450], R4 ;  /* 0x03245004030075a7 */ /* 0x000024000802017f */
[----:B0-----:R-:W-:Y:S05]  /*df70*/  @!P1 NANOSLEEP.SYNCS 0x989680 ;  /* 0x009896800000995d */ /* 0x001fea0003900000 */
[----:B------:R-:W0:Y:S02]  /*df80*/  @!P1 SYNCS.PHASECHK.TRANS64 P1, [R3+URZ+0x32450], R4 ;  /* 0x03245004030095a7 */ /* 0x000e24000802007f */
[----:B0-----:R-:W-:Y:S05]  /*df90*/  @!P1 BRA `(.L_x_780) ;  /* 0xfffffffc00f09947 */ /* 0x001fea000383ffff */
[----:B------:R-:W-:Y:S05]  /*dfa0*/  BRA `(.L_x_779) ;  /* 0xffffff3c00987947 */ /* 0x000fea000383ffff */
.L_x_785:
[----:B-1----:R-:W-:-:S04]  /*dfb0*/  IMAD.U32 R153, RZ, RZ, UR5 ;  /* 0x00000005ff997e24 */ /* 0x002fc8000f8e00ff */
[----:B------:R1:W2:Y:S03]  /*dfc0*/  SYNCS.PHASECHK.TRANS64.TRYWAIT P3, [R153+URZ+0x32430], R0 ;  /* 0x03243000990075a7 */ /* 0x0002a6000806017f */
[----:B--2---:R-:W-:Y:S05]  /*dfd0*/  @!P3 NANOSLEEP.SYNCS 0x989680 ;  /* 0x009896800000b95d */ /* 0x004fea0003900000 */
[----:B------:R-:W2:Y:S02]  /*dfe0*/  @!P3 SYNCS.PHASECHK.TRANS64 P3, [R153+URZ+0x32430], R0 ;  /* 0x032430009900b5a7 */ /* 0x000ea4000806007f */
[----:B--2---:R-:W-:Y:S05]  /*dff0*/  @!P3 BRA `(.L_x_785) ;  /* 0xfffffffc00ecb947 */ /* 0x004fea000383ffff */
[----:B------:R-:W-:Y:S05]  /*e000*/  BRA `(.L_x_784) ;  /* 0xffffff5c008c7947 */ /* 0x000fea000383ffff */
.L_x_789:
[----:B--2---:R-:W-:-:S04]  /*e010*/  IMAD.U32 R211, RZ, RZ, UR5 ;  /* 0x00000005ffd37e24 */ /* 0x004fc8000f8e00ff */
[----:B------:R2:W3:Y:S03]  /*e020*/  SYNCS.PHASECHK.TRANS64.TRYWAIT P3, [R211+URZ+0x32450], R0 ;  /* 0x03245000d30075a7 */ /* 0x0004e6000806017f */
[----:B---3--:R-:W-:Y:S05]  /*e030*/  @!P3 NANOSLEEP.SYNCS 0x989680 ;  /* 0x009896800000b95d */ /* 0x008fea0003900000 */
[----:B------:R-:W3:Y:S02]  /*e040*/  @!P3 SYNCS.PHASECHK.TRANS64 P3, [R211+URZ+0x32450], R0 ;  /* 0x03245000d300b5a7 */ /* 0x000ee4000806007f */
[----:B---3--:R-:W-:Y:S05]  /*e050*/  @!P3 BRA `(.L_x_789) ;  /* 0xfffffffc00ecb947 */ /* 0x008fea000383ffff */
[----:B------:R-:W-:Y:S05]  /*e060*/  BRA `(.L_x_788) ;  /* 0xffffff6000087947 */ /* 0x000fea000383ffff */
.L_x_827:
        /* <DEDUP_REMOVED lines=11> */
.L_x_897:
[----:B------:R-:W-:Y:S05]  /*e120*/  BSYNC B0 ;  /* 0x0000000000007941 */ /* 0x000fea0003800000 */
.L_x_896:
[----:B------:R-:W-:Y:S05]  /*e130*/  BRA `(.L_x_898) ;  /* 0xffffffc800a47947 */ /* 0x000fea000383ffff */
.L_x_828:
[----:B------:R-:W-:Y:S01]  /*e140*/  BSSY B0, `(.L_x_899) ;  /* 0x0000006000007945 */ /* 0x000fe20003800000 */
[----:B------:R-:W-:-:S07]  /*e150*/  IMAD.MOV.U32 R15, RZ, RZ, -0x1 ;  /* 0xffffffffff0f7424 */ /* 0x000fce00078e00ff */
[----:B------:R-:W-:Y:S05]  /*e160*/  WARPSYNC.COLLECTIVE R15, `(.L_x_900) ;  /* 0x000000000f0c7348 */ /* 0x000fea0003c00000 */
[----:B------:R-:W-:Y:S02]  /*e170*/  ELECT P6, UR62, PT ;  /* 0x00000000003e782f */ /* 0x000fe400038c0000 */
[----:B------:R-:W-:Y:S01]  /*e180*/  MOV R14, UR62 ;  /* 0x0000003e000e7c02 */ /* 0x000fe20008000f00 */
[----:B------:R-:W-:Y:S10]  /*e190*/  ENDCOLLECTIVE ;  /* 0x000000000000791b */ /* 0x000ff40003800000 */
.L_x_900:
[----:B------:R-:W-:Y:S05]  /*e1a0*/  BSYNC B0 ;  /* 0x0000000000007941 */ /* 0x000fea0003800000 */
.L_x_899:
[----:B------:R-:W-:Y:S05]  /*e1b0*/  BRA `(.L_x_901) ;  /* 0xffffffc8009c7947 */ /* 0x000fea000383ffff */
.L_x_831:
[----:B0-----:R0:W1:Y:S02]  /*e1c0*/  SYNCS.PHASECHK.TRANS64.TRYWAIT P0, [R8+URZ+0x32440], R10 ;  /* 0x0324400a080075a7 */ /* 0x001064000800017f */
[----:B-1----:R-:W-:Y:S05]  /*e1d0*/  @!P0 NANOSLEEP.SYNCS 0x989680 ;  /* 0x009896800000895d */ /* 0x002fea0003900000 */
[----:B------:R-:W1:Y:S02]  /*e1e0*/  @!P0 SYNCS.PHASECHK.TRANS64 P0, [R8+URZ+0x32440], R10 ;  /* 0x0324400a080085a7 */ /* 0x000e64000800007f */
[----:B-1----:R-:W-:Y:S05]  /*e1f0*/  @!P0 BRA `(.L_x_831) ;  /* 0xfffffffc00f08947 */ /* 0x002fea000383ffff */
[----:B------:R-:W-:Y:S05]  /*e200*/  BRA `(.L_x_902) ;  /* 0xffffffcc000c7947 */ /* 0x000fea000383ffff */
.L_x_835:
        /* <DEDUP_REMOVED lines=8> */
.L_x_838:
[----:B0-----:R0:W1:Y:S02]  /*e290*/  SYNCS.PHASECHK.TRANS64.TRYWAIT P0, [R8+URZ+0x32460], R6 ;  /* 0x03246006080075a7 */ /* 0x001064000800017f */
[----:B-1----:R-:W-:Y:S05]  /*e2a0*/  @!P0 NANOSLEEP.SYNCS 0x989680 ;  /* 0x009896800000895d */ /* 0x002fea0003900000 */
[----:B------:R-:W1:Y:S02]  /*e2b0*/  @!P0 SYNCS.PHASECHK.TRANS64 P0, [R8+URZ+0x32460], R6 ;  /* 0x03246006080085a7 */ /* 0x000e64000800007f */
[----:B-1----:R-:W-:Y:S05]  /*e2c0*/  @!P0 BRA `(.L_x_838) ;  /* 0xfffffffc00f08947 */ /* 0x002fea000383ffff */
[----:B------:R-:W-:Y:S05]  /*e2d0*/  BRA `(.L_x_904) ;  /* 0xffffffd000947947 */ /* 0x000fea000383ffff */
.L_x_847:
[----:B-1----:R1:W2:Y:S02]  /*e2e0*/  SYNCS.PHASECHK.TRANS64.TRYWAIT P0, [R3+URZ+0x32440], R6 ;  /* 0x03244006030075a7 */ /* 0x0022a4000800017f */
[----:B--2---:R-:W-:Y:S05]  /*e2f0*/  @!P0 NANOSLEEP.SYNCS 0x989680 ;  /* 0x009896800000895d */ /* 0x004fea0003900000 */
[----:B------:R-:W2:Y:S02]  /*e300*/  @!P0 SYNCS.PHASECHK.TRANS64 P0, [R3+URZ+0x32440], R6 ;  /* 0x03244006030085a7 */ /* 0x000ea4000800007f */
[----:B--2---:R-:W-:Y:S05]  /*e310*/  @!P0 BRA `(.L_x_847) ;  /* 0xfffffffc00f08947 */ /* 0x004fea000383ffff */
[----:B------:R-:W-:Y:S05]  /*e320*/  BRA `(.L_x_905) ;  /* 0xffffffd8001c7947 */ /* 0x000fea000383ffff */
.L_x_849:
[----:B--2---:R2:W3:Y:S02]  /*e330*/  SYNCS.PHASECHK.TRANS64.TRYWAIT P0, [R3+URZ+0x32460], R6 ;  /* 0x03246006030075a7 */ /* 0x0044e4000800017f */
[----:B---3--:R-:W-:Y:S05]  /*e340*/  @!P0 NANOSLEEP.SYNCS 0x989680 ;  /* 0x009896800000895d */ /* 0x008fea0003900000 */
[----:B------:R-:W3:Y:S02]  /*e350*/  @!P0 SYNCS.PHASECHK.TRANS64 P0, [R3+URZ+0x32460], R6 ;  /* 0x03246006030085a7 */ /* 0x000ee4000800007f */
[----:B---3--:R-:W-:Y:S05]  /*e360*/  @!P0 BRA `(.L_x_849) ;  /* 0xfffffffc00f08947 */ /* 0x008fea000383ffff */
[----:B------:R-:W-:Y:S05]  /*e370*/  BRA `(.L_x_906) ;  /* 0xffffffd8008c7947 */ /* 0x000fea000383ffff */
.L_x_854:
[----:B--2---:R2:W3:Y:S02]  /*e380*/  SYNCS.PHASECHK.TRANS64.TRYWAIT P0, [R2+URZ+0x32440], R3 ;  /* 0x03244003020075a7 */ /* 0x0044e4000800017f */
[----:B---3--:R-:W-:Y:S05]  /*e390*/  @!P0 NANOSLEEP.SYNCS 0x989680 ;  /* 0x009896800000895d */ /* 0x008fea0003900000 */
[----:B------:R-:W3:Y:S02]  /*e3a0*/  @!P0 SYNCS.PHASECHK.TRANS64 P0, [R2+URZ+0x32440], R3 ;  /* 0x03244003020085a7 */ /* 0x000ee4000800007f */
[----:B---3--:R-:W-:Y:S05]  /*e3b0*/  @!P0 BRA `(.L_x_854) ;  /* 0xfffffffc00f08947 */ /* 0x008fea000383ffff */
[----:B------:R-:W-:Y:S05]  /*e3c0*/  BRA `(.L_x_907) ;  /* 0xffffffdc00d47947 */ /* 0x000fea000383ffff */
.L_x_856:
[----:B-1----:R1:W3:Y:S02]  /*e3d0*/  SYNCS.PHASECHK.TRANS64.TRYWAIT P1, [R2+URZ+0x32460], R3 ;  /* 0x03246003020075a7 */ /* 0x0022e4000802017f */
[----:B---3--:R-:W-:Y:S05]  /*e3e0*/  @!P1 NANOSLEEP.SYNCS 0x989680 ;  /* 0x009896800000995d */ /* 0x008fea0003900000 */
[----:B------:R-:W3:Y:S02]  /*e3f0*/  @!P1 SYNCS.PHASECHK.TRANS64 P1, [R2+URZ+0x32460], R3 ;  /* 0x03246003020095a7 */ /* 0x000ee4000802007f */
[----:B---3--:R-:W-:Y:S05]  /*e400*/  @!P1 BRA `(.L_x_856) ;  /* 0xfffffffc00f09947 */ /* 0x008fea000383ffff */
[----:B------:R-:W-:Y:S05]  /*e410*/  BRA `(.L_x_908) ;  /* 0xffffffe000407947 */ /* 0x000fea000383ffff */
.L_x_861:
[----:B---3--:R3:W4:Y:S02]  /*e420*/  SYNCS.PHASECHK.TRANS64.TRYWAIT P0, [R2+URZ+0x32440], R3 ;  /* 0x03244003020075a7 */ /* 0x008724000800017f */
[----:B----4-:R-:W-:Y:S05]  /*e430*/  @!P0 NANOSLEEP.SYNCS 0x989680 ;  /* 0x009896800000895d */ /* 0x010fea0003900000 */
[----:B------:R-:W4:Y:S02]  /*e440*/  @!P0 SYNCS.PHASECHK.TRANS64 P0, [R2+URZ+0x32440], R3 ;  /* 0x03244003020085a7 */ /* 0x000f24000800007f */
[----:B----4-:R-:W-:Y:S05]  /*e450*/  @!P0 BRA `(.L_x_861) ;  /* 0xfffffffc00f08947 */ /* 0x010fea000383ffff */
[----:B------:R-:W-:Y:S05]  /*e460*/  BRA `(.L_x_909) ;  /* 0xffffffe400647947 */ /* 0x000fea000383ffff */
.L_x_863:
[----:B-1----:R1:W2:Y:S02]  /*e470*/  SYNCS.PHASECHK.TRANS64.TRYWAIT P1, [R2+URZ+0x32460], R3 ;  /* 0x03246003020075a7 */ /* 0x0022a4000802017f */
[----:B--2---:R-:W-:Y:S05]  /*e480*/  @!P1 NANOSLEEP.SYNCS 0x989680 ;  /* 0x009896800000995d */ /* 0x004fea0003900000 */
[----:B------:R-:W2:Y:S02]  /*e490*/  @!P1 SYNCS.PHASECHK.TRANS64 P1, [R2+URZ+0x32460], R3 ;  /* 0x03246003020095a7 */ /* 0x000ea4000802007f */
[----:B--2---:R-:W-:Y:S05]  /*e4a0*/  @!P1 BRA `(.L_x_863) ;  /* 0xfffffffc00f09947 */ /* 0x004fea000383ffff */
[----:B------:R-:W-:Y:S05]  /*e4b0*/  BRA `(.L_x_910) ;  /* 0xffffffe400d47947 */ /* 0x000fea000383ffff */
.L_x_868:
        /* <DEDUP_REMOVED lines=8> */
.L_x_912:
[----:B------:R-:W-:Y:S05]  /*e540*/  BSYNC B0 ;  /* 0x0000000000007941 */ /* 0x000fea0003800000 */
.L_x_911:
        /* <DEDUP_REMOVED lines=8> */
.L_x_913:
[----:B------:R-:W-:Y:S01]  /*e5d0*/  IMAD.MOV.U32 R5, RZ, RZ, R14 ;  /* 0x000000ffff057224 */ /* 0x000fe200078e000e */
[----:B------:R-:W-:Y:S06]  /*e5e0*/  BRA `(.L_x_914) ;  /* 0xffffffe800c87947 */ /* 0x000fec000383ffff */
.L_x_871:
        /* <DEDUP_REMOVED lines=8> */
.L_x_916:
[----:B------:R-:W-:Y:S05]  /*e670*/  BSYNC B0 ;  /* 0x0000000000007941 */ /* 0x000fea0003800000 */
.L_x_915:
        /* <DEDUP_REMOVED lines=10> */
.L_x_917:
        /* <DEDUP_REMOVED lines=8> */
.L_x_918:
        /* <DEDUP_REMOVED lines=8> */
.L_x_919:
        /* <DEDUP_REMOVED lines=8> */
.L_x_920:
        /* <DEDUP_REMOVED lines=8> */
.L_x_921:
[----:B------:R-:W-:Y:S05]  /*e920*/  BRA `(.L_x_922) ;  /* 0xffffffe8008c7947 */ /* 0x000fea000383ffff */
.L_x_876:
        /* <DEDUP_REMOVED lines=8> */
.L_x_924:
[----:B------:R-:W-:Y:S05]  /*e9b0*/  BSYNC B0 ;  /* 0x0000000000007941 */ /* 0x000fea0003800000 */
.L_x_923:
        /* <DEDUP_REMOVED lines=10> */
.L_x_925:
        /* <DEDUP_REMOVED lines=8> */
.L_x_926:
        /* <DEDUP_REMOVED lines=8> */
.L_x_927:
        /* <DEDUP_REMOVED lines=8> */
.L_x_928:
        /* <DEDUP_REMOVED lines=8> */
.L_x_929:
[----:B------:R-:W-:Y:S05]  /*ec60*/  BRA `(.L_x_930) ;  /* 0xffffffe800707947 */ /* 0x000fea000383ffff */
.L_x_878:
[----:B------:R-:W-:Y:S01]  /*ec70*/  BSSY B0, `(.L_x_931) ;  /* 0x0000006000007945 */ /* 0x000fe20003800000 */
[----:B------:R-:W-:Y:S01]  /*ec80*/  PLOP3.LUT P6, PT, P6, PT, PT, 0x8, 0x0 ;  /* 0x000000000000781c */ /* 0x000fe200037ce170 */
[----:B------:R-:W-:-:S12]  /*ec90*/  IMAD.MOV.U32 R15, RZ, RZ, -0x1 ;  /* 0xffffffffff0f7424 */ /* 0x000fd800078e00ff */
[----:B01----:R-:W-:Y:S05]  /*eca0*/  WARPSYNC.COLLECTIVE R15, `(.L_x_932) ;  /* 0x000000000f087348 */ /* 0x003fea0003c00000 */
[----:B------:R-:W-:Y:S01]  /*ecb0*/  VOTE.ANY R14, PT, P6 ;  /* 0x00000000000e7806 */ /* 0x000fe200030e0100 */
[----:B01----:R-:W-:Y:S06]  /*ecc0*/  ENDCOLLECTIVE ;  /* 0x000000000000791b */ /* 0x003fec0003800000 */
.L_x_932:
[----:B------:R-:W-:Y:S05]  /*ecd0*/  BSYNC B0 ;  /* 0x0000000000007941 */ /* 0x000fea0003800000 */
.L_x_931:
        /* <DEDUP_REMOVED lines=9> */
.L_x_933:
[----:B------:R-:W-:Y:S01]  /*ed70*/  IMAD.MOV.U32 R17, RZ, RZ, R14 ;  /* 0x000000ffff117224 */ /* 0x000fe200078e000e */
[----:B------:R-:W-:Y:S06]  /*ed80*/  BRA `(.L_x_934) ;  /* 0xffffffe800607947 */ /* 0x000fec000383ffff */
.L_x_880:
[----:B------:R-:W-:Y:S01]  /*ed90*/  BSSY B0, `(.L_x_935) ;  /* 0x0000007000007945 */ /* 0x000fe20003800000 */
[----:B------:R-:W-:Y:S02]  /*eda0*/  IMAD.MOV.U32 R13, RZ, RZ, R2 ;  /* 0x000000ffff0d7224 */ /* 0x000fe400078e0002 */
[----:B------:R-:W-:Y:S02]  /*edb0*/  IMAD.MOV.U32 R11, RZ, RZ, 0x1f ;  /* 0x0000001fff0b7424 */ /* 0x000fe400078e00ff */
[----:B------:R-:W-:-:S07]  /*edc0*/  IMAD.MOV.U32 R15, RZ, RZ, -0x1 ;  /* 0xffffffffff0f7424 */ /* 0x000fce00078e00ff */
[----:B0-23--:R-:W-:Y:S05]  /*edd0*/  WARPSYNC.COLLECTIVE R15, `(.L_x_936) ;  /* 0x000000000f087348 */ /* 0x00dfea0003c00000 */
[----:B------:R1:W4:Y:S02]  /*ede0*/  SHFL.IDX P6, R14, R13, R12, R11 ;  /* 0x0000000c0d0e7389 */ /* 0x00032400000c000b */
[----:B01234-:R-:W-:Y:S01]  /*edf0*/  ENDCOLLECTIVE ;  /* 0x000000000000791b */ /* 0x01ffe20003800000 */
.L_x_936:
[----:B------:R-:W-:Y:S05]  /*ee00*/  BSYNC B0 ;  /* 0x0000000000007941 */ /* 0x000fea0003800000 */
.L_x_935:
[----:B------:R-:W-:Y:S05]  /*ee10*/  BRA `(.L_x_879) ;  /* 0xffffffe800587947 */ /* 0x000fea000383ffff */
.L_x_883:
[----:B0-----:R0:W3:Y:S02]  /*ee20*/  SYNCS.PHASECHK.TRANS64.TRYWAIT P0, [R0+URZ+0x32420], R3 ;  /* 0x03242003000075a7 */ /* 0x0010e4000800017f */
[----:B---3--:R-:W-:Y:S05]  /*ee30*/  @!P0 NANOSLEEP.SYNCS 0x989680 ;  /* 0x009896800000895d */ /* 0x008fea0003900000 */
[----:B------:R-:W3:Y:S02]  /*ee40*/  @!P0 SYNCS.PHASECHK.TRANS64 P0, [R0+URZ+0x32420], R3 ;  /* 0x03242003000085a7 */ /* 0x000ee4000800007f */
[----:B---3--:R-:W-:Y:S05]  /*ee50*/  @!P0 BRA `(.L_x_883) ;  /* 0xfffffffc00f08947 */ /* 0x008fea000383ffff */
[----:B------:R-:W-:Y:S05]  /*ee60*/  BRA `(.L_x_937) ;  /* 0xffffffec00387947 */ /* 0x000fea000383ffff */
.L_x_884:
[----:B--2---:R-:W2:Y:S01]  /*ee70*/  S2R R2, SR_TID.X ;  /* 0x0000000000027919 */ /* 0x004ea20000002100 */
        /* <DEDUP_REMOVED lines=10> */
.L_x_939:
[----:B------:R-:W-:Y:S05]  /*ef20*/  BSYNC B0 ;  /* 0x0000000000007941 */ /* 0x000fea0003800000 */
.L_x_938:
[----:B------:R-:W-:Y:S05]  /*ef30*/  BRA `(.L_x_940) ;  /* 0xffffffec001c7947 */ /* 0x000fea000383ffff */
.L_x_887:
[----:B------:R-:W-:Y:S01]  /*ef40*/  BSSY B1, `(.L_x_941) ;  /* 0x0000006000017945 */ /* 0x000fe20003800000 */
[----:B------:R-:W-:-:S07]  /*ef50*/  IMAD.MOV.U32 R15, RZ, RZ, -0x1 ;  /* 0xffffffffff0f7424 */ /* 0x000fce00078e00ff */
[----:B012---:R-:W-:Y:S05]  /*ef60*/  WARPSYNC.COLLECTIVE R15, `(.L_x_942) ;  /* 0x000000000f0c7348 */ /* 0x007fea0003c00000 */
[----:B------:R-:W-:Y:S02]  /*ef70*/  ELECT P6, UR62, PT ;  /* 0x00000000003e782f */ /* 0x000fe400038c0000 */
[----:B------:R-:W-:Y:S01]  /*ef80*/  MOV R14, UR62 ;  /* 0x0000003e000e7c02 */ /* 0x000fe20008000f00 */
[----:B012---:R-:W-:Y:S10]  /*ef90*/  ENDCOLLECTIVE ;  /* 0x000000000000791b */ /* 0x007ff40003800000 */
.L_x_942:
[----:B------:R-:W-:Y:S05]  /*efa0*/  BSYNC B1 ;  /* 0x0000000000017941 */ /* 0x000fea0003800000 */
.L_x_941:
[----:B------:R-:W-:Y:S05]  /*efb0*/  BRA `(.L_x_943) ;  /* 0xffffffec00147947 */ /* 0x000fea000383ffff */
.L_x_889:
[----:B0-----:R0:W2:Y:S02]  /*efc0*/  SYNCS.PHASECHK.TRANS64.TRYWAIT P0, [R6+URZ], R5 ;  /* 0x00000005060075a7 */ /* 0x0010a4000800017f */
[----:B--2---:R-:W-:Y:S05]  /*efd0*/  @!P0 NANOSLEEP.SYNCS 0x989680 ;  /* 0x009896800000895d */ /* 0x004fea0003900000 */
[----:B------:R-:W2:Y:S02]  /*efe0*/  @!P0 SYNCS.PHASECHK.TRANS64 P0, [R6+URZ], R5 ;  /* 0x00000005060085a7 */ /* 0x000ea4000800007f */
[----:B--2---:R-:W-:Y:S05]  /*eff0*/  @!P0 BRA `(.L_x_889) ;  /* 0xfffffffc00f08947 */ /* 0x004fea000383ffff */
[----:B------:R-:W-:Y:S05]  /*f000*/  BRA `(.L_x_944) ;  /* 0xffffffec00587947 */ /* 0x000fea000383ffff */
.L_x_890:
[----:B--2---:R2:W3:Y:S02]  /*f010*/  SYNCS.PHASECHK.TRANS64.TRYWAIT P0, [R7+URZ], R2 ;  /* 0x00000002070075a7 */ /* 0x0044e4000800017f */
[----:B---3--:R-:W-:Y:S05]  /*f020*/  @!P0 NANOSLEEP.SYNCS 0x989680 ;  /* 0x009896800000895d */ /* 0x008fea0003900000 */
[----:B------:R-:W3:Y:S02]  /*f030*/  @!P0 SYNCS.PHASECHK.TRANS64 P0, [R7+URZ], R2 ;  /* 0x00000002070085a7 */ /* 0x000ee4000800007f */
[----:B---3--:R-:W-:Y:S05]  /*f040*/  @!P0 BRA `(.L_x_890) ;  /* 0xfffffffc00f08947 */ /* 0x008fea000383ffff */
[----:B------:R-:W-:Y:S05]  /*f050*/  BRA `(.L_x_945) ;  /* 0xffffffec004c7947 */ /* 0x000fea000383ffff */
.L_x_892:
[----:B---3--:R3:W4:Y:S02]  /*f060*/  SYNCS.PHASECHK.TRANS64.TRYWAIT P0, [R4+URZ], R5 ;  /* 0x00000005040075a7 */ /* 0x008724000800017f */
[----:B----4-:R-:W-:Y:S05]  /*f070*/  @!P0 NANOSLEEP.SYNCS 0x989680 ;  /* 0x009896800000895d */ /* 0x010fea0003900000 */
[----:B------:R-:W4:Y:S02]  /*f080*/  @!P0 SYNCS.PHASECHK.TRANS64 P0, [R4+URZ], R5 ;  /* 0x00000005040085a7 */ /* 0x000f24000800007f */
[----:B----4-:R-:W-:Y:S05]  /*f090*/  @!P0 BRA `(.L_x_892) ;  /* 0xfffffffc00f08947 */ /* 0x010fea000383ffff */
[----:B------:R-:W-:Y:S05]  /*f0a0*/  BRA `(.L_x_946) ;  /* 0xffffffec00547947 */ /* 0x000fea000383ffff */
.L_x_947:
        /* <DEDUP_REMOVED lines=13> */
.L_x_4718:


//--------------------- .text._ZN7cutlass13device_kernelIN5flash11enable_sm90INS1_16FlashAttnFwdSm90INS1_25CollectiveMainloopFwdSm90ILi2EN4cute5tupleIJNS5_1CILi1EEES8_S8_EEENS6_IJNS7_ILi128EEENS7_ILi96EEENS7_ILi64EEEEEELi256ENS_6half_tEfNS_4arch4Sm90ELb0ELb0ELb0ELb1ELb0ELb1ELb1ELb1ELb0ELb0ELb0ELb0EEENS1_21CollectiveEpilogueFwdINS6_IJSA_NS7_ILi256EEESB_EEES9_SE_SG_Li256ELb1ELb0ELb0ELb0EEENS1_36VarlenDynamicPersistentTileSchedulerILi128ELi96ELi256ELi32ELb0ELb0ELb1ELb0ELb1ELb1EEEEEEEEEvNT_6ParamsE --------------------------
	.section	.text._ZN7cutlass13device_kernelIN5flash11enable_sm90INS1_16FlashAttnFwdSm90INS1_25CollectiveMainloopFwdSm90ILi2EN4cute5tupleIJNS5_1CILi1EEES8_S8_EEENS6_IJNS7_ILi128EEENS7_ILi96EEENS7_ILi64EEEEEELi256ENS_6half_tEfNS_4arch4Sm90ELb0ELb0ELb0ELb1ELb0ELb1ELb1ELb1ELb0ELb0ELb0ELb0EEENS1_21CollectiveEpilogueFwdINS6_IJSA_NS7_ILi256EEESB_EEES9_SE_SG_Li256ELb1ELb0ELb0ELb0EEENS1_36VarlenDynamicPersistentTileSchedulerILi128ELi96ELi256ELi32ELb0ELb0ELb1ELb0ELb1ELb1EEEEEEEEEvNT_6ParamsE,"ax",@progbits
	.align	128
.text._ZN7cutlass13device_kernelIN5flash11enable_sm90INS1_16FlashAttnFwdSm90INS1_25CollectiveMainloopFwdSm90ILi2EN4cute5tupleIJNS5_1CILi1EEES8_S8_EEENS6_IJNS7_ILi128EEENS7_ILi96EEENS7_ILi64EEEEEELi256ENS_6half_tEfNS_4arch4Sm90ELb0ELb0ELb0ELb1ELb0ELb1ELb1ELb1ELb0ELb0ELb0ELb0EEENS1_21CollectiveEpilogueFwdINS6_IJSA_NS7_ILi256EEESB_EEES9_SE_SG_Li256ELb1ELb0ELb0ELb0EEENS1_36VarlenDynamicPersistentTileSchedulerILi128ELi96ELi256ELi32ELb0ELb0ELb1ELb0ELb1ELb1EEEEEEEEEvNT_6ParamsE:
        .type           _ZN7cutlass13device_kernelIN5flash11enable_sm90INS1_16FlashAttnFwdSm90INS1_25CollectiveMainloopFwdSm90ILi2EN4cute5tupleIJNS5_1CILi1EEES8_S8_EEENS6_IJNS7_ILi128EEENS7_ILi96EEENS7_ILi64EEEEEELi256ENS_6half_tEfNS_4arch4Sm90ELb0ELb0ELb0ELb1ELb0ELb1ELb1ELb1ELb0ELb0ELb0ELb0EEENS1_21CollectiveEpilogueFwdINS6_IJSA_NS7_ILi256EEESB_EEES9_SE_SG_Li256ELb1ELb0ELb0ELb0EEENS1_36VarlenDynamicPersistentTileSchedulerILi128ELi96ELi256ELi32ELb0ELb0ELb1ELb0ELb1ELb1EEEEEEEEEvNT_6ParamsE,@function
        .size           _ZN7cutlass13device_kernelIN5flash11enable_sm90INS1_16FlashAttnFwdSm90INS1_25CollectiveMainloopFwdSm90ILi2EN4cute5tupleIJNS5_1CILi1EEES8_S8_EEENS6_IJNS7_ILi128EEENS7_ILi96EEENS7_ILi64EEEEEELi256ENS_6half_tEfNS_4arch4Sm90ELb0ELb0ELb0ELb1ELb0ELb1ELb1ELb1ELb0ELb0ELb0ELb0EEENS1_21CollectiveEpilogueFwdINS6_IJSA_NS7_ILi256EEESB_EEES9_SE_SG_Li256ELb1ELb0ELb0ELb0EEENS1_36VarlenDynamicPersistentTileSchedulerILi128ELi96ELi256ELi32ELb0ELb0ELb1ELb0ELb1ELb1EEEEEEEEEvNT_6ParamsE,(.L_x_4719 - _ZN7cutlass13device_kernelIN5flash11enable_sm90INS1_16FlashAttnFwdSm90INS1_25CollectiveMainloopFwdSm90ILi2EN4cute5tupleIJNS5_1CILi1EEES8_S8_EEENS6_IJNS7_ILi128EEENS7_ILi96EEENS7_ILi64EEEEEELi256ENS_6half_tEfNS_4arch4Sm90ELb0ELb0ELb0ELb1ELb0ELb1ELb1ELb1ELb0ELb0ELb0ELb0EEENS1_21CollectiveEpilogueFwdINS6_IJSA_NS7_ILi256EEESB_EEES9_SE_SG_Li256ELb1ELb0ELb0ELb0EEENS1_36VarlenDynamicPersistentTileSchedulerILi128ELi96ELi256ELi32ELb0ELb0ELb1ELb0ELb1ELb1EEEEEEEEEvNT_6ParamsE)
        .other          _ZN7cutlass13device_kernelIN5flash11enable_sm90INS1_16FlashAttnFwdSm90INS1_25CollectiveMainloopFwdSm90ILi2EN4cute5tupleIJNS5_1CILi1EEES8_S8_EEENS6_IJNS7_ILi128EEENS7_ILi96EEENS7_ILi64EEEEEELi256ENS_6half_tEfNS_4arch4Sm90ELb0ELb0ELb0ELb1ELb0ELb1ELb1ELb1ELb0ELb0ELb0ELb0EEENS1_21CollectiveEpilogueFwdINS6_IJSA_NS7_ILi256EEESB_EEES9_SE_SG_Li256ELb1ELb0ELb0ELb0EEENS1_36VarlenDynamicPersistentTileSchedulerILi128ELi96ELi256ELi32ELb0ELb0ELb1ELb0ELb1ELb1EEEEEEEEEvNT_6ParamsE,@"STO_CUDA_ENTRY STV_DEFAULT"
_ZN7cutlass13device_kernelIN5flash11enable_sm90INS1_16FlashAttnFwdSm90INS1_25CollectiveMainloopFwdSm90ILi2EN4cute5tupleIJNS5_1CILi1EEES8_S8_EEENS6_IJNS7_ILi128EEENS7_ILi96EEENS7_ILi64EEEEEELi256ENS_6half_tEfNS_4arch4Sm90ELb0ELb0ELb0ELb1ELb0ELb1ELb1ELb1ELb0ELb0ELb0ELb0EEENS1_21CollectiveEpilogueFwdINS6_IJSA_NS7_ILi256EEESB_EEES9_SE_SG_Li256ELb1ELb0ELb0ELb0EEENS1_36VarlenDynamicPersistentTileSchedulerILi128ELi96ELi256ELi32ELb0ELb0ELb1ELb0ELb1ELb1EEEEEEEEEvNT_6ParamsE:
        /* <DEDUP_REMOVED lines=17> */
[----:B------:R-:W-:Y:S02]  /*0110*/  UIADD3 UR4, UP5, UR4, 0x670, URZ ;  /* 0x0000067004047890 */ /* 0x000fe4000ffbe03f */
[----:B------:R-:W-:Y:S02]  /*0120*/  UIADD3.X UR9, URZ, UR5, URZ, UP1, !UPT ;  /* 0x000000053f097290 */ /* 0x000fe40008ffe43f */
[----:B------:R-:W-:Y:S02]  /*0130*/  UIADD3.X UR11, URZ, UR5, URZ, UP2, !UPT ;  /* 0x000000053f0b7290 */ /* 0x000fe400097fe43f */
[----:B------:R-:W-:Y:S01]  /*0140*/  UIADD3.X UR13, URZ, UR5, URZ, UP3, !UPT ;  /* 0x000000053f0d7290 */ /* 0x000fe20009ffe43f */
[----:B------:R0:W-:Y:S01]  /*0150*/  UTMACCTL.PF [UR6] ;  /* 0x00000000060079b9 */ /* 0x0001e20008040000 */
[----:B------:R-:W-:-:S03]  /*0160*/  UIADD3.X UR15, URZ, UR5, URZ, UP4, !UPT ;  /* 0x000000053f0f7290 */ /* 0x000fc6000a7fe43f */
[----:B------:R0:W-:Y:S01]  /*0170*/  UTMACCTL.PF [UR8] ;  /* 0x00000000080079b9 */ /* 0x0001e20008040000 */
[----:B------:R-:W-:Y:S01]  /*0180*/  UIADD3.X UR5, URZ, UR5, URZ, UP5, !UPT ;  /* 0x000000053f057290 */ /* 0x000fe2000affe43f */
[----:B------:R0:W-:Y:S02]  /*0190*/  UTMACCTL.PF [UR10] ;  /* 0x000000000a0079b9 */ /* 0x0001e40008040000 */
[----:B------:R0:W-:Y:S02]  /*01a0*/  UTMACCTL.PF [UR12] ;  /* 0x000000000c0079b9 */ /* 0x0001e40008040000 */
[----:B------:R0:W-:Y:S04]  /*01b0*/  UTMACCTL.PF [UR14] ;  /* 0x000000000e0079b9 */ /* 0x0001e80008040000 */
[----:B------:R0:W-:Y:S02]  /*01c0*/  UTMACCTL.PF [UR4] ;  /* 0x00000000040079b9 */ /* 0x0001e40008040000 */
[----:B0-----:R-:W-:Y:S01]  /*01d0*/  NOP ;  /* 0x0000000000007918 */ /* 0x001fe20000000000 */
.L_x_949:
[----:B------:R-:W-:Y:S05]  /*01e0*/  BSYNC B0 ;  /* 0x0000000000007941 */ /* 0x000fea0003800000 */
.L_x_948:
        /* <DEDUP_REMOVED lines=43> */
.L_x_950:
        /* <DEDUP_REMOVED lines=22> */
.L_x_951:
        /* <DEDUP_REMOVED lines=18> */
.L_x_952:
        /* <DEDUP_REMOVED lines=22> */
.L_x_953:
        /* <DEDUP_REMOVED lines=22> */
.L_x_954:
[----:B0-----:R-:W-:Y:S01]  /*09e0*/  UMOV UR4, 0x1 ;  /* 0x0000000100047882 */ /* 0x001fe20000000000 */
[----:B------:R-:W-:Y:S01]  /*09f0*/  PLOP3.LUT P0, PT, PT, PT, UP0, 0x80, 0x0 ;  /* 0x000000000000781c */ /* 0x000fe20003f0f008 */
[----:B------:R-:W-:Y:S01]  /*0a00*/  USEL UR4, UR4, 0x2, !UP0 ;  /* 0x0000000204047887 */ /* 0x000fe2000c000000 */
[----:B------:R-:W-:Y:S01]  /*0a10*/  NOP ;  /* 0x0000000000007918 */ /* 0x000fe20000000000 */
[----:B------:R-:W-:Y:S01]  /*0a20*/  ULDC.64 UR60, c[0x0][0x208] ;  /* 0x00008200003c7ab9 */ /* 0x000fe20000000a00 */
[----:B------:R-:W-:Y:S03]  /*0a30*/  BSSY B7, `(.L_x_955) ;  /* 0x0001532000077945 */ /* 0x000fe60003800000 */
[----:B------:R-:W-:-:S05]  /*0a40*/  IMAD.U32 R2, RZ, RZ, UR4 ;  /* 0x00000004ff027e24 */ /* 0x000fca000f8e00ff */
[----:B------:R0:W-:Y:S01]  /*0a50*/  STL [R1+0x80], R2 ;  /* 0x0000800201007387 */ /* 0x0001e20000100800 */
[----:B-123--:R-:W-:Y:S06]  /*0a60*/  BAR.SYNC.DEFER_BLOCKING 0x0 ;  /* 0x0000000000007b1d */ /* 0x00efec0000010000 */
[----:B------:R-:W-:Y:S05]  /*0a70*/  @!P0 BRA `(.L_x_956) ;  /* 0x000000f800c48947 */ /* 0x000fea0003800000 */
.L_x_957:
        /* <DEDUP_REMOVED lines=8> */
[----:B--2---:R-:W-:-:S06]  /*0b00*/  ULEA UR4, UR5, UR4, 0x18 ;  /* 0x0000000405047291 */ /* 0x004fcc000f8ec03f */
[----:B------:R-:W-:Y:S01]  /*0b10*/  IMAD.U32 R18, RZ, RZ, UR4 ;  /* 0x00000004ff127e24 */ /* 0x000fe2000f8e00ff */
[----:B-1----:R-:W-:Y:S01]  /*0b20*/  SHF.R.U32.HI R0, RZ, 0x7, R0 ;  /* 0x00000007ff007819 */ /* 0x002fe20000011600 */
[----:B------:R-:W-:-:S03]  /*0b30*/  ULDC UR4, c[0x0][0xd14] ;  /* 0x0003450000047ab9 */ /* 0x000fc60000000800 */
[----:B------:R-:W-:-:S13]  /*0b40*/  ISETP.NE.AND P0, PT, R0, 0x1, PT ;  /* 0x000000010000780c */ /* 0x000fda0003f05270 */
[----:B------:R-:W-:Y:S08]  /*0b50*/  @!P0 BAR.ARV 0x9, 0x100 ;  /* 0x0244000000008b1d */ /* 0x000ff00000002000 */
[----:B------:R-:W-:Y:S06]  /*0b60*/  BAR.SYNC.DEFER_BLOCKING 0x5, 0x120 ;  /* 0x0144800000007b1d */ /* 0x000fec0000010000 */
[----:B------:R-:W1:Y:S02]  /*0b70*/  LDS.128 R32, [R18+0x324d0] ;  /* 0x0324d00012207984 */ /* 0x000e640000000c00 */
[----:B------:R-:W-:Y:S06]  /*0b80*/  BAR.ARV 0x4, 0x120 ;  /* 0x0104800000007b1d */ /* 0x000fec0000002000 */
[----:B-1----:R-:W-:-:S13]  /*0b90*/  ISETP.GE.AND P0, PT, R35, UR4, PT ;  /* 0x0000000423007c0c */ /* 0x002fda000bf06270 */
[----:B------:R-:W-:Y:S05]  /*0ba0*/  @P0 BRA `(.L_x_958) ;  /* 0x0000015000680947 */ /* 0x000fea0003800000 */
[----:B------:R-:W2:Y:S01]  /*0bb0*/  LDL R3, [R1+0x80] ;  /* 0x0000800001037983 */ /* 0x000ea20000100800 */
[----:B------:R-:W-:Y:S01]  /*0bc0*/  CS2R R22, SRZ ;  /* 0x0000000000167805 */ /* 0x000fe2000001ff00 */
[----:B------:R-:W-:Y:S01]  /*0bd0*/  IMAD.MOV.U32 R200, RZ, RZ, RZ ;  /* 0x000000ffffc87224 */ /* 0x000fe200078e00ff */
[----:B0-----:R-:W0:Y:S01]  /*0be0*/  S2R R2, SR_TID.X ;  /* 0x0000000000027919 */ /* 0x001e220000002100 */
[----:B------:R-:W-:Y:S02]  /*0bf0*/  IMAD.MOV.U32 R224, RZ, RZ, RZ ;  /* 0x000000ffffe07224 */ /* 0x000fe400078e00ff */
[----:B0-----:R-:W-:-:S05]  /*0c00*/  VIADD R237, R2, 0xffffff80 ;  /* 0xffffff8002ed7836 */ /* 0x001fca0000000000 */
[----:B------:R-:W-:-:S04]  /*0c10*/  SHF.R.S32.HI R0, RZ, 0x1f, R237 ;  /* 0x0000001fff007819 */ /* 0x000fc800000114ed */
[CC--:B------:R-:W-:Y:S02]  /*0c20*/  LEA.HI R2, R0.reuse, R237.reuse, RZ, 0x4 ;  /* 0x000000ed00027211 */ /* 0x0c0fe400078f20ff */
[----:B------:R-:W-:-:S04]  /*0c30*/  LEA.HI R217, R0, R237, RZ, 0x5 ;  /* 0x000000ed00d97211 */ /* 0x000fc800078f28ff */
[----:B------:R-:W-:Y:S02]  /*0c40*/  SHF.R.S32.HI R217, RZ, 0x5, R217 ;  /* 0x00000005ffd97819 */ /* 0x000fe400000114d9 */
[----:B--2---:R-:W-:Y:S02]  /*0c50*/  R2UR UR4, R3 ;  /* 0x00000000030472ca */ /* 0x004fe400000e0000 */
[----:B------:R-:W-:-:S04]  /*0c60*/  LEA.HI R3, R0, R237, RZ, 0x7 ;  /* 0x000000ed00037211 */ /* 0x000fc800078f38ff */
[----:B------:R-:W-:Y:S02]  /*0c70*/  LOP3.LUT R230, R3, 0xffffff80, RZ, 0xc0, !PT ;  /* 0xffffff8003e67812 */ /* 0x000fe400078ec0ff */
[----:B------:R-:W-:-:S03]  /*0c80*/  SHF.R.S32.HI R232, RZ, 0x7, R3 ;  /* 0x00000007ffe87819 */ /* 0x000fc60000011403 */
[----:B------:R-:W-:Y:S01]  /*0c90*/  IMAD.IADD R230, R237, 0x1, -R230 ;  /* 0x00000001ede67824 */ /* 0x000fe200078e0ae6 */
[----:B------:R-:W-:Y:S01]  /*0ca0*/  LEA.HI R3, R3, R232, RZ, 0x1 ;  /* 0x000000e803037211 */ /* 0x000fe200078f08ff */
[----:B------:R-:W-:-:S03]  /*0cb0*/  ULOP3.LUT UR4, UR4, 0x1, URZ, 0xfc, !UPT ;  /* 0x0000000104047892 */ /* 0x000fc6000f8efc3f */
        /* <DEDUP_REMOVED lines=9> */
[----:B------:R-:W-:Y:S02]  /*0d50*/  LOP3.LUT R233, R6, 0x7ffffffc, RZ, 0xc0, !PT ;  /* 0x7ffffffc06e97812 */ /* 0x000fe400078ec0ff */
[----:B------:R-:W-:Y:S02]  /*0d60*/  LOP3.LUT R9, R5, 0xfffffff8, RZ, 0xc0, !PT ;  /* 0xfffffff805097812 */ /* 0x000fe400078ec0ff */
[----:B------:R-:W-:Y:S01]  /*0d70*/  SHF.R.S32.HI R5, RZ, 0x4, R2 ;  /* 0x00000004ff057819 */ /* 0x000fe20000011402 */
[----:B------:R-:W-:Y:S01]  /*0d80*/  IMAD.IADD R233, R230, 0x1, -R233 ;  /* 0x00000001e6e97824 */ /* 0x000fe200078e0ae9 */
[----:B------:R-:W-:-:S02]  /*0d90*/  IADD3 R8, R4, -R9, RZ ;  /* 0x8000000904087210 */ /* 0x000fc40007ffe0ff */
[C---:B------:R-:W-:Y:S02]  /*0da0*/  LOP3.LUT R4, R2.reuse, 0x3fffff0, RZ, 0xc0, !PT ;  /* 0x03fffff002047812 */ /* 0x040fe400078ec0ff */
[----:B------:R-:W-:Y:S01]  /*0db0*/  LEA.HI R2, R2, R5, RZ, 0x1 ;  /* 0x0000000502027211 */ /* 0x000fe200078f08ff */
[----:B------:R-:W-:Y:S02]  /*0dc0*/  IMAD R8, R7, 0x10, R8 ;  /* 0x0000001007087824 */ /* 0x000fe400078e0208 */
[----:B------:R-:W-:Y:S01]  /*0dd0*/  IMAD.IADD R4, R237, 0x1, -R4 ;  /* 0x00000001ed047824 */ /* 0x000fe200078e0a04 */
[----:B------:R-:W-:Y:S01]  /*0de0*/  LOP3.LUT R2, R2, 0x1ffffffe, RZ, 0xc0, !PT ;  /* 0x1ffffffe02027812 */ /* 0x000fe200078ec0ff */
[----:B------:R-:W-:Y:S01]  /*0df0*/  IMAD R234, R3, 0x40, R8 ;  /* 0x0000004003ea7824 */ /* 0x000fe200078e0208 */
[CC--:B------:R-:W-:Y:S02]  /*0e00*/  LEA.HI R3, R0.reuse, R237.reuse, RZ, 0x2 ;  /* 0x000000ed00037211 */ /* 0x0c0fe400078f10ff */
[----:B------:R-:W-:Y:S01]  /*0e10*/  LEA.HI R0, R0, R237, RZ, 0x3 ;  /* 0x000000ed00007211 */ /* 0x000fe200078f18ff */
[----:B------:R-:W-:Y:S01]  /*0e20*/  IMAD.IADD R2, R5, 0x1, -R2 ;  /* 0x0000000105027824 */ /* 0x000fe200078e0a02 */
[--C-:B------:R-:W-:Y:S01]  /*0e30*/  SHF.R.S32.HI R19, RZ, 0x2, R3.reuse ;  /* 0x00000002ff137819 */ /* 0x100fe20000011403 */
[----:B------:R-:W-:Y:S01]  /*0e40*/  IMAD R5, R217, 0x10, R4 ;  /* 0x00000010d9057824 */ /* 0x000fe200078e0204 */
[----:B------:R-:W-:Y:S01]  /*0e50*/  SHF.R.S32.HI R8, RZ, 0x1f, R3 ;  /* 0x0000001fff087819 */ /* 0x000fe20000011403 */
[----:B------:R-:W-:Y:S01]  /*0e60*/  IMAD.U32 R4, RZ, RZ, UR4 ;  /* 0x00000004ff047e24 */ /* 0x000fe2000f8e00ff */
[----:B------:R-:W-:-:S02]  /*0e70*/  IADD3 R223, R19, 0x40, RZ ;  /* 0x0000004013df7810 */ /* 0x000fc40007ffe0ff */
[----:B------:R-:W-:Y:S02]  /*0e80*/  SHF.R.S32.HI R214, RZ, 0x3, R0 ;  /* 0x00000003ffd67819 */ /* 0x000fe40000011400 */
[----:B------:R0:W-:Y:S01]  /*0e90*/  STL [R1+0x7c], R4 ;  /* 0x00007c0401007387 */ /* 0x0001e20000100800 */
[----:B------:R-:W-:Y:S01]  /*0ea0*/  SHF.R.S32.HI R10, RZ, 0x1f, R223 ;  /* 0x0000001fff0a7819 */ /* 0x000fe200000114df */
[----:B------:R-:W-:Y:S01]  /*0eb0*/  IMAD.SHL.U32 R213, R223, 0x40, RZ ;  /* 0x00000040dfd57824 */ /* 0x000fe200078e00ff */
[----:B------:R-:W-:Y:S02]  /*0ec0*/  LOP3.LUT R0, R0, 0x1ffffff8, RZ, 0xc0, !PT ;  /* 0x1ffffff800007812 */ /* 0x000fe400078ec0ff */
[----:B------:R-:W-:Y:S02]  /*0ed0*/  LEA.HI R10, R10, R223, RZ, 0x3 ;  /* 0x000000df0a0a7211 */ /* 0x000fe400078f18ff */
[----:B------:R-:W-:Y:S01]  /*0ee0*/  LOP3.LUT R213, R213, 0x1c0, RZ, 0xc0, !PT ;  /* 0x000001c0d5d57812 */ /* 0x000fe200078ec0ff */
[----:B------:R-:W-:Y:S01]  /*0ef0*/  IMAD.IADD R0, R237, 0x1, -R0 ;  /* 0x00000001ed007824 */ /* 0x000fe200078e0a00 */
[----:B------:R-:W-:Y:S01]  /*0f00*/  LEA.HI R8, R8, R19, RZ, 0x3 ;  /* 0x0000001308087211 */ /* 0x000fe200078f18ff */
[----:B------:R-:W-:Y:S01]  /*0f10*/  IMAD.SHL.U32 R10, R10, 0x40, RZ ;  /* 0x000000400a0a7824 */ /* 0x000fe200078e00ff */
[----:B0-----:R-:W-:-:S02]  /*0f20*/  LOP3.LUT R4, R3, 0xfffffffc, RZ, 0xc0, !PT ;  /* 0xfffffffc03047812 */ /* 0x001fc400078ec0ff */
[----:B------:R-:W-:Y:S02]  /*0f30*/  SHF.R.U32.HI R236, RZ, 0x3, R213 ;  /* 0x00000003ffec7819 */ /* 0x000fe400000116d5 */
[----:B------:R-:W-:Y:S01]  /*0f40*/  LOP3.LUT R218, R10, 0xfffffe00, RZ, 0xc0, !PT ;  /* 0xfffffe000ada7812 */ /* 0x000fe200078ec0ff */
[----:B------:R-:W-:Y:S01]  /*0f50*/  IMAD.IADD R227, R237, 0x1, -R4 ;  /* 0x00000001ede37824 */ /* 0x000fe200078e0a04 */
[----:B------:R-:W-:Y:S01]  /*0f60*/  LEA R5, R5, R2, 0x3 ;  /* 0x0000000205057211 */ /* 0x000fe200078e18ff */
[----:B------:R-:W-:Y:S01]  /*0f70*/  IMAD.MOV.U32 R2, RZ, RZ, RZ ;  /* 0x000000ffff027224 */ /* 0x000fe200078e00ff */
[----:B------:R-:W-:Y:S01]  /*0f80*/  LOP3.LUT R8, R8, 0xfffffff8, RZ, 0xc0, !PT ;  /* 0xfffffff808087812 */ /* 0x000fe200078ec0ff */
[----:B------:R-:W-:Y:S01]  /*0f90*/  IMAD.SHL.U32 R16, R227, 0x8, RZ ;  /* 0x00000008e3107824 */ /* 0x000fe200078e00ff */
[----:B------:R-:W-:Y:S01]  /*0fa0*/  SHF.R.S32.HI R226, RZ, 0x1f, R19 ;  /* 0x0000001fffe27819 */ /* 0x000fe20000011413 */
[----:B------:R-:W-:Y:S01]  /*0fb0*/  IMAD.SHL.U32 R235, R5, 0x8, RZ ;  /* 0x0000000805eb7824 */ /* 0x000fe200078e00ff */
[----:B------:R-:W-:Y:S01]  /*0fc0*/  SHF.L.U32 R201, R0, 0x3, RZ ;  /* 0x0000000300c97819 */ /* 0x000fe200000006ff */
[----:B------:R-:W-:Y:S01]  /*0fd0*/  IMAD.IADD R228, R19, 0x1, -R8 ;  /* 0x0000000113e47824 */ /* 0x000fe200078e0a08 */
[----:B------:R-:W-:-:S02]  /*0fe0*/  LOP3.LUT R3, R213, 0x38, R16, 0xf8, !PT ;  /* 0x00000038d5037812 */ /* 0x000fc400078ef810 */
[----:B------:R-:W-:Y:S02]  /*0ff0*/  SHF.R.S32.HI R17, RZ, 0x1f, R16 ;  /* 0x0000001fff117819 */ /* 0x000fe40000011410 */
[----:B------:R-:W-:-:S05]  /*1000*/  LOP3.LUT R3, R218, R3, R236, 0xf6, !PT ;  /* 0x00000003da037212 */ /* 0x000fca00078ef6ec */
[----:B------:R-:W-:-:S07]  /*1010*/  IMAD R231, R3, 0x2, R18 ;  /* 0x0000000203e77824 */ /* 0x000fce00078e0212 */
.L_x_1093:
[----:B0----5:R-:W0:Y:S02]  /*1020*/  LDC.64 R4, c[0x0][0xd60] ;  /* 0x00035800ff047b82 */ /* 0x021e240000000a00 */
[----:B0-----:R-:W-:-:S05]  /*1030*/  IMAD.WIDE R4, R35, 0x4, R4 ;  /* 0x0000000423047825 */ /* 0x001fca00078e0204 */
[----:B--2---:R-:W2:Y:S01]  /*1040*/  LDG.E R222, desc[UR60][R4.64] ;  /* 0x0000003c04de7981 */ /* 0x004ea2000c1e1900 */
[----:B------:R-:W-:Y:S05]  /*1050*/  YIELD ;  /* 0x0000000000007946 */ /* 0x000fea0003800000 */
[----:B------:R-:W-:Y:S01]  /*1060*/  ULDC.64 UR8, c[0x0][0xb20] ;  /* 0x0002c80000087ab9 */ /* 0x000fe20000000a00 */
[----:B------:R-:W-:Y:S01]  /*1070*/  ULDC.64 UR4, c[0x0][0xb10] ;  /* 0x0002c40000047ab9 */ /* 0x000fe20000000a00 */
[----:B------:R-:W-:Y:S01]  /*1080*/  ISETP.NE.U32.AND P1, PT, RZ, UR8, PT ;  /* 0x00000008ff007c0c */ /* 0x000fe2000bf25070 */
[----:B------:R-:W-:Y:S01]  /*1090*/  ULDC.64 UR6, c[0x0][0xb00] ;  /* 0x0002c00000067ab9 */ /* 0x000fe20000000a00 */
[----:B------:R-:W-:Y:S01]  /*10a0*/  MOV R3, RZ ;  /* 0x000000ff00037202 */ /* 0x000fe20000000f00 */
[----:B------:R-:W-:Y:S01]  /*10b0*/  IMAD.MOV.U32 R35, RZ, RZ, RZ ;  /* 0x000000ffff237224 */ /* 0x000fe200078e00ff */
[----:B------:R-:W-:-:S02]  /*10c0*/  ISETP.NE.AND.EX P1, PT, RZ, UR9, PT, P1 ;  /* 0x00000009ff007c0c */ /* 0x000fc4000bf25310 */
[----:B------:R-:W-:-:S04]  /*10d0*/  ISETP.NE.U32.AND P0, PT, RZ, UR6, PT ;  /* 0x00000006ff007c0c */ /* 0x000fc8000bf05070 */
[----:B------:R-:W-:Y:S02]  /*10e0*/  ISETP.NE.AND.EX P0, PT, RZ, UR7, PT, P0 ;  /* 0x00000007ff007c0c */ /* 0x000fe4000bf05300 */
[----:B--2---:R-:W-:Y:S01]  /*10f0*/  SHF.R.S32.HI R229, RZ, 0x1f, R222 ;  /* 0x0000001fffe57819 */ /* 0x004fe200000114de */
[----:B------:R-:W-:-:S04]  /*1100*/  IMAD.SHL.U32 R220, R222, 0x4, RZ ;  /* 0x00000004dedc7824 */ /* 0x000fc800078e00ff */
[C---:B---3--:R-:W-:Y:S02]  /*1110*/  @P1 LEA R6, P2, R222.reuse, UR8, 0x2 ;  /* 0x00000008de061c11 */ /* 0x048fe4000f8410ff */
[C-C-:B------:R-:W-:Y:S02]  /*1120*/  SHF.L.U64.HI R221, R222.reuse, 0x2, R229.reuse ;  /* 0x00000002dedd7819 */ /* 0x140fe400000102e5 */
[----:B------:R-:W-:Y:S02]  /*1130*/  @P1 LEA.HI.X R7, R222, UR9, R229, 0x2, P2 ;  /* 0x00000009de071c11 */ /* 0x000fe400090f14e5 */
[----:B------:R-:W-:Y:S02]  /*1140*/  ISETP.NE.U32.AND P2, PT, RZ, UR4, PT ;  /* 0x00000004ff007c0c */ /* 0x000fe4000bf45070 */
[----:B------:R-:W-:Y:S01]  /*1150*/  IADD3 R8, P3, R220, UR6, RZ ;  /* 0x00000006dc087c10 */ /* 0x000fe2000ff7e0ff */
[----:B------:R0:W5:Y:S01]  /*1160*/  @P1 LDG.E R3, desc[UR60][R6.64] ;  /* 0x0000003c06031981 */ /* 0x000162000c1e1900 */
[----:B------:R-:W-:-:S02]  /*1170*/  ISETP.NE.AND.EX P2, PT, RZ, UR5, PT, P2 ;  /* 0x00000005ff007c0c */ /* 0x000fc4000bf45320 */
[----:B------:R-:W-:-:S05]  /*1180*/  IADD3.X R9, R221, UR7, RZ, P3, !PT ;  /* 0x00000007dd097c10 */ /* 0x000fca0009ffe4ff */
[----:B------:R0:W5:Y:S06]  /*1190*/  @P0 LDG.E R35, desc[UR60][R8.64] ;  /* 0x0000003c08230981 */ /* 0x00016c000c1e1900 */
[----:B------:R-:W-:Y:S01]  /*11a0*/  @P2 IADD3 R4, P1, R220, UR4, RZ ;  /* 0x00000004dc042c10 */ /* 0x000fe2000ff3e0ff */
[----:B------:R-:W-:Y:S02]  /*11b0*/  ULDC UR4, c[0x0][0x288] ;  /* 0x0000a20000047ab9 */ /* 0x000fe40000000800 */
[----:B------:R-:W-:Y:S01]  /*11c0*/  IMAD.U32 R99, RZ, RZ, UR4 ;  /* 0x00000004ff637e24 */ /* 0x000fe2000f8e00ff */
[----:B------:R-:W-:Y:S01]  /*11d0*/  @P2 IADD3.X R5, R221, UR5, RZ, P1, !PT ;  /* 0x00000005dd052c10 */ /* 0x000fe20008ffe4ff */
[----:B------:R-:W-:-:S04]  /*11e0*/  ULDC.64 UR4, c[0x0][0x3f8] ;  /* 0x0000fe0000047ab9 */ /* 0x000fc80000000a00 */
        /* <DEDUP_REMOVED lines=11> */
[----:B0---4-:R-:W-:Y:S06]  /*12a0*/  @P2 BRA `(.L_x_959) ;  /* 0x0000000000242947 */ /* 0x011fec0003800000 */
        /* <DEDUP_REMOVED lines=8> */
[----:B--2---:R-:W-:-:S07]  /*1330*/  IADD3 R99, -R99, R0, RZ ;  /* 0x0000000063637210 */ /* 0x004fce0007ffe1ff */
.L_x_959:
[----:B------:R-:W-:Y:S01]  /*1340*/  ULDC.64 UR4, c[0x0][0xb18] ;  /* 0x0002c60000047ab9 */ /* 0x000fe20000000a00 */
[----:B------:R-:W-:Y:S01]  /*1350*/  IMAD.MOV.U32 R225, RZ, RZ, R33 ;  /* 0x000000ffffe17224 */ /* 0x000fe200078e0021 */
[----:B------:R-:W-:Y:S01]  /*1360*/  ISETP.NE.U32.AND P1, PT, RZ, UR4, PT ;  /* 0x00000004ff007c0c */ /* 0x000fe2000bf25070 */
[----:B------:R-:W-:-:S03]  /*1370*/  IMAD.MOV.U32 R219, RZ, RZ, R34 ;  /* 0x000000ffffdb7224 */ /* 0x000fc600078e0022 */
[----:B------:R-:W-:-:S13]  /*1380*/  ISETP.NE.AND.EX P1, PT, RZ, UR5, PT, P1 ;  /* 0x00000005ff007c0c */ /* 0x000fda000bf25310 */
[----:B------:R-:W-:Y:S05]  /*1390*/  @!P1 BRA `(.L_x_960) ;  /* 0x0000000000109947 */ /* 0x000fea0003800000 */
[----:B------:R-:W-:-:S04]  /*13a0*/  IADD3 R4, P0, R220, UR4, RZ ;  /* 0x00000004dc047c10 */ /* 0x000fc8000ff1e0ff */
[----:B------:R-:W-:-:S05]  /*13b0*/  IADD3.X R5, R221, UR5, RZ, P0, !PT ;  /* 0x00000005dd057c10 */ /* 0x000fca00087fe4ff */
[----:B------:R0:W5:Y:S01]  /*13c0*/  LDG.E R30, desc[UR60][R4.64] ;  /* 0x0000003c041e7981 */ /* 0x000162000c1e1900 */
[----:B------:R-:W-:Y:S05]  /*13d0*/  BRA `(.L_x_961) ;  /* 0x0000000000107947 */ /* 0x000fea0003800000 */
.L_x_960:
[----:B------:R-:W-:Y:S05]  /*13e0*/  @!P0 BRA `(.L_x_961) ;  /* 0x00000000000c8947 */ /* 0x000fea0003800000 */
[----:B------:R-:W2:Y:S04]  /*13f0*/  LDG.E R5, desc[UR60][R8.64] ;  /* 0x0000003c08057981 */ /* 0x000ea8000c1e1900 */
[----:B------:R-:W2:Y:S02]  /*1400*/  LDG.E R30, desc[UR60][R8.64+0x4] ;  /* 0x0000043c081e7981 */ /* 0x000ea4000c1e1900 */
[----:B--2---:R-:W-:-:S07]  /*1410*/  IMAD.IADD R30, R30, 0x1, -R5 ;  /* 0x000000011e1e7824 */ /* 0x004fce00078e0a05 */
.L_x_961:
        /* <DEDUP_REMOVED lines=8> */
[----:B------:R0:W2:Y:S01]  /*14a0*/  @P0 LDG.E R9, desc[UR60][R4.64+0x4] ;  /* 0x0000043c04090981 */ /* 0x0000a2000c1e1900 */
[----:B------:R-:W-:Y:S01]  /*14b0*/  ISETP.NE.U32.AND P1, PT, RZ, UR4, PT ;  /* 0x00000004ff007c0c */ /* 0x000fe2000bf25070 */
[----:B------:R-:W-:-:S03]  /*14c0*/  IMAD.MOV.U32 R28, RZ, RZ, R30 ;  /* 0x000000ffff1c7224 */ /* 0x000fc600078e001e */
[----:B------:R-:W-:Y:S01]  /*14d0*/  ISETP.NE.AND.EX P1, PT, RZ, UR5, PT, P1 ;  /* 0x00000005ff007c0c */ /* 0x000fe2000bf25310 */
[----:B0-----:R-:W-:-:S05]  /*14e0*/  IMAD.MOV R4, RZ, RZ, -R8 ;  /* 0x000000ffff047224 */ /* 0x001fca00078e0a08 */
[----:B------:R-:W-:-:S07]  /*14f0*/  VIMNMX R4, RZ, R4, !PT ;  /* 0x00000004ff047248 */ /* 0x000fce0007fe0100 */
[----:B------:R-:W-:-:S04]  /*1500*/  @P1 IADD3 R6, P2, R220, UR4, RZ ;  /* 0x00000004dc061c10 */ /* 0x000fc8000ff5e0ff */
[----:B------:R-:W-:-:S05]  /*1510*/  @P1 IADD3.X R7, R221, UR5, RZ, P2, !PT ;  /* 0x00000005dd071c10 */ /* 0x000fca00097fe4ff */
[----:B------:R0:W5:Y:S01]  /*1520*/  @P1 LDG.E R28, desc[UR60][R6.64] ;  /* 0x0000003c061c1981 */ /* 0x000162000c1e1900 */
[----:B--2---:R-:W-:-:S05]  /*1530*/  @P0 IADD3 R29, -R0, R9, RZ ;  /* 0x00000009001d0210 */ /* 0x004fca0007ffe1ff */
[----:B------:R-:W-:-:S04]  /*1540*/  IMAD.IADD R199, R8, 0x1, R29 ;  /* 0x0000000108c77824 */ /* 0x000fc800078e021d */
[----:B------:R-:W-:-:S04]  /*1550*/  VIADD R0, R199, 0x5f ;  /* 0x0000005fc7007836 */ /* 0x000fc80000000000 */
        /* <DEDUP_REMOVED lines=16> */
[----:B------:R-:W-:Y:S01]  /*1660*/  IADD3 R25, R18, 0x1c400, RZ ;  /* 0x0001c40012197810 */ /* 0x000fe20007ffe0ff */
[----:B------:R-:W-:Y:S03]  /*1670*/  BSSY B6, `(.L_x_963) ;  /* 0x0000013000067945 */ /* 0x000fe60003800000 */
        /* <DEDUP_REMOVED lines=18> */
.L_x_964:
[----:B------:R-:W-:Y:S05]  /*17a0*/  BSYNC B6 ;  /* 0x0000000000067941 */ /* 0x000fea0003800000 */
.L_x_963:
        /* <DEDUP_REMOVED lines=20> */
.L_x_966:
[----:B------:R-:W-:Y:S05]  /*18f0*/  BSYNC B6 ;  /* 0x0000000000067941 */ /* 0x000fea0003800000 */
.L_x_965:
[----:B------:R-:W-:Y:S01]  /*1900*/  ULDC.64 UR4, c[0x0][0xaf0] ;  /* 0x0002bc0000047ab9 */ /* 0x000fe20000000a00 */
[----:B------:R-:W0:Y:S01]  /*1910*/  LDC R0, c[0x0][0x428] ;  /* 0x00010a00ff007b82 */ /* 0x000e220000000800 */
[----:B------:R-:W-:-:S07]  /*1920*/  ISETP.NE.U32.AND P0, PT, RZ, UR4, PT ;  /* 0x00000004ff007c0c */ /* 0x000fce000bf05070 */
[----:B------:R-:W1:Y:S01]  /*1930*/  LDC.64 R12, c[0x0][0x2f0] ;  /* 0x0000bc00ff0c7b82 */ /* 0x000e620000000a00 */
[----:B------:R-:W-:Y:S01]  /*1940*/  ISETP.NE.AND.EX P0, PT, RZ, UR5, PT, P0 ;  /* 0x00000005ff007c0c */ /* 0x000fe2000bf05300 */
[----:B------:R-:W2:Y:S01]  /*1950*/  S2R R20, SR_TID.X ;  /* 0x0000000000147919 */ /* 0x000ea20000002100 */
[----:B------:R-:W-:Y:S01]  /*1960*/  IMAD.IADD R72, R35, 0x1, R30 ;  /* 0x0000000123487824 */ /* 0x000fe200078e021e */
[----:B------:R-:W-:-:S04]  /*1970*/  ULDC.64 UR6, c[0x0][0xb00] ;  /* 0x0002c00000067ab9 */ /* 0x000fc80000000a00 */
[----:B------:R-:W3:Y:S06]  /*1980*/  LDC R97, c[0x0][0x3d4] ;  /* 0x0000f500ff617b82 */ /* 0x000eec0000000800 */
[----:B------:R-:W-:Y:S02]  /*1990*/  @P0 IADD3 R4, P1, R220, UR4, RZ ;  /* 0x00000004dc040c10 */ /* 0x000fe4000ff3e0ff */
[----:B------:R-:W4:Y:S02]  /*19a0*/  LDC.64 R64, c[0x0][0x3e8] ;  /* 0x0000fa00ff407b82 */ /* 0x000f240000000a00 */
[----:B------:R-:W-:Y:S01]  /*19b0*/  @P0 IADD3.X R5, R221, UR5, RZ, P1, !PT ;  /* 0x00000005dd050c10 */ /* 0x000fe20008ffe4ff */
[----:B------:R-:W-:-:S04]  /*19c0*/  ULDC.64 UR4, c[0x0][0x2f8] ;  /* 0x0000be0000047ab9 */ /* 0x000fc80000000a00 */
[----:B------:R2:W3:Y:S01]  /*19d0*/  @P0 LDG.E R31, desc[UR60][R4.64] ;  /* 0x0000003c041f0981 */ /* 0x0004e2000c1e1900 */
[----:B0-----:R-:W-:Y:S01]  /*19e0*/  ISETP.NE.AND P0, PT, R0, 0x1, PT ;  /* 0x000000010000780c */ /* 0x001fe20003f05270 */
[----:B------:R-:W0:Y:S01]  /*19f0*/  LDC.64 R70, c[0x0][0x3d8] ;  /* 0x0000f600ff467b82 */ /* 0x000e220000000a00 */
[----:B------:R-:W-:Y:S01]  /*1a00*/  SHF.R.S32.HI R51, RZ, 0x1f, R72 ;  /* 0x0000001fff337819 */ /* 0x000fe20000011448 */
[C---:B------:R-:W-:Y:S01]  /*1a10*/  VIADD R10, R16.reuse, 0xc0 ;  /* 0x000000c0100a7836 */ /* 0x040fe20000000000 */
[----:B------:R-:W-:Y:S01]  /*1a20*/  SHF.R.S32.HI R98, RZ, 0x1f, R223 ;  /* 0x0000001fff627819 */ /* 0x000fe200000114df */
[----:B------:R-:W-:Y:S02]  /*1a30*/  VIADD R11, R16, 0xe0 ;  /* 0x000000e0100b7836 */ /* 0x000fe40000000000 */
[-C--:B-1----:R-:W-:Y:S02]  /*1a40*/  IMAD R6, R51, R12.reuse, RZ ;  /* 0x0000000c33067224 */ /* 0x082fe400078e02ff */
[----:B--2---:R-:W-:Y:S01]  /*1a50*/  IMAD.WIDE.U32 R4, R72, R12, RZ ;  /* 0x0000000c48047225 */ /* 0x004fe200078e00ff */
[----:B------:R-:W-:-:S03]  /*1a60*/  SHF.R.U32.HI R44, RZ, 0x7, R20 ;  /* 0x00000007ff2c7819 */ /* 0x000fc60000011614 */
[----:B------:R-:W1:Y:S01]  /*1a70*/  @P0 LDC R3, c[0x0][0x42c] ;  /* 0x00010b00ff030b82 */ /* 0x000e620000000800 */
[C---:B------:R-:W-:Y:S01]  /*1a80*/  ISETP.NE.AND P6, PT, R44.reuse, 0x1, PT ;  /* 0x000000012c00780c */ /* 0x040fe20003fc5270 */
[----:B------:R-:W-:Y:S01]  /*1a90*/  IMAD R79, R13, 0x60, RZ ;  /* 0x000000600d4f7824 */ /* 0x000fe200078e02ff */
[----:B------:R-:W-:Y:S01]  /*1aa0*/  IADD3 R100, R44, 0x8, RZ ;  /* 0x000000082c647810 */ /* 0x000fe20007ffe0ff */
[----:B----4-:R-:W-:-:S04]  /*1ab0*/  IMAD.WIDE.U32 R38, R19, R64, R16 ;  /* 0x0000004013267225 */ /* 0x010fc800078e0010 */
[----:B------:R-:W2:Y:S01]  /*1ac0*/  @P0 LDC R7, c[0x0][0x430] ;  /* 0x00010c00ff070b82 */ /* 0x000ea20000000800 */
[----:B------:R-:W-:Y:S02]  /*1ad0*/  IMAD.MOV.U32 R40, RZ, RZ, R38 ;  /* 0x000000ffff287224 */ /* 0x000fe400078e0026 */
[----:B------:R-:W-:Y:S01]  /*1ae0*/  IMAD.MOV.U32 R77, RZ, RZ, 0x20 ;  /* 0x00000020ff4d7424 */ /* 0x000fe200078e00ff */
[----:B0-----:R-:W-:Y:S01]  /*1af0*/  SHF.L.U64.HI R74, R70, 0x6, R71 ;  /* 0x00000006464a7819 */ /* 0x001fe20000010247 */
[----:B------:R-:W-:-:S04]  /*1b00*/  IMAD.WIDE.U32 R36, R19, R70, R16 ;  /* 0x0000004613247225 */ /* 0x000fc800078e0010 */
[----:B------:R-:W-:Y:S02]  /*1b10*/  IMAD.MOV.U32 R66, RZ, RZ, R36 ;  /* 0x000000ffff427224 */ /* 0x000fe400078e0024 */
[----:B------:R-:W-:Y:S02]  /*1b20*/  IMAD R81, R71, 0x60, RZ ;  /* 0x0000006047517824 */ /* 0x000fe400078e02ff */
[----:B------:R-:W-:Y:S02]  /*1b30*/  IMAD.SHL.U32 R75, R70, 0x40, RZ ;  /* 0x00000040464b7824 */ /* 0x000fe400078e00ff */
[----:B------:R-:W-:Y:S02]  /*1b40*/  IMAD R49, R65, 0x60, RZ ;  /* 0x0000006041317824 */ /* 0x000fe400078e02ff */
        /* <DEDUP_REMOVED lines=14> */
[----:B---3--:R-:W-:Y:S02]  /*1c30*/  SHF.R.S32.HI R0, RZ, 0x1f, R31 ;  /* 0x0000001fff007819 */ /* 0x008fe4000001141f */
[----:B------:R-:W-:Y:S02]  /*1c40*/  SEL R35, R31, RZ, !P0 ;  /* 0x000000ff1f237207 */ /* 0x000fe40004000000 */
[----:B------:R-:W-:-:S03]  /*1c50*/  SEL R32, R0, RZ, !P0 ;  /* 0x000000ff00207207 */ /* 0x000fc60004000000 */
[----:B------:R-:W-:-:S04]  /*1c60*/  IMAD.WIDE.U32 R14, R35, UR4, R4 ;  /* 0x00000004230e7c25 */ /* 0x000fc8000f8e0004 */
[----:B------:R-:W-:Y:S02]  /*1c70*/  IMAD R0, R32, UR4, RZ ;  /* 0x0000000420007c24 */ /* 0x000fe4000f8e02ff */
[----:B------:R-:W-:-:S04]  /*1c80*/  IMAD.WIDE.U32 R4, R19, R12, R16 ;  /* 0x0000000c13047225 */ /* 0x000fc800078e0010 */
[----:B------:R-:W-:Y:S01]  /*1c90*/  IMAD R3, R35, UR5, R0 ;  /* 0x0000000523037c24 */ /* 0x000fe2000f8e0200 */
[----:B------:R-:W-:Y:S05]  /*1ca0*/  @!P6 WARPSYNC.ALL ;  /* 0x000000000000e948 */ /* 0x000fea0003800000 */
[----:B------:R-:W-:Y:S01]  /*1cb0*/  VIADD R0, R16, 0x20 ;  /* 0x0000002010007836 */ /* 0x000fe20000000000 */
[----:B------:R-:W-:Y:S01]  /*1cc0*/  ULDC UR6, c[0x0][0x310] ;  /* 0x0000c40000067ab9 */ /* 0x000fe20000000800 */
[----:B------:R-:W-:Y:S01]  /*1cd0*/  IADD3 R3, R15, R3, RZ ;  /* 0x000000030f037210 */ /* 0x000fe20007ffe0ff */
[----:B------:R-:W-:Y:S01]  /*1ce0*/  ULDC.64 UR4, c[0x0][0x320] ;  /* 0x0000c80000047ab9 */ /* 0x000fe20000000a00 */
[----:B------:R-:W-:Y:S01]  /*1cf0*/  @!P6 BAR.SYNC.DEFER_BLOCKING 0x9, 0x100 ;  /* 0x024400000000eb1d */ /* 0x000fe20000010000 */
[----:B------:R-:W-:-:S02]  /*1d00*/  ISETP.GE.AND P1, PT, R0, UR6, PT ;  /* 0x0000000600007c0c */ /* 0x000fc4000bf26270 */
[----:B------:R-:W-:Y:S02]  /*1d10*/  IADD3 R4, P0, R14, R4, RZ ;  /* 0x000000040e047210 */ /* 0x000fe40007f1e0ff */
[----:B------:R-:W-:Y:S02]  /*1d20*/  SEL R7, RZ, 0xffffffff, P1 ;  /* 0xffffffffff077807 */ /* 0x000fe40000800000 */
[----:B------:R-:W-:Y:S02]  /*1d30*/  IADD3.X R5, R3, R5, R6, P0, !PT ;  /* 0x0000000503057210 */ /* 0x000fe400007fe406 */
[----:B------:R-:W-:Y:S01]  /*1d40*/  ISETP.GE.AND P0, PT, R16, UR6, PT ;  /* 0x0000000610007c0c */ /* 0x000fe2000bf06270 */
[----:B------:R-:W-:Y:S01]  /*1d50*/  IMAD.SHL.U32 R9, R7, 0x2, RZ ;  /* 0x0000000207097824 */ /* 0x000fe200078e00ff */
[----:B------:R-:W-:Y:S01]  /*1d60*/  ISETP.GE.AND P2, PT, R10, UR6, PT ;  /* 0x000000060a007c0c */ /* 0x000fe2000bf46270 */
[----:B------:R-:W-:Y:S01]  /*1d70*/  IMAD R7, R8, UR4, RZ ;  /* 0x0000000408077c24 */ /* 0x000fe2000f8e02ff */
[----:B------:R-:W-:-:S02]  /*1d80*/  SEL R6, RZ, 0x1, P0 ;  /* 0x00000001ff067807 */ /* 0x000fc40000000000 */
[----:B------:R-:W-:Y:S01]  /*1d90*/  IADD3 R8, R16, 0x80, RZ ;  /* 0x0000008010087810 */ /* 0x000fe20007ffe0ff */
[----:B------:R-:W-:Y:S01]  /*1da0*/  IMAD R31, R34, UR5, R7 ;  /* 0x00000005221f7c24 */ /* 0x000fe2000f8e0207 */
[----:B------:R-:W-:Y:S01]  /*1db0*/  LOP3.LUT R20, R9, 0x2, R6, 0xe2, !PT ;  /* 0x0000000209147812 */ /* 0x000fe200078ee206 */
[C---:B------:R-:W-:Y:S01]  /*1dc0*/  VIADD R6, R16.reuse, 0x40 ;  /* 0x0000004010067836 */ /* 0x040fe20000000000 */
[----:B------:R-:W-:Y:S01]  /*1dd0*/  ISETP.GE.AND P3, PT, R11, UR6, PT ;  /* 0x000000060b007c0c */ /* 0x000fe2000bf66270 */
[C---:B------:R-:W-:Y:S02]  /*1de0*/  VIADD R7, R16.reuse, 0x60 ;  /* 0x0000006010077836 */ /* 0x040fe40000000000 */
[----:B------:R-:W-:Y:S01]  /*1df0*/  VIADD R9, R16, 0xa0 ;  /* 0x000000a010097836 */ /* 0x000fe20000000000 */
[----:B------:R-:W-:Y:S01]  /*1e00*/  ISETP.GE.AND P0, PT, R6, UR6, PT ;  /* 0x0000000606007c0c */ /* 0x000fe2000bf06270 */
[----:B------:R-:W-:Y:S01]  /*1e10*/  IMAD.WIDE.U32 R10, R34, UR4, R16 ;  /* 0x00000004220a7c25 */ /* 0x000fe2000f8e0010 */
[----:B------:R-:W-:Y:S01]  /*1e20*/  ISETP.GE.AND P1, PT, R7, UR6, PT ;  /* 0x0000000607007c0c */ /* 0x000fe2000bf26270 */
[----:B------:R-:W-:Y:S01]  /*1e30*/  ULDC.64 UR4, c[0x0][0x328] ;  /* 0x0000ca0000047ab9 */ /* 0x000fe20000000a00 */
[----:B------:R-:W-:Y:S01]  /*1e40*/  SEL R21, RZ, 0x4, P0 ;  /* 0x00000004ff157807 */ /* 0x000fe20000000000 */
[----:B------:R-:W-:Y:S01]  /*1e50*/  IMAD.IADD R11, R11, 0x1, R31 ;  /* 0x000000010b0b7824 */ /* 0x000fe200078e021f */
[----:B------:R-:W-:Y:S01]  /*1e60*/  SEL R30, RZ, 0x8, P1 ;  /* 0x00000008ff1e7807 */ /* 0x000fe20000800000 */
[----:B------:R-:W-:Y:S01]  /*1e70*/  IMAD R31, R32, UR4, RZ ;  /* 0x00000004201f7c24 */ /* 0x000fe2000f8e02ff */
[----:B------:R-:W-:-:S02]  /*1e80*/  ISETP.GE.AND P0, PT, R8, UR6, PT ;  /* 0x0000000608007c0c */ /* 0x000fc4000bf06270 */
[----:B------:R-:W-:Y:S01]  /*1e90*/  ISETP.GE.AND P1, PT, R9, UR6, PT ;  /* 0x0000000609007c0c */ /* 0x000fe2000bf26270 */
[----:B------:R-:W-:Y:S01]  /*1ea0*/  IMAD R47, R35, UR5, R31 ;  /* 0x00000005232f7c24 */ /* 0x000fe2000f8e021f */
[----:B------:R-:W-:Y:S02]  /*1eb0*/  LOP3.LUT R20, R30, R20, R21, 0xfe, !PT ;  /* 0x000000141e147212 */ /* 0x000fe400078efe15 */
[----:B------:R-:W-:Y:S02]  /*1ec0*/  SEL R21, RZ, 0x10, P0 ;  /* 0x00000010ff157807 */ /* 0x000fe40000000000 */
[----:B------:R-:W-:Y:S02]  /*1ed0*/  SEL R30, RZ, 0x20, P1 ;  /* 0x00000020ff1e7807 */ /* 0x000fe40000800000 */
[----:B------:R-:W-:Y:S02]  /*1ee0*/  ISETP.GE.AND P0, PT, R16, R97, PT ;  /* 0x000000611000720c */ /* 0x000fe40003f06270 */
[----:B------:R-:W-:Y:S01]  /*1ef0*/  LOP3.LUT R32, R30, R20, R21, 0xfe, !PT ;  /* 0x000000141e207212 */ /* 0x000fe200078efe15 */
[----:B------:R-:W-:Y:S01]  /*1f00*/  IMAD.SHL.U32 R20, R227, 0x4, RZ ;  /* 0x00000004e3147824 */ /* 0x000fe200078e00ff */
[----:B------:R-:W-:Y:S01]  /*1f10*/  SEL R21, RZ, 0x40, P2 ;  /* 0x00000040ff157807 */ /* 0x000fe20001000000 */
[----:B------:R-:W-:Y:S01]  /*1f20*/  IMAD.WIDE.U32 R30, R35, UR4, R10 ;  /* 0x00000004231e7c25 */ /* 0x000fe2000f8e000a */
[----:B------:R-:W-:Y:S01]  /*1f30*/  SEL R43, R97, RZ, P0 ;  /* 0x000000ff612b7207 */ /* 0x000fe20000000000 */
[----:B------:R-:W-:Y:S01]  /*1f40*/  ULDC UR4, c[0x0][0x2e4] ;  /* 0x0000b90000047ab9 */ /* 0x000fe20000000800 */
[----:B------:R-:W-:Y:S01]  /*1f50*/  LOP3.LUT R94, R32, R21, RZ, 0xfc, !PT ;  /* 0x00000015205e7212 */ /* 0x000fe200078efcff */
[----:B------:R-:W-:Y:S01]  /*1f60*/  IMAD R32, R226, R64, RZ ;  /* 0x00000040e2207224 */ /* 0x000fe200078e02ff */
[----:B------:R-:W-:Y:S01]  /*1f70*/  SHF.R.S32.HI R21, RZ, 0x1f, R20 ;  /* 0x0000001fff157819 */ /* 0x000fe20000011414 */
[----:B------:R-:W-:Y:S01]  /*1f80*/  IMAD.IADD R43, R16, 0x1, R43 ;  /* 0x00000001102b7824 */ /* 0x000fe200078e022b */
[----:B------:R-:W-:Y:S01]  /*1f90*/  LOP3.LUT P1, RZ, R228, 0x4, RZ, 0xc0, !PT ;  /* 0x00000004e4ff7812 */ /* 0x000fe2000782c0ff */
[----:B------:R-:W-:Y:S01]  /*1fa0*/  IMAD R10, R226, R70, RZ ;  /* 0x00000046e20a7224 */ /* 0x000fe200078e02ff */
[C---:B------:R-:W-:Y:S01]  /*1fb0*/  IADD3 R72, P2, R19.reuse, R72, RZ ;  /* 0x0000004813487210 */ /* 0x040fe20007f5e0ff */
[C---:B------:R-:W-:Y:S01]  /*1fc0*/  IMAD R45, R19.reuse, R65, R32 ;  /* 0x00000041132d7224 */ /* 0x040fe200078e0220 */
[----:B------:R-:W-:Y:S01]  /*1fd0*/  SHF.R.S32.HI R32, RZ, 0x1f, R43 ;  /* 0x0000001fff207819 */ /* 0x000fe2000001142b */
[----:B------:R-:W-:Y:S01]  /*1fe0*/  IMAD R69, R19, R71, R10 ;  /* 0x0000004713457224 */ /* 0x000fe200078e020a */
[----:B------:R-:W-:Y:S01]  /*1ff0*/  SEL R77, R77, 0xffffffe0, !P1 ;  /* 0xffffffe04d4d7807 */ /* 0x000fe20004800000 */
[----:B------:R-:W-:Y:S01]  /*2000*/  IMAD.WIDE.U32 R10, R19, R70, R20 ;  /* 0x00000046130a7225 */ /* 0x000fe200078e0014 */
[----:B------:R-:W-:-:S02]  /*2010*/  LEA.HI R43, R32, R43, RZ, 0x3 ;  /* 0x0000002b202b7211 */ /* 0x000fc400078f18ff */
[----:B------:R-:W-:Y:S01]  /*2020*/  IADD3 R67, R69, R37, RZ ;  /* 0x0000002545437210 */ /* 0x000fe20007ffe0ff */
[----:B------:R-:W-:Y:S01]  /*2030*/  IMAD.SHL.U32 R32, R228, 0x40, RZ ;  /* 0x00000040e4207824 */ /* 0x000fe200078e00ff */
[----:B-----5:R-:W-:Y:S01]  /*2040*/  SHF.R.S32.HI R37, RZ, 0x1f, R28 ;  /* 0x0000001fff257819 */ /* 0x020fe2000001141c */
[----:B------:R-:W-:Y:S01]  /*2050*/  IMAD.IADD R41, R45, 0x1, R39 ;  /* 0x000000012d297824 */ /* 0x000fe200078e0227 */
[----:B------:R-:W-:Y:S01]  /*2060*/  MOV R68, R10 ;  /* 0x0000000a00447202 */ /* 0x000fe20000000f00 */
[-C--:B------:R-:W-:Y:S01]  /*2070*/  IMAD.WIDE.U32 R34, R19, R64.reuse, R20 ;  /* 0x0000004013227225 */ /* 0x080fe200078e0014 */
[----:B------:R-:W-:Y:S02]  /*2080*/  LOP3.LUT R32, R32, 0x1c0, RZ, 0xc0, !PT ;  /* 0x000001c020207812 */ /* 0x000fe400078ec0ff */
[----:B------:R-:W-:Y:S01]  /*2090*/  SHF.L.U64.HI R10, R12, 0x6, R13 ;  /* 0x000000060c0a7819 */ /* 0x000fe2000001020d */
[C---:B------:R-:W-:Y:S01]  /*20a0*/  IMAD R13, R37.reuse, R64, RZ ;  /* 0x00000040250d7224 */ /* 0x040fe200078e02ff */
[----:B------:R-:W-:Y:S01]  /*20b0*/  SHF.R.U32.HI R76, RZ, 0x3, R32 ;  /* 0x00000003ff4c7819 */ /* 0x000fe20000011620 */
[----:B------:R-:W-:Y:S01]  /*20c0*/  IMAD R42, R37, R70, RZ ;  /* 0x00000046252a7224 */ /* 0x000fe200078e02ff */
[----:B------:R-:W-:Y:S01]  /*20d0*/  SHF.R.S32.HI R85, RZ, 0x3, R43 ;  /* 0x00000003ff557819 */ /* 0x000fe2000001142b */
[----:B------:R-:W-:Y:S01]  /*20e0*/  IMAD.WIDE.U32 R36, R28, R64, R40 ;  /* 0x000000401c247225 */ /* 0x000fe200078e0028 */
[----:B------:R-:W-:-:S02]  /*20f0*/  LOP3.LUT R41, R32, 0x18, R16, 0xf8, !PT ;  /* 0x0000001820297812 */ /* 0x000fc400078ef810 */
[----:B------:R-:W-:Y:S01]  /*2100*/  LOP3.LUT R86, R43, 0xfffffff8, RZ, 0xc0, !PT ;  /* 0xfffffff82b567812 */ /* 0x000fe200078ec0ff */
[----:B------:R-:W-:Y:S01]  /*2110*/  IMAD.IADD R69, R11, 0x1, R69 ;  /* 0x000000010b457824 */ /* 0x000fe200078e0245 */
[----:B------:R-:W-:Y:S01]  /*2120*/  LOP3.LUT R78, R41, R76, RZ, 0x3c, !PT ;  /* 0x0000004c294e7212 */ /* 0x000fe200078e3cff */
[----:B------:R-:W-:Y:S01]  /*2130*/  IMAD.IADD R39, R35, 0x1, R45 ;  /* 0x0000000123277824 */ /* 0x000fe200078e022d */
[--C-:B------:R-:W-:Y:S01]  /*2140*/  LOP3.LUT R41, R32, 0x38, R43.reuse, 0xf8, !PT ;  /* 0x0000003820297812 */ /* 0x100fe200078ef82b */
[----:B------:R-:W-:Y:S01]  /*2150*/  IMAD.MOV.U32 R38, RZ, RZ, R34 ;  /* 0x000000ffff267224 */ /* 0x000fe200078e0022 */
[----:B------:R-:W-:Y:S01]  /*2160*/  LOP3.LUT R43, R213, 0x38, R43, 0xf8, !PT ;  /* 0x00000038d52b7812 */ /* 0x000fe200078ef82b */
[C---:B------:R-:W-:Y:S01]  /*2170*/  IMAD.SHL.U32 R11, R12.reuse, 0x40, RZ ;  /* 0x000000400c0b7824 */ /* 0x040fe200078e00ff */
[----:B------:R-:W-:Y:S01]  /*2180*/  SEL R93, RZ, 0xffffff80, P3 ;  /* 0xffffff80ff5d7807 */ /* 0x000fe20001800000 */
[----:B------:R-:W-:Y:S01]  /*2190*/  IMAD.WIDE.U32 R34, R12, 0x60, RZ ;  /* 0x000000600c227825 */ /* 0x000fe200078e00ff */
[----:B------:R-:W-:-:S02]  /*21a0*/  SHF.L.U64.HI R12, R64, 0x6, R65 ;  /* 0x00000006400c7819 */ /* 0x000fc40000010241 */
[----:B------:R-:W-:Y:S01]  /*21b0*/  LOP3.LUT R43, R43, R236, RZ, 0x3c, !PT ;  /* 0x000000ec2b2b7212 */ /* 0x000fe200078e3cff */
[C---:B------:R-:W-:Y:S01]  /*21c0*/  IMAD R87, R28.reuse, R65, R13 ;  /* 0x000000411c577224 */ /* 0x040fe200078e020d */
[----:B------:R-:W-:Y:S01]  /*21d0*/  LOP3.LUT R90, R41, R76, RZ, 0x3c, !PT ;  /* 0x0000004c295a7212 */ /* 0x000fe200078e3cff */
[----:B------:R-:W-:Y:S01]  /*21e0*/  IMAD R45, R28, R71, R42 ;  /* 0x000000471c2d7224 */ /* 0x000fe200078e022a */
[----:B------:R-:W-:Y:S01]  /*21f0*/  LOP3.LUT R93, R94, 0x80, R93, 0xc8, !PT ;  /* 0x000000805e5d7812 */ /* 0x000fe200078ec85d */
[-C--:B------:R-:W-:Y:S01]  /*2200*/  IMAD.WIDE.U32 R66, R28, R70.reuse, R66 ;  /* 0x000000461c427225 */ /* 0x080fe200078e0042 */
[----:B------:R-:W-:Y:S02]  /*2210*/  SHF.R.S32.HI R89, RZ, 0x1f, R86 ;  /* 0x0000001fff597819 */ /* 0x000fe40000011456 */
[----:B------:R-:W-:Y:S01]  /*2220*/  ISETP.GE.AND P1, PT, R16, UR4, PT ;  /* 0x0000000410007c0c */ /* 0x000fe2000bf26270 */
[----:B------:R-:W-:Y:S01]  /*2230*/  IMAD.WIDE.U32 R68, R28, R70, R68 ;  /* 0x000000461c447225 */ /* 0x000fe200078e0044 */
[----:B------:R-:W-:-:S02]  /*2240*/  LEA R90, R217, R90, 0x9 ;  /* 0x0000005ad95a7211 */ /* 0x000fc400078e48ff */
[----:B------:R-:W-:Y:S01]  /*2250*/  LOP3.LUT R94, R94, 0x40, RZ, 0xc0, !PT ;  /* 0x000000405e5e7812 */ /* 0x000fe200078ec0ff */
[----:B------:R-:W-:Y:S02]  /*2260*/  IMAD.SHL.U32 R13, R64, 0x40, RZ ;  /* 0x00000040400d7824 */ /* 0x000fe400078e00ff */
[----:B------:R-:W-:-:S04]  /*2270*/  IMAD.WIDE.U32 R38, R28, R64, R38 ;  /* 0x000000401c267225 */ /* 0x000fc800078e0026 */
[----:B------:R-:W-:-:S04]  /*2280*/  IMAD.WIDE.U32 R70, R70, 0x60, RZ ;  /* 0x0000006046467825 */ /* 0x000fc800078e00ff */
[----:B------:R-:W-:Y:S01]  /*2290*/  IMAD.WIDE.U32 R64, R64, 0x60, RZ ;  /* 0x0000006040407825 */ /* 0x000fe200078e00ff */
[----:B------:R-:W-:-:S03]  /*22a0*/  IADD3 R81, R71, R81, RZ ;  /* 0x0000005147517210 */ /* 0x000fc60007ffe0ff */
[----:B------:R-:W-:Y:S02]  /*22b0*/  IMAD R78, R217, 0x200, R78 ;  /* 0x00000200d94e7824 */ /* 0x000fe400078e024e */
[----:B------:R-:W-:Y:S01]  /*22c0*/  IMAD.X R73, R226, 0x1, R51, P2 ;  /* 0x00000001e2497824 */ /* 0x000fe200010e0633 */
[----:B------:R-:W-:Y:S01]  /*22d0*/  ISETP.GE.AND P2, PT, R0, UR4, PT ;  /* 0x0000000400007c0c */ /* 0x000fe2000bf46270 */
[----:B------:R-:W-:Y:S02]  /*22e0*/  IMAD.IADD R83, R87, 0x1, R37 ;  /* 0x0000000157537824 */ /* 0x000fe400078e0225 */
[----:B------:R-:W-:Y:S02]  /*22f0*/  IMAD.SHL.U32 R97, R97, 0x2, RZ ;  /* 0x0000000261617824 */ /* 0x000fe400078e00ff */
[----:B------:R-:W-:Y:S02]  /*2300*/  IMAD.IADD R79, R35, 0x1, R79 ;  /* 0x00000001234f7824 */ /* 0x000fe400078e024f */
[----:B------:R-:W-:-:S02]  /*2310*/  IMAD.IADD R80, R65, 0x1, R49 ;  /* 0x0000000141507824 */ /* 0x000fc400078e0231 */
[----:B------:R-:W-:Y:S02]  /*2320*/  IMAD.IADD R82, R77, 0x1, R78 ;  /* 0x000000014d527824 */ /* 0x000fe400078e024e */
[----:B------:R-:W-:Y:S02]  /*2330*/  IMAD.IADD R84, R45, 0x1, R67 ;  /* 0x000000012d547824 */ /* 0x000fe400078e0243 */
[----:B------:R-:W-:Y:S02]  /*2340*/  IMAD.IADD R87, R39, 0x1, R87 ;  /* 0x0000000127577824 */ /* 0x000fe400078e0257 */
[----:B------:R-:W-:Y:S02]  /*2350*/  IMAD.IADD R88, R69, 0x1, R45 ;  /* 0x0000000145587824 */ /* 0x000fe400078e022d */
[----:B------:R-:W-:Y:S02]  /*2360*/  IMAD.IADD R91, R218, 0x1, R43 ;  /* 0x00000001da5b7824 */ /* 0x000fe400078e022b */
[----:B------:R-:W-:-:S07]  /*2370*/  IMAD.IADD R92, R31, 0x1, R47 ;  /* 0x000000011f5c7824 */ /* 0x000fce00078e022f */
.L_x_1014:
        /* <DEDUP_REMOVED lines=9> */
[-C--:B------:R-:W-:Y:S01]  /*2410*/  IADD3 R26, P3, P4, R4, R104.reuse, R11 ;  /* 0x00000068041a7210 */ /* 0x080fe20007c7e00b */
[----:B------:R-:W-:Y:S01]  /*2420*/  IMAD R108, R2, 0x1800, R78 ;  /* 0x00001800026c7824 */ /* 0x000fe200078e024e */
[----:B------:R-:W-:Y:S01]  /*2430*/  IADD3 R41, P5, R4, R104, RZ ;  /* 0x0000006804297210 */ /* 0x000fe20007fbe0ff */
[----:B------:R-:W-:Y:S02]  /*2440*/  IMAD.IADD R58, R105, 0x1, R43 ;  /* 0x00000001693a7824 */ /* 0x000fe400078e022b */
[----:B------:R-:W-:Y:S01]  /*2450*/  IMAD R106, R2, 0x1800, R82 ;  /* 0x00001800026a7824 */ /* 0x000fe200078e0252 */
[----:B------:R-:W-:Y:S01]  /*2460*/  LEA R108, R108, R25, 0x1 ;  /* 0x000000196c6c7211 */ /* 0x000fe200078e08ff */
[----:B------:R-:W-:Y:S01]  /*2470*/  IMAD.X R42, R58, 0x1, R5, P5 ;  /* 0x000000013a2a7824 */ /* 0x000fe200028e0605 */
[----:B------:R-:W-:Y:S01]  /*2480*/  IADD3.X R40, R5, R58, R10, P3, P4 ;  /* 0x0000003a05287210 */ /* 0x000fe20001fe840a */
[----:B------:R-:W-:Y:S01]  /*2490*/  IMAD R106, R106, 0x2, R25 ;  /* 0x000000026a6a7824 */ /* 0x000fe200078e0219 */
[----:B0-----:R-:W-:-:S02]  /*24a0*/  LEA R48, P3, R26, R102, 0x1 ;  /* 0x000000661a307211 */ /* 0x001fc400078608ff */
[----:B------:R-:W-:Y:S02]  /*24b0*/  LEA R50, P5, R41, R102, 0x1 ;  /* 0x0000006629327211 */ /* 0x000fe400078a08ff */
[----:B------:R-:W-:Y:S01]  /*24c0*/  LEA.HI.X R49, R26, R103, R40, 0x1, P3 ;  /* 0x000000671a317211 */ /* 0x000fe200018f0c28 */
[----:B------:R-:W-:Y:S01]  /*24d0*/  IMAD.MOV.U32 R26, RZ, RZ, R53 ;  /* 0x000000ffff1a7224 */ /* 0x000fe200078e0035 */
[----:B-1----:R-:W-:Y:S02]  /*24e0*/  ISETP.GE.AND P3, PT, R107, 0x1, PT ;  /* 0x000000016b00780c */ /* 0x002fe40003f66270 */
[----:B------:R-:W-:Y:S02]  /*24f0*/  ISETP.GT.AND P4, PT, R53, R27, PT ;  /* 0x0000001b3500720c */ /* 0x000fe40003f84270 */
[----:B------:R-:W-:Y:S02]  /*2500*/  LEA.HI.X R51, R41, R103, R42, 0x1, P5 ;  /* 0x0000006729337211 */ /* 0x000fe400028f0c2a */
[----:B------:R-:W-:-:S07]  /*2510*/  P2R R96, PR, RZ, 0x10 ;  /* 0x00000010ff607803 */ /* 0x000fce0000000000 */
[----:B----4-:R-:W-:Y:S05]  /*2520*/  @!P3 BRA `(.L_x_968) ;  /* 0x0000002400f4b947 */ /* 0x010fea0003800000 */
        /* <DEDUP_REMOVED lines=29> */
[----:B------:R-:W-:-:S04]  /*2700*/  IADD3 R53, P3, R38, R42, RZ ;  /* 0x0000002a26357210 */ /* 0x000fc80007f7e0ff */
[----:B------:R-:W-:Y:S02]  /*2710*/  IADD3.X R54, R110, R87, RZ, P3, !PT ;  /* 0x000000576e367210 */ /* 0x000fe40001ffe4ff */
[----:B------:R-:W-:-:S04]  /*2720*/  LEA R52, P3, R53, UR4, 0x1 ;  /* 0x0000000435347c11 */ /* 0x000fc8000f8608ff */
[----:B------:R-:W-:Y:S01]  /*2730*/  LEA.HI.X R53, R53, UR5, R54, 0x1, P3 ;  /* 0x0000000535357c11 */ /* 0x000fe200098f0c36 */
[C---:B------:R-:W-:Y:S01]  /*2740*/  VIADD R54, R20.reuse, 0x10 ;  /* 0x0000001014367836 */ /* 0x040fe20000000000 */
[----:B------:R-:W-:Y:S02]  /*2750*/  ISETP.GE.AND P3, PT, R20, R107, PT ;  /* 0x0000006b1400720c */ /* 0x000fe40003f66270 */
[----:B------:R-:W-:Y:S02]  /*2760*/  CS2R R58, SRZ ;  /* 0x00000000003a7805 */ /* 0x000fe4000001ff00 */
[----:B------:R-:W-:-:S09]  /*2770*/  CS2R R56, SRZ ;  /* 0x0000000000387805 */ /* 0x000fd2000001ff00 */
[----:B------:R0:W5:Y:S04]  /*2780*/  @!P3 LDG.E.64 R60, desc[UR60][R44.64] ;  /* 0x0000003c2c3cb981 */ /* 0x000168000c1e1b00 */
[----:B------:R0:W5:Y:S01]  /*2790*/  @!P3 LDG.E.64 R62, desc[UR60][R52.64] ;  /* 0x0000003c343eb981 */ /* 0x000162000c1e1b00 */
[----:B------:R-:W-:-:S13]  /*27a0*/  ISETP.GE.AND P3, PT, R54, R107, PT ;  /* 0x0000006b3600720c */ /* 0x000fda0003f66270 */
[----:B------:R0:W5:Y:S04]  /*27b0*/  @!P3 LDG.E.64 R58, desc[UR60][R44.64+0x20] ;  /* 0x0000203c2c3ab981 */ /* 0x000168000c1e1b00 */
[----:B------:R0:W5:Y:S02]  /*27c0*/  @!P3 LDG.E.64 R56, desc[UR60][R52.64+0x20] ;  /* 0x0000203c3438b981 */ /* 0x000164000c1e1b00 */
.L_x_971:
[----:B------:R-:W-:Y:S05]  /*27d0*/  BSYNC B1 ;  /* 0x0000000000017941 */ /* 0x000fea0003800000 */
.L_x_970:
[----:B------:R-:W-:Y:S01]  /*27e0*/  ISETP.GE.AND P5, PT, R223, R101, PT ;  /* 0x00000065df00720c */ /* 0x000fe20003fa6270 */
[----:B------:R-:W-:Y:S01]  /*27f0*/  BSSY B1, `(.L_x_972) ;  /* 0x000001c000017945 */ /* 0x000fe20003800000 */
[----:B0-----:R-:W-:Y:S02]  /*2800*/  CS2R R52, SRZ ;  /* 0x0000000000347805 */ /* 0x001fe4000001ff00 */
[----:B------:R-:W-:Y:S01]  /*2810*/  CS2R R44, SRZ ;  /* 0x00000000002c7805 */ /* 0x000fe2000001ff00 */
        /* <DEDUP_REMOVED lines=25> */
.L_x_973:
[----:B------:R-:W-:Y:S05]  /*29b0*/  BSYNC B1 ;  /* 0x0000000000017941 */ /* 0x000fea0003800000 */
.L_x_972:
[----:B0-----:R-:W2:Y:S01]  /*29c0*/  LDL R40, [R1+0x7c] ;  /* 0x00007c0001287983 */ /* 0x001ea20000100800 */
[----:B------:R-:W-:Y:S01]  /*29d0*/  MOV R41, R61 ;  /* 0x0000003d00297202 */ /* 0x000fe20000000f00 */
[----:B------:R-:W-:Y:S01]  /*29e0*/  IMAD.MOV.U32 R42, RZ, RZ, R62 ;  /* 0x000000ffff2a7224 */ /* 0x000fe200078e003e */
[----:B------:R-:W-:Y:S01]  /*29f0*/  PRMT R109, R104, 0x5410, R103 ;  /* 0x00005410686d7816 */ /* 0x000fe20000000067 */
[----:B------:R-:W-:-:S05]  /*2a00*/  IMAD.MOV.U32 R43, RZ, RZ, R63 ;  /* 0x000000ffff2b7224 */ /* 0x000fca00078e003f */
[----:B------:R-:W-:Y:S01]  /*2a10*/  PRMT R120, R42, 0x5410, R43 ;  /* 0x000054102a787816 */ /* 0x000fe2000000002b */
[----:B-----5:R-:W-:Y:S02]  /*2a20*/  IMAD.MOV.U32 R42, RZ, RZ, R52 ;  /* 0x000000ffff2a7224 */ /* 0x020fe400078e0034 */
[----:B------:R-:W-:-:S05]  /*2a30*/  IMAD.MOV.U32 R43, RZ, RZ, R53 ;  /* 0x000000ffff2b7224 */ /* 0x000fca00078e0035 */
[----:B------:R-:W-:Y:S01]  /*2a40*/  PRMT R104, R42, 0x5410, R43 ;  /* 0x000054102a687816 */ /* 0x000fe2000000002b */
[----:B------:R-:W-:Y:S01]  /*2a50*/  IMAD.MOV.U32 R42, RZ, RZ, R54 ;  /* 0x000000ffff2a7224 */ /* 0x000fe200078e0036 */
[----:B------:R-:W-:-:S04]  /*2a60*/  MOV R43, R55 ;  /* 0x00000037002b7202 */ /* 0x000fc80000000f00 */
[----:B------:R-:W-:Y:S02]  /*2a70*/  PRMT R105, R42, 0x5410, R43 ;  /* 0x000054102a697816 */ /* 0x000fe4000000002b */
[----:B--2---:R-:W-:Y:S01]  /*2a80*/  R2UR UR4, R40 ;  /* 0x00000000280472ca */ /* 0x004fe200000e0000 */
[----:B------:R-:W-:-:S05]  /*2a90*/  IMAD.MOV.U32 R40, RZ, RZ, R60 ;  /* 0x000000ffff287224 */ /* 0x000fca00078e003c */
[----:B------:R-:W-:Y:S01]  /*2aa0*/  PRMT R117, R40, 0x5410, R41 ;  /* 0x0000541028757816 */ /* 0x000fe20000000029 */
[----:B------:R-:W-:Y:S02]  /*2ab0*/  IMAD.MOV.U32 R40, RZ, RZ, R56 ;  /* 0x000000ffff287224 */ /* 0x000fe400078e0038 */
[----:B------:R-:W-:-:S04]  /*2ac0*/  IMAD.MOV.U32 R41, RZ, RZ, R57 ;  /* 0x000000ffff297224 */ /* 0x000fc800078e0039 */
[----:B------:R-:W-:Y:S01]  /*2ad0*/  UISETP.NE.AND UP0, UPT, UR4, 0x3, UPT ;  /* 0x000000030400788c */ /* 0x000fe2000bf05270 */
[----:B------:R-:W-:Y:S01]  /*2ae0*/  PRMT R111, R40, 0x5410, R41 ;  /* 0x00005410286f7816 */ /* 0x000fe20000000029 */
[----:B------:R-:W-:Y:S01]  /*2af0*/  IMAD.MOV.U32 R40, RZ, RZ, R46 ;  /* 0x000000ffff287224 */ /* 0x000fe200078e002e */
[----:B------:R-:W-:-:S03]  /*2b00*/  MOV R41, R47 ;  /* 0x0000002f00297202 */ /* 0x000fc60000000f00 */
[----:B------:R-:W-:Y:S02]  /*2b10*/  PLOP3.LUT P3, PT, PT, PT, UP0, 0x80, 0x0 ;  /* 0x000000000000781c */ /* 0x000fe40003f6f008 */
[----:B------:R-:W-:Y:S01]  /*2b20*/  PRMT R102, R40, 0x5410, R41 ;  /* 0x0000541028667816 */ /* 0x000fe20000000029 */
[----:B------:R-:W-:Y:S02]  /*2b30*/  IMAD.MOV.U32 R40, RZ, RZ, R44 ;  /* 0x000000ffff287224 */ /* 0x000fe400078e002c */
[----:B------:R-:W-:-:S05]  /*2b40*/  IMAD.MOV.U32 R41, RZ, RZ, R45 ;  /* 0x000000ffff297224 */ /* 0x000fca00078e002d */
[----:B------:R-:W-:-:S03]  /*2b50*/  PRMT R103, R40, 0x5410, R41 ;  /* 0x0000541028677816 */ /* 0x000fc60000000029 */
[----:B------:R-:W-:Y:S05]  /*2b60*/  @!P3 BRA `(.L_x_974) ;  /* 0x000000000004b947 */ /* 0x000fea0003800000 */
[----:B------:R-:W-:Y:S01]  /*2b70*/  BPT.TRAP 0x1 ;  /* 0x000000040000795c */ /* 0x000fe20000300000 */
.L_x_974:
[----:B------:R-:W-:Y:S01]  /*2b80*/  IMAD R95, R2, 0x8, R18 ;  /* 0x00000008025f7824 */ /* 0x000fe200078e0212 */
[----:B------:R-:W-:Y:S01]  /*2b90*/  SHF.L.U32 R110, R23, 0x1f, RZ ;  /* 0x0000001f176e7819 */ /* 0x000fe200000006ff */
[----:B------:R-:W-:Y:S03]  /*2ba0*/  BSSY B1, `(.L_x_975) ;  /* 0x0000003000017945 */ /* 0x000fe60003800000 */
[----:B------:R-:W0:Y:S02]  /*2bb0*/  SYNCS.PHASECHK.TRANS64.TRYWAIT P6, [R95+URZ+0x32490], R110 ;  /* 0x0324906e5f0075a7 */ /* 0x000e2400080c017f */
[----:B0-----:R-:W-:Y:S05]  /*2bc0*/  @!P6 BRA `(.L_x_976) ;  /* 0x000001300068e947 */ /* 0x001fea0003800000 */
.L_x_1193:
[----:B------:R-:W-:Y:S05]  /*2bd0*/  BSYNC B1 ;  /* 0x0000000000017941 */ /* 0x000fea0003800000 */
.L_x_975:
        /* <DEDUP_REMOVED lines=49> */
.L_x_982:
[----:B------:R-:W-:Y:S05]  /*2ef0*/  BSYNC B3 ;  /* 0x0000000000037941 */ /* 0x000fea0003800000 */
.L_x_981:
[----:B--2---:R1:W-:Y:S02]  /*2f00*/  STG.E.128 desc[UR60][R50.64], R40 ;  /* 0x0000002832007986 */ /* 0x0043e4000c101d3c */
.L_x_980:
[----:B------:R-:W-:Y:S05]  /*2f10*/  BSYNC B2 ;  /* 0x0000000000027941 */ /* 0x000fea0003800000 */
.L_x_979:
        /* <DEDUP_REMOVED lines=14> */
[--C-:B------:R-:W-:Y:S02]  /*3000*/  HADD2.F32 R57, -RZ, R43.reuse.H1_H1 ;  /* 0x3000002bff397230 */ /* 0x100fe40000004100 */
[----:B------:R-:W-:Y:S01]  /*3010*/  FMUL.FTZ R112, R42, R59 ;  /* 0x0000003b2a707220 */ /* 0x000fe20000410000 */
[----:B------:R-:W-:Y:S02]  /*3020*/  HADD2.F32 R43, -RZ, R43.H0_H0 ;  /* 0x2000002bff2b7230 */ /* 0x000fe40000004100 */
[----:B------:R-:W-:Y:S02]  /*3030*/  HADD2.F32 R41, -RZ, R41.H0_H0 ;  /* 0x20000029ff297230 */ /* 0x000fe40000004100 */
[-C--:B------:R-:W-:Y:S01]  /*3040*/  FMUL.FTZ R114, R57, R62.reuse ;  /* 0x0000003e39727220 */ /* 0x080fe20000410000 */
[----:B------:R-:W-:Y:S02]  /*3050*/  HADD2.F32 R58, -RZ, R58.H0_H0 ;  /* 0x2000003aff3a7230 */ /* 0x000fe40000004100 */
[----:B------:R-:W-:Y:S01]  /*3060*/  FMUL.FTZ R62, R43, R62 ;  /* 0x0000003e2b3e7220 */ /* 0x000fe20000410000 */
[----:B------:R-:W-:-:S02]  /*3070*/  HADD2.F32 R60, -RZ, R60.H0_H0 ;  /* 0x2000003cff3c7230 */ /* 0x000fc40000004100 */
[C---:B------:R-:W-:Y:S01]  /*3080*/  FMUL.FTZ R59, R41.reuse, R59 ;  /* 0x0000003b293b7220 */ /* 0x040fe20000410000 */
[----:B------:R-:W-:Y:S01]  /*3090*/  FFMA.FTZ R112, R41, R58, -R112 ;  /* 0x0000003a29707223 */ /* 0x000fe20000010870 */
[--C-:B------:R-:W-:Y:S02]  /*30a0*/  HADD2.F32 R41, -RZ, R40.reuse.H1_H1 ;  /* 0x30000028ff297230 */ /* 0x100fe40000004100 */
[----:B------:R-:W-:Y:S01]  /*30b0*/  FFMA.FTZ R63, R57, R60, R62 ;  /* 0x0000003c393f7223 */ /* 0x000fe2000001003e */
[----:B------:R-:W-:Y:S01]  /*30c0*/  FFMA.FTZ R61, R42, R58, R59 ;  /* 0x0000003a2a3d7223 */ /* 0x000fe2000001003b */
[--C-:B------:R-:W-:Y:S02]  /*30d0*/  HADD2.F32 R57, -RZ, R111.reuse.H0_H0 ;  /* 0x2000006fff397230 */ /* 0x100fe40000004100 */
[----:B------:R-:W-:Y:S01]  /*30e0*/  FFMA.FTZ R114, R43, R60, -R114 ;  /* 0x0000003c2b727223 */ /* 0x000fe20000010872 */
[----:B------:R-:W-:Y:S02]  /*30f0*/  HADD2.F32 R40, -RZ, R40.H0_H0 ;  /* 0x20000028ff287230 */ /* 0x000fe40000004100 */
[----:B------:R-:W-:-:S02]  /*3100*/  HADD2.F32 R111, -RZ, R111.H1_H1 ;  /* 0x3000006fff6f7230 */ /* 0x000fc40000004100 */
[CC--:B------:R-:W-:Y:S01]  /*3110*/  FMUL.FTZ R59, R41.reuse, R57.reuse ;  /* 0x00000039293b7220 */ /* 0x0c0fe20000410000 */
[--C-:B------:R-:W-:Y:S02]  /*3120*/  HADD2.F32 R42, -RZ, R56.reuse.H1_H1 ;  /* 0x30000038ff2a7230 */ /* 0x100fe40000004100 */
[----:B------:R-:W-:Y:S01]  /*3130*/  FMUL.FTZ R58, R40, R57 ;  /* 0x00000039283a7220 */ /* 0x000fe20000410000 */
[----:B------:R-:W-:Y:S02]  /*3140*/  HADD2.F32 R56, -RZ, R56.H0_H0 ;  /* 0x20000038ff387230 */ /* 0x000fe40000004100 */
[--C-:B------:R-:W-:Y:S02]  /*3150*/  HADD2.F32 R43, -RZ, R109.reuse.H1_H1 ;  /* 0x3000006dff2b7230 */ /* 0x100fe40000004100 */
[-C--:B------:R-:W-:Y:S01]  /*3160*/  FMUL.FTZ R57, R42, R111.reuse ;  /* 0x0000006f2a397220 */ /* 0x080fe20000410000 */
[----:B------:R-:W-:Y:S02]  /*3170*/  HADD2.F32 R109, -RZ, R109.H0_H0 ;  /* 0x2000006dff6d7230 */ /* 0x000fe40000004100 */
        /* <DEDUP_REMOVED lines=9> */
.L_x_984:
[----:B------:R-:W-:Y:S05]  /*3210*/  BSYNC B2 ;  /* 0x0000000000027941 */ /* 0x000fea0003800000 */
.L_x_983:
[----:B--2---:R2:W-:Y:S02]  /*3220*/  STG.E.128 desc[UR60][R50.64+0x40], R40 ;  /* 0x0000402832007986 */ /* 0x0045e4000c101d3c */
.L_x_978:
[----:B------:R-:W-:Y:S05]  /*3230*/  BSYNC B1 ;  /* 0x0000000000017941 */ /* 0x000fea0003800000 */
.L_x_977:
        /* <DEDUP_REMOVED lines=19> */
[C---:B------:R-:W-:Y:S01]  /*3370*/  FMUL.FTZ R53, R41.reuse, R53 ;  /* 0x0000003529357220 */ /* 0x040fe20000410000 */
[----:B------:R-:W-:Y:S02]  /*3380*/  HADD2.F32 R43, -RZ, R43.H0_H0 ;  /* 0x2000002bff2b7230 */ /* 0x000fe40000004100 */
[-C--:B------:R-:W-:Y:S01]  /*3390*/  FFMA.FTZ R58, R41, R52.reuse, -R58 ;  /* 0x00000034293a7223 */ /* 0x080fe2000001083a */
[----:B------:R-:W-:Y:S01]  /*33a0*/  FFMA.FTZ R55, R42, R52, R53 ;  /* 0x000000342a377223 */ /* 0x000fe20000010035 */
[----:B------:R-:W-:Y:S02]  /*33b0*/  HADD2.F32 R54, -RZ, R57.H0_H0 ;  /* 0x20000039ff367230 */ /* 0x000fe40000004100 */
        /* <DEDUP_REMOVED lines=24> */
.L_x_989:
[----:B------:R-:W-:Y:S05]  /*3540*/  BSYNC B2 ;  /* 0x0000000000027941 */ /* 0x000fea0003800000 */
.L_x_988:
[----:B--2---:R3:W-:Y:S02]  /*3550*/  STG.E.128 desc[UR60][R48.64], R40 ;  /* 0x0000002830007986 */ /* 0x0047e4000c101d3c */
.L_x_987:
[----:B------:R-:W-:Y:S05]  /*3560*/  BSYNC B1 ;  /* 0x0000000000017941 */ /* 0x000fea0003800000 */
.L_x_986:
[----:B------:R-:W-:Y:S05]  /*3570*/  @P2 BRA `(.L_x_985) ;  /* 0x0000001800502947 */ /* 0x000fea0003800000 */
[----:B-123--:R1:W2:Y:S01]  /*3580*/  LDS.128 R40, [R106+0x2000] ;  /* 0x002000006a287984 */ /* 0x00e2a20000000c00 */
[----:B------:R-:W-:Y:S01]  /*3590*/  IADD3 R50, R20, 0x10, RZ ;  /* 0x0000001014327810 */ /* 0x000fe20007ffe0ff */
[----:B------:R-:W-:Y:S03]  /*35a0*/  BSSY B1, `(.L_x_990) ;  /* 0x000002c000017945 */ /* 0x000fe60003800000 */
        /* <DEDUP_REMOVED lines=43> */
.L_x_991:
[----:B------:R-:W-:Y:S05]  /*3860*/  BSYNC B1 ;  /* 0x0000000000017941 */ /* 0x000fea0003800000 */
.L_x_990:
[----:B--2---:R1:W-:Y:S01]  /*3870*/  STG.E.128 desc[UR60][R48.64+0x40], R40 ;  /* 0x0000402830007986 */ /* 0x0043e2000c101d3c */
[----:B------:R-:W-:Y:S05]  /*3880*/  BRA `(.L_x_985) ;  /* 0x00000014008c7947 */ /* 0x000fea0003800000 */
.L_x_969:
[----:B------:R-:W2:Y:S01]  /*3890*/  LDL R44, [R1+0x7c] ;  /* 0x00007c00012c7983 */ /* 0x000ea20000100800 */
[----:B------:R-:W-:-:S04]  /*38a0*/  ISETP.GE.AND P3, PT, R223, R101, PT ;  /* 0x00000065df00720c */ /* 0x000fc80003f66270 */
        /* <DEDUP_REMOVED lines=9> */
[----:B------:R-:W3:Y:S01]  /*3940*/  @!P4 LDC.64 R48, c[0x0][0x3e0] ;  /* 0x0000f800ff30cb82 */ /* 0x000ee20000000a00 */
[----:B------:R-:W-:-:S05]  /*3950*/  @!P4 IADD3 R40, P5, R66, R40, RZ ;  /* 0x000000284228c210 */ /* 0x000fca0007fbe0ff */
[----:B------:R-:W-:Y:S01]  /*3960*/  @!P4 IMAD.X R41, R95, 0x1, R84, P5 ;  /* 0x000000015f29c824 */ /* 0x000fe200028e0654 */
[----:B------:R-:W-:Y:S02]  /*3970*/  CS2R R46, SRZ ;  /* 0x00000000002e7805 */ /* 0x000fe4000001ff00 */
[----:B--2---:R-:W-:Y:S02]  /*3980*/  R2UR UR4, R44 ;  /* 0x000000002c0472ca */ /* 0x004fe400000e0000 */
[----:B------:R-:W2:Y:S02]  /*3990*/  @!P4 LDC.64 R44, c[0x0][0x3c8] ;  /* 0x0000f200ff2ccb82 */ /* 0x000ea40000000a00 */
[----:B--2---:R-:W-:-:S04]  /*39a0*/  @!P4 LEA R44, P5, R40, R44, 0x1 ;  /* 0x0000002c282cc211 */ /* 0x004fc800078a08ff */
[----:B------:R-:W-:Y:S02]  /*39b0*/  @!P4 LEA.HI.X R45, R40, R45, R41, 0x1, P5 ;  /* 0x0000002d282dc211 */ /* 0x000fe400028f0c29 */
[----:B------:R-:W-:-:S05]  /*39c0*/  @!P4 IADD3 R42, P5, R36, R42, RZ ;  /* 0x0000002a242ac210 */ /* 0x000fca0007fbe0ff */
[----:B------:R-:W-:Y:S01]  /*39d0*/  @!P4 IMAD.X R40, R110, 0x1, R83, P5 ;  /* 0x000000016e28c824 */ /* 0x000fe200028e0653 */
[----:B---3--:R-:W-:-:S04]  /*39e0*/  @!P4 LEA R48, P5, R42, R48, 0x1 ;  /* 0x000000302a30c211 */ /* 0x008fc800078a08ff */
[----:B------:R-:W-:Y:S02]  /*39f0*/  @!P4 LEA.HI.X R49, R42, R49, R40, 0x1, P5 ;  /* 0x000000312a31c211 */ /* 0x000fe400028f0c28 */
[----:B------:R-:W-:Y:S02]  /*3a00*/  CS2R R42, SRZ ;  /* 0x00000000002a7805 */ /* 0x000fe4000001ff00 */
[----:B------:R-:W-:-:S06]  /*3a10*/  CS2R R40, SRZ ;  /* 0x0000000000287805 */ /* 0x000fcc000001ff00 */
[----:B------:R2:W3:Y:S02]  /*3a20*/  @!P4 LDG.E.128 R40, desc[UR60][R44.64] ;  /* 0x0000003c2c28c981 */ /* 0x0004e4000c1e1d00 */
[----:B--2---:R-:W-:-:S06]  /*3a30*/  CS2R R44, SRZ ;  /* 0x00000000002c7805 */ /* 0x004fcc000001ff00 */
[----:B------:R2:W4:Y:S01]  /*3a40*/  @!P4 LDG.E.128 R44, desc[UR60][R48.64] ;  /* 0x0000003c302cc981 */ /* 0x000522000c1e1d00 */
[----:B0-----:R-:W-:-:S04]  /*3a50*/  @!P3 LEA R52, P4, R50, R52, 0x1 ;  /* 0x000000343234b211 */ /* 0x001fc800078808ff */
[----:B------:R-:W-:Y:S02]  /*3a60*/  @!P3 LEA.HI.X R53, R50, R53, R51, 0x1, P4 ;  /* 0x000000353235b211 */ /* 0x000fe400020f0c33 */
[----:B------:R-:W-:Y:S02]  /*3a70*/  CS2R R50, SRZ ;  /* 0x0000000000327805 */ /* 0x000fe4000001ff00 */
[C---:B-1----:R-:W-:Y:S02]  /*3a80*/  @!P3 LEA R56, P4, R54.reuse, R56, 0x1 ;  /* 0x000000383638b211 */ /* 0x042fe400078808ff */
[----:B--2---:R-:W-:Y:S02]  /*3a90*/  CS2R R48, SRZ ;  /* 0x0000000000307805 */ /* 0x004fe4000001ff00 */
[----:B------:R-:W-:Y:S02]  /*3aa0*/  @!P3 LEA.HI.X R57, R54, R57, R55, 0x1, P4 ;  /* 0x000000393639b211 */ /* 0x000fe400020f0c37 */
[----:B------:R-:W-:-:S02]  /*3ab0*/  CS2R R54, SRZ ;  /* 0x0000000000367805 */ /* 0x000fc4000001ff00 */
[----:B------:R0:W2:Y:S02]  /*3ac0*/  @!P3 LDG.E.128 R48, desc[UR60][R52.64] ;  /* 0x0000003c3430b981 */ /* 0x0000a4000c1e1d00 */
[----:B0-----:R-:W-:-:S06]  /*3ad0*/  CS2R R52, SRZ ;  /* 0x0000000000347805 */ /* 0x001fcc000001ff00 */
[----:B------:R0:W5:Y:S01]  /*3ae0*/  @!P3 LDG.E.128 R52, desc[UR60][R56.64] ;  /* 0x0000003c3834b981 */ /* 0x000162000c1e1d00 */
[----:B------:R-:W-:Y:S01]  /*3af0*/  UISETP.NE.AND UP0, UPT, UR4, 0x3, UPT ;  /* 0x000000030400788c */ /* 0x000fe2000bf05270 */
[----:B------:R-:W-:-:S05]  /*3b00*/  ISETP.GE.AND P4, PT, R16, R107, PT ;  /* 0x0000006b1000720c */ /* 0x000fca0003f86270 */
[----:B------:R-:W-:Y:S01]  /*3b10*/  PLOP3.LUT P3, PT, PT, PT, UP0, 0x80, 0x0 ;  /* 0x000000000000781c */ /* 0x000fe20003f6f008 */
[----:B---3--:R-:W-:Y:S01]  /*3b20*/  IMAD.MOV.U32 R59, RZ, RZ, R42 ;  /* 0x000000ffff3b7224 */ /* 0x008fe200078e002a */
[----:B------:R-:W-:Y:S01]  /*3b30*/  MOV R61, R40 ;  /* 0x00000028003d7202 */ /* 0x000fe20000000f00 */
[----:B------:R-:W-:Y:S02]  /*3b40*/  IMAD.MOV.U32 R60, RZ, RZ, R43 ;  /* 0x000000ffff3c7224 */ /* 0x000fe400078e002b */
[----:B------:R-:W-:Y:S01]  /*3b50*/  IMAD.MOV.U32 R62, RZ, RZ, R41 ;  /* 0x000000ffff3e7224 */ /* 0x000fe200078e0029 */
[----:B------:R-:W-:Y:S02]  /*3b60*/  PRMT R122, R122, 0x5410, R59 ;  /* 0x000054107a7a7816 */ /* 0x000fe4000000003b */
[----:B------:R-:W-:Y:S02]  /*3b70*/  PRMT R130, R60, 0x7610, R130 ;  /* 0x000076103c827816 */ /* 0x000fe40000000082 */
[----:B------:R-:W-:-:S02]  /*3b80*/  PRMT R124, R61, 0x7610, R124 ;  /* 0x000076103d7c7816 */ /* 0x000fc4000000007c */
[----:B------:R-:W-:Y:S01]  /*3b90*/  PRMT R125, R62, 0x7610, R125 ;  /* 0x000076103e7d7816 */ /* 0x000fe2000000007d */
[----:B----4-:R-:W-:Y:S02]  /*3ba0*/  IMAD.MOV.U32 R59, RZ, RZ, R46 ;  /* 0x000000ffff3b7224 */ /* 0x010fe400078e002e */
[----:B0-----:R-:W-:Y:S02]  /*3bb0*/  IMAD.MOV.U32 R57, RZ, RZ, R44 ;  /* 0x000000ffff397224 */ /* 0x001fe400078e002c */
[----:B------:R-:W-:Y:S01]  /*3bc0*/  IMAD.MOV.U32 R60, RZ, RZ, R45 ;  /* 0x000000ffff3c7224 */ /* 0x000fe200078e002d */
[----:B------:R-:W-:Y:S01]  /*3bd0*/  PRMT R122, R59, 0x7610, R122 ;  /* 0x000076103b7a7816 */ /* 0x000fe2000000007a */
[----:B------:R-:W-:Y:S01]  /*3be0*/  IMAD.MOV.U32 R56, RZ, RZ, R47 ;  /* 0x000000ffff387224 */ /* 0x000fe200078e002f */
[----:B------:R-:W-:Y:S02]  /*3bf0*/  PRMT R124, R124, 0x5410, R57 ;  /* 0x000054107c7c7816 */ /* 0x000fe40000000039 */
[----:B------:R-:W-:-:S02]  /*3c00*/  PRMT R125, R125, 0x5410, R60 ;  /* 0x000054107d7d7816 */ /* 0x000fc4000000003c */
[----:B------:R-:W-:Y:S01]  /*3c10*/  PRMT R130, R130, 0x5410, R56 ;  /* 0x0000541082827816 */ /* 0x000fe20000000038 */
[----:B--2---:R-:W-:Y:S01]  /*3c20*/  IMAD.MOV.U32 R57, RZ, RZ, R51 ;  /* 0x000000ffff397224 */ /* 0x004fe200078e0033 */
[----:B------:R-:W-:Y:S01]  /*3c30*/  MOV R56, R50 ;  /* 0x0000003200387202 */ /* 0x000fe20000000f00 */
[----:B------:R-:W-:Y:S02]  /*3c40*/  IMAD.MOV.U32 R59, RZ, RZ, R48 ;  /* 0x000000ffff3b7224 */ /* 0x000fe400078e0030 */
[----:B------:R-:W-:Y:S01]  /*3c50*/  IMAD.MOV.U32 R60, RZ, RZ, R49 ;  /* 0x000000ffff3c7224 */ /* 0x000fe200078e0031 */
[----:B------:R-:W-:-:S04]  /*3c60*/  PRMT R113, R56, 0x5410, R57 ;  /* 0x0000541038717816 */ /* 0x000fc80000000039 */
[----:B------:R-:W-:Y:S01]  /*3c70*/  PRMT R115, R59, 0x5410, R60 ;  /* 0x000054103b737816 */ /* 0x000fe2000000003c */
[----:B-----5:R-:W-:Y:S01]  /*3c80*/  IMAD.MOV.U32 R56, RZ, RZ, R54 ;  /* 0x000000ffff387224 */ /* 0x020fe200078e0036 */
[----:B------:R-:W-:Y:S01]  /*3c90*/  MOV R59, R52 ;  /* 0x00000034003b7202 */ /* 0x000fe20000000f00 */
[----:B------:R-:W-:Y:S02]  /*3ca0*/  IMAD.MOV.U32 R57, RZ, RZ, R55 ;  /* 0x000000ffff397224 */ /* 0x000fe400078e0037 */
[----:B------:R-:W-:-:S03]  /*3cb0*/  IMAD.MOV.U32 R60, RZ, RZ, R53 ;  /* 0x000000ffff3c7224 */ /* 0x000fc600078e0035 */
[----:B------:R-:W-:Y:S02]  /*3cc0*/  PRMT R117, R56, 0x5410, R57 ;  /* 0x0000541038757816 */ /* 0x000fe40000000039 */
[----:B------:R-:W-:Y:S01]  /*3cd0*/  PRMT R119, R59, 0x5410, R60 ;  /* 0x000054103b777816 */ /* 0x000fe2000000003c */
[----:B------:R-:W-:Y:S06]  /*3ce0*/  @!P3 BRA `(.L_x_992) ;  /* 0x000000000004b947 */ /* 0x000fec0003800000 */
[----:B------:R-:W-:Y:S01]  /*3cf0*/  BPT.TRAP 0x1 ;  /* 0x000000040000795c */ /* 0x000fe20000300000 */
.L_x_992:
        /* <DEDUP_REMOVED lines=9> */
.L_x_1194:
[----:B------:R-:W-:Y:S05]  /*3d90*/  BSYNC B1 ;  /* 0x0000000000017941 */ /* 0x000fea0003800000 */
.L_x_993:
        /* <DEDUP_REMOVED lines=13> */
[----:B------:R-:W-:-:S04]  /*3e70*/  LEA.HI.SX32 R56, R56, R85, 0x1c ;  /* 0x0000005538387211 */ /* 0x000fc800078fe2ff */
[----:B------:R-:W-:-:S04]  /*3e80*/  SHF.L.U32 R121, R56, 0x3, RZ ;  /* 0x0000000338797819 */ /* 0x000fc800000006ff */
[----:B------:R-:W-:-:S04]  /*3e90*/  LOP3.LUT R57, R32, 0x38, R121, 0xf8, !PT ;  /* 0x0000003820397812 */ /* 0x000fc800078ef879 */
[----:B------:R-:W-:Y:S01]  /*3ea0*/  LOP3.LUT R56, R57, R76, RZ, 0x3c, !PT ;  /* 0x0000004c39387212 */ /* 0x000fe200078e3cff */
[----:B------:R-:W-:-:S04]  /*3eb0*/  IMAD R57, R2, 0x1800, R90 ;  /* 0x0000180002397824 */ /* 0x000fc800078e025a */
[----:B------:R-:W-:Y:S02]  /*3ec0*/  IMAD R59, R217, 0x200, R56 ;  /* 0x00000200d93b7824 */ /* 0x000fe400078e0238 */
[----:B------:R-:W-:Y:S02]  /*3ed0*/  IMAD R57, R57, 0x2, R18 ;  /* 0x0000000239397824 */ /* 0x000fe400078e0212 */
[----:B------:R-:W-:-:S04]  /*3ee0*/  IMAD R59, R2, 0x1800, R59 ;  /* 0x00001800023b7824 */ /* 0x000fc800078e023b */
[----:B------:R-:W-:Y:S02]  /*3ef0*/  IMAD R60, R59, 0x2, R18 ;  /* 0x000000023b3c7824 */ /* 0x000fe400078e0212 */
[----:B------:R-:W1:Y:S04]  /*3f00*/  LDS.128 R56, [R57+0x1c400] ;  /* 0x01c4000039387984 */ /* 0x000e680000000c00 */
[----:B------:R-:W2:Y:S01]  /*3f10*/  LDS.128 R60, [R60+0x1c400] ;  /* 0x01c400003c3c7984 */ /* 0x000ea20000000c00 */
[----:B------:R-:W-:Y:S05]  /*3f20*/  @P4 BRA `(.L_x_998) ;  /* 0x0000000400484947 */ /* 0x000fea0003800000 */
[--C-:B------:R-:W-:Y:S01]  /*3f30*/  SHF.R.U64 R123, R44, 0x10, R45.reuse ;  /* 0x000000102c7b7819 */ /* 0x100fe2000000122d */
[----:B--2---:R-:W-:Y:S01]  /*3f40*/  HADD2.F32 R44, -RZ, R61.H1_H1 ;  /* 0x3000003dff2c7230 */ /* 0x004fe20000004100 */
[----:B------:R-:W-:Y:S02]  /*3f50*/  SHF.R.U32.HI R45, RZ, 0x10, R45 ;  /* 0x00000010ff2d7819 */ /* 0x000fe4000001162d */
[--C-:B------:R-:W-:Y:S01]  /*3f60*/  SHF.R.U64 R120, R40, 0x10, R41.reuse ;  /* 0x0000001028787819 */ /* 0x100fe20000001229 */
[----:B------:R-:W-:Y:S01]  /*3f70*/  HADD2.F32 R123, -RZ, R123.H0_H0 ;  /* 0x2000007bff7b7230 */ /* 0x000fe20000004100 */
[----:B------:R-:W-:Y:S02]  /*3f80*/  SHF.R.U32.HI R126, RZ, 0x10, R41 ;  /* 0x00000010ff7e7819 */ /* 0x000fe40000011629 */
[--C-:B------:R-:W-:Y:S01]  /*3f90*/  SHF.R.U64 R40, R42, 0x10, R43.reuse ;  /* 0x000000102a287819 */ /* 0x100fe2000000122b */
[----:B-1----:R-:W-:Y:S01]  /*3fa0*/  HADD2.F32 R42, -RZ, R57.H0_H0 ;  /* 0x20000039ff2a7230 */ /* 0x002fe20000004100 */
[----:B------:R-:W-:Y:S01]  /*3fb0*/  SHF.R.U32.HI R129, RZ, 0x10, R43 ;  /* 0x00000010ff817819 */ /* 0x000fe2000001162b */
[----:B------:R-:W-:Y:S01]  /*3fc0*/  HADD2.F32 R43, -RZ, R61.H0_H0 ;  /* 0x2000003dff2b7230 */ /* 0x000fe20000004100 */
[--C-:B------:R-:W-:Y:S01]  /*3fd0*/  SHF.R.U64 R41, R46, 0x10, R47.reuse ;  /* 0x000000102e297819 */ /* 0x100fe2000000122f */
[----:B------:R-:W-:Y:S01]  /*3fe0*/  HADD2.F32 R46, -RZ, R125.H0_H0 ;  /* 0x2000007dff2e7230 */ /* 0x000fe20000004100 */
[----:B------:R-:W-:Y:S01]  /*3ff0*/  SHF.R.U32.HI R127, RZ, 0x10, R47 ;  /* 0x00000010ff7f7819 */ /* 0x000fe2000001162f */
[----:B------:R-:W-:-:S02]  /*4000*/  HADD2.F32 R61, -RZ, R45.H0_H0 ;  /* 0x2000002dff3d7230 */ /* 0x000fc40000004100 */
[----:B------:R-:W-:Y:S02]  /*4010*/  HADD2.F32 R125, -RZ, R125.H1_H1 ;  /* 0x3000007dff7d7230 */ /* 0x000fe40000004100 */
[----:B------:R-:W-:Y:S02]  /*4020*/  HADD2.F32 R45, -RZ, R57.H1_H1 ;  /* 0x30000039ff2d7230 */ /* 0x000fe40000004100 */
[----:B------:R-:W-:Y:S01]  /*4030*/  FMUL.FTZ R128, R44, R61 ;  /* 0x0000003d2c807220 */ /* 0x000fe20000410000 */
[----:B------:R-:W-:Y:S02]  /*4040*/  HADD2.F32 R47, -RZ, R126.H0_H0 ;  /* 0x2000007eff2f7230 */ /* 0x000fe40000004100 */
[-C--:B------:R-:W-:Y:S01]  /*4050*/  FMUL.FTZ R57, R43, R125.reuse ;  /* 0x0000007d2b397220 */ /* 0x080fe20000410000 */
[C---:B------:R-:W-:Y:S01]  /*4060*/  FMUL.FTZ R126, R42.reuse, R125 ;  /* 0x0000007d2a7e7220 */ /* 0x040fe20000410000 */
[----:B------:R-:W-:Y:S02]  /*4070*/  FMUL.FTZ R61, R45, R61 ;  /* 0x0000003d2d3d7220 */ /* 0x000fe40000410000 */
[-C--:B------:R-:W-:Y:S01]  /*4080*/  FFMA.FTZ R42, R42, R46.reuse, -R57 ;  /* 0x0000002e2a2a7223 */ /* 0x080fe20000010839 */
[----:B------:R-:W-:Y:S01]  /*4090*/  FFMA.FTZ R43, R43, R46, R126 ;  /* 0x0000002e2b2b7223 */ /* 0x000fe2000001007e */
[-C--:B------:R-:W-:Y:S01]  /*40a0*/  FFMA.FTZ R44, R44, R47.reuse, R61 ;  /* 0x0000002f2c2c7223 */ /* 0x080fe2000001003d */
[----:B------:R-:W-:Y:S01]  /*40b0*/  FFMA.FTZ R45, R45, R47, -R128 ;  /* 0x0000002f2d2d7223 */ /* 0x000fe20000010880 */
[----:B------:R-:W-:-:S02]  /*40c0*/  HADD2.F32 R61, -RZ, R130.H1_H1 ;  /* 0x30000082ff3d7230 */ /* 0x000fc40000004100 */
[----:B------:R-:W-:Y:S01]  /*40d0*/  HADD2.F32 R46, -RZ, R59.H0_H0 ;  /* 0x2000003bff2e7230 */ /* 0x000fe20000004100 */
[----:B------:R-:W-:Y:S01]  /*40e0*/  F2FP.F16.F32.PACK_AB R43, R44, R43 ;  /* 0x0000002b2c2b723e */ /* 0x000fe200000000ff */
[--C-:B------:R-:W-:Y:S02]  /*40f0*/  HADD2.F32 R47, -RZ, R63.reuse.H0_H0 ;  /* 0x2000003fff2f7230 */ /* 0x100fe40000004100 */
[----:B------:R-:W-:Y:S02]  /*4100*/  HADD2.F32 R57, -RZ, R130.H0_H0 ;  /* 0x20000082ff397230 */ /* 0x000fe40000004100 */
[-C--:B------:R-:W-:Y:S01]  /*4110*/  FMUL.FTZ R130, R46, R61.reuse ;  /* 0x0000003d2e827220 */ /* 0x080fe20000410000 */
[----:B------:R-:W-:Y:S02]  /*4120*/  HADD2.F32 R63, -RZ, R63.H1_H1 ;  /* 0x3000003fff3f7230 */ /* 0x000fe40000004100 */
[----:B------:R-:W-:Y:S01]  /*4130*/  FMUL.FTZ R125, R47, R61 ;  /* 0x0000003d2f7d7220 */ /* 0x000fe20000410000 */
[----:B------:R-:W-:-:S02]  /*4140*/  HADD2.F32 R128, -RZ, R127.H0_H0 ;  /* 0x2000007fff807230 */ /* 0x000fc40000004100 */
[-C--:B------:R-:W-:Y:S01]  /*4150*/  FFMA.FTZ R130, R47, R57.reuse, R130 ;  /* 0x000000392f827223 */ /* 0x080fe20000010082 */
[----:B------:R-:W-:Y:S02]  /*4160*/  HADD2.F32 R59, -RZ, R59.H1_H1 ;  /* 0x3000003bff3b7230 */ /* 0x000fe40000004100 */
[----:B------:R-:W-:Y:S01]  /*4170*/  FFMA.FTZ R127, R46, R57, -R125 ;  /* 0x000000392e7f7223 */ /* 0x000fe2000001087d */
[----:B------:R-:W-:Y:S02]  /*4180*/  HADD2.F32 R126, -RZ, R129.H0_H0 ;  /* 0x20000081ff7e7230 */ /* 0x000fe40000004100 */
[-C--:B------:R-:W-:Y:S01]  /*4190*/  FMUL.FTZ R132, R63, R128.reuse ;  /* 0x000000803f847220 */ /* 0x080fe20000410000 */
[----:B------:R-:W-:Y:S02]  /*41a0*/  HADD2.F32 R47, -RZ, R60.H0_H0 ;  /* 0x2000003cff2f7230 */ /* 0x000fe40000004100 */
[----:B------:R-:W-:Y:S01]  /*41b0*/  FMUL.FTZ R128, R59, R128 ;  /* 0x000000803b807220 */ /* 0x000fe20000410000 */
[----:B------:R-:W-:-:S02]  /*41c0*/  HADD2.F32 R57, -RZ, R124.H0_H0 ;  /* 0x2000007cff397230 */ /* 0x000fc40000004100 */
[-C--:B------:R-:W-:Y:S01]  /*41d0*/  FFMA.FTZ R132, R59, R126.reuse, -R132 ;  /* 0x0000007e3b847223 */ /* 0x080fe20000010884 */
[----:B------:R-:W-:Y:S02]  /*41e0*/  HADD2.F32 R46, -RZ, R56.H0_H0 ;  /* 0x20000038ff2e7230 */ /* 0x000fe40000004100 */
[----:B------:R-:W-:Y:S01]  /*41f0*/  FFMA.FTZ R129, R63, R126, R128 ;  /* 0x0000007e3f817223 */ /* 0x000fe20000010080 */
[----:B------:R-:W-:Y:S02]  /*4200*/  HADD2.F32 R60, -RZ, R60.H1_H1 ;  /* 0x3000003cff3c7230 */ /* 0x000fe40000004100 */
[----:B------:R-:W-:Y:S02]  /*4210*/  HADD2.F32 R124, -RZ, R124.H1_H1 ;  /* 0x3000007cff7c7230 */ /* 0x000fe40000004100 */
[----:B------:R-:W-:Y:S02]  /*4220*/  HADD2.F32 R56, -RZ, R56.H1_H1 ;  /* 0x30000038ff387230 */ /* 0x000fe40000004100 */
[----:B------:R-:W-:Y:S01]  /*4230*/  FMUL.FTZ R63, R60, R123 ;  /* 0x0000007b3c3f7220 */ /* 0x000fe20000410000 */
[----:B------:R-:W-:-:S02]  /*4240*/  HADD2.F32 R59, -RZ, R120.H0_H0 ;  /* 0x20000078ff3b7230 */ /* 0x000fc40000004100 */
[-C--:B------:R-:W-:Y:S01]  /*4250*/  FMUL.FTZ R61, R47, R124.reuse ;  /* 0x0000007c2f3d7220 */ /* 0x080fe20000410000 */
[----:B------:R-:W-:Y:S01]  /*4260*/  FMUL.FTZ R124, R46, R124 ;  /* 0x0000007c2e7c7220 */ /* 0x000fe20000410000 */
[----:B------:R-:W-:Y:S01]  /*4270*/  FMUL.FTZ R123, R56, R123 ;  /* 0x0000007b387b7220 */ /* 0x000fe20000410000 */
[----:B------:R-:W-:Y:S01]  /*4280*/  F2FP.F16.F32.PACK_AB R129, R129, R130 ;  /* 0x000000828181723e */ /* 0x000fe200000000ff */
[----:B------:R-:W-:Y:S01]  /*4290*/  FFMA.FTZ R61, R46, R57, -R61 ;  /* 0x000000392e3d7223 */ /* 0x000fe2000001083d */
[-C--:B------:R-:W-:Y:S01]  /*42a0*/  FFMA.FTZ R56, R56, R59.reuse, -R63 ;  /* 0x0000003b38387223 */ /* 0x080fe2000001083f */
[----:B------:R-:W-:Y:S01]  /*42b0*/  FFMA.FTZ R123, R60, R59, R123 ;  /* 0x0000003b3c7b7223 */ /* 0x000fe2000001007b */
[----:B------:R-:W-:Y:S01]  /*42c0*/  FFMA.FTZ R124, R47, R57, R124 ;  /* 0x000000392f7c7223 */ /* 0x000fe2000001007c */
[----:B------:R-:W-:Y:S02]  /*42d0*/  HADD2.F32 R59, -RZ, R41.H0_H0 ;  /* 0x20000029ff3b7230 */ /* 0x000fe40000004100 */
[----:B------:R-:W-:Y:S01]  /*42e0*/  HADD2.F32 R46, -RZ, R62.H0_H0 ;  /* 0x2000003eff2e7230 */ /* 0x000fe20000004100 */
[----:B------:R-:W-:Y:S01]  /*42f0*/  F2FP.F16.F32.PACK_AB R56, R56, R61 ;  /* 0x0000003d3838723e */ /* 0x000fe200000000ff */
[----:B------:R-:W-:Y:S01]  /*4300*/  HADD2.F32 R47, -RZ, R122.H1_H1 ;  /* 0x3000007aff2f7230 */ /* 0x000fe20000004100 */
[----:B------:R-:W-:Y:S01]  /*4310*/  F2FP.F16.F32.PACK_AB R60, R123, R124 ;  /* 0x0000007c7b3c723e */ /* 0x000fe200000000ff */
[----:B------:R-:W-:-:S02]  /*4320*/  HADD2.F32 R41, -RZ, R58.H0_H0 ;  /* 0x2000003aff297230 */ /* 0x000fc40000004100 */
[----:B------:R-:W-:Y:S02]  /*4330*/  HADD2.F32 R62, -RZ, R62.H1_H1 ;  /* 0x3000003eff3e7230 */ /* 0x000fe40000004100 */
[----:B------:R-:W-:Y:S02]  /*4340*/  HADD2.F32 R122, -RZ, R122.H0_H0 ;  /* 0x2000007aff7a7230 */ /* 0x000fe40000004100 */
[----:B------:R-:W-:Y:S02]  /*4350*/  HADD2.F32 R58, -RZ, R58.H1_H1 ;  /* 0x3000003aff3a7230 */ /* 0x000fe40000004100 */
[-C--:B------:R-:W-:Y:S01]  /*4360*/  FMUL.FTZ R125, R62, R59.reuse ;  /* 0x0000003b3e7d7220 */ /* 0x080fe20000410000 */
[----:B------:R-:W-:Y:S02]  /*4370*/  HADD2.F32 R57, -RZ, R40.H0_H0 ;  /* 0x20000028ff397230 */ /* 0x000fe40000004100 */
[-C--:B------:R-:W-:Y:S01]  /*4380*/  FMUL.FTZ R63, R41, R122.reuse ;  /* 0x0000007a293f7220 */ /* 0x080fe20000410000 */
[----:B------:R-:W-:Y:S01]  /*4390*/  FMUL.FTZ R40, R46, R122 ;  /* 0x0000007a2e287220 */ /* 0x000fe20000410000 */
[----:B------:R-:W-:Y:S01]  /*43a0*/  FMUL.FTZ R59, R58, R59 ;  /* 0x0000003b3a3b7220 */ /* 0x000fe20000410000 */
[----:B------:R-:W-:-:S02]  /*43b0*/  IMAD.MOV.U32 R61, RZ, RZ, R43 ;  /* 0x000000ffff3d7224 */ /* 0x000fc400078e002b */
[-C--:B------:R-:W-:Y:S01]  /*43c0*/  FFMA.FTZ R63, R46, R47.reuse, R63 ;  /* 0x0000002f2e3f7223 */ /* 0x080fe2000001003f */
[----:B------:R-:W-:Y:S01]  /*43d0*/  FFMA.FTZ R40, R41, R47, -R40 ;  /* 0x0000002f29287223 */ /* 0x000fe20000010828 */
[-C--:B------:R-:W-:Y:S01]  /*43e0*/  FFMA.FTZ R62, R62, R57.reuse, R59 ;  /* 0x000000393e3e7223 */ /* 0x080fe2000001003b */
[----:B------:R-:W-:Y:S01]  /*43f0*/  FFMA.FTZ R125, R58, R57, -R125 ;  /* 0x000000393a7d7223 */ /* 0x000fe2000001087d */
[----:B------:R-:W-:Y:S02]  /*4400*/  F2FP.F16.F32.PACK_AB R57, R45, R42 ;  /* 0x0000002a2d39723e */ /* 0x000fe400000000ff */
[----:B------:R-:W-:Y:S02]  /*4410*/  F2FP.F16.F32.PACK_AB R59, R132, R127 ;  /* 0x0000007f843b723e */ /* 0x000fe400000000ff */
[----:B------:R-:W-:Y:S01]  /*4420*/  F2FP.F16.F32.PACK_AB R62, R62, R63 ;  /* 0x0000003f3e3e723e */ /* 0x000fe200000000ff */
[----:B------:R-:W-:Y:S01]  /*4430*/  IMAD.MOV.U32 R63, RZ, RZ, R129 ;  /* 0x000000ffff3f7224 */ /* 0x000fe200078e0081 */
[----:B------:R-:W-:-:S07]  /*4440*/  F2FP.F16.F32.PACK_AB R58, R125, R40 ;  /* 0x000000287d3a723e */ /* 0x000fce00000000ff */
.L_x_998:
[----:B------:R-:W-:Y:S05]  /*4450*/  BSYNC B2 ;  /* 0x0000000000027941 */ /* 0x000fea0003800000 */
.L_x_997:
        /* <DEDUP_REMOVED lines=12> */
.L_x_996:
[----:B------:R-:W-:Y:S05]  /*4520*/  BSYNC B1 ;  /* 0x0000000000017941 */ /* 0x000fea0003800000 */
.L_x_995:
[C---:B------:R-:W-:Y:S01]  /*4530*/  ISETP.GE.OR P5, PT, R223.reuse, R101, P1 ;  /* 0x00000065df00720c */ /* 0x040fe20000fa6670 */
[-C--:B-12---:R-:W-:Y:S02]  /*4540*/  IMAD R40, R98, R106.reuse, RZ ;  /* 0x0000006a62287224 */ /* 0x086fe400078e02ff */
[----:B------:R-:W-:-:S04]  /*4550*/  IMAD.WIDE.U32 R104, R223, R106, R104 ;  /* 0x0000006adf687225 */ /* 0x000fc800078e0068 */
[----:B------:R-:W-:-:S06]  /*4560*/  IMAD R107, R223, R107, R40 ;  /* 0x0000006bdf6b7224 */ /* 0x000fcc00078e0228 */
[----:B------:R-:W-:Y:S05]  /*4570*/  @P5 BRA `(.L_x_985) ;  /* 0x0000000800505947 */ /* 0x000fea0003800000 */
[----:B------:R-:W-:Y:S01]  /*4580*/  IADD3 R58, R105, R107, RZ ;  /* 0x0000006b693a7210 */ /* 0x000fe20007ffe0ff */
[----:B------:R-:W-:Y:S01]  /*4590*/  BSSY B1, `(.L_x_999) ;  /* 0x000006c000017945 */ /* 0x000fe20003800000 */
[----:B------:R-:W-:Y:S02]  /*45a0*/  IADD3 R40, P5, P6, R14, R104, R86 ;  /* 0x000000680e287210 */ /* 0x000fe40007ebe056 */
[----:B------:R-:W-:Y:S02]  /*45b0*/  SEL R114, R97, R114, !P0 ;  /* 0x0000007261727207 */ /* 0x000fe40004000000 */
[----:B------:R-:W-:Y:S02]  /*45c0*/  IADD3.X R41, R3, R58, R89, P5, P6 ;  /* 0x0000003a03297210 */ /* 0x000fe40002fec459 */
[----:B------:R-:W-:-:S04]  /*45d0*/  LEA R56, P5, R40, R102, 0x1 ;  /* 0x0000006628387211 */ /* 0x000fc800078a08ff */
[----:B------:R-:W-:Y:S02]  /*45e0*/  LEA.HI.X R57, R40, R103, R41, 0x1, P5 ;  /* 0x0000006728397211 */ /* 0x000fe400028f0c29 */
[----:B------:R-:W-:-:S04]  /*45f0*/  SHF.R.S32.HI R41, RZ, 0x1f, R114 ;  /* 0x0000001fff297819 */ /* 0x000fc80000011472 */
[----:B------:R-:W-:-:S04]  /*4600*/  LEA.HI R114, R41, R114, RZ, 0x4 ;  /* 0x0000007229727211 */ /* 0x000fc800078f20ff */
[----:B------:R-:W-:-:S05]  /*4610*/  LEA.HI.SX32 R59, R114, R85, 0x1c ;  /* 0x00000055723b7211 */ /* 0x000fca00078fe2ff */
[----:B------:R-:W-:-:S05]  /*4620*/  IMAD.SHL.U32 R59, R59, 0x8, RZ ;  /* 0x000000083b3b7824 */ /* 0x000fca00078e00ff */
        /* <DEDUP_REMOVED lines=10> */
[----:B------:R-:W-:Y:S02]  /*46d0*/  SHF.R.U64 R108, R52, 0x10, R53 ;  /* 0x00000010346c7819 */ /* 0x000fe40000001235 */
[----:B------:R-:W-:Y:S02]  /*46e0*/  SHF.R.U64 R109, R48, 0x10, R49 ;  /* 0x00000010306d7819 */ /* 0x000fe40000001231 */
[----:B------:R-:W-:Y:S01]  /*46f0*/  SHF.R.U32.HI R52, RZ, 0x10, R53 ;  /* 0x00000010ff347819 */ /* 0x000fe20000011635 */
[----:B------:R-:W-:Y:S01]  /*4700*/  HADD2.F32 R53, -RZ, R119.H1_H1 ;  /* 0x30000077ff357230 */ /* 0x000fe20000004100 */
[----:B------:R-:W-:Y:S01]  /*4710*/  SHF.R.U32.HI R60, RZ, 0x10, R49 ;  /* 0x00000010ff3c7819 */ /* 0x000fe20000011631 */
[----:B--2---:R-:W-:Y:S01]  /*4720*/  IMAD.MOV.U32 R49, RZ, RZ, R44 ;  /* 0x000000ffff317224 */ /* 0x004fe200078e002c */
[----:B------:R-:W-:Y:S01]  /*4730*/  SHF.R.U64 R48, R50, 0x10, R51 ;  /* 0x0000001032307819 */ /* 0x000fe20000001233 */
[----:B------:R-:W-:Y:S01]  /*4740*/  IMAD.MOV.U32 R50, RZ, RZ, R46 ;  /* 0x000000ffff327224 */ /* 0x000fe200078e002e */
[----:B-1----:R-:W-:Y:S01]  /*4750*/  MOV R44, R42 ;  /* 0x0000002a002c7202 */ /* 0x002fe20000000f00 */
[----:B------:R-:W-:Y:S01]  /*4760*/  HADD2.F32 R46, -RZ, R45.H0_H0 ;  /* 0x2000002dff2e7230 */ /* 0x000fe20000004100 */
[----:B------:R-:W-:Y:S01]  /*4770*/  SHF.R.U64 R107, R54, 0x10, R55 ;  /* 0x00000010366b7819 */ /* 0x000fe20000001237 */
[----:B------:R-:W-:Y:S01]  /*4780*/  HADD2.F32 R42, -RZ, R41.H0_H0 ;  /* 0x20000029ff2a7230 */ /* 0x000fe20000004100 */
[----:B------:R-:W-:Y:S01]  /*4790*/  SHF.R.U32.HI R62, RZ, 0x10, R51 ;  /* 0x00000010ff3e7819 */ /* 0x000fe20000011633 */
[----:B------:R-:W-:Y:S01]  /*47a0*/  HADD2.F32 R45, -RZ, R45.H1_H1 ;  /* 0x3000002dff2d7230 */ /* 0x000fe20000004100 */
[----:B------:R-:W-:Y:S01]  /*47b0*/  SHF.R.U32.HI R61, RZ, 0x10, R55 ;  /* 0x00000010ff3d7819 */ /* 0x000fe20000011637 */
[----:B------:R-:W-:-:S02]  /*47c0*/  HADD2.F32 R54, -RZ, R52.H0_H0 ;  /* 0x20000034ff367230 */ /* 0x000fc40000004100 */
[-C--:B------:R-:W-:Y:S01]  /*47d0*/  FMUL.FTZ R55, R46, R53.reuse ;  /* 0x000000352e377220 */ /* 0x080fe20000410000 */
[----:B------:R-:W-:Y:S02]  /*47e0*/  HADD2.F32 R51, -RZ, R115.H1_H1 ;  /* 0x30000073ff337230 */ /* 0x000fe40000004100 */
[C---:B------:R-:W-:Y:S01]  /*47f0*/  FMUL.FTZ R53, R42.reuse, R53 ;  /* 0x000000352a357220 */ /* 0x040fe20000410000 */
[----:B------:R-:W-:Y:S02]  /*4800*/  HADD2.F32 R41, -RZ, R41.H1_H1 ;  /* 0x30000029ff297230 */ /* 0x000fe40000004100 */
[----:B------:R-:W-:Y:S02]  /*4810*/  HADD2.F32 R52, -RZ, R60.H0_H0 ;  /* 0x2000003cff347230 */ /* 0x000fe40000004100 */
[-C--:B------:R-:W-:Y:S01]  /*4820*/  FMUL.FTZ R60, R45, R54.reuse ;  /* 0x000000362d3c7220 */ /* 0x080fe20000410000 */
[-C--:B------:R-:W-:Y:S01]  /*4830*/  FFMA.FTZ R55, R42, R51.reuse, -R55 ;  /* 0x000000332a377223 */ /* 0x080fe20000010837 */
[----:B------:R-:W-:Y:S01]  /*4840*/  FFMA.FTZ R53, R46, R51, R53 ;  /* 0x000000332e357223 */ /* 0x000fe20000010035 */
[C---:B------:R-:W-:Y:S01]  /*4850*/  FMUL.FTZ R54, R41.reuse, R54 ;  /* 0x0000003629367220 */ /* 0x040fe20000410000 */
[----:B------:R-:W-:Y:S01]  /*4860*/  FFMA.FTZ R60, R41, R52, -R60 ;  /* 0x00000034293c7223 */ /* 0x000fe2000001083c */
[----:B------:R-:W-:-:S02]  /*4870*/  HADD2.F32 R51, -RZ, R117.H1_H1 ;  /* 0x30000075ff337230 */ /* 0x000fc40000004100 */
[----:B------:R-:W-:Y:S02]  /*4880*/  HADD2.F32 R42, -RZ, R47.H0_H0 ;  /* 0x2000002fff2a7230 */ /* 0x000fe40000004100 */
[----:B------:R-:W-:Y:S01]  /*4890*/  FFMA.FTZ R54, R45, R52, R54 ;  /* 0x000000342d367223 */ /* 0x000fe20000010036 */
[----:B------:R-:W-:Y:S02]  /*48a0*/  HADD2.F32 R41, -RZ, R43.H0_H0 ;  /* 0x2000002bff297230 */ /* 0x000fe40000004100 */
[----:B------:R-:W-:Y:S02]  /*48b0*/  HADD2.F32 R46, -RZ, R62.H0_H0 ;  /* 0x2000003eff2e7230 */ /* 0x000fe40000004100 */
[-C--:B------:R-:W-:Y:S01]  /*48c0*/  FMUL.FTZ R62, R42, R51.reuse ;  /* 0x000000332a3e7220 */ /* 0x080fe20000410000 */
[----:B------:R-:W-:Y:S02]  /*48d0*/  HADD2.F32 R45, -RZ, R113.H1_H1 ;  /* 0x30000071ff2d7230 */ /* 0x000fe40000004100 */
[----:B------:R-:W-:Y:S01]  /*48e0*/  FMUL.FTZ R51, R41, R51 ;  /* 0x0000003329337220 */ /* 0x000fe20000410000 */
[----:B------:R-:W-:Y:S01]  /*48f0*/  HADD2.F32 R47, -RZ, R47.H1_H1 ;  /* 0x3000002fff2f7230 */ /* 0x000fe20000004100 */
[----:B------:R-:W-:Y:S01]  /*4900*/  F2FP.F16.F32.PACK_AB R53, R54, R53 ;  /* 0x000000353635723e */ /* 0x000fe200000000ff */
        /* <DEDUP_REMOVED lines=10> */
[----:B------:R-:W-:Y:S02]  /*49b0*/  HADD2.F32 R49, -RZ, R49.H1_H1 ;  /* 0x30000031ff317230 */ /* 0x000fe40000004100 */
[----:B------:R-:W-:Y:S01]  /*49c0*/  FFMA.FTZ R106, R47, R46, R52 ;  /* 0x0000002e2f6a7223 */ /* 0x000fe20000010034 */
[----:B------:R-:W-:Y:S02]  /*49d0*/  HADD2.F32 R115, -RZ, R115.H0_H0 ;  /* 0x20000073ff737230 */ /* 0x000fe40000004100 */
[----:B------:R-:W-:Y:S01]  /*49e0*/  FMUL.FTZ R46, R42, R119 ;  /* 0x000000772a2e7220 */ /* 0x000fe20000410000 */
[--C-:B------:R-:W-:Y:S02]  /*49f0*/  HADD2.F32 R41, -RZ, R40.reuse.H0_H0 ;  /* 0x20000028ff297230 */ /* 0x100fe40000004100 */
[----:B------:R-:W-:Y:S01]  /*4a00*/  FMUL.FTZ R47, R49, R45 ;  /* 0x0000002d312f7220 */ /* 0x000fe20000410000 */
[----:B------:R-:W-:Y:S01]  /*4a10*/  HADD2.F32 R40, -RZ, R40.H1_H1 ;  /* 0x30000028ff287230 */ /* 0x000fe20000004100 */
[----:B------:R-:W-:Y:S01]  /*4a20*/  F2FP.F16.F32.PACK_AB R61, R106, R61 ;  /* 0x0000003d6a3d723e */ /* 0x000fe200000000ff */
[----:B------:R-:W-:-:S02]  /*4a30*/  HADD2.F32 R43, -RZ, R109.H0_H0 ;  /* 0x2000006dff2b7230 */ /* 0x000fc40000004100 */
[C---:B------:R-:W-:Y:S01]  /*4a40*/  FMUL.FTZ R119, R41.reuse, R119 ;  /* 0x0000007729777220 */ /* 0x040fe20000410000 */
[----:B------:R-:W-:Y:S01]  /*4a50*/  FFMA.FTZ R46, R41, R115, -R46 ;  /* 0x00000073292e7223 */ /* 0x000fe2000001082e */
[C---:B------:R-:W-:Y:S01]  /*4a60*/  FMUL.FTZ R52, R40.reuse, R45 ;  /* 0x0000002d28347220 */ /* 0x040fe20000410000 */
[----:B------:R-:W-:Y:S02]  /*4a70*/  HADD2.F32 R41, -RZ, R50.H0_H0 ;  /* 0x20000032ff297230 */ /* 0x000fe40000004100 */
[-C--:B------:R-:W-:Y:S01]  /*4a80*/  FFMA.FTZ R47, R40, R43.reuse, -R47 ;  /* 0x0000002b282f7223 */ /* 0x080fe2000001082f */
[----:B------:R-:W-:Y:S02]  /*4a90*/  HADD2.F32 R117, -RZ, R117.H0_H0 ;  /* 0x20000075ff757230 */ /* 0x000fe40000004100 */
[----:B------:R-:W-:Y:S01]  /*4aa0*/  FFMA.FTZ R52, R49, R43, R52 ;  /* 0x0000002b31347223 */ /* 0x000fe20000010034 */
[----:B------:R-:W-:Y:S02]  /*4ab0*/  HADD2.F32 R45, -RZ, R107.H0_H0 ;  /* 0x2000006bff2d7230 */ /* 0x000fe40000004100 */
[----:B------:R-:W-:Y:S01]  /*4ac0*/  FFMA.FTZ R119, R42, R115, R119 ;  /* 0x000000732a777223 */ /* 0x000fe20000010077 */
[----:B------:R-:W-:-:S02]  /*4ad0*/  HADD2.F32 R40, -RZ, R44.H0_H0 ;  /* 0x2000002cff287230 */ /* 0x000fc40000004100 */
[CC--:B------:R-:W-:Y:S01]  /*4ae0*/  FMUL.FTZ R49, R41.reuse, R117.reuse ;  /* 0x0000007529317220 */ /* 0x0c0fe20000410000 */
[----:B------:R-:W-:Y:S02]  /*4af0*/  HADD2.F32 R50, -RZ, R50.H1_H1 ;  /* 0x30000032ff327230 */ /* 0x000fe40000004100 */
        /* <DEDUP_REMOVED lines=11> */
[----:B------:R-:W-:-:S02]  /*4bb0*/  F2FP.F16.F32.PACK_AB R40, R47, R46 ;  /* 0x0000002e2f28723e */ /* 0x000fc400000000ff */
[----:B------:R-:W-:Y:S02]  /*4bc0*/  F2FP.F16.F32.PACK_AB R41, R60, R55 ;  /* 0x000000373c29723e */ /* 0x000fe400000000ff */
[----:B------:R-:W-:Y:S01]  /*4bd0*/  F2FP.F16.F32.PACK_AB R46, R44, R49 ;  /* 0x000000312c2e723e */ /* 0x000fe200000000ff */
[----:B------:R-:W-:Y:S01]  /*4be0*/  IMAD.MOV.U32 R44, RZ, RZ, R52 ;  /* 0x000000ffff2c7224 */ /* 0x000fe200078e0034 */
[----:B------:R-:W-:Y:S01]  /*4bf0*/  F2FP.F16.F32.PACK_AB R60, R45, R42 ;  /* 0x0000002a2d3c723e */ /* 0x000fe200000000ff */
[----:B------:R-:W-:Y:S01]  /*4c00*/  IMAD.MOV.U32 R45, RZ, RZ, R53 ;  /* 0x000000ffff2d7224 */ /* 0x000fe200078e0035 */
[----:B------:R-:W-:Y:S01]  /*4c10*/  F2FP.F16.F32.PACK_AB R43, R63, R62 ;  /* 0x0000003e3f2b723e */ /* 0x000fe200000000ff */
[----:B------:R-:W-:Y:S01]  /*4c20*/  IMAD.MOV.U32 R42, RZ, RZ, R46 ;  /* 0x000000ffff2a7224 */ /* 0x000fe200078e002e */
[----:B------:R-:W-:Y:S01]  /*4c30*/  MOV R47, R61 ;  /* 0x0000003d002f7202 */ /* 0x000fe20000000f00 */
[----:B------:R-:W-:-:S07]  /*4c40*/  IMAD.MOV.U32 R46, RZ, RZ, R60 ;  /* 0x000000ffff2e7224 */ /* 0x000fce00078e003c */
.L_x_1000:
[----:B------:R-:W-:Y:S05]  /*4c50*/  BSYNC B1 ;  /* 0x0000000000017941 */ /* 0x000fea0003800000 */
.L_x_999:
[----:B-1----:R4:W-:Y:S01]  /*4c60*/  STG.E.128 desc[UR60][R56.64], R40 ;  /* 0x0000002838007986 */ /* 0x0029e2000c101d3c */
[----:B------:R-:W-:-:S13]  /*4c70*/  ISETP.GE.AND P4, PT, R59, R112, PT ;  /* 0x000000703b00720c */ /* 0x000fda0003f86270 */
[----:B------:R-:W-:Y:S05]  /*4c80*/  @P4 BRA `(.L_x_985) ;  /* 0x00000000008c4947 */ /* 0x000fea0003800000 */
[--C-:B----4-:R-:W-:Y:S02]  /*4c90*/  SHF.R.S32.HI R40, RZ, 0x1f, R59.reuse ;  /* 0x0000001fff287819 */ /* 0x110fe4000001143b */
[----:B------:R-:W-:-:S04]  /*4ca0*/  IADD3 R59, P4, P5, R14, R104, R59 ;  /* 0x000000680e3b7210 */ /* 0x000fc80007d9e03b */
[----:B------:R-:W-:Y:S02]  /*4cb0*/  IADD3.X R58, R3, R58, R40, P4, P5 ;  /* 0x0000003a033a7210 */ /* 0x000fe400027ea428 */
[----:B------:R-:W-:-:S04]  /*4cc0*/  LEA R102, P4, R59, R102, 0x1 ;  /* 0x000000663b667211 */ /* 0x000fc800078808ff */
[----:B------:R-:W-:-:S05]  /*4cd0*/  LEA.HI.X R103, R59, R103, R58, 0x1, P4 ;  /* 0x000000673b677211 */ /* 0x000fca00020f0c3a */
[----:B--2---:R1:W-:Y:S01]  /*4ce0*/  STG.E.128 desc[UR60][R102.64], R44 ;  /* 0x0000002c66007986 */ /* 0x0043e2000c101d3c */
[----:B------:R-:W-:Y:S05]  /*4cf0*/  BRA `(.L_x_985) ;  /* 0x0000000000707947 */ /* 0x000fea0003800000 */
.L_x_968:
[----:B------:R-:W2:Y:S02]  /*4d00*/  LDL R40, [R1+0x7c] ;  /* 0x00007c0001287983 */ /* 0x000ea40000100800 */
[----:B--2---:R-:W-:-:S13]  /*4d10*/  R2UR UR4, R40 ;  /* 0x00000000280472ca */ /* 0x004fda00000e0000 */
[----:B------:R-:W-:-:S06]  /*4d20*/  UISETP.NE.AND UP0, UPT, UR4, 0x3, UPT ;  /* 0x000000030400788c */ /* 0x000fcc000bf05270 */
[----:B------:R-:W-:-:S13]  /*4d30*/  PLOP3.LUT P3, PT, PT, PT, UP0, 0x80, 0x0 ;  /* 0x000000000000781c */ /* 0x000fda0003f6f008 */
[----:B------:R-:W-:Y:S05]  /*4d40*/  @!P3 BRA `(.L_x_1001) ;  /* 0x000000000004b947 */ /* 0x000fea0003800000 */
[----:B------:R-:W-:Y:S01]  /*4d50*/  BPT.TRAP 0x1 ;  /* 0x000000040000795c */ /* 0x000fe20000300000 */
.L_x_1001:
[----:B------:R-:W-:Y:S01]  /*4d60*/  IMAD R95, R2, 0x8, R18 ;  /* 0x00000008025f7824 */ /* 0x000fe200078e0212 */
[----:B------:R-:W-:Y:S01]  /*4d70*/  SHF.L.U32 R110, R23, 0x1f, RZ ;  /* 0x0000001f176e7819 */ /* 0x000fe200000006ff */
[----:B------:R-:W-:Y:S01]  /*4d80*/  IMAD R101, R26, -0x60, R29 ;  /* 0xffffffa01a657824 */ /* 0x000fe200078e021d */
[----:B------:R-:W-:Y:S02]  /*4d90*/  BSSY B1, `(.L_x_1002) ;  /* 0x0000004000017945 */ /* 0x000fe40003800000 */
[----:B------:R-:W0:Y:S02]  /*4da0*/  SYNCS.PHASECHK.TRANS64.TRYWAIT P4, [R95+URZ+0x32490], R110 ;  /* 0x0324906e5f0075a7 */ /* 0x000e24000808017f */
[----:B------:R-:W-:Y:S01]  /*4db0*/  VIMNMX R101, R101, 0x60, PT ;  /* 0x0000006065657848 */ /* 0x000fe20003fe0100 */
[----:B0-----:R-:W-:Y:S06]  /*4dc0*/  @!P4 BRA `(.L_x_1003) ;  /* 0x000001100010c947 */ /* 0x001fec0003800000 */
.L_x_1195:
[----:B------:R-:W-:Y:S05]  /*4dd0*/  BSYNC B1 ;  /* 0x0000000000017941 */ /* 0x000fea0003800000 */
.L_x_1002:
        /* <DEDUP_REMOVED lines=8> */
.L_x_1005:
[----:B------:R-:W-:Y:S05]  /*4e60*/  BSYNC B1 ;  /* 0x0000000000017941 */ /* 0x000fea0003800000 */
.L_x_1004:
[----:B------:R-:W-:Y:S05]  /*4e70*/  @P4 BRA `(.L_x_985) ;  /* 0x0000000000104947 */ /* 0x000fea0003800000 */
[----:B-1----:R-:W1:Y:S04]  /*4e80*/  @!P1 LDS.128 R40, [R108+0x2000] ;  /* 0x002000006c289984 */ /* 0x002e680000000c00 */
[----:B------:R-:W2:Y:S04]  /*4e90*/  @!P2 LDS.128 R44, [R106+0x2000] ;  /* 0x002000006a2ca984 */ /* 0x000ea80000000c00 */
[----:B-1----:R3:W-:Y:S04]  /*4ea0*/  @!P1 STG.E.128 desc[UR60][R48.64], R40 ;  /* 0x0000002830009986 */ /* 0x0027e8000c101d3c */
[----:B--2---:R3:W-:Y:S02]  /*4eb0*/  @!P2 STG.E.128 desc[UR60][R48.64+0x40], R44 ;  /* 0x0000402c3000a986 */ /* 0x0047e4000c101d3c */
.L_x_985:
[----:B------:R-:W-:Y:S05]  /*4ec0*/  BSYNC B0 ;  /* 0x0000000000007941 */ /* 0x000fea0003800000 */
.L_x_967:
[----:B-1234-:R-:W1:Y:S01]  /*4ed0*/  S2R R40, SR_TID.X ;  /* 0x0000000000287919 */ /* 0x01ee620000002100 */
        /* <DEDUP_REMOVED lines=16> */
.L_x_1007:
[----:B------:R-:W-:Y:S05]  /*4fe0*/  BSYNC B0 ;  /* 0x0000000000007941 */ /* 0x000fea0003800000 */
.L_x_1006:
[----:B------:R-:W2:Y:S01]  /*4ff0*/  SYNCS.PHASECHK.TRANS64.TRYWAIT P3, [R95+URZ+0x324b0], R110 ;  /* 0x0324b06e5f0075a7 */ /* 0x000ea2000806017f */
[----:B------:R-:W-:Y:S01]  /*5000*/  ULDC.64 UR56, c[0x0][0x318] ;  /* 0x0000c60000387ab9 */ /* 0x000fe20000000a00 */
[----:B------:R-:W-:Y:S01]  /*5010*/  ULDC.64 UR58, c[0x0][0x308] ;  /* 0x0000c200003a7ab9 */ /* 0x000fe20000000a00 */
[----:B------:R-:W-:Y:S01]  /*5020*/  BSSY B0, `(.L_x_1008) ;  /* 0x0000003000007945 */ /* 0x000fe20003800000 */
[----:B-1----:R-:W-:-:S03]  /*5030*/  IMAD R40, R2, 0x6000, R78 ;  /* 0x0000600002287824 */ /* 0x002fc600078e024e */
[----:B--2---:R-:W-:Y:S05]  /*5040*/  @!P3 BRA `(.L_x_1009) ;  /* 0x0000010c0084b947 */ /* 0x004fea0003800000 */
.L_x_1196:
[----:B------:R-:W-:Y:S05]  /*5050*/  BSYNC B0 ;  /* 0x0000000000007941 */ /* 0x000fea0003800000 */
.L_x_1008:
[----:B------:R-:W-:Y:S01]  /*5060*/  ISETP.GE.AND P3, PT, R19, R101, PT ;  /* 0x000000651300720c */ /* 0x000fe20003f66270 */
[----:B------:R-:W-:Y:S01]  /*5070*/  IMAD.IADD R41, R77, 0x1, R40 ;  /* 0x000000014d297824 */ /* 0x000fe200078e0228 */
[----:B------:R-:W-:Y:S01]  /*5080*/  BSSY B0, `(.L_x_1010) ;  /* 0x0000026000007945 */ /* 0x000fe20003800000 */
[----:B------:R-:W-:Y:S02]  /*5090*/  IMAD R48, R40, 0x2, R24 ;  /* 0x0000000228307824 */ /* 0x000fe400078e0218 */
[----:B------:R-:W-:-:S04]  /*50a0*/  IMAD.WIDE R44, R26, 0x60, R72 ;  /* 0x000000601a2c7825 */ /* 0x000fc800078e0248 */
[----:B------:R-:W-:-:S04]  /*50b0*/  IMAD R49, R41, 0x2, R24 ;  /* 0x0000000229317824 */ /* 0x000fc800078e0218 */
[----:B------:R-:W-:Y:S05]  /*50c0*/  @P3 BRA `(.L_x_1011) ;  /* 0x0000000000843947 */ /* 0x000fea0003800000 */
[----:B------:R-:W-:Y:S01]  /*50d0*/  MOV R40, R30 ;  /* 0x0000001e00287202 */ /* 0x000fe20000000f00 */
[----:B------:R-:W-:Y:S01]  /*50e0*/  IMAD R43, R45, UR56, RZ ;  /* 0x000000382d2b7c24 */ /* 0x000fe2000f8e02ff */
[----:B------:R-:W-:Y:S01]  /*50f0*/  ULDC UR4, c[0x0][0x310] ;  /* 0x0000c40000047ab9 */ /* 0x000fe20000000800 */
        /* <DEDUP_REMOVED lines=30> */
.L_x_1011:
[----:B------:R-:W-:Y:S05]  /*52e0*/  BSYNC B0 ;  /* 0x0000000000007941 */ /* 0x000fea0003800000 */
.L_x_1010:
[----:B------:R-:W-:Y:S01]  /*52f0*/  ISETP.GE.AND P3, PT, R223, R101, PT ;  /* 0x00000065df00720c */ /* 0x000fe20003f66270 */
[----:B------:R-:W-:-:S12]  /*5300*/  BSSY B0, `(.L_x_1012) ;  /* 0x0000025000007945 */ /* 0x000fd80003800000 */
[----:B------:R-:W-:Y:S05]  /*5310*/  @P3 BRA `(.L_x_1013) ;  /* 0x00000000008c3947 */ /* 0x000fea0003800000 */
[----:B--2---:R-:W-:Y:S01]  /*5320*/  IADD3 R43, P3, R44, 0x40, RZ ;  /* 0x000000402c2b7810 */ /* 0x004fe20007f7e0ff */
[----:B------:R-:W-:Y:S01]  /*5330*/  IMAD.MOV.U32 R40, RZ, RZ, R30 ;  /* 0x000000ffff287224 */ /* 0x000fe200078e001e */
[----:B------:R-:W-:Y:S01]  /*5340*/  ULDC UR4, c[0x0][0x310] ;  /* 0x0000c40000047ab9 */ /* 0x000fe20000000800 */
[----:B------:R-:W-:Y:S02]  /*5350*/  IMAD.MOV.U32 R41, RZ, RZ, R92 ;  /* 0x000000ffff297224 */ /* 0x000fe400078e005c */
[----:B------:R-:W-:Y:S02]  /*5360*/  IMAD.X R44, RZ, RZ, R45, P3 ;  /* 0x000000ffff2c7224 */ /* 0x000fe400018e062d */
[----:B------:R-:W-:-:S04]  /*5370*/  IMAD.WIDE.U32 R40, R43, UR56, R40 ;  /* 0x000000382b287c25 */ /* 0x000fc8000f8e0028 */
[----:B------:R-:W-:-:S04]  /*5380*/  IMAD R44, R44, UR56, RZ ;  /* 0x000000382c2c7c24 */ /* 0x000fc8000f8e02ff */
[----:B------:R-:W-:Y:S01]  /*5390*/  IMAD R43, R43, UR57, R44 ;  /* 0x000000392b2b7c24 */ /* 0x000fe2000f8e022c */
[----:B------:R-:W-:-:S04]  /*53a0*/  LEA R44, P3, R40, UR58, 0x1 ;  /* 0x0000003a282c7c11 */ /* 0x000fc8000f8608ff */
[----:B------:R-:W-:-:S04]  /*53b0*/  IADD3 R41, R41, R43, RZ ;  /* 0x0000002b29297210 */ /* 0x000fc80007ffe0ff */
[----:B------:R-:W-:Y:S02]  /*53c0*/  LEA.HI.X R45, R40, UR59, R41, 0x1, P3 ;  /* 0x0000003b282d7c11 */ /* 0x000fe400098f0c29 */
        /* <DEDUP_REMOVED lines=24> */
.L_x_1013:
[----:B------:R-:W-:Y:S05]  /*5550*/  BSYNC B0 ;  /* 0x0000000000007941 */ /* 0x000fea0003800000 */
.L_x_1012:
        /* <DEDUP_REMOVED lines=8> */
[----:B------:R-:W-:-:S02]  /*55e0*/  VIADD R2, R2, 0x1 ;  /* 0x0000000102027836 */ /* 0x000fc40000000000 */
[----:B01----:R-:W-:-:S03]  /*55f0*/  @!P4 VIADD R95, R95, 0x324c0 ;  /* 0x000324c05f5fc836 */ /* 0x003fc60000000000 */
[C---:B------:R-:W-:Y:S02]  /*5600*/  ISETP.NE.AND P3, PT, R2.reuse, 0x2, PT ;  /* 0x000000020200780c */ /* 0x040fe40003f65270 */
[----:B------:R-:W-:Y:S02]  /*5610*/  @!P4 PRMT R95, RZ, 0x654, R95 ;  /* 0x00000654ff5fc816 */ /* 0x000fe4000000005f */
[----:B--23--:R-:W-:Y:S02]  /*5620*/  SEL R40, RZ, 0x1, P3 ;  /* 0x00000001ff287807 */ /* 0x00cfe40001800000 */
        /* <DEDUP_REMOVED lines=9> */
.L_x_962:
[----:B------:R-:W-:Y:S02]  /*56c0*/  ISETP.GE.AND P2, PT, R199, 0x1, PT ;  /* 0x00000001c700780c */ /* 0x000fe40003f46270 */
[----:B------:R-:W-:Y:S02]  /*56d0*/  CS2R R6, SRZ ;  /* 0x0000000000067805 */ /* 0x000fe4000001ff00 */
[----:B------:R-:W-:Y:S02]  /*56e0*/  PLOP3.LUT P1, PT, PT, PT, PT, 0x80, 0x0 ;  /* 0x000000000000781c */ /* 0x000fe40003f2f070 */
        /* <DEDUP_REMOVED lines=36> */
[----:B----4-:R-:W-:Y:S02]  /*5930*/  CS2R R94, SRZ ;  /* 0x00000000005e7805 */ /* 0x010fe4000001ff00 */
        /* <DEDUP_REMOVED lines=24> */
[----:B------:R-:W-:Y:S01]  /*5ac0*/  MOV R24, RZ ;  /* 0x000000ff00187202 */ /* 0x000fe20000000f00 */
[----:B------:R-:W-:Y:S01]  /*5ad0*/  IMAD.MOV.U32 R31, RZ, RZ, RZ ;  /* 0x000000ffff1f7224 */ /* 0x000fe200078e00ff */
[----:B------:R-:W-:Y:S01]  /*5ae0*/  CS2R R10, SRZ ;  /* 0x00000000000a7805 */ /* 0x000fe2000001ff00 */
[----:B------:R-:W-:-:S02]  /*5af0*/  IMAD.MOV.U32 R29, RZ, RZ, RZ ;  /* 0x000000ffff1d7224 */ /* 0x000fc400078e00ff */
[----:B------:R-:W-:Y:S02]  /*5b00*/  IMAD.MOV.U32 R27, RZ, RZ, RZ ;  /* 0x000000ffff1b7224 */ /* 0x000fe400078e00ff */
[----:B------:R-:W-:Y:S01]  /*5b10*/  IMAD.MOV.U32 R9, RZ, RZ, RZ ;  /* 0x000000ffff097224 */ /* 0x000fe200078e00ff */
[----:B------:R-:W-:Y:S06]  /*5b20*/  @P0 BRA `(.L_x_1015) ;  /* 0x00000000000c0947 */ /* 0x000fec0003800000 */
[----:B------:R-:W0:Y:S01]  /*5b30*/  FENCE.VIEW.ASYNC.G ;  /* 0x00000000000073c6 */ /* 0x000e220000000100 */
[----:B------:R-:W-:Y:S05]  /*5b40*/  WARPSYNC.ALL ;  /* 0x0000000000007948 */ /* 0x000fea0003800000 */
[----:B0-----:R-:W-:Y:S06]  /*5b50*/  BAR.ARV 0xc, 0x120 ;  /* 0x0304800000007b1d */ /* 0x001fec0000002000 */
.L_x_1015:
[----:B------:R-:W-:Y:S01]  /*5b60*/  IMAD.MOV.U32 R25, RZ, RZ, RZ ;  /* 0x000000ffff197224 */ /* 0x000fe200078e00ff */
[----:B------:R-:W-:Y:S01]  /*5b70*/  MOV R8, RZ ;  /* 0x000000ff00087202 */ /* 0x000fe20000000f00 */
[----:B------:R-:W-:Y:S06]  /*5b80*/  @!P2 BRA `(.L_x_1016) ;  /* 0x000000800024a947 */ /* 0x000fec0003800000 */
[----:B------:R-:W-:-:S03]  /*5b90*/  UMOV UR4, 0xffffffff ;  /* 0xffffffff00047882 */ /* 0x000fc60000000000 */
[----:B------:R-:W-:Y:S05]  /*5ba0*/  BRA.DIV UR4, `(.L_x_1017) ;  /* 0x0000010204c07947 */ /* 0x000fea000b800000 */
[----:B------:R0:W1:Y:S02]  /*5bb0*/  SHFL.IDX PT, R14, R232, RZ, 0x1f ;  /* 0x00001fffe80e7589 */ /* 0x00006400000e0000 */
.L_x_1199:
[----:B------:R-:W-:Y:S01]  /*5bc0*/  VIADD R24, R18, 0x18400 ;  /* 0x0001840012187836 */ /* 0x000fe20000000000 */
[----:B-1----:R-:W-:Y:S01]  /*5bd0*/  LEA.HI R0, R14, R14, RZ, 0x1 ;  /* 0x0000000e0e007211 */ /* 0x002fe200078f08ff */
[----:B------:R-:W-:Y:S03]  /*5be0*/  BSSY B6, `(.L_x_1018) ;  /* 0x0000015000067945 */ /* 0x000fe60003800000 */
[----:B------:R-:W-:Y:S02]  /*5bf0*/  LOP3.LUT P0, RZ, R24, 0x1bf, RZ, 0xc0, !PT ;  /* 0x000001bf18ff7812 */ /* 0x000fe4000780c0ff */
[----:B------:R-:W-:-:S05]  /*5c00*/  LOP3.LUT R35, R0, 0xffffe, RZ, 0xc0, !PT ;  /* 0x000ffffe00237812 */ /* 0x000fca00078ec0ff */
[----:B------:R-:W-:-:S06]  /*5c10*/  IMAD.IADD R35, R14, 0x1, -R35 ;  /* 0x000000010e237824 */ /* 0x000fcc00078e0a23 */
[----:B------:R-:W-:Y:S05]  /*5c20*/  @!P0 BRA `(.L_x_1019) ;  /* 0x0000000000408947 */ /* 0x000fea0003800000 */
        /* <DEDUP_REMOVED lines=16> */
.L_x_1019:
[----:B------:R-:W-:Y:S05]  /*5d30*/  BSYNC B6 ;  /* 0x0000000000067941 */ /* 0x000fea0003800000 */
.L_x_1018:
        /* <DEDUP_REMOVED lines=12> */
.L_x_1023:
[----:B--2---:R2:W3:Y:S02]  /*5e00*/  SYNCS.PHASECHK.TRANS64.TRYWAIT P0, [R18+URZ+0x32400], R3 ;  /* 0x03240003120075a7 */ /* 0x0044e4000800017f */
[----:B---3--:R-:W-:Y:S05]  /*5e10*/  @!P0 NANOSLEEP.SYNCS 0x989680 ;  /* 0x009896800000895d */ /* 0x008fea0003900000 */
[----:B------:R-:W3:Y:S02]  /*5e20*/  @!P0 SYNCS.PHASECHK.TRANS64 P0, [R18+URZ+0x32400], R3 ;  /* 0x03240003120085a7 */ /* 0x000ee4000800007f */
[----:B---3--:R-:W-:Y:S05]  /*5e30*/  @!P0 BRA `(.L_x_1023) ;  /* 0xfffffffc00f08947 */ /* 0x008fea000383ffff */
.L_x_1022:
[----:B------:R-:W-:Y:S05]  /*5e40*/  BSYNC B0 ;  /* 0x0000000000007941 */ /* 0x000fea0003800000 */
.L_x_1021:
[----:B------:R-:W-:Y:S05]  /*5e50*/  BRA `(.L_x_1024) ;  /* 0x00000020006c7947 */ /* 0x000fea0003800000 */
.L_x_1020:
[----:B-----5:R-:W-:Y:S01]  /*5e60*/  SHF.R.S32.HI R0, RZ, 0x1f, R28 ;  /* 0x0000001fff007819 */ /* 0x020fe2000001141c */
[----:B------:R-:W-:Y:S01]  /*5e70*/  ULDC.64 UR4, c[0x0][0x3d8] ;  /* 0x0000f60000047ab9 */ /* 0x000fe20000000a00 */
[----:B------:R-:W-:Y:S01]  /*5e80*/  ULDC.64 UR6, c[0x0][0x3e8] ;  /* 0x0000fa0000067ab9 */ /* 0x000fe20000000a00 */
[----:B------:R-:W-:Y:S01]  /*5e90*/  LOP3.LUT P0, RZ, R24, 0x3ff, RZ, 0xc0, !PT ;  /* 0x000003ff18ff7812 */ /* 0x000fe2000780c0ff */
[----:B------:R-:W-:Y:S01]  /*5ea0*/  IMAD.WIDE.U32 R4, R28, UR4, RZ ;  /* 0x000000041c047c25 */ /* 0x000fe2000f8e00ff */
[----:B------:R-:W-:Y:S03]  /*5eb0*/  BSSY B6, `(.L_x_1025) ;  /* 0x0000031000067945 */ /* 0x000fe60003800000 */
[C---:B------:R-:W-:Y:S02]  /*5ec0*/  IMAD R3, R0.reuse, UR4, RZ ;  /* 0x0000000400037c24 */ /* 0x040fe4000f8e02ff */
[----:B------:R-:W-:-:S02]  /*5ed0*/  IMAD R7, R0, UR6, RZ ;  /* 0x0000000600077c24 */ /* 0x000fc4000f8e02ff */
[----:B------:R-:W-:Y:S02]  /*5ee0*/  IMAD.SHL.U32 R24, R227, 0x4, RZ ;  /* 0x00000004e3187824 */ /* 0x000fe400078e00ff */
[C---:B------:R-:W-:Y:S01]  /*5ef0*/  IMAD R3, R28.reuse, UR5, R3 ;  /* 0x000000051c037c24 */ /* 0x040fe2000f8e0203 */
[----:B------:R-:W-:Y:S01]  /*5f00*/  ULDC.64 UR4, c[0x0][0x3c8] ;  /* 0x0000f20000047ab9 */ /* 0x000fe20000000a00 */
[----:B------:R-:W-:Y:S01]  /*5f10*/  IMAD R31, R28, UR7, R7 ;  /* 0x000000071c1f7c24 */ /* 0x000fe2000f8e0207 */
[----:B------:R-:W-:Y:S01]  /*5f20*/  IADD3 R0, P3, R24, R4, RZ ;  /* 0x0000000418007210 */ /* 0x000fe20007f7e0ff */
[----:B------:R-:W-:Y:S01]  /*5f30*/  IMAD.WIDE.U32 R6, R28, UR6, RZ ;  /* 0x000000061c067c25 */ /* 0x000fe2000f8e00ff */
[----:B------:R-:W-:Y:S01]  /*5f40*/  SHF.R.S32.HI R10, RZ, 0x1f, R24 ;  /* 0x0000001fff0a7819 */ /* 0x000fe20000011418 */
[----:B------:R-:W-:Y:S01]  /*5f50*/  ULDC.64 UR6, c[0x0][0x3e0] ;  /* 0x0000f80000067ab9 */ /* 0x000fe20000000a00 */
[----:B------:R-:W-:Y:S01]  /*5f60*/  LEA R28, P2, R4, UR4, 0x1 ;  /* 0x00000004041c7c11 */ /* 0x000fe2000f8408ff */
[----:B------:R-:W-:Y:S01]  /*5f70*/  IMAD.IADD R9, R3, 0x1, R5 ;  /* 0x0000000103097824 */ /* 0x000fe200078e0205 */
[----:B------:R-:W-:Y:S01]  /*5f80*/  IADD3 R8, P4, R24, R6, RZ ;  /* 0x0000000618087210 */ /* 0x000fe20007f9e0ff */
[----:B------:R-:W-:Y:S01]  /*5f90*/  IMAD.IADD R31, R31, 0x1, R7 ;  /* 0x000000011f1f7824 */ /* 0x000fe200078e0207 */
[----:B------:R-:W-:Y:S01]  /*5fa0*/  IADD3 R5, P1, R16, R4, RZ ;  /* 0x0000000410057210 */ /* 0x000fe20007f3e0ff */
[--C-:B------:R-:W-:Y:S01]  /*5fb0*/  IMAD.X R3, R10, 0x1, R9.reuse, P3 ;  /* 0x000000010a037824 */ /* 0x100fe200018e0609 */
[----:B------:R-:W-:Y:S01]  /*5fc0*/  LEA.HI.X R29, R4, UR5, R9, 0x1, P2 ;  /* 0x00000005041d7c11 */ /* 0x000fe200090f0c09 */
[----:B------:R-:W-:Y:S01]  /*5fd0*/  IMAD.X R7, R10, 0x1, R31, P4 ;  /* 0x000000010a077824 */ /* 0x000fe200020e061f */
[----:B------:R-:W-:-:S02]  /*5fe0*/  LEA R26, P2, R0, UR4, 0x1 ;  /* 0x00000004001a7c11 */ /* 0x000fc4000f8408ff */
[C---:B------:R-:W-:Y:S02]  /*5ff0*/  IADD3.X R4, R17.reuse, R9, RZ, P1, !PT ;  /* 0x0000000911047210 */ /* 0x040fe40000ffe4ff */
[----:B------:R-:W-:Y:S02]  /*6000*/  LEA.HI.X R27, R0, UR5, R3, 0x1, P2 ;  /* 0x00000005001b7c11 */ /* 0x000fe400090f0c03 */
[----:B------:R-:W-:Y:S02]  /*6010*/  IADD3 R0, P3, R16, R6, RZ ;  /* 0x0000000610007210 */ /* 0x000fe40007f7e0ff */
[----:B------:R-:W-:Y:S02]  /*6020*/  LEA R30, P2, R6, UR6, 0x1 ;  /* 0x00000006061e7c11 */ /* 0x000fe4000f8408ff */
[----:B------:R-:W-:Y:S01]  /*6030*/  LEA R40, P5, R8, UR6, 0x1 ;  /* 0x0000000608287c11 */ /* 0x000fe2000f8a08ff */
[----:B------:R-:W-:Y:S01]  /*6040*/  IMAD.X R3, R17, 0x1, R31, P3 ;  /* 0x0000000111037824 */ /* 0x000fe200018e061f */
[----:B------:R-:W-:-:S02]  /*6050*/  LEA R36, P4, R5, UR4, 0x1 ;  /* 0x0000000405247c11 */ /* 0x000fc4000f8808ff */
        /* <DEDUP_REMOVED lines=13> */
[----:B------:R-:W-:Y:S01]  /*6130*/  MOV R10, UR6 ;  /* 0x00000006000a7c02 */ /* 0x000fe20008000f00 */
[----:B------:R-:W-:Y:S02]  /*6140*/  IMAD.U32 R6, RZ, RZ, UR4 ;  /* 0x00000004ff067e24 */ /* 0x000fe4000f8e00ff */
[----:B------:R-:W-:-:S02]  /*6150*/  IMAD.U32 R7, RZ, RZ, UR5 ;  /* 0x00000005ff077e24 */ /* 0x000fc4000f8e00ff */
[----:B------:R-:W-:Y:S02]  /*6160*/  IMAD.U32 R11, RZ, RZ, UR7 ;  /* 0x00000007ff0b7e24 */ /* 0x000fe4000f8e00ff */
[----:B------:R-:W-:Y:S02]  /*6170*/  IMAD.MOV.U32 R8, RZ, RZ, 0x70 ;  /* 0x00000070ff087424 */ /* 0x000fe400078e00ff */
[----:B------:R-:W-:Y:S02]  /*6180*/  IMAD.MOV.U32 R12, RZ, RZ, 0x1 ;  /* 0x00000001ff0c7424 */ /* 0x000fe400078e00ff */
[----:B-1----:R-:W-:-:S07]  /*6190*/  IMAD.MOV.U32 R13, RZ, RZ, RZ ;  /* 0x000000ffff0d7224 */ /* 0x002fce00078e00ff */
[----:B------:R-:W-:-:S07]  /*61a0*/  LEPC R20, `(.L_x_1026) ;  /* 0x000000001014794e */ /* 0x000fce0000000000 */
[----:B0-2---:R-:W-:Y:S05]  /*61b0*/  CALL.ABS.NOINC R14 ;  /* 0x000000000e007343 */ /* 0x005fea0003c00000 */
.L_x_1026:
[----:B------:R-:W-:Y:S05]  /*61c0*/  BSYNC B6 ;  /* 0x0000000000067941 */ /* 0x000fea0003800000 */
.L_x_1025:
        /* <DEDUP_REMOVED lines=34> */
.L_x_1030:
[----:B------:R-:W-:Y:S05]  /*63f0*/  BSYNC B1 ;  /* 0x0000000000017941 */ /* 0x000fea0003800000 */
.L_x_1029:
[----:B------:R-:W-:-:S03]  /*6400*/  UMOV UR4, 0xffffffff ;  /* 0xffffffff00047882 */ /* 0x000fc60000000000 */
[----:B------:R-:W-:Y:S05]  /*6410*/  BRA.DIV UR4, `(.L_x_1031) ;  /* 0x000000fa04cc7947 */ /* 0x000fea000b800000 */
.L_x_1202:
[----:B------:R-:W-:-:S03]  /*6420*/  UMOV UR4, 0xffffffff ;  /* 0xffffffff00047882 */ /* 0x000fc60000000000 */
[----:B------:R-:W-:Y:S05]  /*6430*/  BRA.DIV UR4, `(.L_x_1032) ;  /* 0x000000fa04ec7947 */ /* 0x000fea000b800000 */
.L_x_1205:
[----:B------:R-:W-:-:S03]  /*6440*/  UMOV UR4, 0xffffffff ;  /* 0xffffffff00047882 */ /* 0x000fc60000000000 */
[----:B------:R-:W-:Y:S05]  /*6450*/  BRA.DIV UR4, `(.L_x_1033) ;  /* 0x000000fe040c7947 */ /* 0x000fea000b800000 */
.L_x_1208:
[----:B------:R-:W-:-:S03]  /*6460*/  UMOV UR4, 0xffffffff ;  /* 0xffffffff00047882 */ /* 0x000fc60000000000 */
[----:B------:R-:W-:Y:S05]  /*6470*/  BRA.DIV UR4, `(.L_x_1034) ;  /* 0x000000fe042c7947 */ /* 0x000fea000b800000 */
.L_x_1211:
[----:B------:R-:W2:Y:S01]  /*6480*/  SYNCS.PHASECHK.TRANS64.TRYWAIT P1, [R18+URZ+0x32400], R25 ;  /* 0x03240019120075a7 */ /* 0x000ea2000802017f */
[----:B------:R-:W-:Y:S01]  /*6490*/  LOP3.LUT P2, RZ, R228, 0x4, RZ, 0xc0, !PT ;  /* 0x00000004e4ff7812 */ /* 0x000fe2000784c0ff */
[----:B------:R-:W-:Y:S01]  /*64a0*/  IMAD R3, R217, 0x200, R10 ;  /* 0x00000200d9037824 */ /* 0x000fe200078e020a */
[--C-:B-----5:R-:W-:Y:S01]  /*64b0*/  SHF.R.U64 R33, R8, 0x10, R9.reuse ;  /* 0x0000001008217819 */ /* 0x120fe20000001209 */
[----:B------:R-:W-:Y:S01]  /*64c0*/  IMAD.MOV.U32 R30, RZ, RZ, R8 ;  /* 0x000000ffff1e7224 */ /* 0x000fe200078e0008 */
[----:B------:R-:W-:Y:S01]  /*64d0*/  SHF.R.U32.HI R12, RZ, 0x10, R9 ;  /* 0x00000010ff0c7819 */ /* 0x000fe20000011609 */
[----:B------:R-:W-:Y:S01]  /*64e0*/  IMAD R8, R3, 0x2, R18 ;  /* 0x0000000203087824 */ /* 0x000fe200078e0212 */
[----:B------:R-:W-:Y:S01]  /*64f0*/  SHF.R.U64 R36, R4, 0x10, R5 ;  /* 0x0000001004247819 */ /* 0x000fe20000001205 */
[----:B------:R-:W-:Y:S01]  /*6500*/  IMAD.MOV.U32 R11, RZ, RZ, R9 ;  /* 0x000000ffff0b7224 */ /* 0x000fe200078e0009 */
[--C-:B------:R-:W-:Y:S01]  /*6510*/  SHF.R.U32.HI R14, RZ, 0x10, R5.reuse ;  /* 0x00000010ff0e7819 */ /* 0x100fe20000011605 */
[----:B------:R-:W-:Y:S01]  /*6520*/  IMAD.MOV.U32 R9, RZ, RZ, R5 ;  /* 0x000000ffff097224 */ /* 0x000fe200078e0005 */
[----:B------:R-:W-:Y:S01]  /*6530*/  MOV R10, R21 ;  /* 0x00000015000a7202 */ /* 0x000fe20000000f00 */
[----:B------:R-:W-:Y:S01]  /*6540*/  IMAD.MOV.U32 R31, RZ, RZ, R20 ;  /* 0x000000ffff1f7224 */ /* 0x000fe200078e0014 */
[--C-:B------:R-:W-:Y:S01]  /*6550*/  SHF.R.U64 R34, R20, 0x10, R21.reuse ;  /* 0x0000001014227819 */ /* 0x100fe20000001215 */
[----:B-1----:R-:W-:Y:S01]  /*6560*/  IMAD.MOV.U32 R27, RZ, RZ, R4 ;  /* 0x000000ffff1b7224 */ /* 0x002fe200078e0004 */
        /* <DEDUP_REMOVED lines=17> */
.L_x_1212:
[----:B------:R-:W-:Y:S05]  /*6680*/  BSYNC B1 ;  /* 0x0000000000017941 */ /* 0x000fea0003800000 */
.L_x_1035:
[----:B------:R-:W-:Y:S01]  /*6690*/  BSSY B1, `(.L_x_1037) ;  /* 0x0000057000017945 */ /* 0x000fe20003800000 */
[----:B------:R-:W-:-:S03]  /*66a0*/  PRMT R37, R37, 0x5410, R6 ;  /* 0x0000541025257816 */ /* 0x000fc60000000006 */
[----:B------:R-:W-:Y:S05]  /*66b0*/  @P0 BRA `(.L_x_1038) ;  /* 0x0000000400500947 */ /* 0x000fea0003800000 */
[----:B------:R-:W2:Y:S01]  /*66c0*/  LDC R5, c[0x0][0x3d4] ;  /* 0x0000f500ff057b82 */ /* 0x000ea20000000800 */
[C---:B------:R-:W-:Y:S01]  /*66d0*/  VIADD R4, R24.reuse, 0x10 ;  /* 0x0000001018047836 */ /* 0x040fe20000000000 */
[----:B------:R-:W-:Y:S01]  /*66e0*/  BSSY B2, `(.L_x_1039) ;  /* 0x000002a000027945 */ /* 0x000fe20003800000 */
[----:B--2---:R-:W-:-:S03]  /*66f0*/  ISETP.GE.AND P0, PT, R24, R5, PT ;  /* 0x000000051800720c */ /* 0x004fc60003f06270 */
[----:B------:R-:W-:-:S10]  /*6700*/  ISETP.GE.AND P1, PT, R4, R5, PT ;  /* 0x000000050400720c */ /* 0x000fd40003f26270 */
[----:B------:R-:W-:Y:S05]  /*6710*/  @P0 BRA `(.L_x_1040) ;  /* 0x0000000000980947 */ /* 0x000fea0003800000 */
[----:B------:R-:W2:Y:S01]  /*6720*/  LDS.128 R4, [R8+0x18400] ;  /* 0x0184000008047984 */ /* 0x000ea20000000c00 */
[----:B------:R-:W-:Y:S02]  /*6730*/  HADD2.F32 R15, -RZ, R27.H0_H0 ;  /* 0x2000001bff0f7230 */ /* 0x000fe40000004100 */
[----:B------:R-:W-:Y:S02]  /*6740*/  HADD2.F32 R13, -RZ, R30.H0_H0 ;  /* 0x2000001eff0d7230 */ /* 0x000fe40000004100 */
[----:B------:R-:W-:Y:S02]  /*6750*/  HADD2.F32 R14, -RZ, R33.H0_H0 ;  /* 0x20000021ff0e7230 */ /* 0x000fe40000004100 */
[----:B------:R-:W-:Y:S02]  /*6760*/  HADD2.F32 R20, -RZ, R36.H0_H0 ;  /* 0x20000024ff147230 */ /* 0x000fe40000004100 */
[--C-:B--2---:R-:W-:Y:S02]  /*6770*/  HADD2.F32 R9, -RZ, R4.reuse.H0_H0 ;  /* 0x20000004ff097230 */ /* 0x104fe40000004100 */
[----:B------:R-:W-:-:S02]  /*6780*/  HADD2.F32 R4, -RZ, R4.H1_H1 ;  /* 0x30000004ff047230 */ /* 0x000fc40000004100 */
[--C-:B------:R-:W-:Y:S02]  /*6790*/  HADD2.F32 R10, -RZ, R5.reuse.H0_H0 ;  /* 0x20000005ff0a7230 */ /* 0x100fe40000004100 */
[----:B------:R-:W-:Y:S02]  /*67a0*/  HADD2.F32 R5, -RZ, R5.H1_H1 ;  /* 0x30000005ff057230 */ /* 0x000fe40000004100 */
[C---:B------:R-:W-:Y:S01]  /*67b0*/  FMUL.FTZ R26, R4.reuse, R15 ;  /* 0x0000000f041a7220 */ /* 0x040fe20000410000 */
[-C--:B------:R-:W-:Y:S01]  /*67c0*/  FMUL.FTZ R4, R4, R13.reuse ;  /* 0x0000000d04047220 */ /* 0x080fe20000410000 */
[--C-:B------:R-:W-:Y:S02]  /*67d0*/  HADD2.F32 R11, -RZ, R6.reuse.H0_H0 ;  /* 0x20000006ff0b7230 */ /* 0x100fe40000004100 */
[----:B------:R-:W-:Y:S02]  /*67e0*/  HADD2.F32 R12, -RZ, R7.H0_H0 ;  /* 0x20000007ff0c7230 */ /* 0x000fe40000004100 */
[----:B------:R-:W-:Y:S01]  /*67f0*/  FMUL.FTZ R21, R5, R20 ;  /* 0x0000001405157220 */ /* 0x000fe20000410000 */
[C---:B------:R-:W-:Y:S01]  /*6800*/  FFMA.FTZ R26, R9.reuse, R13, -R26 ;  /* 0x0000000d091a7223 */ /* 0x040fe2000001081a */
[----:B------:R-:W-:Y:S01]  /*6810*/  FFMA.FTZ R15, R9, R15, R4 ;  /* 0x0000000f090f7223 */ /* 0x000fe20000010004 */
[----:B-1----:R-:W-:Y:S01]  /*6820*/  FMUL.FTZ R25, R5, R14 ;  /* 0x0000000e05197220 */ /* 0x002fe20000410000 */
        /* <DEDUP_REMOVED lines=10> */
[----:B------:R-:W-:Y:S01]  /*68d0*/  FMUL.FTZ R25, R7, R13 ;  /* 0x0000000d07197220 */ /* 0x000fe20000410000 */
[----:B------:R-:W-:Y:S01]  /*68e0*/  FFMA.FTZ R6, R11, R4, -R14 ;  /* 0x000000040b067223 */ /* 0x000fe2000001080e */
[----:B------:R-:W-:Y:S01]  /*68f0*/  FMUL.FTZ R28, R7, R5 ;  /* 0x00000005071c7220 */ /* 0x000fe20000410000 */
        /* <DEDUP_REMOVED lines=8> */
.L_x_1040:
[----:B------:R-:W-:Y:S05]  /*6980*/  BSYNC B2 ;  /* 0x0000000000027941 */ /* 0x000fea0003800000 */
.L_x_1039:
[----:B------:R-:W-:Y:S05]  /*6990*/  @P1 BRA `(.L_x_1038) ;  /* 0x0000000000981947 */ /* 0x000fea0003800000 */
[----:B--2---:R-:W2:Y:S01]  /*69a0*/  LDS.128 R4, [R3] ;  /* 0x0000000003047984 */ /* 0x004ea20000000c00 */
        /* <DEDUP_REMOVED lines=37> */
.L_x_1038:
[----:B------:R-:W-:Y:S05]  /*6c00*/  BSYNC B1 ;  /* 0x0000000000017941 */ /* 0x000fea0003800000 */
.L_x_1037:
[----:B------:R-:W-:-:S13]  /*6c10*/  ISETP.GE.AND P0, PT, R223, R32, PT ;  /* 0x00000020df00720c */ /* 0x000fda0003f06270 */
[----:B------:R-:W-:Y:S05]  /*6c20*/  @P0 BRA `(.L_x_1041) ;  /* 0x0000001000d40947 */ /* 0x000fea0003800000 */
[----:B--23--:R-:W2:Y:S01]  /*6c30*/  LDC R5, c[0x0][0x3d4] ;  /* 0x0000f500ff057b82 */ /* 0x00cea20000000800 */
        /* <DEDUP_REMOVED lines=8> */
[--C-:B------:R-:W-:Y:S02]  /*6cc0*/  HADD2.F32 R26, -RZ, R36.reuse.H0_H0 ;  /* 0x20000024ff1a7230 */ /* 0x100fe40000004100 */
[----:B------:R-:W-:Y:S02]  /*6cd0*/  HADD2.F32 R24, -RZ, R33.H0_H0 ;  /* 0x20000021ff187230 */ /* 0x000fe40000004100 */
[----:B-1----:R-:W-:Y:S02]  /*6ce0*/  HADD2.F32 R25, -RZ, R27.H1_H1 ;  /* 0x3000001bff197230 */ /* 0x002fe40000004100 */
[----:B------:R-:W-:-:S02]  /*6cf0*/  HADD2.F32 R28, -RZ, R36.H1_H1 ;  /* 0x30000024ff1c7230 */ /* 0x000fc40000004100 */
[--C-:B--2---:R-:W-:Y:S02]  /*6d00*/  HADD2.F32 R9, -RZ, R4.reuse.H0_H0 ;  /* 0x20000004ff097230 */ /* 0x104fe40000004100 */
[----:B------:R-:W-:Y:S02]  /*6d10*/  HADD2.F32 R4, -RZ, R4.H1_H1 ;  /* 0x30000004ff047230 */ /* 0x000fe40000004100 */
[--C-:B------:R-:W-:Y:S02]  /*6d20*/  HADD2.F32 R10, -RZ, R5.reuse.H0_H0 ;  /* 0x20000005ff0a7230 */ /* 0x100fe40000004100 */
[----:B------:R-:W-:Y:S02]  /*6d30*/  HADD2.F32 R5, -RZ, R5.H1_H1 ;  /* 0x30000005ff057230 */ /* 0x000fe40000004100 */
[-C--:B------:R-:W-:Y:S01]  /*6d40*/  FMUL.FTZ R14, R21, R4.reuse ;  /* 0x00000004150e7220 */ /* 0x080fe20000410000 */
[----:B------:R-:W-:Y:S01]  /*6d50*/  FMUL.FTZ R20, R15, R4 ;  /* 0x000000040f147220 */ /* 0x000fe20000410000 */
[----:B------:R-:W-:-:S02]  /*6d60*/  HADD2.F32 R11, -RZ, R6.H0_H0 ;  /* 0x20000006ff0b7230 */ /* 0x000fc40000004100 */
[----:B------:R-:W-:Y:S01]  /*6d70*/  FMUL.FTZ R13, R26, R5 ;  /* 0x000000051a0d7220 */ /* 0x000fe20000410000 */
[----:B------:R-:W-:Y:S01]  /*6d80*/  FFMA.FTZ R4, R15, R9, -R14 ;  /* 0x000000090f047223 */ /* 0x000fe2000001080e */
[--C-:B------:R-:W-:Y:S02]  /*6d90*/  HADD2.F32 R12, -RZ, R7.reuse.H0_H0 ;  /* 0x20000007ff0c7230 */ /* 0x100fe40000004100 */
[C---:B------:R-:W-:Y:S01]  /*6da0*/  FMUL.FTZ R15, R24.reuse, R5 ;  /* 0x00000005180f7220 */ /* 0x040fe20000410000 */
[----:B------:R-:W-:Y:S02]  /*6db0*/  HADD2.F32 R6, -RZ, R6.H1_H1 ;  /* 0x30000006ff067230 */ /* 0x000fe40000004100 */
[----:B------:R-:W-:Y:S01]  /*6dc0*/  FFMA.FTZ R9, R21, R9, R20 ;  /* 0x0000000915097223 */ /* 0x000fe20000010014 */
[----:B------:R-:W-:Y:S02]  /*6dd0*/  HADD2.F32 R7, -RZ, R7.H1_H1 ;  /* 0x30000007ff077230 */ /* 0x000fe40000004100 */
[----:B------:R-:W-:Y:S01]  /*6de0*/  FFMA.FTZ R5, R24, R10, -R13 ;  /* 0x0000000a18057223 */ /* 0x000fe2000001080d */
[----:B------:R-:W-:-:S02]  /*6df0*/  HADD2.F32 R21, -RZ, R30.H1_H1 ;  /* 0x3000001eff157230 */ /* 0x000fc40000004100 */
[----:B------:R-:W-:Y:S01]  /*6e00*/  FFMA.FTZ R10, R26, R10, R15 ;  /* 0x0000000a1a0a7223 */ /* 0x000fe2000001000f */
[----:B------:R-:W-:Y:S02]  /*6e10*/  HADD2.F32 R24, -RZ, R33.H1_H1 ;  /* 0x30000021ff187230 */ /* 0x000fe40000004100 */
[-C--:B------:R-:W-:Y:S01]  /*6e20*/  FMUL.FTZ R14, R25, R6.reuse ;  /* 0x00000006190e7220 */ /* 0x080fe20000410000 */
[-C--:B------:R-:W-:Y:S01]  /*6e30*/  FMUL.FTZ R13, R28, R7.reuse ;  /* 0x000000071c0d7220 */ /* 0x080fe20000410000 */
[----:B------:R-:W-:Y:S01]  /*6e40*/  FMUL.FTZ R20, R21, R6 ;  /* 0x0000000615147220 */ /* 0x000fe20000410000 */
[----:B------:R-:W-:Y:S01]  /*6e50*/  F2FP.F16.F32.PACK_AB R4, R9, R4 ;  /* 0x000000040904723e */ /* 0x000fe200000000ff */
        /* <DEDUP_REMOVED lines=8> */
[----:B------:R2:W-:Y:S02]  /*6ee0*/  STS.128 [R8+0x1a400], R4 ;  /* 0x01a4000408007388 */ /* 0x0005e40000000c00 */
.L_x_1043:
[----:B------:R-:W-:Y:S05]  /*6ef0*/  BSYNC B1 ;  /* 0x0000000000017941 */ /* 0x000fea0003800000 */
.L_x_1042:
[----:B------:R-:W-:Y:S05]  /*6f00*/  @P1 BRA `(.L_x_1041) ;  /* 0x00000010001c1947 */ /* 0x000fea0003800000 */
[----:B--2---:R-:W2:Y:S01]  /*6f10*/  LDS.128 R4, [R3+0x2000] ;  /* 0x0020000003047984 */ /* 0x004ea20000000c00 */
[----:B------:R-:W-:Y:S02]  /*6f20*/  HADD2.F32 R14, -RZ, R31.H0_H0 ;  /* 0x2000001fff0e7230 */ /* 0x000fe40000004100 */
[----:B------:R-:W-:Y:S02]  /*6f30*/  HADD2.F32 R20, -RZ, R29.H0_H0 ;  /* 0x2000001dff147230 */ /* 0x000fe40000004100 */
[----:B-1----:R-:W-:Y:S02]  /*6f40*/  HADD2.F32 R25, -RZ, R37.H0_H0 ;  /* 0x20000025ff197230 */ /* 0x002fe40000004100 */
[----:B------:R-:W-:Y:S02]  /*6f50*/  HADD2.F32 R21, -RZ, R34.H0_H0 ;  /* 0x20000022ff157230 */ /* 0x000fe40000004100 */
[----:B------:R-:W-:Y:S02]  /*6f60*/  HADD2.F32 R24, -RZ, R29.H1_H1 ;  /* 0x3000001dff187230 */ /* 0x000fe40000004100 */
        /* <DEDUP_REMOVED lines=11> */
[C---:B------:R-:W-:Y:S01]  /*7020*/  FMUL.FTZ R8, R21.reuse, R5 ;  /* 0x0000000515087220 */ /* 0x040fe20000410000 */
[--C-:B------:R-:W-:Y:S02]  /*7030*/  HADD2.F32 R11, -RZ, R7.reuse.H0_H0 ;  /* 0x20000007ff0b7230 */ /* 0x100fe40000004100 */
[-C--:B------:R-:W-:Y:S01]  /*7040*/  FFMA.FTZ R5, R21, R9.reuse, -R12 ;  /* 0x0000000915057223 */ /* 0x080fe2000001080c */
[----:B------:R-:W-:Y:S02]  /*7050*/  HADD2.F32 R6, -RZ, R6.H1_H1 ;  /* 0x30000006ff067230 */ /* 0x000fe40000004100 */
[----:B------:R-:W-:Y:S01]  /*7060*/  FFMA.FTZ R8, R25, R9, R8 ;  /* 0x0000000919087223 */ /* 0x000fe20000010008 */
[----:B------:R-:W-:Y:S01]  /*7070*/  HADD2.F32 R7, -RZ, R7.H1_H1 ;  /* 0x30000007ff077230 */ /* 0x000fe20000004100 */
[----:B------:R-:W-:Y:S01]  /*7080*/  F2FP.F16.F32.PACK_AB R4, R15, R4 ;  /* 0x000000040f04723e */ /* 0x000fe200000000ff */
[----:B------:R-:W-:-:S02]  /*7090*/  HADD2.F32 R20, -RZ, R31.H1_H1 ;  /* 0x3000001fff147230 */ /* 0x000fc40000004100 */
[-C--:B------:R-:W-:Y:S01]  /*70a0*/  FMUL.FTZ R9, R24, R6.reuse ;  /* 0x0000000618097220 */ /* 0x080fe20000410000 */
[----:B------:R-:W-:Y:S02]  /*70b0*/  HADD2.F32 R21, -RZ, R34.H1_H1 ;  /* 0x30000022ff157230 */ /* 0x000fe40000004100 */
[----:B------:R-:W-:Y:S01]  /*70c0*/  FMUL.FTZ R12, R27, R7 ;  /* 0x000000071b0c7220 */ /* 0x000fe20000410000 */
[----:B------:R-:W-:Y:S01]  /*70d0*/  F2FP.F16.F32.PACK_AB R5, R8, R5 ;  /* 0x000000050805723e */ /* 0x000fe200000000ff */
[C---:B------:R-:W-:Y:S01]  /*70e0*/  FMUL.FTZ R13, R20.reuse, R6 ;  /* 0x00000006140d7220 */ /* 0x040fe20000410000 */
[-C--:B------:R-:W-:Y:S01]  /*70f0*/  FFMA.FTZ R6, R20, R10.reuse, -R9 ;  /* 0x0000000a14067223 */ /* 0x080fe20000010809 */
[C---:B------:R-:W-:Y:S01]  /*7100*/  FMUL.FTZ R14, R21.reuse, R7 ;  /* 0x00000007150e7220 */ /* 0x040fe20000410000 */
[-C--:B------:R-:W-:Y:S01]  /*7110*/  FFMA.FTZ R7, R21, R11.reuse, -R12 ;  /* 0x0000000b15077223 */ /* 0x080fe2000001080c */
[----:B------:R-:W-:Y:S02]  /*7120*/  FFMA.FTZ R13, R24, R10, R13 ;  /* 0x0000000a180d7223 */ /* 0x000fe4000001000d */
[----:B------:R-:W-:-:S03]  /*7130*/  FFMA.FTZ R14, R27, R11, R14 ;  /* 0x0000000b1b0e7223 */ /* 0x000fc6000001000e */
[----:B------:R-:W-:Y:S02]  /*7140*/  F2FP.F16.F32.PACK_AB R6, R13, R6 ;  /* 0x000000060d06723e */ /* 0x000fe400000000ff */
[----:B------:R-:W-:-:S05]  /*7150*/  F2FP.F16.F32.PACK_AB R7, R14, R7 ;  /* 0x000000070e07723e */ /* 0x000fca00000000ff */
[----:B------:R4:W-:Y:S01]  /*7160*/  STS.128 [R3+0x2000], R4 ;  /* 0x0020000403007388 */ /* 0x0009e20000000c00 */
[----:B------:R-:W-:Y:S05]  /*7170*/  BRA `(.L_x_1041) ;  /* 0x0000000c00807947 */ /* 0x000fea0003800000 */
.L_x_1028:
        /* <DEDUP_REMOVED lines=14> */
.L_x_1215:
[----:B------:R-:W-:Y:S01]  /*7260*/  UMOV UR4, 0xffffffff ;  /* 0xffffffff00047882 */ /* 0x000fe20000000000 */
[----:B------:R-:W-:Y:S02]  /*7270*/  LOP3.LUT R9, R0, 0xfffffffe, RZ, 0xc0, !PT ;  /* 0xfffffffe00097812 */ /* 0x000fe400078ec0ff */
[----:B------:R-:W-:Y:S05]  /*7280*/  BRA.DIV UR4, `(.L_x_1045) ;  /* 0x000000f2040c7947 */ /* 0x000fea000b800000 */
.L_x_1218:
[----:B------:R-:W-:Y:S01]  /*7290*/  UMOV UR4, 0xffffffff ;  /* 0xffffffff00047882 */ /* 0x000fe20000000000 */
[----:B------:R-:W-:Y:S02]  /*72a0*/  IMAD.IADD R0, R224, 0x1, -R9 ;  /* 0x00000001e0007824 */ /* 0x000fe400078e0a09 */
[----:B------:R-:W-:Y:S05]  /*72b0*/  BRA.DIV UR4, `(.L_x_1046) ;  /* 0x000000f204287947 */ /* 0x000fea000b800000 */
.L_x_1221:
[----:B------:R-:W-:Y:S01]  /*72c0*/  UMOV UR4, 0xffffffff ;  /* 0xffffffff00047882 */ /* 0x000fe20000000000 */
[----:B------:R-:W-:Y:S02]  /*72d0*/  SHF.L.U32 R9, R0, 0x1f, RZ ;  /* 0x0000001f00097819 */ /* 0x000fe400000006ff */
[----:B------:R-:W-:Y:S05]  /*72e0*/  BRA.DIV UR4, `(.L_x_1047) ;  /* 0x000000f204447947 */ /* 0x000fea000b800000 */
.L_x_1224:
[----:B------:R-:W2:Y:S01]  /*72f0*/  SYNCS.PHASECHK.TRANS64.TRYWAIT P1, [R18+URZ+0x32400], R9 ;  /* 0x03240009120075a7 */ /* 0x000ea2000802017f */
[-C--:B------:R-:W-:Y:S01]  /*7300*/  ISETP.GE.OR P2, PT, R19, R8.reuse, P0 ;  /* 0x000000081300720c */ /* 0x080fe20000746670 */
[----:B-----5:R-:W-:Y:S01]  /*7310*/  IMAD.MOV.U32 R42, RZ, RZ, R6 ;  /* 0x000000ffff2a7224 */ /* 0x020fe200078e0006 */
[----:B------:R-:W-:Y:S01]  /*7320*/  ISETP.GE.OR P0, PT, R223, R8, P0 ;  /* 0x00000008df00720c */ /* 0x000fe20000706670 */
[--C-:B------:R-:W-:Y:S01]  /*7330*/  IMAD.MOV.U32 R8, RZ, RZ, R5.reuse ;  /* 0x000000ffff087224 */ /* 0x100fe200078e0005 */
[----:B------:R-:W-:Y:S01]  /*7340*/  MOV R41, R4 ;  /* 0x0000000400297202 */ /* 0x000fe20000000f00 */
[----:B------:R-:W-:Y:S01]  /*7350*/  IMAD.MOV.U32 R40, RZ, RZ, R24 ;  /* 0x000000ffff287224 */ /* 0x000fe200078e0018 */
[----:B------:R-:W-:Y:S01]  /*7360*/  SHF.R.U64 R43, R4, 0x10, R5 ;  /* 0x00000010042b7819 */ /* 0x000fe20000001205 */
[----:B------:R-:W-:Y:S01]  /*7370*/  IMAD.MOV.U32 R4, RZ, RZ, R7 ;  /* 0x000000ffff047224 */ /* 0x000fe200078e0007 */
[----:B------:R-:W-:Y:S01]  /*7380*/  SHF.R.U32.HI R5, RZ, 0x10, R5 ;  /* 0x00000010ff057819 */ /* 0x000fe20000011605 */
[----:B------:R-:W-:Y:S01]  /*7390*/  BSSY B1, `(.L_x_1048) ;  /* 0x0000014000017945 */ /* 0x000fe20003800000 */
[----:B------:R-:W-:Y:S01]  /*73a0*/  SHF.R.U64 R44, R6, 0x10, R7 ;  /* 0x00000010062c7819 */ /* 0x000fe20000001207 */
[----:B------:R-:W-:Y:S01]  /*73b0*/  IMAD.IADD R3, R16, 0x1, R3 ;  /* 0x0000000110037824 */ /* 0x000fe200078e0203 */
[----:B------:R-:W-:-:S02]  /*73c0*/  SHF.R.U32.HI R6, RZ, 0x10, R7 ;  /* 0x00000010ff067819 */ /* 0x000fc40000011607 */
[----:B------:R-:W-:Y:S01]  /*73d0*/  PRMT R43, R43, 0x5410, R5 ;  /* 0x000054102b2b7816 */ /* 0x000fe20000000005 */
[----:B------:R-:W-:Y:S01]  /*73e0*/  IMAD.MOV.U32 R5, RZ, RZ, R25 ;  /* 0x000000ffff057224 */ /* 0x000fe200078e0019 */
[----:B------:R-:W-:Y:S01]  /*73f0*/  PRMT R42, R42, 0x5410, R4 ;  /* 0x000054102a2a7816 */ /* 0x000fe20000000004 */
[----:B------:R-:W-:Y:S01]  /*7400*/  IMAD.MOV.U32 R4, RZ, RZ, R27 ;  /* 0x000000ffff047224 */ /* 0x000fe200078e001b */
[----:B------:R-:W-:Y:S02]  /*7410*/  PRMT R44, R44, 0x5410, R6 ;  /* 0x000054102c2c7816 */ /* 0x000fe40000000006 */
[--C-:B------:R-:W-:Y:S02]  /*7420*/  SHF.R.U64 R45, R24, 0x10, R25.reuse ;  /* 0x00000010182d7819 */ /* 0x100fe40000001219 */
[----:B------:R-:W-:Y:S02]  /*7430*/  SHF.R.U32.HI R6, RZ, 0x10, R25 ;  /* 0x00000010ff067819 */ /* 0x000fe40000011619 */
[----:B-1----:R-:W-:-:S02]  /*7440*/  MOV R38, R26 ;  /* 0x0000001a00267202 */ /* 0x002fc40000000f00 */
[--C-:B------:R-:W-:Y:S02]  /*7450*/  SHF.R.U64 R46, R26, 0x10, R27.reuse ;  /* 0x000000101a2e7819 */ /* 0x100fe4000000121b */
[----:B------:R-:W-:Y:S02]  /*7460*/  SHF.R.U32.HI R7, RZ, 0x10, R27 ;  /* 0x00000010ff077819 */ /* 0x000fe4000001161b */
[----:B------:R-:W-:Y:S02]  /*7470*/  PRMT R41, R41, 0x5410, R8 ;  /* 0x0000541029297816 */ /* 0x000fe40000000008 */
[----:B------:R-:W-:Y:S02]  /*7480*/  PRMT R40, R40, 0x5410, R5 ;  /* 0x0000541028287816 */ /* 0x000fe40000000005 */
[----:B------:R-:W-:Y:S02]  /*7490*/  PRMT R45, R45, 0x5410, R6 ;  /* 0x000054102d2d7816 */ /* 0x000fe40000000006 */
[----:B------:R-:W-:-:S02]  /*74a0*/  PRMT R38, R38, 0x5410, R4 ;  /* 0x0000541026267816 */ /* 0x000fc40000000004 */
[----:B------:R-:W-:Y:S01]  /*74b0*/  PRMT R46, R46, 0x5410, R7 ;  /* 0x000054102e2e7816 */ /* 0x000fe20000000007 */
[----:B--2---:R-:W-:Y:S06]  /*74c0*/  @!P1 BRA `(.L_x_1049) ;  /* 0x000000ec00f49947 */ /* 0x004fec0003800000 */
.L_x_1225:
[----:B------:R-:W-:Y:S05]  /*74d0*/  BSYNC B1 ;  /* 0x0000000000017941 */ /* 0x000fea0003800000 */
.L_x_1048:
[----:B------:R-:W-:Y:S01]  /*74e0*/  BSSY B1, `(.L_x_1050) ;  /* 0x0000059000017945 */ /* 0x000fe20003800000 */
[----:B------:R-:W-:-:S03]  /*74f0*/  LOP3.LUT R3, R3, 0x38, RZ, 0xc0, !PT ;  /* 0x0000003803037812 */ /* 0x000fc600078ec0ff */
[----:B------:R-:W-:Y:S05]  /*7500*/  @P2 BRA `(.L_x_1051) ;  /* 0x0000000400582947 */ /* 0x000fea0003800000 */
[----:B------:R-:W-:Y:S02]  /*7510*/  IMAD.SHL.U32 R4, R228, 0x40, RZ ;  /* 0x00000040e4047824 */ /* 0x000fe400078e00ff */
[----:B------:R-:W-:Y:S02]  /*7520*/  HADD2.F32 R29, -RZ, R40.H0_H0 ;  /* 0x20000028ff1d7230 */ /* 0x000fe40000004100 */
[----:B------:R-:W-:Y:S01]  /*7530*/  HADD2.F32 R27, -RZ, R41.H0_H0 ;  /* 0x20000029ff1b7230 */ /* 0x000fe20000004100 */
[----:B------:R-:W-:Y:S01]  /*7540*/  LOP3.LUT R8, R4, 0x1c0, RZ, 0xc0, !PT ;  /* 0x000001c004087812 */ /* 0x000fe200078ec0ff */
[----:B------:R-:W-:-:S03]  /*7550*/  HADD2.F32 R31, -RZ, R45.H0_H0 ;  /* 0x2000002dff1f7230 */ /* 0x000fc60000004100 */
[----:B------:R-:W-:Y:S02]  /*7560*/  SHF.R.U32.HI R7, RZ, 0x3, R8 ;  /* 0x00000003ff077819 */ /* 0x000fe40000011608 */
[----:B------:R-:W-:Y:S02]  /*7570*/  LOP3.LUT R4, R8, 0x38, R16, 0xf8, !PT ;  /* 0x0000003808047812 */ /* 0x000fe400078ef810 */
[----:B------:R-:W-:Y:S02]  /*7580*/  LOP3.LUT R8, R7, R3, R8, 0x1e, !PT ;  /* 0x0000000307087212 */ /* 0x000fe400078e1e08 */
[----:B------:R-:W-:Y:S02]  /*7590*/  LOP3.LUT R4, R4, R7, RZ, 0x3c, !PT ;  /* 0x0000000704047212 */ /* 0x000fe400078e3cff */
[----:B-1----:R-:W-:-:S03]  /*75a0*/  LEA R9, R217, R8, 0x9 ;  /* 0x00000008d9097211 */ /* 0x002fc600078e48ff */
[----:B------:R-:W-:Y:S02]  /*75b0*/  IMAD R5, R217, 0x200, R4 ;  /* 0x00000200d9057824 */ /* 0x000fe400078e0204 */
[--C-:B------:R-:W-:Y:S02]  /*75c0*/  IMAD R36, R9, 0x2, R18.reuse ;  /* 0x0000000209247824 */ /* 0x100fe400078e0212 */
[----:B------:R-:W-:-:S03]  /*75d0*/  IMAD R34, R5, 0x2, R18 ;  /* 0x0000000205227824 */ /* 0x000fc600078e0212 */
[----:B------:R-:W1:Y:S04]  /*75e0*/  LDS.128 R8, [R36+0x18400] ;  /* 0x0184000024087984 */ /* 0x000e680000000c00 */
[----:B------:R-:W2:Y:S01]  /*75f0*/  LDS.128 R4, [R34+0x18400] ;  /* 0x0184000022047984 */ /* 0x000ea20000000c00 */
[--C-:B-1----:R-:W-:Y:S02]  /*7600*/  HADD2.F32 R20, -RZ, R8.reuse.H0_H0 ;  /* 0x20000008ff147230 */ /* 0x102fe40000004100 */
[----:B------:R-:W-:Y:S02]  /*7610*/  HADD2.F32 R8, -RZ, R8.H1_H1 ;  /* 0x30000008ff087230 */ /* 0x000fe40000004100 */
[----:B--2---:R-:W-:Y:S02]  /*7620*/  HADD2.F32 R12, -RZ, R4.H0_H0 ;  /* 0x20000004ff0c7230 */ /* 0x004fe40000004100 */
[C---:B------:R-:W-:Y:S01]  /*7630*/  FMUL.FTZ R33, R20.reuse, R29 ;  /* 0x0000001d14217220 */ /* 0x040fe20000410000 */
[----:B------:R-:W-:Y:S01]  /*7640*/  FMUL.FTZ R37, R20, R27 ;  /* 0x0000001b14257220 */ /* 0x000fe20000410000 */
[----:B------:R-:W-:-:S02]  /*7650*/  HADD2.F32 R21, -RZ, R9.H0_H0 ;  /* 0x20000009ff157230 */ /* 0x000fc40000004100 */
[----:B------:R-:W-:Y:S01]  /*7660*/  FMUL.FTZ R39, R8, R31 ;  /* 0x0000001f08277220 */ /* 0x000fe20000410000 */
[C---:B------:R-:W-:Y:S01]  /*7670*/  FFMA.FTZ R33, R12.reuse, R27, -R33 ;  /* 0x0000001b0c217223 */ /* 0x040fe20000010821 */
[----:B------:R-:W-:Y:S02]  /*7680*/  HADD2.F32 R27, -RZ, R43.H0_H0 ;  /* 0x2000002bff1b7230 */ /* 0x000fe40000004100 */
[----:B------:R-:W-:Y:S01]  /*7690*/  FFMA.FTZ R37, R12, R29, R37 ;  /* 0x0000001d0c257223 */ /* 0x000fe20000010025 */
[----:B------:R-:W-:Y:S02]  /*76a0*/  HADD2.F32 R20, -RZ, R40.H1_H1 ;  /* 0x30000028ff147230 */ /* 0x000fe40000004100 */
[----:B------:R-:W-:Y:S02]  /*76b0*/  HADD2.F32 R12, -RZ, R41.H1_H1 ;  /* 0x30000029ff0c7230 */ /* 0x000fe40000004100 */
[----:B------:R-:W-:Y:S01]  /*76c0*/  FMUL.FTZ R29, R8, R27 ;  /* 0x0000001b081d7220 */ /* 0x000fe20000410000 */
[----:B------:R-:W-:-:S02]  /*76d0*/  HADD2.F32 R4, -RZ, R4.H1_H1 ;  /* 0x30000004ff047230 */ /* 0x000fc40000004100 */
[C---:B------:R-:W-:Y:S01]  /*76e0*/  FMUL.FTZ R30, R21.reuse, R20 ;  /* 0x00000014151e7220 */ /* 0x040fe20000410000 */
[----:B------:R-:W-:Y:S02]  /*76f0*/  HADD2.F32 R13, -RZ, R5.H0_H0 ;  /* 0x20000005ff0d7230 */ /* 0x000fe40000004100 */
[----:B------:R-:W-:Y:S01]  /*7700*/  FMUL.FTZ R21, R21, R12 ;  /* 0x0000000c15157220 */ /* 0x000fe20000410000 */
[----:B------:R-:W-:Y:S02]  /*7710*/  HADD2.F32 R9, -RZ, R9.H1_H1 ;  /* 0x30000009ff097230 */ /* 0x000fe40000004100 */
[C---:B------:R-:W-:Y:S01]  /*7720*/  FFMA.FTZ R26, R4.reuse, R27, -R39 ;  /* 0x0000001b041a7223 */ /* 0x040fe20000010827 */
[----:B------:R-:W-:Y:S01]  /*7730*/  FFMA.FTZ R28, R4, R31, R29 ;  /* 0x0000001f041c7223 */ /* 0x000fe2000001001d */
[----:B------:R-:W-:Y:S02]  /*7740*/  HADD2.F32 R8, -RZ, R45.H1_H1 ;  /* 0x3000002dff087230 */ /* 0x000fe40000004100 */
[----:B------:R-:W-:Y:S01]  /*7750*/  FFMA.FTZ R20, R13, R20, R21 ;  /* 0x000000140d147223 */ /* 0x000fe20000010015 */
[----:B------:R-:W-:-:S02]  /*7760*/  HADD2.F32 R4, -RZ, R43.H1_H1 ;  /* 0x3000002bff047230 */ /* 0x000fc40000004100 */
[----:B------:R-:W-:Y:S01]  /*7770*/  FFMA.FTZ R30, R13, R12, -R30 ;  /* 0x0000000c0d1e7223 */ /* 0x000fe2000001081e */
[----:B------:R-:W-:Y:S02]  /*7780*/  HADD2.F32 R24, -RZ, R10.H0_H0 ;  /* 0x2000000aff187230 */ /* 0x000fe40000004100 */
[C---:B------:R-:W-:Y:S01]  /*7790*/  FMUL.FTZ R12, R9.reuse, R8 ;  /* 0x00000008090c7220 */ /* 0x040fe20000410000 */
[----:B------:R-:W-:Y:S02]  /*77a0*/  HADD2.F32 R21, -RZ, R38.H0_H0 ;  /* 0x20000026ff157230 */ /* 0x000fe40000004100 */
[----:B------:R-:W-:Y:S01]  /*77b0*/  FMUL.FTZ R32, R9, R4 ;  /* 0x0000000409207220 */ /* 0x000fe20000410000 */
[----:B------:R-:W-:Y:S02]  /*77c0*/  HADD2.F32 R5, -RZ, R5.H1_H1 ;  /* 0x30000005ff057230 */ /* 0x000fe40000004100 */
[----:B------:R-:W-:Y:S02]  /*77d0*/  HADD2.F32 R14, -RZ, R6.H0_H0 ;  /* 0x20000006ff0e7230 */ /* 0x000fe40000004100 */
[----:B------:R-:W-:Y:S01]  /*77e0*/  FMUL.FTZ R39, R24, R21 ;  /* 0x0000001518277220 */ /* 0x000fe20000410000 */
[----:B------:R-:W-:-:S02]  /*77f0*/  HADD2.F32 R13, -RZ, R42.H0_H0 ;  /* 0x2000002aff0d7230 */ /* 0x000fc40000004100 */
[C---:B------:R-:W-:Y:S01]  /*7800*/  FFMA.FTZ R29, R5.reuse, R4, -R12 ;  /* 0x00000004051d7223 */ /* 0x040fe2000001080c */
[----:B------:R-:W-:Y:S02]  /*7810*/  HADD2.F32 R10, -RZ, R10.H1_H1 ;  /* 0x3000000aff0a7230 */ /* 0x000fe40000004100 */
[----:B------:R-:W-:Y:S01]  /*7820*/  FFMA.FTZ R31, R5, R8, R32 ;  /* 0x00000008051f7223 */ /* 0x000fe20000010020 */
[----:B------:R-:W-:Y:S02]  /*7830*/  HADD2.F32 R27, -RZ, R46.H0_H0 ;  /* 0x2000002eff1b7230 */ /* 0x000fe40000004100 */
[-C--:B------:R-:W-:Y:S01]  /*7840*/  FMUL.FTZ R24, R24, R13.reuse ;  /* 0x0000000d18187220 */ /* 0x080fe20000410000 */
[----:B------:R-:W-:Y:S02]  /*7850*/  HADD2.F32 R9, -RZ, R44.H0_H0 ;  /* 0x2000002cff097230 */ /* 0x000fe40000004100 */
[----:B------:R-:W-:Y:S01]  /*7860*/  FFMA.FTZ R39, R14, R13, -R39 ;  /* 0x0000000d0e277223 */ /* 0x000fe20000010827 */
[----:B------:R-:W-:-:S02]  /*7870*/  HADD2.F32 R6, -RZ, R6.H1_H1 ;  /* 0x30000006ff067230 */ /* 0x000fc40000004100 */
[C---:B------:R-:W-:Y:S01]  /*7880*/  FMUL.FTZ R5, R10.reuse, R27 ;  /* 0x0000001b0a057220 */ /* 0x040fe20000410000 */
[--C-:B------:R-:W-:Y:S02]  /*7890*/  HADD2.F32 R25, -RZ, R11.reuse.H0_H0 ;  /* 0x2000000bff197230 */ /* 0x100fe40000004100 */
[----:B------:R-:W-:Y:S01]  /*78a0*/  FMUL.FTZ R13, R10, R9 ;  /* 0x000000090a0d7220 */ /* 0x000fe20000410000 */
[----:B------:R-:W-:Y:S02]  /*78b0*/  HADD2.F32 R11, -RZ, R11.H1_H1 ;  /* 0x3000000bff0b7230 */ /* 0x000fe40000004100 */
[----:B------:R-:W-:Y:S01]  /*78c0*/  FFMA.FTZ R24, R14, R21, R24 ;  /* 0x000000150e187223 */ /* 0x000fe20000010018 */
[----:B------:R-:W-:Y:S02]  /*78d0*/  HADD2.F32 R10, -RZ, R38.H1_H1 ;  /* 0x30000026ff0a7230 */ /* 0x000fe40000004100 */
[----:B------:R-:W-:Y:S01]  /*78e0*/  FFMA.FTZ R14, R6, R9, -R5 ;  /* 0x00000009060e7223 */ /* 0x000fe20000010805 */
[----:B------:R-:W-:-:S02]  /*78f0*/  HADD2.F32 R12, -RZ, R46.H1_H1 ;  /* 0x3000002eff0c7230 */ /* 0x000fc40000004100 */
[----:B------:R-:W-:Y:S01]  /*7900*/  FFMA.FTZ R13, R6, R27, R13 ;  /* 0x0000001b060d7223 */ /* 0x000fe2000001000d */
[----:B------:R-:W-:Y:S02]  /*7910*/  HADD2.F32 R4, -RZ, R42.H1_H1 ;  /* 0x3000002aff047230 */ /* 0x000fe40000004100 */
[----:B------:R-:W-:Y:S01]  /*7920*/  FMUL.FTZ R6, R25, R10 ;  /* 0x0000000a19067220 */ /* 0x000fe20000410000 */
[----:B------:R-:W-:Y:S02]  /*7930*/  HADD2.F32 R8, -RZ, R44.H1_H1 ;  /* 0x3000002cff087230 */ /* 0x000fe40000004100 */
[----:B------:R-:W-:Y:S01]  /*7940*/  FMUL.FTZ R32, R11, R12 ;  /* 0x0000000c0b207220 */ /* 0x000fe20000410000 */
[--C-:B------:R-:W-:Y:S02]  /*7950*/  HADD2.F32 R15, -RZ, R7.reuse.H0_H0 ;  /* 0x20000007ff0f7230 */ /* 0x100fe40000004100 */
[----:B------:R-:W-:Y:S01]  /*7960*/  FMUL.FTZ R25, R25, R4 ;  /* 0x0000000419197220 */ /* 0x000fe20000410000 */
[----:B------:R-:W-:-:S02]  /*7970*/  HADD2.F32 R7, -RZ, R7.H1_H1 ;  /* 0x30000007ff077230 */ /* 0x000fc40000004100 */
[----:B------:R-:W-:Y:S01]  /*7980*/  FMUL.FTZ R5, R11, R8 ;  /* 0x000000080b057220 */ /* 0x000fe20000410000 */
[----:B------:R-:W-:Y:S01]  /*7990*/  F2FP.F16.F32.PACK_AB R9, R31, R20 ;  /* 0x000000141f09723e */ /* 0x000fe200000000ff */
[C---:B------:R-:W-:Y:S01]  /*79a0*/  FFMA.FTZ R11, R15.reuse, R4, -R6 ;  /* 0x000000040f0b7223 */ /* 0x040fe20000010806 */
[----:B------:R-:W-:Y:S01]  /*79b0*/  FFMA.FTZ R25, R15, R10, R25 ;  /* 0x0000000a0f197223 */ /* 0x000fe20000010019 */
[C---:B------:R-:W-:Y:S01]  /*79c0*/  FFMA.FTZ R32, R7.reuse, R8, -R32 ;  /* 0x0000000807207223 */ /* 0x040fe20000010820 */
[----:B------:R-:W-:Y:S01]  /*79d0*/  FFMA.FTZ R12, R7, R12, R5 ;  /* 0x0000000c070c7223 */ /* 0x000fe20000010005 */
[----:B------:R-:W-:Y:S02]  /*79e0*/  F2FP.F16.F32.PACK_AB R4, R26, R33 ;  /* 0x000000211a04723e */ /* 0x000fe400000000ff */
[----:B------:R-:W-:Y:S02]  /*79f0*/  F2FP.F16.F32.PACK_AB R5, R29, R30 ;  /* 0x0000001e1d05723e */ /* 0x000fe400000000ff */
[----:B------:R-:W-:-:S02]  /*7a00*/  F2FP.F16.F32.PACK_AB R6, R14, R39 ;  /* 0x000000270e06723e */ /* 0x000fc400000000ff */
[----:B------:R-:W-:Y:S02]  /*7a10*/  F2FP.F16.F32.PACK_AB R7, R32, R11 ;  /* 0x0000000b2007723e */ /* 0x000fe400000000ff */
[----:B------:R-:W-:Y:S02]  /*7a20*/  F2FP.F16.F32.PACK_AB R8, R28, R37 ;  /* 0x000000251c08723e */ /* 0x000fe400000000ff */
[----:B------:R-:W-:Y:S01]  /*7a30*/  F2FP.F16.F32.PACK_AB R10, R13, R24 ;  /* 0x000000180d0a723e */ /* 0x000fe200000000ff */
[----:B------:R2:W-:Y:S01]  /*7a40*/  STS.128 [R34+0x18400], R4 ;  /* 0x0184000422007388 */ /* 0x0005e20000000c00 */
[----:B------:R-:W-:-:S05]  /*7a50*/  F2FP.F16.F32.PACK_AB R11, R12, R25 ;  /* 0x000000190c0b723e */ /* 0x000fca00000000ff */
[----:B------:R2:W-:Y:S02]  /*7a60*/  STS.128 [R36+0x18400], R8 ;  /* 0x0184000824007388 */ /* 0x0005e40000000c00 */
.L_x_1051:
[----:B------:R-:W-:Y:S05]  /*7a70*/  BSYNC B1 ;  /* 0x0000000000017941 */ /* 0x000fea0003800000 */
.L_x_1050:
[----:B------:R-:W-:Y:S05]  /*7a80*/  @P0 BRA `(.L_x_1041) ;  /* 0x00000004003c0947 */ /* 0x000fea0003800000 */
[----:B------:R-:W-:Y:S01]  /*7a90*/  LOP3.LUT R3, R236, R3, R213, 0x1e, !PT ;  /* 0x00000003ec037212 */ /* 0x000fe200078e1ed5 */
[----:B--2---:R-:W2:Y:S01]  /*7aa0*/  LDS.128 R4, [R231+0x18400] ;  /* 0x01840000e7047984 */ /* 0x004ea20000000c00 */
[----:B------:R-:W-:Y:S02]  /*7ab0*/  HADD2.F32 R26, -RZ, R41.H0_H0 ;  /* 0x20000029ff1a7230 */ /* 0x000fe40000004100 */
[----:B------:R-:W-:Y:S02]  /*7ac0*/  HADD2.F32 R28, -RZ, R40.H0_H0 ;  /* 0x20000028ff1c7230 */ /* 0x000fe40000004100 */
[----:B------:R-:W-:Y:S02]  /*7ad0*/  IMAD.IADD R3, R218, 0x1, R3 ;  /* 0x00000001da037824 */ /* 0x000fe400078e0203 */
[----:B------:R-:W-:Y:S02]  /*7ae0*/  HADD2.F32 R30, -RZ, R45.H0_H0 ;  /* 0x2000002dff1e7230 */ /* 0x000fe40000004100 */
[----:B------:R-:W-:-:S02]  /*7af0*/  IMAD R3, R3, 0x2, R18 ;  /* 0x0000000203037824 */ /* 0x000fc400078e0212 */
[----:B------:R-:W-:Y:S02]  /*7b00*/  HADD2.F32 R39, -RZ, R40.H1_H1 ;  /* 0x30000028ff277230 */ /* 0x000fe40000004100 */
[----:B------:R-:W-:Y:S01]  /*7b10*/  HADD2.F32 R37, -RZ, R41.H1_H1 ;  /* 0x30000029ff257230 */ /* 0x000fe20000004100 */
[----:B-1----:R-:W1:Y:S01]  /*7b20*/  LDS.128 R8, [R3+0x18400] ;  /* 0x0184000003087984 */ /* 0x002e620000000c00 */
[----:B------:R-:W-:Y:S02]  /*7b30*/  HADD2.F32 R41, -RZ, R45.H1_H1 ;  /* 0x3000002dff297230 */ /* 0x000fe40000004100 */
[----:B------:R-:W-:Y:S02]  /*7b40*/  HADD2.F32 R34, -RZ, R46.H0_H0 ;  /* 0x2000002eff227230 */ /* 0x000fe40000004100 */
[----:B------:R-:W-:Y:S02]  /*7b50*/  HADD2.F32 R32, -RZ, R38.H0_H0 ;  /* 0x20000026ff207230 */ /* 0x000fe40000004100 */
[----:B--2---:R-:W-:-:S02]  /*7b60*/  HADD2.F32 R12, -RZ, R4.H0_H0 ;  /* 0x20000004ff0c7230 */ /* 0x004fc40000004100 */
[----:B------:R-:W-:Y:S02]  /*7b70*/  HADD2.F32 R4, -RZ, R4.H1_H1 ;  /* 0x30000004ff047230 */ /* 0x000fe40000004100 */
[--C-:B------:R-:W-:Y:S02]  /*7b80*/  HADD2.F32 R13, -RZ, R5.reuse.H0_H0 ;  /* 0x20000005ff0d7230 */ /* 0x100fe40000004100 */
[----:B------:R-:W-:Y:S02]  /*7b90*/  HADD2.F32 R5, -RZ, R5.H1_H1 ;  /* 0x30000005ff057230 */ /* 0x000fe40000004100 */
[--C-:B------:R-:W-:Y:S02]  /*7ba0*/  HADD2.F32 R14, -RZ, R6.reuse.H0_H0 ;  /* 0x20000006ff0e7230 */ /* 0x100fe40000004100 */
[----:B------:R-:W-:Y:S02]  /*7bb0*/  HADD2.F32 R6, -RZ, R6.H1_H1 ;  /* 0x30000006ff067230 */ /* 0x000fe40000004100 */
[----:B------:R-:W-:-:S02]  /*7bc0*/  HADD2.F32 R15, -RZ, R7.H0_H0 ;  /* 0x20000007ff0f7230 */ /* 0x000fc40000004100 */
[--C-:B-1----:R-:W-:Y:S02]  /*7bd0*/  HADD2.F32 R20, -RZ, R8.reuse.H0_H0 ;  /* 0x20000008ff147230 */ /* 0x102fe40000004100 */
[----:B------:R-:W-:Y:S02]  /*7be0*/  HADD2.F32 R8, -RZ, R8.H1_H1 ;  /* 0x30000008ff087230 */ /* 0x000fe40000004100 */
[----:B------:R-:W-:Y:S02]  /*7bf0*/  HADD2.F32 R21, -RZ, R9.H0_H0 ;  /* 0x20000009ff157230 */ /* 0x000fe40000004100 */
[-C--:B------:R-:W-:Y:S01]  /*7c00*/  FMUL.FTZ R27, R28, R20.reuse ;  /* 0x000000141c1b7220 */ /* 0x080fe20000410000 */
[----:B------:R-:W-:Y:S01]  /*7c10*/  FMUL.FTZ R29, R26, R20 ;  /* 0x000000141a1d7220 */ /* 0x000fe20000410000 */
[----:B------:R-:W-:Y:S02]  /*7c20*/  HADD2.F32 R20, -RZ, R43.H0_H0 ;  /* 0x2000002bff147230 */ /* 0x000fe40000004100 */
[----:B------:R-:W-:Y:S01]  /*7c30*/  FMUL.FTZ R31, R30, R8 ;  /* 0x000000081e1f7220 */ /* 0x000fe20000410000 */
[----:B------:R-:W-:-:S02]  /*7c40*/  HADD2.F32 R9, -RZ, R9.H1_H1 ;  /* 0x30000009ff097230 */ /* 0x000fc40000004100 */
[----:B------:R-:W-:Y:S01]  /*7c50*/  FFMA.FTZ R27, R26, R12, -R27 ;  /* 0x0000000c1a1b7223 */ /* 0x000fe2000001081b */
[-C--:B------:R-:W-:Y:S01]  /*7c60*/  FMUL.FTZ R26, R37, R21.reuse ;  /* 0x00000015251a7220 */ /* 0x080fe20000410000 */
[C---:B------:R-:W-:Y:S01]  /*7c70*/  FMUL.FTZ R33, R20.reuse, R8 ;  /* 0x0000000814217220 */ /* 0x040fe20000410000 */
[----:B------:R-:W-:Y:S01]  /*7c80*/  FFMA.FTZ R8, R20, R4, -R31 ;  /* 0x0000000414087223 */ /* 0x000fe2000001081f */
[----:B------:R-:W-:Y:S01]  /*7c90*/  FMUL.FTZ R20, R39, R21 ;  /* 0x0000001527147220 */ /* 0x000fe20000410000 */
[----:B------:R-:W-:Y:S02]  /*7ca0*/  HADD2.F32 R21, -RZ, R43.H1_H1 ;  /* 0x3000002bff157230 */ /* 0x000fe40000004100 */
[----:B------:R-:W-:Y:S01]  /*7cb0*/  FFMA.FTZ R29, R28, R12, R29 ;  /* 0x0000000c1c1d7223 */ /* 0x000fe2000001001d */
[----:B------:R-:W-:Y:S01]  /*7cc0*/  FFMA.FTZ R12, R30, R4, R33 ;  /* 0x000000041e0c7223 */ /* 0x000fe20000010021 */
[----:B------:R-:W-:Y:S01]  /*7cd0*/  FMUL.FTZ R4, R41, R9 ;  /* 0x0000000929047220 */ /* 0x000fe20000410000 */
[----:B------:R-:W-:-:S02]  /*7ce0*/  HADD2.F32 R24, -RZ, R10.H0_H0 ;  /* 0x2000000aff187230 */ /* 0x000fc40000004100 */
[C---:B------:R-:W-:Y:S01]  /*7cf0*/  FMUL.FTZ R28, R21.reuse, R9 ;  /* 0x00000009151c7220 */ /* 0x040fe20000410000 */
[----:B------:R-:W-:Y:S02]  /*7d00*/  HADD2.F32 R10, -RZ, R10.H1_H1 ;  /* 0x3000000aff0a7230 */ /* 0x000fe40000004100 */
[----:B------:R-:W-:Y:S01]  /*7d10*/  FFMA.FTZ R9, R21, R5, -R4 ;  /* 0x0000000515097223 */ /* 0x000fe20000010804 */
[-C--:B------:R-:W-:Y:S01]  /*7d20*/  FFMA.FTZ R20, R37, R13.reuse, -R20 ;  /* 0x0000000d25147223 */ /* 0x080fe20000010814 */
[----:B------:R-:W-:Y:S01]  /*7d30*/  FFMA.FTZ R26, R39, R13, R26 ;  /* 0x0000000d271a7223 */ /* 0x000fe2000001001a */
[----:B------:R-:W-:Y:S02]  /*7d40*/  HADD2.F32 R4, -RZ, R44.H0_H0 ;  /* 0x2000002cff047230 */ /* 0x000fe40000004100 */
[----:B------:R-:W-:Y:S01]  /*7d50*/  FFMA.FTZ R13, R41, R5, R28 ;  /* 0x00000005290d7223 */ /* 0x000fe2000001001c */
[----:B------:R-:W-:Y:S02]  /*7d60*/  HADD2.F32 R30, -RZ, R42.H0_H0 ;  /* 0x2000002aff1e7230 */ /* 0x000fe40000004100 */
[----:B------:R-:W-:Y:S01]  /*7d70*/  FMUL.FTZ R5, R34, R10 ;  /* 0x0000000a22057220 */ /* 0x000fe20000410000 */
[----:B------:R-:W-:-:S02]  /*7d80*/  HADD2.F32 R25, -RZ, R11.H0_H0 ;  /* 0x2000000bff197230 */ /* 0x000fc40000004100 */
[----:B------:R-:W-:Y:S01]  /*7d90*/  FMUL.FTZ R33, R4, R10 ;  /* 0x0000000a04217220 */ /* 0x000fe20000410000 */
[----:B------:R-:W-:Y:S02]  /*7da0*/  HADD2.F32 R11, -RZ, R11.H1_H1 ;  /* 0x3000000bff0b7230 */ /* 0x000fe40000004100 */
[-C--:B------:R-:W-:Y:S01]  /*7db0*/  FMUL.FTZ R21, R32, R24.reuse ;  /* 0x0000001820157220 */ /* 0x080fe20000410000 */
[----:B------:R-:W-:Y:S01]  /*7dc0*/  FMUL.FTZ R31, R30, R24 ;  /* 0x000000181e1f7220 */ /* 0x000fe20000410000 */
[----:B------:R-:W-:Y:S01]  /*7dd0*/  FFMA.FTZ R10, R4, R6, -R5 ;  /* 0x00000006040a7223 */ /* 0x000fe20000010805 */
[----:B------:R-:W-:Y:S02]  /*7de0*/  HADD2.F32 R39, -RZ, R38.H1_H1 ;  /* 0x30000026ff277230 */ /* 0x000fe40000004100 */
[-C--:B------:R-:W-:Y:S01]  /*7df0*/  FFMA.FTZ R21, R30, R14.reuse, -R21 ;  /* 0x0000000e1e157223 */ /* 0x080fe20000010815 */
[----:B------:R-:W-:Y:S02]  /*7e00*/  HADD2.F32 R41, -RZ, R46.H1_H1 ;  /* 0x3000002eff297230 */ /* 0x000fe40000004100 */
[----:B------:R-:W-:Y:S01]  /*7e10*/  FFMA.FTZ R31, R32, R14, R31 ;  /* 0x0000000e201f7223 */ /* 0x000fe2000001001f */
[----:B------:R-:W-:-:S02]  /*7e20*/  HADD2.F32 R5, -RZ, R42.H1_H1 ;  /* 0x3000002aff057230 */ /* 0x000fc40000004100 */
[----:B------:R-:W-:Y:S01]  /*7e30*/  FFMA.FTZ R14, R34, R6, R33 ;  /* 0x00000006220e7223 */ /* 0x000fe20000010021 */
[----:B------:R-:W-:Y:S02]  /*7e40*/  HADD2.F32 R37, -RZ, R44.H1_H1 ;  /* 0x3000002cff257230 */ /* 0x000fe40000004100 */
[----:B------:R-:W-:Y:S01]  /*7e50*/  FMUL.FTZ R4, R39, R25 ;  /* 0x0000001927047220 */ /* 0x000fe20000410000 */
[----:B------:R-:W-:Y:S02]  /*7e60*/  HADD2.F32 R7, -RZ, R7.H1_H1 ;  /* 0x30000007ff077230 */ /* 0x000fe40000004100 */
[----:B------:R-:W-:Y:S01]  /*7e70*/  FMUL.FTZ R24, R41, R11 ;  /* 0x0000000b29187220 */ /* 0x000fe20000410000 */
[----:B------:R-:W-:Y:S01]  /*7e80*/  FMUL.FTZ R6, R5, R25 ;  /* 0x0000001905067220 */ /* 0x000fe20000410000 */
[----:B------:R-:W-:Y:S01]  /*7e90*/  FMUL.FTZ R28, R37, R11 ;  /* 0x0000000b251c7220 */ /* 0x000fe20000410000 */
[----:B------:R-:W-:Y:S01]  /*7ea0*/  FFMA.FTZ R11, R5, R15, -R4 ;  /* 0x0000000f050b7223 */ /* 0x000fe20000010804 */
[----:B------:R-:W-:Y:S01]  /*7eb0*/  FFMA.FTZ R24, R37, R7, -R24 ;  /* 0x0000000725187223 */ /* 0x000fe20000010818 */
[----:B------:R-:W-:Y:S01]  /*7ec0*/  FFMA.FTZ R15, R39, R15, R6 ;  /* 0x0000000f270f7223 */ /* 0x000fe20000010006 */
[----:B------:R-:W-:Y:S01]  /*7ed0*/  FFMA.FTZ R28, R41, R7, R28 ;  /* 0x00000007291c7223 */ /* 0x000fe2000001001c */
[----:B------:R-:W-:-:S02]  /*7ee0*/  F2FP.F16.F32.PACK_AB R4, R8, R27 ;  /* 0x0000001b0804723e */ /* 0x000fc400000000ff */
[----:B------:R-:W-:Y:S02]  /*7ef0*/  F2FP.F16.F32.PACK_AB R5, R9, R20 ;  /* 0x000000140905723e */ /* 0x000fe400000000ff */
[----:B------:R-:W-:Y:S02]  /*7f00*/  F2FP.F16.F32.PACK_AB R6, R10, R21 ;  /* 0x000000150a06723e */ /* 0x000fe400000000ff */
[----:B------:R-:W-:Y:S02]  /*7f10*/  F2FP.F16.F32.PACK_AB R7, R24, R11 ;  /* 0x0000000b1807723e */ /* 0x000fe400000000ff */
[----:B------:R-:W-:Y:S02]  /*7f20*/  F2FP.F16.F32.PACK_AB R8, R12, R29 ;  /* 0x0000001d0c08723e */ /* 0x000fe400000000ff */
[----:B------:R-:W-:Y:S01]  /*7f30*/  F2FP.F16.F32.PACK_AB R9, R13, R26 ;  /* 0x0000001a0d09723e */ /* 0x000fe200000000ff */
[----:B------:R1:W-:Y:S01]  /*7f40*/  STS.128 [R231+0x18400], R4 ;  /* 0x01840004e7007388 */ /* 0x0003e20000000c00 */
[----:B------:R-:W-:-:S02]  /*7f50*/  F2FP.F16.F32.PACK_AB R10, R14, R31 ;  /* 0x0000001f0e0a723e */ /* 0x000fc400000000ff */
[----:B------:R-:W-:-:S05]  /*7f60*/  F2FP.F16.F32.PACK_AB R11, R28, R15 ;  /* 0x0000000f1c0b723e */ /* 0x000fca00000000ff */
[----:B------:R1:W-:Y:S02]  /*7f70*/  STS.128 [R3+0x18400], R8 ;  /* 0x0184000803007388 */ /* 0x0003e40000000c00 */
.L_x_1041:
[----:B------:R-:W-:Y:S05]  /*7f80*/  BSYNC B0 ;  /* 0x0000000000007941 */ /* 0x000fea0003800000 */
.L_x_1027:
        /* <DEDUP_REMOVED lines=8> */
.L_x_1024:
[----:B-1234-:R-:W2:Y:S01]  /*8010*/  LDL R3, [R1+0x7c] ;  /* 0x00007c0001037983 */ /* 0x01eea20000100800 */
[----:B------:R-:W1:Y:S02]  /*8020*/  S2R R4, SR_TID.X ;  /* 0x0000000000047919 */ /* 0x000e640000002100 */
[----:B-1----:R-:W-:-:S05]  /*8030*/  SHF.R.U32.HI R4, RZ, 0x7, R4 ;  /* 0x00000007ff047819 */ /* 0x002fca0000011604 */
[----:B------:R-:W-:Y:S01]  /*8040*/  VIADD R170, R4, 0x8 ;  /* 0x0000000804aa7836 */ /* 0x000fe20000000000 */
[----:B--2---:R-:W-:-:S13]  /*8050*/  R2UR UR4, R3 ;  /* 0x00000000030472ca */ /* 0x004fda00000e0000 */
[----:B------:R-:W-:-:S05]  /*8060*/  IMAD.U32 R3, RZ, RZ, UR4 ;  /* 0x00000004ff037e24 */ /* 0x000fca000f8e00ff */
[----:B------:R-:W-:Y:S01]  /*8070*/  ISETP.NE.AND P0, PT, R3, 0x3, PT ;  /* 0x000000030300780c */ /* 0x000fe20003f05270 */
[----:B------:R-:W-:Y:S05]  /*8080*/  WARPSYNC.ALL ;  /* 0x0000000000007948 */ /* 0x000fea0003800000 */
[----:B------:R1:W-:Y:S07]  /*8090*/  BAR.SYNC.DEFER_BLOCKING R170, 0x100 ;  /* 0x000400aa0000751d */ /* 0x0003ee0000010000 */
[----:B-1----:R-:W-:Y:S05]  /*80a0*/  @!P0 BRA `(.L_x_1052) ;  /* 0x0000000000048947 */ /* 0x002fea0003800000 */
[----:B------:R-:W-:Y:S01]  /*80b0*/  BPT.TRAP 0x1 ;  /* 0x000000040000795c */ /* 0x000fe20000300000 */
.L_x_1052:
[----:B------:R-:W-:Y:S02]  /*80c0*/  LEA R3, R22, R18, 0x3 ;  /* 0x0000001216037211 */ /* 0x000fe400078e18ff */
[----:B------:R-:W-:-:S04]  /*80d0*/  SHF.L.U32 R6, R200, 0x1f, RZ ;  /* 0x0000001fc8067819 */ /* 0x000fc800000006ff */
[----:B------:R1:W2:Y:S01]  /*80e0*/  SYNCS.PHASECHK.TRANS64.TRYWAIT P1, [R3+URZ+0x32430], R6 ;  /* 0x03243006030075a7 */ /* 0x0002a2000802017f */
[----:B------:R-:W-:Y:S05]  /*80f0*/  @!P0 BRA `(.L_x_1053) ;  /* 0x0000000000048947 */ /* 0x000fea0003800000 */
[----:B------:R-:W-:Y:S01]  /*8100*/  BPT.TRAP 0x1 ;  /* 0x000000040000795c */ /* 0x000fe20000300000 */
.L_x_1053:
[----:B------:R-:W-:-:S05]  /*8110*/  VIADD R4, R18, 0x1c400 ;  /* 0x0001c40012047836 */ /* 0x000fca0000000000 */
[----:B------:R-:W-:-:S04]  /*8120*/  SHF.R.U32.HI R4, RZ, 0x4, R4 ;  /* 0x00000004ff047819 */ /* 0x000fc80000011604 */
[----:B------:R-:W-:Y:S01]  /*8130*/  LOP3.LUT R4, R4, 0x3fff, RZ, 0xc0, !PT ;  /* 0x00003fff04047812 */ /* 0x000fe200078ec0ff */
[----:B--2---:R-:W-:Y:S06]  /*8140*/  @P1 BRA `(.L_x_1054) ;  /* 0x0000000000081947 */ /* 0x004fec0003800000 */
[----:B------:R-:W2:Y:S02]  /*8150*/  SYNCS.PHASECHK.TRANS64.TRYWAIT P1, [R3+URZ+0x32430], R6 ;  /* 0x03243006030075a7 */ /* 0x000ea4000802017f */
[----:B--2---:R-:W-:Y:S05]  /*8160*/  @!P1 BRA `(.L_x_1055) ;  /* 0x000000e000e09947 */ /* 0x004fea0003800000 */
.L_x_1054:
[----:B------:R-:W-:Y:S05]  /*8170*/  WARPSYNC.ALL ;  /* 0x0000000000007948 */ /* 0x000fea0003800000 */
[----:B------:R-:W-:Y:S01]  /*8180*/  LOP3.LUT R216, R4, 0x10000, RZ, 0xfc, !PT ;  /* 0x0001000004d87812 */ /* 0x000fe200078efcff */
[----:B------:R-:W-:Y:S01]  /*8190*/  IMAD R35, R35, 0x2000, R18 ;  /* 0x0000200023237824 */ /* 0x000fe200078e0212 */
[----:B------:R-:W-:-:S03]  /*81a0*/  UMOV UR9, 0x40000040 ;  /* 0x4000004000097882 */ /* 0x000fc60000000000 */
[----:B------:R-:W-:Y:S01]  /*81b0*/  IMAD R4, R22, 0x300, R216 ;  /* 0x0000030016047824 */ /* 0x000fe200078e02d8 */
[----:B------:R-:W-:Y:S01]  /*81c0*/  BSSY B0, `(.L_x_1056) ;  /* 0x000003a000007945 */ /* 0x000fe20003800000 */
[----:B------:R-:W-:Y:S01]  /*81d0*/  IMAD.MOV.U32 R5, RZ, RZ, 0x40000040 ;  /* 0x40000040ff057424 */ /* 0x000fe200078e00ff */
[----:B------:R-:W-:Y:S01]  /*81e0*/  R2UR UR4, R35 ;  /* 0x00000000230472ca */ /* 0x000fe200000e0000 */
[----:B------:R-:W-:Y:S01]  /*81f0*/  IMAD.MOV.U32 R9, RZ, RZ, 0x40000040 ;  /* 0x40000040ff097424 */ /* 0x000fe200078e00ff */
[C---:B------:R-:W-:Y:S01]  /*8200*/  R2UR UR10, R4.reuse ;  /* 0x00000000040a72ca */ /* 0x040fe200000e0000 */
[----:B-----5:R-:W-:Y:S01]  /*8210*/  WARPGROUP.ARRIVE ;  /* 0x00000000000079c5 */ /* 0x020fe20000000000 */
[----:B------:R-:W-:Y:S01]  /*8220*/  R2UR UR11, R5 ;  /* 0x00000000050b72ca */ /* 0x000fe200000e0000 */
[----:B------:R-:W-:Y:S01]  /*8230*/  IMAD.U32 R11, RZ, RZ, UR9 ;  /* 0x00000009ff0b7e24 */ /* 0x000fe2000f8e00ff */
[----:B------:R-:W-:Y:S01]  /*8240*/  IADD3 R8, R4, 0x2, RZ ;  /* 0x0000000204087810 */ /* 0x000fe20007ffe0ff */
[----:B------:R-:W-:-:S06]  /*8250*/  IMAD.MOV.U32 R5, RZ, RZ, 0x40000040 ;  /* 0x40000040ff057424 */ /* 0x000fcc00078e00ff */
[----:B------:R-:W-:-:S04]  /*8260*/  UIADD3 UR5, UR4, 0x18400, URZ ;  /* 0x0001840004057890 */ /* 0x000fc8000fffe03f */
[----:B------:R-:W-:-:S04]  /*8270*/  USHF.R.U32.HI UR5, URZ, 0x4, UR5 ;  /* 0x000000043f057899 */ /* 0x000fc80008011605 */
[----:B------:R-:W-:-:S04]  /*8280*/  ULOP3.LUT UR5, UR5, 0x3fff, URZ, 0xc0, !UPT ;  /* 0x00003fff05057892 */ /* 0x000fc8000f8ec03f */
[----:B------:R-:W-:-:S04]  /*8290*/  ULOP3.LUT UR6, UR5, 0x10000, URZ, 0xfc, !UPT ;  /* 0x0001000005067892 */ /* 0x000fc8000f8efc3f */
[----:B------:R-:W-:-:S03]  /*82a0*/  UIADD3 UR5, UR6, 0x2, URZ ;  /* 0x0000000206057890 */ /* 0x000fc6000fffe03f */
[----:B------:R-:W-:Y:S02]  /*82b0*/  UMOV UR8, UR6 ;  /* 0x0000000600087c82 */ /* 0x000fe40008000000 */
[----:B------:R-:W-:Y:S01]  /*82c0*/  HGMMA.64x96x16.F32 R24, gdesc[UR8], RZ, !UPT, gsb0 ;  /* 0x01600000081879f0 */ /* 0x000fe2000c0008ff */
[----:B------:R-:W-:Y:S01]  /*82d0*/  R2UR UR10, R8 ;  /* 0x00000000080a72ca */ /* 0x000fe200000e0000 */
[----:B------:R-:W-:Y:S01]  /*82e0*/  IMAD.U32 R10, RZ, RZ, UR8 ;  /* 0x00000008ff0a7e24 */ /* 0x000fe2000f8e00ff */
[----:B------:R-:W-:Y:S01]  /*82f0*/  R2UR UR11, R9 ;  /* 0x00000000090b72ca */ /* 0x000fe200000e0000 */
[----:B------:R-:W-:Y:S01]  /*8300*/  UMOV UR8, UR5 ;  /* 0x0000000500087c82 */ /* 0x000fe20008000000 */
[----:B------:R-:W-:Y:S01]  /*8310*/  UMOV UR9, 0x40000040 ;  /* 0x4000004000097882 */ /* 0x000fe20000000000 */
[C---:B------:R-:W-:Y:S01]  /*8320*/  VIADD R8, R4.reuse, 0x4 ;  /* 0x0000000404087836 */ /* 0x040fe20000000000 */
[----:B------:R-:W-:Y:S01]  /*8330*/  UIADD3 UR5, UR6, 0x4, URZ ;  /* 0x0000000406057890 */ /* 0x000fe2000fffe03f */
[----:B------:R-:W-:Y:S01]  /*8340*/  IMAD.MOV.U32 R9, RZ, RZ, 0x40000040 ;  /* 0x40000040ff097424 */ /* 0x000fe200078e00ff */
[----:B------:R3:W-:Y:S01]  /*8350*/  STL.64 [R1+0x70], R10 ;  /* 0x0000700a01007387 */ /* 0x0007e20000100a00 */
[----:B------:R-:W-:-:S02]  /*8360*/  VIADD R4, R4, 0x6 ;  /* 0x0000000604047836 */ /* 0x000fc40000000000 */
[----:B---3--:R-:W-:Y:S02]  /*8370*/  IMAD.U32 R10, RZ, RZ, UR8 ;  /* 0x00000008ff0a7e24 */ /* 0x008fe4000f8e00ff */
[----:B------:R-:W-:-:S05]  /*8380*/  IMAD.U32 R11, RZ, RZ, UR9 ;  /* 0x00000009ff0b7e24 */ /* 0x000fca000f8e00ff */
[----:B------:R-:W-:Y:S01]  /*8390*/  STL.64 [R1+0x68], R10 ;  /* 0x0000680a01007387 */ /* 0x000fe20000100a00 */
[----:B------:R-:W-:Y:S02]  /*83a0*/  WARPGROUP.DEPBAR.LE gsb0, 0x0 ;  /* 0x00008000000079c5 */ /* 0x000fe40000010000 */
[----:B------:R-:W-:-:S06]  /*83b0*/  WARPGROUP.ARRIVE ;  /* 0x00000000000079c5 */ /* 0x000fcc0000000000 */
[----:B------:R-:W-:Y:S01]  /*83c0*/  HGMMA.64x96x16.F32 R24, gdesc[UR8], R24, gsb0 ;  /* 0x01600000081879f0 */ /* 0x000fe20008000818 */
[----:B------:R-:W-:Y:S01]  /*83d0*/  R2UR UR10, R8 ;  /* 0x00000000080a72ca */ /* 0x000fe200000e0000 */
[----:B------:R-:W-:Y:S01]  /*83e0*/  UMOV UR8, UR5 ;  /* 0x0000000500087c82 */ /* 0x000fe20008000000 */
[----:B------:R-:W-:Y:S01]  /*83f0*/  R2UR UR11, R9 ;  /* 0x00000000090b72ca */ /* 0x000fe200000e0000 */
[----:B------:R-:W-:Y:S01]  /*8400*/  UMOV UR9, 0x40000040 ;  /* 0x4000004000097882 */ /* 0x000fe20000000000 */
[----:B------:R-:W-:Y:S01]  /*8410*/  UIADD3 UR5, UR6, 0x6, URZ ;  /* 0x0000000606057890 */ /* 0x000fe2000fffe03f */
[----:B------:R-:W-:Y:S01]  /*8420*/  MOV R8, UR8 ;  /* 0x0000000800087c02 */ /* 0x000fe20008000f00 */
[----:B------:R-:W-:-:S05]  /*8430*/  IMAD.U32 R9, RZ, RZ, UR9 ;  /* 0x00000009ff097e24 */ /* 0x000fca000f8e00ff */
[----:B------:R3:W-:Y:S01]  /*8440*/  STL.64 [R1+0x60], R8 ;  /* 0x0000600801007387 */ /* 0x0007e20000100a00 */
[----:B------:R-:W-:Y:S02]  /*8450*/  WARPGROUP.DEPBAR.LE gsb0, 0x0 ;  /* 0x00008000000079c5 */ /* 0x000fe40000010000 */
[----:B------:R-:W-:-:S06]  /*8460*/  WARPGROUP.ARRIVE ;  /* 0x00000000000079c5 */ /* 0x000fcc0000000000 */
[----:B------:R-:W-:Y:S01]  /*8470*/  HGMMA.64x96x16.F32 R24, gdesc[UR8], R24, gsb0 ;  /* 0x01600000081879f0 */ /* 0x000fe20008000818 */
[----:B------:R-:W-:Y:S01]  /*8480*/  R2UR UR10, R4 ;  /* 0x00000000040a72ca */ /* 0x000fe200000e0000 */
[----:B------:R-:W-:Y:S01]  /*8490*/  UMOV UR8, UR5 ;  /* 0x0000000500087c82 */ /* 0x000fe20008000000 */
[----:B------:R-:W-:Y:S01]  /*84a0*/  R2UR UR11, R5 ;  /* 0x00000000050b72ca */ /* 0x000fe200000e0000 */
[----:B------:R-:W-:Y:S01]  /*84b0*/  UMOV UR9, 0x40000040 ;  /* 0x4000004000097882 */ /* 0x000fe20000000000 */
[----:B------:R-:W-:Y:S01]  /*84c0*/  SHF.L.U32 R5, R0, 0x1f, RZ ;  /* 0x0000001f00057819 */ /* 0x000fe200000006ff */
[----:B---3--:R-:W-:Y:S02]  /*84d0*/  IMAD.U32 R8, RZ, RZ, UR8 ;  /* 0x00000008ff087e24 */ /* 0x008fe4000f8e00ff */
[----:B------:R-:W-:-:S05]  /*84e0*/  IMAD.U32 R9, RZ, RZ, UR9 ;  /* 0x00000009ff097e24 */ /* 0x000fca000f8e00ff */
[----:B------:R3:W-:Y:S01]  /*84f0*/  STL.64 [R1+0x58], R8 ;  /* 0x0000580801007387 */ /* 0x0007e20000100a00 */
[----:B------:R-:W-:Y:S02]  /*8500*/  WARPGROUP.DEPBAR.LE gsb0, 0x0 ;  /* 0x00008000000079c5 */ /* 0x000fe40000010000 */
[----:B------:R-:W-:-:S06]  /*8510*/  WARPGROUP.ARRIVE ;  /* 0x00000000000079c5 */ /* 0x000fcc0000000000 */
[----:B------:R-:W-:Y:S03]  /*8520*/  HGMMA.64x96x16.F32 R24, gdesc[UR8], R24, gsb0 ;  /* 0x01600000081879f0 */ /* 0x000fe60008000818 */
[----:B------:R-:W-:Y:S02]  /*8530*/  WARPGROUP.DEPBAR.LE gsb0, 0x0 ;  /* 0x00008000000079c5 */ /* 0x000fe40000010000 */
[----:B------:R-:W4:Y:S02]  /*8540*/  SYNCS.PHASECHK.TRANS64.TRYWAIT P1, [R18+URZ+0x32410], R5 ;  /* 0x03241005120075a7 */ /* 0x000f24000802017f */
[----:B---34-:R-:W-:Y:S05]  /*8550*/  @!P1 BRA `(.L_x_1057) ;  /* 0x000000dc00f89947 */ /* 0x018fea0003800000 */
.L_x_1226:
[----:B------:R-:W-:Y:S05]  /*8560*/  BSYNC B0 ;  /* 0x0000000000007941 */ /* 0x000fea0003800000 */
.L_x_1056:
[----:B------:R-:W-:Y:S05]  /*8570*/  @!P0 BRA `(.L_x_1058) ;  /* 0x0000000000048947 */ /* 0x000fea0003800000 */
[----:B------:R-:W-:Y:S01]  /*8580*/  BPT.TRAP 0x1 ;  /* 0x000000040000795c */ /* 0x000fe20000300000 */
.L_x_1058:
[----:B------:R4:W0:Y:S01]  /*8590*/  SYNCS.PHASECHK.TRANS64.TRYWAIT P2, [R3+URZ+0x32450], R6 ;  /* 0x03245006030075a7 */ /* 0x000822000804017f */
[----:B------:R-:W-:Y:S05]  /*85a0*/  @!P0 BRA `(.L_x_1059) ;  /* 0x0000000000048947 */ /* 0x000fea0003800000 */
[----:B------:R-:W-:Y:S01]  /*85b0*/  BPT.TRAP 0x1 ;  /* 0x000000040000795c */ /* 0x000fe20000300000 */
.L_x_1059:
[----:B------:R-:W5:Y:S01]  /*85c0*/  S2R R0, SR_TID.X ;  /* 0x0000000000007919 */ /* 0x000f620000002100 */
[----:B------:R-:W-:Y:S01]  /*85d0*/  BSSY B0, `(.L_x_1060) ;  /* 0x0000006000007945 */ /* 0x000fe20003800000 */
[----:B-----5:R-:W-:-:S04]  /*85e0*/  LOP3.LUT R0, R0, 0x7f, RZ, 0xc0, !PT ;  /* 0x0000007f00007812 */ /* 0x020fc800078ec0ff */
[----:B------:R-:W-:Y:S01]  /*85f0*/  ISETP.NE.AND P1, PT, R0, RZ, PT ;  /* 0x000000ff0000720c */ /* 0x000fe20003f25270 */
[----:B0-----:R-:W-:-:S12]  /*8600*/  @P2 BRA `(.L_x_1061) ;  /* 0x0000000000082947 */ /* 0x001fd80003800000 */
[----:B------:R-:W0:Y:S02]  /*8610*/  SYNCS.PHASECHK.TRANS64.TRYWAIT P2, [R3+URZ+0x32450], R6 ;  /* 0x03245006030075a7 */ /* 0x000e24000804017f */
[----:B0-----:R-:W-:Y:S05]  /*8620*/  @!P2 BRA `(.L_x_1062) ;  /* 0x000000dc00d8a947 */ /* 0x001fea0003800000 */
.L_x_1061:
[----:B------:R-:W-:Y:S05]  /*8630*/  BSYNC B0 ;  /* 0x0000000000007941 */ /* 0x000fea0003800000 */
.L_x_1060:
[----:B------:R-:W-:Y:S05]  /*8640*/  WARPSYNC.ALL ;  /* 0x0000000000007948 */ /* 0x000fea0003800000 */
[----:B------:R-:W-:Y:S01]  /*8650*/  R2UR UR5, R18 ;  /* 0x00000000120572ca */ /* 0x000fe200000e0000 */
[----:B------:R-:W-:Y:S01]  /*8660*/  UIADD3 UR4, UR4, 0x22400, URZ ;  /* 0x0002240004047890 */ /* 0x000fe2000fffe03f */
[----:B---3--:R-:W-:Y:S01]  /*8670*/  MOV R5, 0xc00 ;  /* 0x00000c0000057802 */ /* 0x008fe20000000f00 */
[----:B------:R-:W-:Y:S01]  /*8680*/  WARPGROUP.ARRIVE ;  /* 0x00000000000079c5 */ /* 0x000fe20000000000 */
[----:B------:R-:W-:Y:S01]  /*8690*/  UMOV UR9, 0x40000040 ;  /* 0x4000004000097882 */ /* 0x000fe20000000000 */
[----:B------:R-:W-:Y:S01]  /*86a0*/  USHF.R.U32.HI UR4, URZ, 0x4, UR4 ;  /* 0x000000043f047899 */ /* 0x000fe20008011604 */
[----:B------:R-:W-:Y:S01]  /*86b0*/  MOV R7, 0x40000040 ;  /* 0x4000004000077802 */ /* 0x000fe20000000f00 */
[----:B------:R-:W-:Y:S01]  /*86c0*/  IMAD.U32 R9, RZ, RZ, UR9 ;  /* 0x00000009ff097e24 */ /* 0x000fe2000f8e00ff */
[----:B------:R-:W-:Y:S01]  /*86d0*/  UMOV UR53, 0x40000040 ;  /* 0x4000004000357882 */ /* 0x000fe20000000000 */
[----:B------:R-:W-:Y:S01]  /*86e0*/  ULOP3.LUT UR4, UR4, 0x3fff, URZ, 0xc0, !UPT ;  /* 0x00003fff04047892 */ /* 0x000fe2000f8ec03f */
[----:B------:R-:W0:Y:S01]  /*86f0*/  S2R R72, SR_TID.X ;  /* 0x0000000000487919 */ /* 0x000e220000002100 */
[----:B------:R-:W-:Y:S01]  /*8700*/  UMOV UR49, 0x40000040 ;  /* 0x4000004000317882 */ /* 0x000fe20000000000 */
[----:B------:R-:W-:Y:S01]  /*8710*/  UMOV UR45, 0x40000040 ;  /* 0x40000040002d7882 */ /* 0x000fe20000000000 */
[----:B------:R-:W-:-:S02]  /*8720*/  UIADD3 UR5, UR5, 0x400, URZ ;  /* 0x0000040005057890 */ /* 0x000fc4000fffe03f */
[----:B------:R-:W-:Y:S02]  /*8730*/  ULOP3.LUT UR4, UR4, 0x10000, URZ, 0xfc, !UPT ;  /* 0x0001000004047892 */ /* 0x000fe4000f8efc3f */
[----:B------:R-:W-:Y:S02]  /*8740*/  USHF.R.U32.HI UR5, URZ, 0x4, UR5 ;  /* 0x000000043f057899 */ /* 0x000fe40008011605 */
[----:B------:R-:W-:Y:S02]  /*8750*/  UIADD3 UR52, UR4, 0x806, URZ ;  /* 0x0000080604347890 */ /* 0x000fe4000fffe03f */
[----:B------:R-:W-:Y:S01]  /*8760*/  ULOP3.LUT UR5, UR5, 0x3fff, URZ, 0xc0, !UPT ;  /* 0x00003fff05057892 */ /* 0x000fe2000f8ec03f */
[----:B------:R-:W-:Y:S01]  /*8770*/  UMOV UR8, UR4 ;  /* 0x0000000400087c82 */ /* 0x000fe20008000000 */
[----:B------:R-:W-:Y:S01]  /*8780*/  UIADD3 UR48, UR4, 0xc00, URZ ;  /* 0x00000c0004307890 */ /* 0x000fe2000fffe03f */
[----:B------:R-:W-:Y:S01]  /*8790*/  IMAD.U32 R8, RZ, RZ, UR8 ;  /* 0x00000008ff087e24 */ /* 0x000fe2000f8e00ff */
[----:B------:R-:W-:-:S02]  /*87a0*/  ULOP3.LUT UR6, UR5, 0x10000, URZ, 0xfc, !UPT ;  /* 0x0001000005067892 */ /* 0x000fc4000f8efc3f */
[----:B------:R-:W-:Y:S02]  /*87b0*/  UIADD3 UR44, UR4, 0xc02, URZ ;  /* 0x00000c02042c7890 */ /* 0x000fe4000fffe03f */
[----:B------:R-:W-:Y:S02]  /*87c0*/  UIADD3 UR40, UR4, 0xc04, URZ ;  /* 0x00000c0404287890 */ /* 0x000fe4000fffe03f */
[----:B------:R-:W-:Y:S01]  /*87d0*/  IMAD R4, R22, R5, UR6 ;  /* 0x0000000616047e24 */ /* 0x000fe2000f8e0205 */
[----:B------:R-:W-:Y:S01]  /*87e0*/  UMOV UR41, 0x40000040 ;  /* 0x4000004000297882 */ /* 0x000fe20000000000 */
[----:B------:R-:W-:Y:S01]  /*87f0*/  IMAD.MOV.U32 R5, RZ, RZ, 0x40000040 ;  /* 0x40000040ff057424 */ /* 0x000fe200078e00ff */
[----:B------:R-:W-:Y:S01]  /*8800*/  UIADD3 UR36, UR4, 0xc06, URZ ;  /* 0x00000c0604247890 */ /* 0x000fe2000fffe03f */
[C---:B-12-4-:R-:W-:Y:S01]  /*8810*/  VIADD R6, R4.reuse, 0x2 ;  /* 0x0000000204067836 */ /* 0x056fe20000000000 */
[----:B------:R-:W-:Y:S01]  /*8820*/  R2UR UR10, R4 ;  /* 0x00000000040a72ca */ /* 0x000fe200000e0000 */
[----:B------:R-:W-:Y:S01]  /*8830*/  IMAD.U32 R0, RZ, RZ, UR6 ;  /* 0x00000006ff007e24 */ /* 0x000fe2000f8e00ff */
[----:B------:R-:W-:Y:S01]  /*8840*/  R2UR UR11, R5 ;  /* 0x00000000050b72ca */ /* 0x000fe200000e0000 */
[----:B------:R-:W-:Y:S01]  /*8850*/  UIADD3 UR6, UR4, 0x2, URZ ;  /* 0x0000000204067890 */ /* 0x000fe2000fffe03f */
[----:B------:R-:W-:Y:S01]  /*8860*/  MOV R5, 0x40000040 ;  /* 0x4000004000057802 */ /* 0x000fe20000000f00 */
[----:B------:R-:W-:Y:S01]  /*8870*/  UMOV UR37, 0x40000040 ;  /* 0x4000004000257882 */ /* 0x000fe20000000000 */
[----:B------:R-:W-:Y:S01]  /*8880*/  STL [R1+0x78], R0 ;  /* 0x0000780001007387 */ /* 0x000fe20000100800 */
[----:B0-----:R-:W-:-:S02]  /*8890*/  SHF.R.U32.HI R72, RZ, 0x7, R72 ;  /* 0x00000007ff487819 */ /* 0x001fc40000011648 */
[----:B------:R-:W-:Y:S01]  /*88a0*/  R2UR UR39, R5 ;  /* 0x00000000052772ca */ /* 0x000fe200000e0000 */
[----:B------:R0:W-:Y:S05]  /*88b0*/  STL.64 [R1+0x50], R8 ;  /* 0x0000500801007387 */ /* 0x0001ea0000100a00 */
[----:B------:R-:W-:Y:S01]  /*88c0*/  HGMMA.64x96x16.F32 R24, gdesc[UR8], R24, gsb0 ;  /* 0x01600000081879f0 */ /* 0x000fe20008000818 */
[----:B------:R-:W-:Y:S01]  /*88d0*/  R2UR UR10, R6 ;  /* 0x00000000060a72ca */ /* 0x000fe200000e0000 */
[----:B------:R-:W-:Y:S01]  /*88e0*/  UMOV UR8, UR6 ;  /* 0x0000000600087c82 */ /* 0x000fe20008000000 */
[----:B------:R-:W-:Y:S01]  /*88f0*/  R2UR UR11, R7 ;  /* 0x00000000070b72ca */ /* 0x000fe200000e0000 */
[----:B------:R-:W-:Y:S01]  /*8900*/  UMOV UR9, 0x40000040 ;  /* 0x4000004000097882 */ /* 0x000fe20000000000 */
[----:B------:R-:W-:Y:S01]  /*8910*/  VIADD R6, R4, 0x4 ;  /* 0x0000000404067836 */ /* 0x000fe20000000000 */
[----:B------:R-:W-:Y:S01]  /*8920*/  UIADD3 UR6, UR4, 0x4, URZ ;  /* 0x0000000404067890 */ /* 0x000fe2000fffe03f */
[----:B------:R-:W-:-:S02]  /*8930*/  IMAD.MOV.U32 R7, RZ, RZ, 0x40000040 ;  /* 0x40000040ff077424 */ /* 0x000fc400078e00ff */
[----:B0-----:R-:W-:Y:S02]  /*8940*/  IMAD.U32 R8, RZ, RZ, UR8 ;  /* 0x00000008ff087e24 */ /* 0x001fe4000f8e00ff */
[----:B------:R-:W-:Y:S02]  /*8950*/  IMAD.U32 R9, RZ, RZ, UR9 ;  /* 0x00000009ff097e24 */ /* 0x000fe4000f8e00ff */
[----:B------:R-:W-:-:S03]  /*8960*/  IMAD R0, R202, -0x60, R199 ;  /* 0xffffffa0ca007824 */ /* 0x000fc600078e02c7 */
[----:B------:R0:W-:Y:S01]  /*8970*/  STL.64 [R1+0x48], R8 ;  /* 0x0000480801007387 */ /* 0x0001e20000100a00 */
[----:B------:R-:W-:-:S04]  /*8980*/  VIADD R0, R0, 0x60 ;  /* 0x0000006000007836 */ /* 0x000fc80000000000 */
[----:B------:R-:W-:-:S05]  /*8990*/  IMAD R0, R233, -0x2, R0 ;  /* 0xfffffffee9007824 */ /* 0x000fca00078e0200 */
[C---:B------:R-:W-:Y:S02]  /*89a0*/  ISETP.GT.AND P3, PT, R0.reuse, RZ, PT ;  /* 0x000000ff0000720c */ /* 0x040fe40003f64270 */
[C---:B------:R-:W-:Y:S02]  /*89b0*/  ISETP.GT.AND P5, PT, R0.reuse, 0x1, PT ;  /* 0x000000010000780c */ /* 0x040fe40003fa4270 */
[C---:B------:R-:W-:Y:S02]  /*89c0*/  ISETP.GT.AND P4, PT, R0.reuse, 0x8, PT ;  /* 0x000000080000780c */ /* 0x040fe40003f84270 */
[----:B------:R-:W-:Y:S01]  /*89d0*/  ISETP.GT.AND P2, PT, R0, 0x9, PT ;  /* 0x000000090000780c */ /* 0x000fe20003f44270 */
[----:B------:R-:W-:Y:S02]  /*89e0*/  WARPGROUP.DEPBAR.LE gsb0, 0x0 ;  /* 0x00008000000079c5 */ /* 0x000fe40000010000 */
[----:B------:R-:W-:-:S06]  /*89f0*/  WARPGROUP.ARRIVE ;  /* 0x00000000000079c5 */ /* 0x000fcc0000000000 */
[----:B------:R-:W-:Y:S01]  /*8a00*/  HGMMA.64x96x16.F32 R24, gdesc[UR8], R24, gsb0 ;  /* 0x01600000081879f0 */ /* 0x000fe20008000818 */
[----:B------:R-:W-:Y:S01]  /*8a10*/  R2UR UR10, R6 ;  /* 0x00000000060a72ca */ /* 0x000fe200000e0000 */
[----:B------:R-:W-:Y:S01]  /*8a20*/  UMOV UR8, UR6 ;  /* 0x0000000600087c82 */ /* 0x000fe20008000000 */
[----:B------:R-:W-:Y:S01]  /*8a30*/  R2UR UR11, R7 ;  /* 0x00000000070b72ca */ /* 0x000fe200000e0000 */
[----:B------:R-:W-:Y:S01]  /*8a40*/  UMOV UR9, 0x40000040 ;  /* 0x4000004000097882 */ /* 0x000fe20000000000 */
[----:B------:R-:W-:Y:S01]  /*8a50*/  VIADD R6, R4, 0x6 ;  /* 0x0000000604067836 */ /* 0x000fe20000000000 */
[----:B------:R-:W-:Y:S01]  /*8a60*/  UIADD3 UR6, UR4, 0x6, URZ ;  /* 0x0000000604067890 */ /* 0x000fe2000fffe03f */
[----:B------:R-:W-:Y:S01]  /*8a70*/  IMAD.MOV.U32 R7, RZ, RZ, 0x40000040 ;  /* 0x40000040ff077424 */ /* 0x000fe200078e00ff */
[----:B0-----:R-:W-:Y:S01]  /*8a80*/  MOV R9, UR9 ;  /* 0x0000000900097c02 */ /* 0x001fe20008000f00 */
        /* <DEDUP_REMOVED lines=10> */
[----:B------:R-:W-:Y:S01]  /*8b30*/  MOV R7, 0x40000040 ;  /* 0x4000004000077802 */ /* 0x000fe20000000f00 */
[----:B------:R-:W-:Y:S01]  /*8b40*/  UIADD3 UR6, UR4, 0x400, URZ ;  /* 0x0000040004067890 */ /* 0x000fe2000fffe03f */
[----:B0-----:R-:W-:Y:S02]  /*8b50*/  IMAD.U32 R8, RZ, RZ, UR8 ;  /* 0x00000008ff087e24 */ /* 0x001fe4000f8e00ff */
        /* <DEDUP_REMOVED lines=11> */
[----:B------:R-:W-:Y:S02]  /*8c10*/  IMAD.MOV.U32 R7, RZ, RZ, 0x40000040 ;  /* 0x40000040ff077424 */ /* 0x000fe400078e00ff */
        /* <DEDUP_REMOVED lines=75> */
[----:B------:R-:W-:Y:S02]  /*90d0*/  VIADD R6, R4, 0x606 ;  /* 0x0000060604067836 */ /* 0x000fe40000000000 */
[----:B------:R-:W-:Y:S02]  /*90e0*/  IMAD.MOV.U32 R7, RZ, RZ, 0x40000040 ;  /* 0x40000040ff077424 */ /* 0x000fe400078e00ff */
[----:B0-----:R-:W-:Y:S01]  /*90f0*/  IMAD.U32 R8, RZ, RZ, UR8 ;  /* 0x00000008ff087e24 */ /* 0x001fe2000f8e00ff */
[----:B------:R-:W-:Y:S01]  /*9100*/  R2UR UR54, R6 ;  /* 0x00000000063672ca */ /* 0x000fe200000e0000 */
[----:B------:R-:W-:Y:S01]  /*9110*/  VIADD R6, R4, 0x900 ;  /* 0x0000090004067836 */ /* 0x000fe20000000000 */
[----:B------:R-:W-:Y:S01]  /*9120*/  R2UR UR55, R7 ;  /* 0x00000000073772ca */ /* 0x000fe200000e0000 */
[----:B------:R-:W-:Y:S01]  /*9130*/  IMAD.U32 R9, RZ, RZ, UR9 ;  /* 0x00000009ff097e24 */ /* 0x000fe2000f8e00ff */
[----:B------:R-:W-:-:S02]  /*9140*/  MOV R7, 0x40000040 ;  /* 0x4000004000077802 */ /* 0x000fc40000000f00 */
[----:B------:R-:W-:Y:S01]  /*9150*/  R2UR UR50, R6 ;  /* 0x00000000063272ca */ /* 0x000fe200000e0000 */
[----:B------:R-:W-:Y:S01]  /*9160*/  VIADD R6, R4, 0x902 ;  /* 0x0000090204067836 */ /* 0x000fe20000000000 */
[----:B------:R-:W-:Y:S01]  /*9170*/  R2UR UR51, R7 ;  /* 0x00000000073372ca */ /* 0x000fe200000e0000 */
[----:B------:R-:W-:Y:S01]  /*9180*/  IMAD.MOV.U32 R7, RZ, RZ, 0x40000040 ;  /* 0x40000040ff077424 */ /* 0x000fe200078e00ff */
[----:B------:R0:W-:Y:S02]  /*9190*/  STL.64 [R1], R8 ;  /* 0x0000000801007387 */ /* 0x0001e40000100a00 */
[----:B------:R-:W-:Y:S01]  /*91a0*/  R2UR UR46, R6 ;  /* 0x00000000062e72ca */ /* 0x000fe200000e0000 */
[C---:B------:R-:W-:Y:S01]  /*91b0*/  VIADD R6, R4.reuse, 0x904 ;  /* 0x0000090404067836 */ /* 0x040fe20000000000 */
[----:B------:R-:W-:Y:S01]  /*91c0*/  R2UR UR47, R7 ;  /* 0x00000000072f72ca */ /* 0x000fe200000e0000 */
[----:B------:R-:W-:Y:S02]  /*91d0*/  IMAD.MOV.U32 R7, RZ, RZ, 0x40000040 ;  /* 0x40000040ff077424 */ /* 0x000fe400078e00ff */
[----:B------:R-:W-:Y:S01]  /*91e0*/  VIADD R4, R4, 0x906 ;  /* 0x0000090604047836 */ /* 0x000fe20000000000 */
[----:B------:R-:W-:-:S02]  /*91f0*/  R2UR UR42, R6 ;  /* 0x00000000062a72ca */ /* 0x000fc400000e0000 */
[----:B------:R-:W-:Y:S02]  /*9200*/  R2UR UR43, R7 ;  /* 0x00000000072b72ca */ /* 0x000fe400000e0000 */
[----:B------:R-:W-:Y:S01]  /*9210*/  R2UR UR38, R4 ;  /* 0x00000000042672ca */ /* 0x000fe200000e0000 */
        /* <DEDUP_REMOVED lines=14> */
[----:B------:R-:W-:Y:S01]  /*9300*/  HGMMA.64x96x16.F32 R24, gdesc[UR40], R24, gsb0 ;  /* 0x01600000281879f0 */ /* 0x000fe20008000818 */
[----:B------:R-:W-:Y:S02]  /*9310*/  ULDC UR42, c[0x0][0xa80] ;  /* 0x0002a000002a7ab9 */ /* 0x000fe40000000800 */
[----:B------:R-:W-:Y:S02]  /*9320*/  WARPGROUP.DEPBAR.LE gsb0, 0x0 ;  /* 0x00008000000079c5 */ /* 0x000fe40000010000 */
[----:B------:R-:W-:-:S06]  /*9330*/  WARPGROUP.ARRIVE ;  /* 0x00000000000079c5 */ /* 0x000fcc0000000000 */
[----:B------:R-:W-:Y:S01]  /*9340*/  HGMMA.64x96x16.F32 R24, gdesc[UR36], R24, gsb0 ;  /* 0x01600000241879f0 */ /* 0x000fe20008000818 */
[----:B------:R-:W-:Y:S01]  /*9350*/  ULDC UR38, c[0x0][0xa80] ;  /* 0x0002a00000267ab9 */ /* 0x000fe20000000800 */
[----:B------:R-:W-:Y:S01]  /*9360*/  ULOP3.LUT UR39, UR5, 0x3000000, URZ, 0xfc, !UPT ;  /* 0x0300000005277892 */ /* 0x000fe2000f8efc3f */
[----:B------:R-:W-:Y:S02]  /*9370*/  WARPGROUP.DEPBAR.LE gsb0, 0x0 ;  /* 0x00008000000079c5 */ /* 0x000fe40000010000 */
[----:B------:R-:W-:Y:S02]  /*9380*/  FSEL R5, R24, -INF , P3 ;  /* 0xff80000018057808 */ /* 0x000fe40001800000 */
[----:B------:R-:W-:Y:S02]  /*9390*/  FSEL R25, R25, -INF , P5 ;  /* 0xff80000019197808 */ /* 0x000fe40002800000 */
[----:B------:R-:W-:Y:S02]  /*93a0*/  FSEL R7, R28, -INF , P4 ;  /* 0xff8000001c077808 */ /* 0x000fe40002000000 */
[----:B------:R-:W-:-:S02]  /*93b0*/  FMNMX.FTZ R14, R5, R25, !PT ;  /* 0x00000019050e7209 */ /* 0x000fc40007810000 */
[----:B------:R-:W-:Y:S02]  /*93c0*/  FSEL R26, R26, -INF , P3 ;  /* 0xff8000001a1a7808 */ /* 0x000fe40001800000 */
[C---:B------:R-:W-:Y:S02]  /*93d0*/  ISETP.GT.AND P3, PT, R0.reuse, 0x10, PT ;  /* 0x000000100000780c */ /* 0x040fe40003f64270 */
        /* <DEDUP_REMOVED lines=12> */
[----:B0-----:R-:W-:Y:S02]  /*94a0*/  FSEL R9, R36, -INF , P4 ;  /* 0xff80000024097808 */ /* 0x001fe40002000000 */
[----:B------:R-:W-:Y:S02]  /*94b0*/  FMNMX.FTZ R20, R6, R13, !PT ;  /* 0x0000000d06147209 */ /* 0x000fe40007810000 */
[----:B------:R-:W-:Y:S02]  /*94c0*/  FMNMX.FTZ R13, R26, R12, !PT ;  /* 0x0000000c1a0d7209 */ /* 0x000fe40007810000 */
[----:B------:R-:W-:-:S02]  /*94d0*/  FSEL R171, R34, -INF , P3 ;  /* 0xff80000022ab7808 */ /* 0x000fc40001800000 */
[----:B------:R-:W-:Y:S02]  /*94e0*/  ISETP.GT.AND P3, PT, R0, 0x20, PT ;  /* 0x000000200000780c */ /* 0x000fe40003f64270 */
[----:B------:R-:W-:Y:S02]  /*94f0*/  FSEL R11, R37, -INF , P2 ;  /* 0xff800000250b7808 */ /* 0x000fe40001000000 */
[----:B------:R-:W-:Y:S02]  /*9500*/  FMNMX.FTZ R28, R9, R20, !PT ;  /* 0x00000014091c7209 */ /* 0x000fe40007810000 */
[----:B------:R-:W-:Y:S02]  /*9510*/  FMNMX.FTZ R13, R30, R13, !PT ;  /* 0x0000000d1e0d7209 */ /* 0x000fe40007810000 */
[----:B------:R-:W-:Y:S02]  /*9520*/  FSEL R169, R35, -INF , P5 ;  /* 0xff80000023a97808 */ /* 0x000fe40002800000 */
[----:B------:R-:W-:-:S02]  /*9530*/  ISETP.GT.AND P5, PT, R0, 0x21, PT ;  /* 0x000000210000780c */ /* 0x000fc40003fa4270 */
[----:B------:R-:W-:Y:S02]  /*9540*/  FSEL R173, R40, -INF , P3 ;  /* 0xff80000028ad7808 */ /* 0x000fe40001800000 */
[----:B------:R-:W-:Y:S02]  /*9550*/  FMNMX.FTZ R32, R11, R28, !PT ;  /* 0x0000001c0b207209 */ /* 0x000fe40007810000 */
[----:B------:R-:W-:Y:S02]  /*9560*/  FMNMX.FTZ R28, R24, R13, !PT ;  /* 0x0000000d181c7209 */ /* 0x000fe40007810000 */
[----:B------:R-:W-:Y:S02]  /*9570*/  FSEL R8, R38, -INF , P4 ;  /* 0xff80000026087808 */ /* 0x000fe40002000000 */
[----:B------:R-:W-:Y:S02]  /*9580*/  ISETP.GT.AND P4, PT, R0, 0x28, PT ;  /* 0x000000280000780c */ /* 0x000fe40003f84270 */
[----:B------:R-:W-:-:S02]  /*9590*/  FSEL R172, R41, -INF , P5 ;  /* 0xff80000029ac7808 */ /* 0x000fc40002800000 */
[----:B------:R-:W-:Y:S02]  /*95a0*/  FMNMX.FTZ R13, R173, R32, !PT ;  /* 0x00000020ad0d7209 */ /* 0x000fe40007810000 */
[----:B------:R-:W-:Y:S02]  /*95b0*/  FMNMX.FTZ R28, R171, R28, !PT ;  /* 0x0000001cab1c7209 */ /* 0x000fe40007810000 */
[----:B------:R-:W-:Y:S02]  /*95c0*/  FSEL R10, R39, -INF , P2 ;  /* 0xff800000270a7808 */ /* 0x000fe40001000000 */
[----:B------:R-:W-:Y:S02]  /*95d0*/  ISETP.GT.AND P2, PT, R0, 0x29, PT ;  /* 0x000000290000780c */ /* 0x000fe40003f44270 */
[----:B------:R-:W-:Y:S02]  /*95e0*/  FSEL R15, R44, -INF , P4 ;  /* 0xff8000002c0f7808 */ /* 0x000fe40002000000 */
[----:B------:R-:W-:-:S02]  /*95f0*/  FMNMX.FTZ R32, R172, R13, !PT ;  /* 0x0000000dac207209 */ /* 0x000fc40007810000 */
[----:B------:R-:W-:Y:S02]  /*9600*/  FMNMX.FTZ R13, R169, R28, !PT ;  /* 0x0000001ca90d7209 */ /* 0x000fe40007810000 */
[----:B------:R-:W-:Y:S02]  /*9610*/  FSEL R177, R42, -INF , P3 ;  /* 0xff8000002ab17808 */ /* 0x000fe40001800000 */
[----:B------:R-:W-:Y:S02]  /*9620*/  ISETP.GT.AND P3, PT, R0, 0x30, PT ;  /* 0x000000300000780c */ /* 0x000fe40003f64270 */
[----:B------:R-:W-:Y:S02]  /*9630*/  FSEL R21, R45, -INF , P2 ;  /* 0xff8000002d157808 */ /* 0x000fe40001000000 */
[----:B------:R-:W-:Y:S02]  /*9640*/  FMNMX.FTZ R32, R15, R32, !PT ;  /* 0x000000200f207209 */ /* 0x000fe40007810000 */
[----:B------:R-:W-:-:S02]  /*9650*/  FMNMX.FTZ R13, R8, R13, !PT ;  /* 0x0000000d080d7209 */ /* 0x000fc40007810000 */
[----:B------:R-:W-:Y:S02]  /*9660*/  FSEL R174, R43, -INF , P5 ;  /* 0xff8000002bae7808 */ /* 0x000fe40002800000 */
[----:B------:R-:W-:Y:S02]  /*9670*/  ISETP.GT.AND P5, PT, R0, 0x31, PT ;  /* 0x000000310000780c */ /* 0x000fe40003fa4270 */
[----:B------:R-:W-:Y:S02]  /*9680*/  FSEL R178, R48, -INF , P3 ;  /* 0xff80000030b27808 */ /* 0x000fe40001800000 */
        /* <DEDUP_REMOVED lines=18> */
[----:B------:R-:W-:Y:S02]  /*97b0*/  FSEL R185, R56, -INF , P3 ;  /* 0xff80000038b97808 */ /* 0x000fe40001800000 */
[----:B------:R-:W-:Y:S02]  /*97c0*/  FMNMX.FTZ R28, R157, R28, !PT ;  /* 0x0000001c9d1c7209 */ /* 0x000fe40007810000 */
[----:B------:R-:W-:-:S02]  /*97d0*/  ISETP.GT.AND P5, PT, R0, 0x41, PT ;  /* 0x000000410000780c */ /* 0x000fc40003fa4270 */
[----:B------:R-:W-:Y:S02]  /*97e0*/  FMNMX.FTZ R13, R20, R13, !PT ;  /* 0x0000000d140d7209 */ /* 0x000fe40007810000 */
[----:B------:R-:W-:Y:S02]  /*97f0*/  FSEL R180, R54, -INF , P4 ;  /* 0xff80000036b47808 */ /* 0x000fe40002000000 */
[----:B------:R-:W-:Y:S02]  /*9800*/  FMNMX.FTZ R32, R185, R28, !PT ;  /* 0x0000001cb9207209 */ /* 0x000fe40007810000 */
[----:B------:R-:W-:Y:S02]  /*9810*/  ISETP.GT.AND P4, PT, R0, 0x48, PT ;  /* 0x000000480000780c */ /* 0x000fe40003f84270 */
[----:B------:R-:W-:Y:S02]  /*9820*/  FSEL R183, R57, -INF , P5 ;  /* 0xff80000039b77808 */ /* 0x000fe40002800000 */
        /* <DEDUP_REMOVED lines=17> */
[----:B------:R-:W-:Y:S02]  /*9940*/  FSEL R159, R63, -INF , P2 ;  /* 0xff8000003f9f7808 */ /* 0x000fe40001000000 */
[----:B------:R-:W-:-:S02]  /*9950*/  ISETP.GT.AND P4, PT, R0, 0x58, PT ;  /* 0x000000580000780c */ /* 0x000fc40003f84270 */
[----:B------:R-:W-:Y:S02]  /*9960*/  ISETP.GT.AND P2, PT, R0, 0x59, PT ;  /* 0x000000590000780c */ /* 0x000fe40003f44270 */
[----:B------:R-:W-:Y:S02]  /*9970*/  FSEL R195, R65, -INF , P5 ;  /* 0xff80000041c37808 */ /* 0x000fe40002800000 */
[----:B------:R-:W-:Y:S02]  /*9980*/  FMNMX.FTZ R28, R196, R27, !PT ;  /* 0x0000001bc41c7209 */ /* 0x000fe40007810000 */
[----:B------:R-:W-:Y:S02]  /*9990*/  FMNMX.FTZ R0, R192, R13, !PT ;  /* 0x0000000dc0007209 */ /* 0x000fe40007810000 */
[----:B------:R-:W-:Y:S02]  /*99a0*/  FSEL R193, R68, -INF , P4 ;  /* 0xff80000044c17808 */ /* 0x000fe40002000000 */
[----:B------:R-:W-:-:S02]  /*99b0*/  FMNMX.FTZ R28, R195, R28, !PT ;  /* 0x0000001cc31c7209 */ /* 0x000fc40007810000 */
[----:B------:R-:W-:Y:S02]  /*99c0*/  FMNMX.FTZ R13, R191, R0, !PT ;  /* 0x00000000bf0d7209 */ /* 0x000fe40007810000 */
[----:B------:R-:W-:Y:S02]  /*99d0*/  FSEL R194, R69, -INF , P2 ;  /* 0xff80000045c27808 */ /* 0x000fe40001000000 */
[----:B------:R-:W-:Y:S02]  /*99e0*/  FMNMX.FTZ R27, R193, R28, !PT ;  /* 0x0000001cc11b7209 */ /* 0x000fe40007810000 */
[----:B------:R-:W-:Y:S02]  /*99f0*/  FMNMX.FTZ R0, R186, R13, !PT ;  /* 0x0000000dba007209 */ /* 0x000fe40007810000 */
[----:B------:R-:W-:Y:S02]  /*9a00*/  FMNMX.FTZ R27, R194, R27, !PT ;  /* 0x0000001bc21b7209 */ /* 0x000fe40007810000 */
[----:B------:R-:W-:-:S02]  /*9a10*/  FSEL R190, R66, -INF , P3 ;  /* 0xff80000042be7808 */ /* 0x000fc40001800000 */
[----:B------:R-:W-:Y:S01]  /*9a20*/  FMNMX.FTZ R13, R159, R0, !PT ;  /* 0x000000009f0d7209 */ /* 0x000fe20007810000 */
[----:B------:R-:W0:Y:S01]  /*9a30*/  SHFL.BFLY PT, R28, R27, 0x2, 0x1f ;  /* 0x0c401f001b1c7f89 */ /* 0x000e2200000e0000 */
[----:B------:R-:W-:Y:S02]  /*9a40*/  FSEL R189, R67, -INF , P5 ;  /* 0xff80000043bd7808 */ /* 0x000fe40002800000 */
[----:B------:R-:W-:Y:S02]  /*9a50*/  FMNMX.FTZ R0, R190, R13, !PT ;  /* 0x0000000dbe007209 */ /* 0x000fe40007810000 */
[----:B------:R-:W-:Y:S02]  /*9a60*/  FSEL R160, R70, -INF , P4 ;  /* 0xff80000046a07808 */ /* 0x000fe40002000000 */
[----:B------:R-:W-:Y:S02]  /*9a70*/  FMNMX.FTZ R13, R189, R0, !PT ;  /* 0x00000000bd0d7209 */ /* 0x000fe40007810000 */
[----:B------:R-:W-:-:S02]  /*9a80*/  FSEL R168, R71, -INF , P2 ;  /* 0xff80000047a87808 */ /* 0x000fc40001000000 */
[----:B------:R-:W-:-:S04]  /*9a90*/  FMNMX.FTZ R13, R160, R13, !PT ;  /* 0x0000000da00d7209 */ /* 0x000fc80007810000 */
[----:B------:R-:W-:-:S05]  /*9aa0*/  FMNMX.FTZ R13, R168, R13, !PT ;  /* 0x0000000da80d7209 */ /* 0x000fca0007810000 */
[----:B------:R-:W1:Y:S01]  /*9ab0*/  SHFL.BFLY PT, R0, R13, 0x2, 0x1f ;  /* 0x0c401f000d007f89 */ /* 0x000e6200000e0000 */
[----:B0-----:R-:W-:-:S05]  /*9ac0*/  FMNMX.FTZ R28, R27, R28, !PT ;  /* 0x0000001c1b1c7209 */ /* 0x001fca0007810000 */
[----:B------:R-:W0:Y:S01]  /*9ad0*/  SHFL.BFLY PT, R31, R28, 0x1, 0x1f ;  /* 0x0c201f001c1f7f89 */ /* 0x000e2200000e0000 */
[----:B-1----:R-:W-:Y:S01]  /*9ae0*/  FMNMX.FTZ R27, R13, R0, !PT ;  /* 0x000000000d1b7209 */ /* 0x002fe20007810000 */
[----:B------:R-:W-:-:S04]  /*9af0*/  IMAD.MOV.U32 R13, RZ, RZ, 0xc00 ;  /* 0x00000c00ff0d7424 */ /* 0x000fc800078e00ff */
[----:B------:R-:W1:Y:S01]  /*9b00*/  SHFL.BFLY PT, R32, R27, 0x1, 0x1f ;  /* 0x0c201f001b207f89 */ /* 0x000e6200000e0000 */
[----:B0-----:R-:W-:-:S04]  /*9b10*/  FMNMX.FTZ R0, R28, R31, !PT ;  /* 0x0000001f1c007209 */ /* 0x001fc80007810000 */
[C---:B------:R-:W-:Y:S01]  /*9b20*/  FSETP.NEU.FTZ.AND P2, PT, R0.reuse, -INF , PT ;  /* 0xff8000000000780b */ /* 0x040fe20003f5d000 */
[----:B------:R-:W-:-:S05]  /*9b30*/  FMUL.FTZ R162, R0, UR38 ;  /* 0x0000002600a27c20 */ /* 0x000fca0008410000 */
[----:B------:R-:W-:-:S05]  /*9b40*/  FSEL R162, R162, RZ, P2 ;  /* 0x000000ffa2a27208 */ /* 0x000fca0001000000 */
[--C-:B------:R-:W-:Y:S01]  /*9b50*/  FFMA.FTZ R197, R5, UR38, -R162.reuse ;  /* 0x0000002605c57c23 */ /* 0x100fe200080108a2 */
[--C-:B------:R-:W-:Y:S01]  /*9b60*/  FFMA.FTZ R165, R7, UR38, -R162.reuse ;  /* 0x0000002607a57c23 */ /* 0x100fe200080108a2 */
[----:B------:R-:W-:Y:S01]  /*9b70*/  IADD3 R7, -R72, 0xb, RZ ;  /* 0x0000000b48077810 */ /* 0x000fe20007ffe1ff */
[--C-:B------:R-:W-:Y:S01]  /*9b80*/  FFMA.FTZ R188, R25, UR38, -R162.reuse ;  /* 0x0000002619bc7c23 */ /* 0x100fe200080108a2 */
[--C-:B------:R-:W-:Y:S01]  /*9b90*/  FFMA.FTZ R161, R29, UR38, -R162.reuse ;  /* 0x000000261da17c23 */ /* 0x100fe200080108a2 */
[----:B-1----:R-:W-:Y:S01]  /*9ba0*/  FMNMX.FTZ R5, R27, R32, !PT ;  /* 0x000000201b057209 */ /* 0x002fe20007810000 */
[----:B------:R-:W-:Y:S01]  /*9bb0*/  MUFU.EX2 R197, R197 ;  /* 0x000000c500c57308 */ /* 0x000fe20000000800 */
[--C-:B------:R-:W-:Y:S01]  /*9bc0*/  FFMA.FTZ R4, R4, UR38, -R162.reuse ;  /* 0x0000002604047c23 */ /* 0x100fe200080108a2 */
[--C-:B------:R-:W-:Y:S01]  /*9bd0*/  FFMA.FTZ R6, R6, UR38, -R162.reuse ;  /* 0x0000002606067c23 */ /* 0x100fe200080108a2 */
[C---:B------:R-:W-:Y:S01]  /*9be0*/  FSETP.NEU.FTZ.AND P2, PT, R5.reuse, -INF , PT ;  /* 0xff8000000500780b */ /* 0x040fe20003f5d000 */
[----:B------:R-:W-:Y:S01]  /*9bf0*/  FMUL.FTZ R163, R5, UR38 ;  /* 0x0000002605a37c20 */ /* 0x000fe20008410000 */
[--C-:B------:R-:W-:Y:S01]  /*9c00*/  FFMA.FTZ R175, R21, UR38, -R162.reuse ;  /* 0x0000002615af7c23 */ /* 0x100fe200080108a2 */
[--C-:B------:R-:W-:Y:S01]  /*9c10*/  FFMA.FTZ R173, R173, UR38, -R162.reuse ;  /* 0x00000026adad7c23 */ /* 0x100fe200080108a2 */
[--C-:B------:R-:W-:Y:S01]  /*9c20*/  FFMA.FTZ R172, R172, UR38, -R162.reuse ;  /* 0x00000026acac7c23 */ /* 0x100fe200080108a2 */
[----:B------:R-:W0:Y:S01]  /*9c30*/  MUFU.EX2 R188, R188 ;  /* 0x000000bc00bc7308 */ /* 0x000e220000000800 */
[----:B------:R-:W-:Y:S01]  /*9c40*/  FSEL R163, R163, RZ, P2 ;  /* 0x000000ffa3a37208 */ /* 0x000fe20001000000 */
[--C-:B------:R-:W-:Y:S01]  /*9c50*/  FFMA.FTZ R15, R15, UR38, -R162.reuse ;  /* 0x000000260f0f7c23 */ /* 0x100fe200080108a2 */
[--C-:B------:R-:W-:Y:S01]  /*9c60*/  FFMA.FTZ R176, R176, UR38, -R162.reuse ;  /* 0x00000026b0b07c23 */ /* 0x100fe200080108a2 */
[--C-:B------:R-:W-:Y:S01]  /*9c70*/  FFMA.FTZ R156, R156, UR38, -R162.reuse ;  /* 0x000000269c9c7c23 */ /* 0x100fe200080108a2 */
[----:B------:R-:W-:Y:S01]  /*9c80*/  FFMA.FTZ R157, R157, UR38, -R162 ;  /* 0x000000269d9d7c23 */ /* 0x000fe200080108a2 */
        /* <DEDUP_REMOVED lines=11> */
[----:B------:R-:W-:Y:S01]  /*9d40*/  IMAD R12, R22, R13, UR39 ;  /* 0x00000027160c7e24 */ /* 0x000fe2000f8e020d */
[----:B0-----:R-:W-:Y:S01]  /*9d50*/  F2FP.F16.F32.PACK_AB R152, R188, R197 ;  /* 0x000000c5bc98723e */ /* 0x001fe200000000ff */
[----:B------:R-:W-:-:S02]  /*9d60*/  IMAD.MOV.U32 R13, RZ, RZ, 0x40000040 ;  /* 0x40000040ff0d7424 */ /* 0x000fc400078e00ff */
[--C-:B------:R-:W-:Y:S01]  /*9d70*/  FFMA.FTZ R169, R169, UR38, -R163.reuse ;  /* 0x00000026a9a97c23 */ /* 0x100fe200080108a3 */
[--C-:B------:R-:W-:Y:S01]  /*9d80*/  FFMA.FTZ R10, R10, UR38, -R163.reuse ;  /* 0x000000260a0a7c23 */ /* 0x100fe200080108a3 */
[----:B------:R-:W-:Y:S01]  /*9d90*/  R2UR UR6, R12 ;  /* 0x000000000c0672ca */ /* 0x000fe200000e0000 */
[----:B------:R-:W-:Y:S01]  /*9da0*/  MUFU.EX2 R166, R166 ;  /* 0x000000a600a67308 */ /* 0x000fe20000000800 */
[----:B------:R-:W-:Y:S01]  /*9db0*/  R2UR UR7, R13 ;  /* 0x000000000d0772ca */ /* 0x000fe200000e0000 */
[--C-:B----4-:R-:W-:Y:S01]  /*9dc0*/  FFMA.FTZ R170, R11, UR38, -R162.reuse ;  /* 0x000000260baa7c23 */ /* 0x110fe200080108a2 */
[--C-:B------:R-:W-:Y:S01]  /*9dd0*/  FFMA.FTZ R11, R171, UR38, -R163.reuse ;  /* 0x00000026ab0b7c23 */ /* 0x100fe200080108a3 */
[--C-:B------:R-:W-:Y:S01]  /*9de0*/  FFMA.FTZ R13, R9, UR38, -R162.reuse ;  /* 0x00000026090d7c23 */ /* 0x100fe200080108a2 */
[--C-:B------:R-:W-:Y:S01]  /*9df0*/  FFMA.FTZ R171, R8, UR38, -R163.reuse ;  /* 0x0000002608ab7c23 */ /* 0x100fe200080108a3 */
[----:B------:R-:W-:Y:S01]  /*9e00*/  VIADD R8, R12, 0x80 ;  /* 0x000000800c087836 */ /* 0x000fe20000000000 */
[----:B------:R-:W-:Y:S01]  /*9e10*/  MOV R9, 0x40000040 ;  /* 0x4000004000097802 */ /* 0x000fe20000000f00 */
        /* <DEDUP_REMOVED lines=22> */
[--C-:B------:R-:W-:Y:S01]  /*9f80*/  FFMA.FTZ R191, R196, UR38, -R162.reuse ;  /* 0x00000026c4bf7c23 */ /* 0x100fe200080108a2 */
[--C-:B------:R-:W-:Y:S01]  /*9f90*/  FFMA.FTZ R192, R195, UR38, -R162.reuse ;  /* 0x00000026c3c07c23 */ /* 0x100fe200080108a2 */
[----:B------:R-:W0:Y:S01]  /*9fa0*/  MUFU.EX2 R4, R4 ;  /* 0x0000000400047308 */ /* 0x000e220000000800 */
[--C-:B------:R-:W-:Y:S01]  /*9fb0*/  FFMA.FTZ R193, R193, UR38, -R162.reuse ;  /* 0x00000026c1c17c23 */ /* 0x100fe200080108a2 */
[----:B------:R-:W-:Y:S01]  /*9fc0*/  FFMA.FTZ R162, R194, UR38, -R162 ;  /* 0x00000026c2a27c23 */ /* 0x000fe200080108a2 */
[--C-:B------:R-:W-:Y:S01]  /*9fd0*/  FFMA.FTZ R190, R190, UR38, -R163.reuse ;  /* 0x00000026bebe7c23 */ /* 0x100fe200080108a3 */
[--C-:B------:R-:W-:Y:S01]  /*9fe0*/  FFMA.FTZ R189, R189, UR38, -R163.reuse ;  /* 0x00000026bdbd7c23 */ /* 0x100fe200080108a3 */
[--C-:B------:R-:W-:Y:S01]  /*9ff0*/  FFMA.FTZ R160, R160, UR38, -R163.reuse ;  /* 0x00000026a0a07c23 */ /* 0x100fe200080108a3 */
[----:B------:R-:W-:Y:S01]  /*a000*/  FFMA.FTZ R163, R168, UR38, -R163 ;  /* 0x00000026a8a37c23 */ /* 0x000fe200080108a3 */
[----:B------:R-:W-:Y:S01]  /*a010*/  FADD.FTZ R188, R197, R188 ;  /* 0x000000bcc5bc7221 */ /* 0x000fe20000010000 */
[----:B------:R-:W4:Y:S01]  /*a020*/  MUFU.EX2 R6, R6 ;  /* 0x0000000600067308 */ /* 0x000f220000000800 */
[----:B---3--:R-:W-:Y:S01]  /*a030*/  F2FP.F16.F32.PACK_AB R155, R198, R164 ;  /* 0x000000a4c69b723e */ /* 0x008fe200000000ff */
[----:B------:R-:W-:Y:S01]  /*a040*/  FADD.FTZ R166, R166, R167 ;  /* 0x000000a7a6a67221 */ /* 0x000fe20000010000 */
[----:B------:R-:W-:Y:S01]  /*a050*/  FADD.FTZ R188, R165, R188 ;  /* 0x000000bca5bc7221 */ /* 0x000fe20000010000 */
[----:B------:R-:W-:Y:S01]  /*a060*/  ISETP.GE.AND P2, PT, R199, 0x61, PT ;  /* 0x00000061c700780c */ /* 0x000fe20003f46270 */
[----:B--2---:R-:W-:Y:S01]  /*a070*/  WARPGROUP.ARRIVE ;  /* 0x00000000000079c5 */ /* 0x004fe20000000000 */
[----:B------:R-:W-:Y:S01]  /*a080*/  FADD.FTZ R164, R164, R166 ;  /* 0x000000a6a4a47221 */ /* 0x000fe20000010000 */
[----:B------:R-:W-:Y:S01]  /*a090*/  FADD.FTZ R161, R161, R188 ;  /* 0x000000bca1a17221 */ /* 0x000fe20000010000 */
[----:B------:R-:W2:Y:S01]  /*a0a0*/  MUFU.EX2 R13, R13 ;  /* 0x0000000d000d7308 */ /* 0x000ea20000000800 */
[----:B------:R-:W-:-:S02]  /*a0b0*/  @!P1 VIADD R3, R3, 0x32460 ;  /* 0x0003246003039836 */ /* 0x000fc40000000000 */
[----:B------:R-:W-:Y:S01]  /*a0c0*/  FADD.FTZ R164, R198, R164 ;  /* 0x000000a4c6a47221 */ /* 0x000fe20000010000 */
[----:B------:R-:W-:Y:S01]  /*a0d0*/  HGMMA.64x256x16.F32 R24, R152, gdesc[UR4].tnspB, RZ, !UPT, gsb0 ;  /* 0x43e0000498187df0 */ /* 0x000fe2000c0008ff */
[----:B------:R-:W-:Y:S01]  /*a0e0*/  R2UR UR6, R8 ;  /* 0x00000000080672ca */ /* 0x000fe200000e0000 */
[----:B------:R-:W-:Y:S01]  /*a0f0*/  VIADD R8, R12, 0x100 ;  /* 0x000001000c087836 */ /* 0x000fe20000000000 */
[----:B------:R-:W-:Y:S01]  /*a100*/  R2UR UR7, R9 ;  /* 0x00000000090772ca */ /* 0x000fe200000e0000 */
[----:B------:R-:W-:Y:S01]  /*a110*/  IMAD.MOV.U32 R9, RZ, RZ, 0x40000040 ;  /* 0x40000040ff097424 */ /* 0x000fe200078e00ff */
[----:B------:R-:W3:Y:S01]  /*a120*/  MUFU.EX2 R170, R170 ;  /* 0x000000aa00aa7308 */ /* 0x000ee20000000800 */
[----:B0-----:R-:W-:Y:S01]  /*a130*/  FADD.FTZ R161, R4, R161 ;  /* 0x000000a104a17221 */ /* 0x001fe20000010000 */
[----:B------:R-:W-:-:S03]  /*a140*/  @!P1 PRMT R3, RZ, 0x654, R3 ;  /* 0x00000654ff039816 */ /* 0x000fc60000000003 */
[----:B----4-:R-:W-:-:S03]  /*a150*/  FADD.FTZ R161, R6, R161 ;  /* 0x000000a106a17221 */ /* 0x010fc60000010000 */
[----:B------:R-:W0:Y:S01]  /*a160*/  MUFU.EX2 R11, R11 ;  /* 0x0000000b000b7308 */ /* 0x000e220000000800 */
[----:B--2---:R-:W-:-:S07]  /*a170*/  FADD.FTZ R161, R13, R161 ;  /* 0x000000a10da17221 */ /* 0x004fce0000010000 */
[----:B------:R-:W2:Y:S01]  /*a180*/  MUFU.EX2 R169, R169 ;  /* 0x000000a900a97308 */ /* 0x000ea20000000800 */
[----:B---3--:R-:W-:-:S07]  /*a190*/  FADD.FTZ R161, R170, R161 ;  /* 0x000000a1aaa17221 */ /* 0x008fce0000010000 */
[----:B------:R-:W3:Y:S01]  /*a1a0*/  MUFU.EX2 R171, R171 ;  /* 0x000000ab00ab7308 */ /* 0x000ee20000000800 */
[----:B0-----:R-:W-:-:S07]  /*a1b0*/  FADD.FTZ R164, R11, R164 ;  /* 0x000000a40ba47221 */ /* 0x001fce0000010000 */
[----:B------:R-:W0:Y:S01]  /*a1c0*/  MUFU.EX2 R10, R10 ;  /* 0x0000000a000a7308 */ /* 0x000e220000000800 */
[----:B--2---:R-:W-:-:S07]  /*a1d0*/  FADD.FTZ R164, R169, R164 ;  /* 0x000000a4a9a47221 */ /* 0x004fce0000010000 */
[----:B------:R-:W2:Y:S01]  /*a1e0*/  MUFU.EX2 R173, R173 ;  /* 0x000000ad00ad7308 */ /* 0x000ea20000000800 */
[----:B---3--:R-:W-:-:S07]  /*a1f0*/  FADD.FTZ R164, R171, R164 ;  /* 0x000000a4aba47221 */ /* 0x008fce0000010000 */
[----:B------:R-:W3:Y:S01]  /*a200*/  MUFU.EX2 R172, R172 ;  /* 0x000000ac00ac7308 */ /* 0x000ee20000000800 */
[----:B0-----:R-:W-:-:S07]  /*a210*/  FADD.FTZ R164, R10, R164 ;  /* 0x000000a40aa47221 */ /* 0x001fce0000010000 */
[----:B------:R-:W-:Y:S01]  /*a220*/  MUFU.EX2 R15, R15 ;  /* 0x0000000f000f7308 */ /* 0x000fe20000000800 */
[----:B--2---:R-:W-:-:S07]  /*a230*/  FADD.FTZ R161, R173, R161 ;  /* 0x000000a1ada17221 */ /* 0x004fce0000010000 */
[----:B------:R-:W-:Y:S08]  /*a240*/  MUFU.EX2 R175, R175 ;  /* 0x000000af00af7308 */ /* 0x000ff00000000800 */
[----:B------:R-:W-:Y:S08]  /*a250*/  MUFU.EX2 R21, R21 ;  /* 0x0000001500157308 */ /* 0x000ff00000000800 */
[----:B------:R-:W0:Y:S08]  /*a260*/  MUFU.EX2 R174, R174 ;  /* 0x000000ae00ae7308 */ /* 0x000e300000000800 */
[----:B------:R-:W-:Y:S08]  /*a270*/  MUFU.EX2 R14, R14 ;  /* 0x0000000e000e7308 */ /* 0x000ff00000000800 */
[----:B------:R-:W2:Y:S08]  /*a280*/  MUFU.EX2 R20, R20 ;  /* 0x0000001400147308 */ /* 0x000eb00000000800 */
[----:B------:R-:W-:Y:S08]  /*a290*/  MUFU.EX2 R177, R177 ;  /* 0x000000b100b17308 */ /* 0x000ff00000000800 */
[----:B------:R-:W4:Y:S08]  /*a2a0*/  MUFU.EX2 R176, R176 ;  /* 0x000000b000b07308 */ /* 0x000f300000000800 */
        /* <DEDUP_REMOVED lines=20> */
[----:B------:R-:W-:Y:S02]  /*a3f0*/  F2FP.F16.F32.PACK_AB R152, R6, R4 ;  /* 0x000000040698723e */ /* 0x000fe400000000ff */
[----:B------:R-:W-:Y:S02]  /*a400*/  F2FP.F16.F32.PACK_AB R153, R169, R11 ;  /* 0x0000000ba999723e */ /* 0x000fe400000000ff */
[----:B------:R-:W-:Y:S01]  /*a410*/  F2FP.F16.F32.PACK_AB R154, R170, R13 ;  /* 0x0000000daa9a723e */ /* 0x000fe200000000ff */
[----:B------:R-:W1:Y:S01]  /*a420*/  MUFU.EX2 R189, R189 ;  /* 0x000000bd00bd7308 */ /* 0x000e620000000800 */
[----:B------:R-:W-:-:S04]  /*a430*/  F2FP.F16.F32.PACK_AB R155, R10, R171 ;  /* 0x000000ab0a9b723e */ /* 0x000fc800000000ff */
[----:B------:R-:W-:-:S03]  /*a440*/  WARPGROUP.ARRIVE ;  /* 0x00000000000079c5 */ /* 0x000fc60000000000 */
[----:B------:R-:W-:Y:S03]  /*a450*/  MUFU.EX2 R160, R160 ;  /* 0x000000a000a07308 */ /* 0x000fe60000000800 */
[----:B------:R-:W-:Y:S01]  /*a460*/  HGMMA.64x256x16.F32 R24, R152, gdesc[UR4].tnspB, R24, gsb0 ;  /* 0x43e0000498187df0 */ /* 0x000fe20008000818 */
[----:B------:R-:W-:Y:S01]  /*a470*/  R2UR UR6, R8 ;  /* 0x00000000080672ca */ /* 0x000fe200000e0000 */
[----:B------:R-:W-:Y:S01]  /*a480*/  VIADD R8, R12, 0x180 ;  /* 0x000001800c087836 */ /* 0x000fe20000000000 */
[----:B------:R-:W-:Y:S01]  /*a490*/  R2UR UR7, R9 ;  /* 0x00000000090772ca */ /* 0x000fe200000e0000 */
[----:B------:R-:W-:Y:S01]  /*a4a0*/  IMAD.MOV.U32 R9, RZ, RZ, 0x40000040 ;  /* 0x40000040ff097424 */ /* 0x000fe200078e00ff */
[----:B------:R-:W-:Y:S02]  /*a4b0*/  WARPGROUP.DEPBAR.LE gsb0, 0x0 ;  /* 0x00008000000079c5 */ /* 0x000fe40000010000 */
[C---:B---3--:R-:W-:Y:S01]  /*a4c0*/  F2FP.F16.F32.PACK_AB R152, R172.reuse, R173 ;  /* 0x000000adac98723e */ /* 0x048fe200000000ff */
        /* <DEDUP_REMOVED lines=10> */
[----:B------:R-:W-:-:S06]  /*a570*/  FADD.FTZ R21, R20, R21 ;  /* 0x0000001514157221 */ /* 0x000fcc0000010000 */
[----:B------:R-:W-:Y:S01]  /*a580*/  HGMMA.64x256x16.F32 R24, R152, gdesc[UR4].tnspB, R24, gsb0 ;  /* 0x43e0000498187df0 */ /* 0x000fe20008000818 */
[----:B------:R-:W-:Y:S01]  /*a590*/  R2UR UR6, R8 ;  /* 0x00000000080672ca */ /* 0x000fe200000e0000 */
[----:B------:R-:W-:Y:S01]  /*a5a0*/  VIADD R8, R12, 0x200 ;  /* 0x000002000c087836 */ /* 0x000fe20000000000 */
[----:B------:R-:W-:Y:S02]  /*a5b0*/  R2UR UR7, R9 ;  /* 0x00000000090772ca */ /* 0x000fe400000e0000 */
[----:B------:R-:W-:Y:S01]  /*a5c0*/  MOV R9, 0x40000040 ;  /* 0x4000004000097802 */ /* 0x000fe20000000f00 */
[----:B------:R-:W-:Y:S02]  /*a5d0*/  WARPGROUP.DEPBAR.LE gsb0, 0x0 ;  /* 0x00008000000079c5 */ /* 0x000fe40000010000 */
[----:B----4-:R-:W-:Y:S01]  /*a5e0*/  F2FP.F16.F32.PACK_AB R152, R176, R177 ;  /* 0x000000b1b098723e */ /* 0x010fe200000000ff */
        /* <DEDUP_REMOVED lines=13> */
[----:B------:R-:W-:Y:S01]  /*a6c0*/  R2UR UR6, R8 ;  /* 0x00000000080672ca */ /* 0x000fe200000e0000 */
[----:B------:R-:W-:Y:S01]  /*a6d0*/  VIADD R8, R12, 0x280 ;  /* 0x000002800c087836 */ /* 0x000fe20000000000 */
[----:B------:R-:W-:Y:S01]  /*a6e0*/  R2UR UR7, R9 ;  /* 0x00000000090772ca */ /* 0x000fe200000e0000 */
[----:B------:R-:W0:Y:S01]  /*a6f0*/  MUFU.EX2 R12, R163 ;  /* 0x000000a3000c7308 */ /* 0x000e220000000800 */
[----:B------:R-:W-:Y:S01]  /*a700*/  IMAD.MOV.U32 R9, RZ, RZ, 0x40000040 ;  /* 0x40000040ff097424 */ /* 0x000fe200078e00ff */
        /* <DEDUP_REMOVED lines=15> */
[----:B------:R-:W-:Y:S02]  /*a800*/  R2UR UR6, R8 ;  /* 0x00000000080672ca */ /* 0x000fe400000e0000 */
[----:B------:R-:W-:Y:S01]  /*a810*/  R2UR UR7, R9 ;  /* 0x00000000090772ca */ /* 0x000fe200000e0000 */
[----:B------:R-:W-:Y:S02]  /*a820*/  WARPGROUP.DEPBAR.LE gsb0, 0x0 ;  /* 0x00008000000079c5 */ /* 0x000fe40000010000 */
[----:B------:R-:W-:Y:S01]  /*a830*/  F2FP.F16.F32.PACK_AB R152, R192, R191 ;  /* 0x000000bfc098723e */ /* 0x000fe200000000ff */
[----:B------:R-:W-:Y:S01]  /*a840*/  FADD.FTZ R191, R191, R182 ;  /* 0x000000b6bfbf7221 */ /* 0x000fe20000010000 */
[C---:B------:R-:W-:Y:S01]  /*a850*/  F2FP.F16.F32.PACK_AB R153, R189.reuse, R190 ;  /* 0x000000bebd99723e */ /* 0x040fe200000000ff */
[----:B------:R-:W-:Y:S01]  /*a860*/  FADD.FTZ R190, R190, R159 ;  /* 0x0000009fbebe7221 */ /* 0x000fe20000010000 */
[----:B------:R-:W-:Y:S01]  /*a870*/  F2FP.F16.F32.PACK_AB R154, R162, R193 ;  /* 0x000000c1a29a723e */ /* 0x000fe200000000ff */
[----:B------:R-:W-:Y:S01]  /*a880*/  FADD.FTZ R192, R192, R191 ;  /* 0x000000bfc0c07221 */ /* 0x000fe20000010000 */
[----:B0-----:R-:W-:Y:S01]  /*a890*/  F2FP.F16.F32.PACK_AB R155, R12, R160 ;  /* 0x000000a00c9b723e */ /* 0x001fe200000000ff */
[----:B------:R-:W-:-:S02]  /*a8a0*/  FADD.FTZ R189, R189, R190 ;  /* 0x000000bebdbd7221 */ /* 0x000fc40000010000 */
[----:B------:R-:W-:Y:S01]  /*a8b0*/  FADD.FTZ R193, R193, R192 ;  /* 0x000000c0c1c17221 */ /* 0x000fe20000010000 */
[----:B------:R-:W-:Y:S01]  /*a8c0*/  WARPGROUP.ARRIVE ;  /* 0x00000000000079c5 */ /* 0x000fe20000000000 */
[----:B------:R-:W-:Y:S02]  /*a8d0*/  FADD.FTZ R189, R160, R189 ;  /* 0x000000bda0bd7221 */ /* 0x000fe40000010000 */
[----:B------:R-:W-:Y:S02]  /*a8e0*/  FADD.FTZ R14, R162, R193 ;  /* 0x000000c1a20e7221 */ /* 0x000fe40000010000 */
[----:B------:R-:W-:-:S07]  /*a8f0*/  FADD.FTZ R8, R12, R189 ;  /* 0x000000bd0c087221 */ /* 0x000fce0000010000 */
[----:B------:R-:W-:Y:S03]  /*a900*/  HGMMA.64x256x16.F32 R24, R152, gdesc[UR4].tnspB, R24, gsb0 ;  /* 0x43e0000498187df0 */ /* 0x000fe60008000818 */
[----:B------:R-:W-:Y:S02]  /*a910*/  WARPGROUP.DEPBAR.LE gsb0, 0x0 ;  /* 0x00008000000079c5 */ /* 0x000fe40000010000 */
[----:B------:R0:W-:Y:S01]  /*a920*/  @!P1 SYNCS.ARRIVE.TRANS64.RED.A1T0 RZ, [R3+URZ], RZ ;  /* 0x000000ff03ff99a7 */ /* 0x0001e2000810043f */
[----:B------:R-:W-:Y:S05]  /*a930*/  @!P2 BRA `(.L_x_1063) ;  /* 0x000000280028a947 */ /* 0x000fea0003800000 */
[----:B0-----:R-:W-:Y:S01]  /*a940*/  VIADD R3, R202, 0xfffffffe ;  /* 0xfffffffeca037836 */ /* 0x001fe20000000000 */
[----:B------:R-:W-:Y:S01]  /*a950*/  MOV R9, R0 ;  /* 0x0000000000097202 */ /* 0x000fe20000000f00 */
[----:B------:R-:W-:-:S07]  /*a960*/  IMAD.MOV.U32 R11, RZ, RZ, R5 ;  /* 0x000000ffff0b7224 */ /* 0x000fce00078e0005 */
.L_x_1073:
[----:B------:R-:W-:Y:S01]  /*a970*/  VIADD R22, R22, 0x1 ;  /* 0x0000000116167836 */ /* 0x000fe20000000000 */
[----:B------:R-:W-:Y:S05]  /*a980*/  YIELD ;  /* 0x0000000000007946 */ /* 0x000fea0003800000 */
[----:B------:R-:W-:Y:S02]  /*a990*/  ISETP.NE.AND P3, PT, R22, 0x2, PT ;  /* 0x000000021600780c */ /* 0x000fe40003f65270 */
[C---:B------:R-:W-:Y:S01]  /*a9a0*/  ISETP.GT.AND P2, PT, R3.reuse, RZ, PT ;  /* 0x000000ff0300720c */ /* 0x040fe20003f44270 */
[----:B------:R-:W-:Y:S01]  /*a9b0*/  VIADD R3, R3, 0xffffffff ;  /* 0xffffffff03037836 */ /* 0x000fe20000000000 */
[----:B------:R-:W-:-:S02]  /*a9c0*/  SEL R5, RZ, 0x1, P3 ;  /* 0x00000001ff057807 */ /* 0x000fc40001800000 */
[----:B------:R-:W-:Y:S02]  /*a9d0*/  SEL R22, R22, RZ, P3 ;  /* 0x000000ff16167207 */ /* 0x000fe40001800000 */
[----:B------:R-:W-:Y:S01]  /*a9e0*/  LOP3.LUT R200, R200, R5, RZ, 0x3c, !PT ;  /* 0x00000005c8c87212 */ /* 0x000fe200078e3cff */
[----:B-1----:R-:W-:Y:S06]  /*a9f0*/  @!P0 BRA `(.L_x_1064) ;  /* 0x0000000000048947 */ /* 0x002fec0003800000 */
[----:B------:R-:W-:Y:S01]  /*aa00*/  BPT.TRAP 0x1 ;  /* 0x000000040000795c */ /* 0x000fe20000300000 */
.L_x_1064:
[----:B------:R-:W-:Y:S01]  /*aa10*/  IMAD R6, R22, 0x8, R18 ;  /* 0x0000000816067824 */ /* 0x000fe200078e0212 */
[----:B------:R-:W-:-:S04]  /*aa20*/  SHF.L.U32 R0, R200, 0x1f, RZ ;  /* 0x0000001fc8007819 */ /* 0x000fc800000006ff */
[----:B------:R0:W1:Y:S01]  /*aa30*/  SYNCS.PHASECHK.TRANS64.TRYWAIT P3, [R6+URZ+0x32430], R0 ;  /* 0x03243000060075a7 */ /* 0x000062000806017f */
[----:B------:R-:W-:Y:S05]  /*aa40*/  @!P0 BRA `(.L_x_1065) ;  /* 0x0000000000048947 */ /* 0x000fea0003800000 */
[----:B------:R-:W-:Y:S01]  /*aa50*/  BPT.TRAP 0x1 ;  /* 0x000000040000795c */ /* 0x000fe20000300000 */
.L_x_1065:
[----:B------:R-:W-:Y:S02]  /*aa60*/  IMAD R4, R22, 0x300, R216 ;  /* 0x0000030016047824 */ /* 0x000fe400078e02d8 */
[----:B------:R-:W-:Y:S01]  /*aa70*/  IMAD.MOV.U32 R5, RZ, RZ, 0x40000040 ;  /* 0x40000040ff057424 */ /* 0x000fe200078e00ff */
[----:B-1----:R-:W-:Y:S06]  /*aa80*/  @P3 BRA `(.L_x_1066) ;  /* 0x0000000000083947 */ /* 0x002fec0003800000 */
[----:B------:R-:W1:Y:S02]  /*aa90*/  SYNCS.PHASECHK.TRANS64.TRYWAIT P3, [R6+URZ+0x32430], R0 ;  /* 0x03243000060075a7 */ /* 0x000e64000806017f */
[----:B-1----:R-:W-:Y:S05]  /*aaa0*/  @!P3 BRA `(.L_x_1067) ;  /* 0x000000b800ccb947 */ /* 0x002fea0003800000 */
.L_x_1066:
[----:B------:R-:W2:Y:S04]  /*aab0*/  LDL.64 R152, [R1+0x70] ;  /* 0x0000700001987983 */ /* 0x000ea80000100a00 */
[----:B------:R-:W3:Y:S04]  /*aac0*/  LDL.64 R204, [R1+0x68] ;  /* 0x0000680001cc7983 */ /* 0x000ee80000100a00 */
[----:B------:R-:W4:Y:S01]  /*aad0*/  LDL.64 R202, [R1+0x60] ;  /* 0x0000600001ca7983 */ /* 0x000f220000100a00 */
[----:B------:R-:W-:Y:S05]  /*aae0*/  WARPSYNC.ALL ;  /* 0x0000000000007948 */ /* 0x000fea0003800000 */
[----:B------:R-:W5:Y:S01]  /*aaf0*/  LDL.64 R20, [R1+0x58] ;  /* 0x0000580001147983 */ /* 0x000f620000100a00 */
[C---:B------:R-:W-:Y:S01]  /*ab00*/  R2UR UR6, R4.reuse ;  /* 0x00000000040672ca */ /* 0x040fe200000e0000 */
[----:B------:R-:W-:Y:S01]  /*ab10*/  VIADD R12, R4, 0x2 ;  /* 0x00000002040c7836 */ /* 0x000fe20000000000 */
[----:B------:R-:W-:Y:S01]  /*ab20*/  R2UR UR7, R5 ;  /* 0x00000000050772ca */ /* 0x000fe200000e0000 */
[----:B------:R-:W-:Y:S01]  /*ab30*/  IMAD.MOV.U32 R5, RZ, RZ, 0x40000040 ;  /* 0x40000040ff057424 */ /* 0x000fe200078e00ff */
[----:B------:R-:W-:-:S02]  /*ab40*/  MOV R13, 0x40000040 ;  /* 0x40000040000d7802 */ /* 0x000fc40000000f00 */
[----:B--2---:R-:W-:Y:S02]  /*ab50*/  R2UR UR4, R152 ;  /* 0x00000000980472ca */ /* 0x004fe400000e0000 */
[----:B------:R-:W-:Y:S02]  /*ab60*/  R2UR UR5, R153 ;  /* 0x00000000990572ca */ /* 0x000fe400000e0000 */
[----:B------:R-:W-:-:S11]  /*ab70*/  WARPGROUP.ARRIVE ;  /* 0x00000000000079c5 */ /* 0x000fd60000000000 */
[----:B------:R-:W-:Y:S01]  /*ab80*/  HGMMA.64x96x16.F32 R152, gdesc[UR4], RZ, !UPT, gsb0 ;  /* 0x01600000049879f0 */ /* 0x000fe2000c0008ff */
[----:B------:R-:W-:Y:S01]  /*ab90*/  R2UR UR6, R12 ;  /* 0x000000000c0672ca */ /* 0x000fe200000e0000 */
[----:B------:R-:W-:Y:S01]  /*aba0*/  VIADD R12, R4, 0x4 ;  /* 0x00000004040c7836 */ /* 0x000fe20000000000 */
[----:B------:R-:W-:Y:S01]  /*abb0*/  R2UR UR7, R13 ;  /* 0x000000000d0772ca */ /* 0x000fe200000e0000 */
[----:B------:R-:W-:Y:S01]  /*abc0*/  IMAD.MOV.U32 R13, RZ, RZ, 0x40000040 ;  /* 0x40000040ff0d7424 */ /* 0x000fe200078e00ff */
[----:B---3--:R-:W-:Y:S01]  /*abd0*/  R2UR UR4, R204 ;  /* 0x00000000cc0472ca */ /* 0x008fe200000e0000 */
[----:B------:R-:W-:Y:S01]  /*abe0*/  VIADD R4, R4, 0x6 ;  /* 0x0000000604047836 */ /* 0x000fe20000000000 */
[----:B------:R-:W-:Y:S01]  /*abf0*/  R2UR UR5, R205 ;  /* 0x00000000cd0572ca */ /* 0x000fe200000e0000 */
[----:B------:R-:W-:Y:S02]  /*ac00*/  WARPGROUP.DEPBAR.LE gsb0, 0x0 ;  /* 0x00008000000079c5 */ /* 0x000fe40000010000 */
[----:B------:R-:W-:-:S10]  /*ac10*/  WARPGROUP.ARRIVE ;  /* 0x00000000000079c5 */ /* 0x000fd40000000000 */
[----:B------:R-:W-:Y:S01]  /*ac20*/  HGMMA.64x96x16.F32 R152, gdesc[UR4], R152, gsb0 ;  /* 0x01600000049879f0 */ /* 0x000fe20008000898 */
[----:B------:R-:W-:Y:S02]  /*ac30*/  R2UR UR6, R12 ;  /* 0x000000000c0672ca */ /* 0x000fe400000e0000 */
[----:B------:R-:W-:Y:S02]  /*ac40*/  R2UR UR7, R13 ;  /* 0x000000000d0772ca */ /* 0x000fe400000e0000 */
[----:B----4-:R-:W-:Y:S02]  /*ac50*/  R2UR UR4, R202 ;  /* 0x00000000ca0472ca */ /* 0x010fe400000e0000 */
[----:B------:R-:W-:Y:S01]  /*ac60*/  R2UR UR5, R203 ;  /* 0x00000000cb0572ca */ /* 0x000fe200000e0000 */
[----:B------:R-:W-:Y:S02]  /*ac70*/  WARPGROUP.DEPBAR.LE gsb0, 0x0 ;  /* 0x00008000000079c5 */ /* 0x000fe40000010000 */
[----:B------:R-:W-:-:S10]  /*ac80*/  WARPGROUP.ARRIVE ;  /* 0x00000000000079c5 */ /* 0x000fd40000000000 */
[----:B------:R-:W-:Y:S01]  /*ac90*/  HGMMA.64x96x16.F32 R152, gdesc[UR4], R152, gsb0 ;  /* 0x01600000049879f0 */ /* 0x000fe20008000898 */
[----:B------:R-:W-:Y:S02]  /*aca0*/  R2UR UR6, R4 ;  /* 0x00000000040672ca */ /* 0x000fe400000e0000 */
[----:B------:R-:W-:Y:S02]  /*acb0*/  R2UR UR7, R5 ;  /* 0x00000000050772ca */ /* 0x000fe400000e0000 */
[----:B-----5:R-:W-:Y:S02]  /*acc0*/  R2UR UR4, R20 ;  /* 0x00000000140472ca */ /* 0x020fe400000e0000 */
[----:B------:R-:W-:Y:S01]  /*acd0*/  R2UR UR5, R21 ;  /* 0x00000000150572ca */ /* 0x000fe200000e0000 */
[----:B------:R-:W-:Y:S02]  /*ace0*/  WARPGROUP.DEPBAR.LE gsb0, 0x0 ;  /* 0x00008000000079c5 */ /* 0x000fe40000010000 */
[----:B------:R-:W-:-:S10]  /*acf0*/  WARPGROUP.ARRIVE ;  /* 0x00000000000079c5 */ /* 0x000fd40000000000 */
[----:B------:R-:W-:Y:S03]  /*ad00*/  HGMMA.64x96x16.F32 R152, gdesc[UR4], R152, gsb0 ;  /* 0x01600000049879f0 */ /* 0x000fe60008000898 */
[----:B------:R-:W-:Y:S02]  /*ad10*/  WARPGROUP.DEPBAR.LE gsb0, 0x0 ;  /* 0x00008000000079c5 */ /* 0x000fe40000010000 */
[----:B------:R-:W-:Y:S05]  /*ad20*/  @!P0 BRA `(.L_x_1068) ;  /* 0x0000000000048947 */ /* 0x000fea0003800000 */
[----:B------:R-:W-:Y:S01]  /*ad30*/  BPT.TRAP 0x1 ;  /* 0x000000040000795c */ /* 0x000fe20000300000 */
.L_x_1068:
[----:B------:R2:W3:Y:S01]  /*ad40*/  SYNCS.PHASECHK.TRANS64.TRYWAIT P3, [R6+URZ+0x32450], R0 ;  /* 0x03245000060075a7 */ /* 0x0004e2000806017f */
[----:B------:R-:W-:Y:S05]  /*ad50*/  @!P0 BRA `(.L_x_1069) ;  /* 0x0000000000048947 */ /* 0x000fea0003800000 */
[----:B------:R-:W-:Y:S01]  /*ad60*/  BPT.TRAP 0x1 ;  /* 0x000000040000795c */ /* 0x000fe20000300000 */
.L_x_1069:
[----:B------:R-:W-:Y:S04]  /*ad70*/  BSSY B0, `(.L_x_1070) ;  /* 0x0000004000007945 */ /* 0x000fe80003800000 */
[----:B---3--:R-:W-:Y:S05]  /*ad80*/  @P3 BRA `(.L_x_1071) ;  /* 0x0000000000083947 */ /* 0x008fea0003800000 */
[----:B------:R-:W3:Y:S02]  /*ad90*/  SYNCS.PHASECHK.TRANS64.TRYWAIT P3, [R6+URZ+0x32450], R0 ;  /* 0x03245000060075a7 */ /* 0x000ee4000806017f */
[----:B---3--:R-:W-:Y:S05]  /*ada0*/  @!P3 BRA `(.L_x_1072) ;  /* 0x000000b80020b947 */ /* 0x008fea0003800000 */
.L_x_1071:
[----:B------:R-:W-:Y:S05]  /*adb0*/  BSYNC B0 ;  /* 0x0000000000007941 */ /* 0x000fea0003800000 */
.L_x_1070:
[----:B------:R-:W-:Y:S05]  /*adc0*/  WARPSYNC.ALL ;  /* 0x0000000000007948 */ /* 0x000fea0003800000 */
[----:B------:R-:W4:Y:S04]  /*add0*/  LDL R4, [R1+0x78] ;  /* 0x0000780001047983 */ /* 0x000f280000100800 */
[----:B------:R-:W5:Y:S04]  /*ade0*/  LDL.64 R206, [R1+0x50] ;  /* 0x0000500001ce7983 */ /* 0x000f680000100a00 */
[----:B------:R-:W2:Y:S04]  /*adf0*/  LDL.64 R204, [R1+0x48] ;  /* 0x0000480001cc7983 */ /* 0x000ea80000100a00 */
[----:B------:R-:W3:Y:S01]  /*ae00*/  LDL.64 R202, [R1+0x40] ;  /* 0x0000400001ca7983 */ /* 0x000ee20000100a00 */
[----:B------:R-:W-:Y:S01]  /*ae10*/  MOV R5, 0x40000040 ;  /* 0x4000004000057802 */ /* 0x000fe20000000f00 */
[----:B------:R-:W-:Y:S01]  /*ae20*/  WARPGROUP.ARRIVE ;  /* 0x00000000000079c5 */ /* 0x000fe20000000000 */
[----:B------:R-:W-:Y:S01]  /*ae30*/  IMAD.MOV.U32 R13, RZ, RZ, 0x40000040 ;  /* 0x40000040ff0d7424 */ /* 0x000fe200078e00ff */
[----:B------:R-:W3:Y:S01]  /*ae40*/  LDL.64 R210, [R1+0x20] ;  /* 0x0000200001d27983 */ /* 0x000ee20000100a00 */
[----:B------:R-:W-:-:S03]  /*ae50*/  R2UR UR7, R5 ;  /* 0x00000000050772ca */ /* 0x000fc600000e0000 */
[----:B------:R-:W3:Y:S01]  /*ae60*/  LDL.64 R208, [R1+0x18] ;  /* 0x0000180001d07983 */ /* 0x000ee20000100a00 */
[----:B----4-:R-:W-:Y:S01]  /*ae70*/  R2UR UR4, R4 ;  /* 0x00000000040472ca */ /* 0x010fe200000e0000 */
[----:B------:R-:W-:Y:S01]  /*ae80*/  IMAD.MOV.U32 R4, RZ, RZ, 0xc00 ;  /* 0x00000c00ff047424 */ /* 0x000fe200078e00ff */
[----:B-----5:R-:W-:-:S11]  /*ae90*/  R2UR UR5, R207 ;  /* 0x00000000cf0572ca */ /* 0x020fd600000e0000 */
[----:B------:R-:W-:Y:S01]  /*aea0*/  IMAD R4, R22, R4, UR4 ;  /* 0x0000000416047e24 */ /* 0x000fe2000f8e0204 */
[----:B------:R-:W-:Y:S02]  /*aeb0*/  R2UR UR4, R206 ;  /* 0x00000000ce0472ca */ /* 0x000fe400000e0000 */
[----:B------:R-:W4:Y:S02]  /*aec0*/  LDL.64 R206, [R1+0x38] ;  /* 0x0000380001ce7983 */ /* 0x000f240000100a00 */
[----:B------:R-:W-:-:S13]  /*aed0*/  R2UR UR6, R4 ;  /* 0x00000000040672ca */ /* 0x000fda00000e0000 */
[----:B------:R-:W-:Y:S01]  /*aee0*/  HGMMA.64x96x16.F32 R152, gdesc[UR4], R152, gsb0 ;  /* 0x01600000049879f0 */ /* 0x000fe20008000898 */
[----:B------:R-:W-:Y:S01]  /*aef0*/  VIADD R12, R4, 0x2 ;  /* 0x00000002040c7836 */ /* 0x000fe20000000000 */
[----:B--2---:R-:W-:Y:S02]  /*af00*/  R2UR UR4, R204 ;  /* 0x00000000cc0472ca */ /* 0x004fe400000e0000 */
[----:B------:R-:W-:Y:S02]  /*af10*/  R2UR UR5, R205 ;  /* 0x00000000cd0572ca */ /* 0x000fe400000e0000 */
[----:B------:R-:W2:Y:S01]  /*af20*/  LDL.64 R204, [R1+0x30] ;  /* 0x0000300001cc7983 */ /* 0x000ea20000100a00 */
[----:B------:R-:W-:Y:S02]  /*af30*/  R2UR UR6, R12 ;  /* 0x000000000c0672ca */ /* 0x000fe400000e0000 */
[----:B------:R-:W-:Y:S01]  /*af40*/  R2UR UR7, R13 ;  /* 0x000000000d0772ca */ /* 0x000fe200000e0000 */
[----:B------:R-:W-:-:S02]  /*af50*/  VIADD R12, R4, 0x4 ;  /* 0x00000004040c7836 */ /* 0x000fc40000000000 */
[----:B------:R-:W-:Y:S01]  /*af60*/  IMAD.MOV.U32 R13, RZ, RZ, 0x40000040 ;  /* 0x40000040ff0d7424 */ /* 0x000fe200078e00ff */
[----:B------:R-:W-:Y:S02]  /*af70*/  WARPGROUP.DEPBAR.LE gsb0, 0x0 ;  /* 0x00008000000079c5 */ /* 0x000fe40000010000 */
[----:B------:R-:W-:-:S07]  /*af80*/  WARPGROUP.ARRIVE ;  /* 0x00000000000079c5 */ /* 0x000fce0000000000 */
[----:B------:R-:W-:Y:S01]  /*af90*/  HGMMA.64x96x16.F32 R152, gdesc[UR4], R152, gsb0 ;  /* 0x01600000049879f0 */ /* 0x000fe20008000898 */
[----:B---3--:R-:W-:Y:S02]  /*afa0*/  R2UR UR4, R202 ;  /* 0x00000000ca0472ca */ /* 0x008fe400000e0000 */
[----:B------:R-:W-:Y:S02]  /*afb0*/  R2UR UR5, R203 ;  /* 0x00000000cb0572ca */ /* 0x000fe400000e0000 */
[----:B------:R-:W3:Y:S01]  /*afc0*/  LDL.64 R202, [R1+0x28] ;  /* 0x0000280001ca7983 */ /* 0x000ee20000100a00 */
[----:B------:R-:W-:Y:S02]  /*afd0*/  R2UR UR6, R12 ;  /* 0x000000000c0672ca */ /* 0x000fe400000e0000 */
[----:B------:R-:W-:Y:S01]  /*afe0*/  R2UR UR7, R13 ;  /* 0x000000000d0772ca */ /* 0x000fe200000e0000 */
[----:B------:R-:W-:Y:S01]  /*aff0*/  VIADD R12, R4, 0x6 ;  /* 0x00000006040c7836 */ /* 0x000fe20000000000 */
[----:B------:R-:W-:Y:S01]  /*b000*/  MOV R13, 0x40000040 ;  /* 0x40000040000d7802 */ /* 0x000fe20000000f00 */
[----:B------:R-:W-:-:S02]  /*b010*/  WARPGROUP.DEPBAR.LE gsb0, 0x0 ;  /* 0x00008000000079c5 */ /* 0x000fc40000010000 */
[----:B------:R-:W-:-:S08]  /*b020*/  WARPGROUP.ARRIVE ;  /* 0x00000000000079c5 */ /* 0x000fd00000000000 */
[----:B------:R-:W-:Y:S01]  /*b030*/  HGMMA.64x96x16.F32 R152, gdesc[UR4], R152, gsb0 ;  /* 0x01600000049879f0 */ /* 0x000fe20008000898 */
[----:B------:R-:W-:Y:S02]  /*b040*/  R2UR UR6, R12 ;  /* 0x000000000c0672ca */ /* 0x000fe400000e0000 */
[----:B------:R-:W-:Y:S02]  /*b050*/  R2UR UR7, R13 ;  /* 0x000000000d0772ca */ /* 0x000fe400000e0000 */
[----:B----4-:R-:W-:Y:S02]  /*b060*/  R2UR UR4, R206 ;  /* 0x00000000ce0472ca */ /* 0x010fe400000e0000 */
[----:B------:R-:W-:Y:S01]  /*b070*/  R2UR UR5, R207 ;  /* 0x00000000cf0572ca */ /* 0x000fe200000e0000 */
[----:B------:R-:W-:Y:S02]  /*b080*/  WARPGROUP.DEPBAR.LE gsb0, 0x0 ;  /* 0x00008000000079c5 */ /* 0x000fe40000010000 */
[----:B------:R-:W-:Y:S01]  /*b090*/  WARPGROUP.ARRIVE ;  /* 0x00000000000079c5 */ /* 0x000fe20000000000 */
[----:B------:R-:W-:Y:S01]  /*b0a0*/  VIADD R12, R4, 0x300 ;  /* 0x00000300040c7836 */ /* 0x000fe20000000000 */
[----:B------:R-:W4:Y:S08]  /*b0b0*/  LDL.64 R206, [R1+0x10] ;  /* 0x0000100001ce7983 */ /* 0x000f300000100a00 */
[----:B------:R-:W-:Y:S01]  /*b0c0*/  HGMMA.64x96x16.F32 R152, gdesc[UR4], R152, gsb0 ;  /* 0x01600000049879f0 */ /* 0x000fe20008000898 */
[----:B------:R-:W-:Y:S01]  /*b0d0*/  IMAD.MOV.U32 R13, RZ, RZ, 0x40000040 ;  /* 0x40000040ff0d7424 */ /* 0x000fe200078e00ff */
[----:B------:R-:W-:-:S02]  /*b0e0*/  R2UR UR6, R12 ;  /* 0x000000000c0672ca */ /* 0x000fc400000e0000 */
[----:B--2---:R-:W-:Y:S02]  /*b0f0*/  R2UR UR4, R204 ;  /* 0x00000000cc0472ca */ /* 0x004fe400000e0000 */
[----:B------:R-:W-:Y:S02]  /*b100*/  R2UR UR7, R13 ;  /* 0x000000000d0772ca */ /* 0x000fe400000e0000 */
[----:B------:R-:W-:Y:S01]  /*b110*/  R2UR UR5, R205 ;  /* 0x00000000cd0572ca */ /* 0x000fe200000e0000 */
[----:B------:R-:W-:Y:S01]  /*b120*/  VIADD R12, R4, 0x302 ;  /* 0x00000302040c7836 */ /* 0x000fe20000000000 */
[----:B------:R-:W2:Y:S01]  /*b130*/  LDL.64 R204, [R1+0x8] ;  /* 0x0000080001cc7983 */ /* 0x000ea20000100a00 */
[----:B------:R-:W-:Y:S01]  /*b140*/  IMAD.MOV.U32 R13, RZ, RZ, 0x40000040 ;  /* 0x40000040ff0d7424 */ /* 0x000fe200078e00ff */
[----:B------:R-:W-:Y:S02]  /*b150*/  WARPGROUP.DEPBAR.LE gsb0, 0x0 ;  /* 0x00008000000079c5 */ /* 0x000fe40000010000 */
[----:B------:R-:W-:-:S07]  /*b160*/  WARPGROUP.ARRIVE ;  /* 0x00000000000079c5 */ /* 0x000fce0000000000 */
[----:B------:R-:W-:Y:S01]  /*b170*/  HGMMA.64x96x16.F32 R152, gdesc[UR4], R152, gsb0 ;  /* 0x01600000049879f0 */ /* 0x000fe20008000898 */
[----:B------:R-:W-:Y:S02]  /*b180*/  R2UR UR6, R12 ;  /* 0x000000000c0672ca */ /* 0x000fe400000e0000 */
[----:B------:R-:W-:Y:S02]  /*b190*/  R2UR UR7, R13 ;  /* 0x000000000d0772ca */ /* 0x000fe400000e0000 */
[----:B---3--:R-:W-:Y:S02]  /*b1a0*/  R2UR UR4, R202 ;  /* 0x00000000ca0472ca */ /* 0x008fe400000e0000 */
[----:B------:R-:W-:Y:S01]  /*b1b0*/  R2UR UR5, R203 ;  /* 0x00000000cb0572ca */ /* 0x000fe200000e0000 */
[----:B------:R-:W-:Y:S01]  /*b1c0*/  VIADD R12, R4, 0x304 ;  /* 0x00000304040c7836 */ /* 0x000fe20000000000 */
[----:B------:R-:W-:Y:S01]  /*b1d0*/  MOV R13, 0x40000040 ;  /* 0x40000040000d7802 */ /* 0x000fe20000000f00 */
[----:B------:R-:W3:Y:S01]  /*b1e0*/  LDL.64 R202, [R1] ;  /* 0x0000000001ca7983 */ /* 0x000ee20000100a00 */
[----:B------:R-:W-:-:S02]  /*b1f0*/  WARPGROUP.DEPBAR.LE gsb0, 0x0 ;  /* 0x00008000000079c5 */ /* 0x000fc40000010000 */
[----:B------:R-:W-:-:S07]  /*b200*/  WARPGROUP.ARRIVE ;  /* 0x00000000000079c5 */ /* 0x000fce0000000000 */
[----:B------:R-:W-:Y:S01]  /*b210*/  HGMMA.64x96x16.F32 R152, gdesc[UR4], R152, gsb0 ;  /* 0x01600000049879f0 */ /* 0x000fe20008000898 */
[----:B------:R-:W-:Y:S02]  /*b220*/  R2UR UR6, R12 ;  /* 0x000000000c0672ca */ /* 0x000fe400000e0000 */
[----:B------:R-:W-:Y:S02]  /*b230*/  R2UR UR7, R13 ;  /* 0x000000000d0772ca */ /* 0x000fe400000e0000 */
[----:B------:R-:W-:Y:S02]  /*b240*/  R2UR UR4, R210 ;  /* 0x00000000d20472ca */ /* 0x000fe400000e0000 */
[----:B------:R-:W-:Y:S01]  /*b250*/  R2UR UR5, R211 ;  /* 0x00000000d30572ca */ /* 0x000fe200000e0000 */
[----:B------:R-:W-:Y:S02]  /*b260*/  VIADD R12, R4, 0x306 ;  /* 0x00000306040c7836 */ /* 0x000fe40000000000 */
[----:B------:R-:W-:Y:S01]  /*b270*/  IMAD.MOV.U32 R13, RZ, RZ, 0x40000040 ;  /* 0x40000040ff0d7424 */ /* 0x000fe200078e00ff */
        /* <DEDUP_REMOVED lines=14> */
[----:B----4-:R-:W-:Y:S02]  /*b360*/  R2UR UR4, R206 ;  /* 0x00000000ce0472ca */ /* 0x010fe400000e0000 */
        /* <DEDUP_REMOVED lines=8> */
[----:B--2---:R-:W-:Y:S02]  /*b3f0*/  R2UR UR4, R204 ;  /* 0x00000000cc0472ca */ /* 0x004fe400000e0000 */
        /* <DEDUP_REMOVED lines=8> */
[----:B---3--:R-:W-:Y:S02]  /*b480*/  R2UR UR4, R202 ;  /* 0x00000000ca0472ca */ /* 0x008fe400000e0000 */
[----:B------:R-:W-:Y:S01]  /*b490*/  R2UR UR5, R203 ;  /* 0x00000000cb0572ca */ /* 0x000fe200000e0000 */
[----:B------:R-:W-:Y:S02]  /*b4a0*/  VIADD R12, R4, 0x606 ;  /* 0x00000606040c7836 */ /* 0x000fe40000000000 */
[----:B------:R-:W-:Y:S01]  /*b4b0*/  IMAD.MOV.U32 R13, RZ, RZ, 0x40000040 ;  /* 0x40000040ff0d7424 */ /* 0x000fe200078e00ff */
[----:B------:R-:W-:-:S02]  /*b4c0*/  WARPGROUP.DEPBAR.LE gsb0, 0x0 ;  /* 0x00008000000079c5 */ /* 0x000fc40000010000 */
[----:B------:R-:W-:-:S07]  /*b4d0*/  WARPGROUP.ARRIVE ;  /* 0x00000000000079c5 */ /* 0x000fce0000000000 */
[----:B------:R-:W-:Y:S01]  /*b4e0*/  HGMMA.64x96x16.F32 R152, gdesc[UR4], R152, gsb0 ;  /* 0x01600000049879f0 */ /* 0x000fe20008000898 */
[----:B------:R-:W-:Y:S02]  /*b4f0*/  R2UR UR6, R12 ;  /* 0x000000000c0672ca */ /* 0x000fe400000e0000 */
[----:B------:R-:W-:Y:S01]  /*b500*/  R2UR UR7, R13 ;  /* 0x000000000d0772ca */ /* 0x000fe200000e0000 */
[----:B------:R-:W-:Y:S01]  /*b510*/  UMOV UR4, UR52 ;  /* 0x0000003400047c82 */ /* 0x000fe20008000000 */
[----:B------:R-:W-:Y:S01]  /*b520*/  UMOV UR5, UR53 ;  /* 0x0000003500057c82 */ /* 0x000fe20008000000 */
[----:B------:R-:W-:Y:S01]  /*b530*/  VIADD R12, R4, 0x900 ;  /* 0x00000900040c7836 */ /* 0x000fe20000000000 */
[----:B------:R-:W-:Y:S01]  /*b540*/  MOV R13, 0x40000040 ;  /* 0x40000040000d7802 */ /* 0x000fe20000000f00 */
[----:B------:R-:W-:Y:S02]  /*b550*/  WARPGROUP.DEPBAR.LE gsb0, 0x0 ;  /* 0x00008000000079c5 */ /* 0x000fe40000010000 */
[----:B------:R-:W-:-:S06]  /*b560*/  WARPGROUP.ARRIVE ;  /* 0x00000000000079c5 */ /* 0x000fcc0000000000 */
[----:B------:R-:W-:Y:S01]  /*b570*/  HGMMA.64x96x16.F32 R152, gdesc[UR4], R152, gsb0 ;  /* 0x01600000049879f0 */ /* 0x000fe20008000898 */
[----:B------:R-:W-:Y:S02]  /*b580*/  R2UR UR6, R12 ;  /* 0x000000000c0672ca */ /* 0x000fe400000e0000 */
[----:B------:R-:W-:Y:S01]  /*b590*/  R2UR UR7, R13 ;  /* 0x000000000d0772ca */ /* 0x000fe200000e0000 */
[----:B------:R-:W-:Y:S01]  /*b5a0*/  UMOV UR4, UR48 ;  /* 0x0000003000047c82 */ /* 0x000fe20008000000 */
[----:B------:R-:W-:Y:S01]  /*b5b0*/  UMOV UR5, UR49 ;  /* 0x0000003100057c82 */ /* 0x000fe20008000000 */
[----:B------:R-:W-:Y:S02]  /*b5c0*/  VIADD R12, R4, 0x902 ;  /* 0x00000902040c7836 */ /* 0x000fe40000000000 */
[----:B------:R-:W-:Y:S01]  /*b5d0*/  IMAD.MOV.U32 R13, RZ, RZ, 0x40000040 ;  /* 0x40000040ff0d7424 */ /* 0x000fe200078e00ff */
        /* <DEDUP_REMOVED lines=25> */
[----:B------:R-:W-:Y:S02]  /*b770*/  WARPGROUP.DEPBAR.LE gsb0, 0x0 ;  /* 0x00008000000079c5 */ /* 0x000fe40000010000 */
[----:B------:R-:W-:-:S08]  /*b780*/  WARPGROUP.ARRIVE ;  /* 0x00000000000079c5 */ /* 0x000fd00000000000 */
[----:B------:R-:W-:Y:S03]  /*b790*/  HGMMA.64x96x16.F32 R152, gdesc[UR4], R152, gsb0 ;  /* 0x01600000049879f0 */ /* 0x000fe60008000898 */
[----:B------:R-:W-:Y:S02]  /*b7a0*/  WARPGROUP.DEPBAR.LE gsb0, 0x0 ;  /* 0x00008000000079c5 */ /* 0x000fe40000010000 */
[----:B------:R-:W-:-:S04]  /*b7b0*/  FMNMX.FTZ R5, R154, R11, !PT ;  /* 0x0000000b9a057209 */ /* 0x000fc80007810000 */
[----:B------:R-:W-:-:S04]  /*b7c0*/  FMNMX.FTZ R5, R155, R5, !PT ;  /* 0x000000059b057209 */ /* 0x000fc80007810000 */
[----:B------:R-:W-:Y:S02]  /*b7d0*/  FMNMX.FTZ R5, R158, R5, !PT ;  /* 0x000000059e057209 */ /* 0x000fe40007810000 */
[----:B01----:R-:W-:Y:S02]  /*b7e0*/  FMNMX.FTZ R0, R152, R9, !PT ;  /* 0x0000000998007209 */ /* 0x003fe40007810000 */
        /* <DEDUP_REMOVED lines=44> */
[----:B------:R-:W-:-:S05]  /*bab0*/  FMNMX.FTZ R0, R197, R0, !PT ;  /* 0x00000000c5007209 */ /* 0x000fca0007810000 */
[----:B------:R-:W1:Y:S01]  /*bac0*/  SHFL.BFLY PT, R4, R0, 0x2, 0x1f ;  /* 0x0c401f0000047f89 */ /* 0x000e6200000e0000 */
[----:B------:R-:W2:Y:S01]  /*bad0*/  S2R R15, SR_TID.X ;  /* 0x00000000000f7919 */ /* 0x000ea20000002100 */
[----:B0-----:R-:W-:Y:S01]  /*bae0*/  FMNMX.FTZ R7, R7, R5, !PT ;  /* 0x0000000507077209 */ /* 0x001fe20007810000 */
[----:B------:R-:W-:-:S05]  /*baf0*/  IMAD.MOV.U32 R5, RZ, RZ, 0x40000040 ;  /* 0x40000040ff057424 */ /* 0x000fca00078e00ff */
[----:B------:R-:W-:Y:S02]  /*bb00*/  R2UR UR7, R5 ;  /* 0x00000000050772ca */ /* 0x000fe400000e0000 */
[----:B------:R-:W0:Y:S01]  /*bb10*/  SHFL.BFLY PT, R5, R7, 0x1, 0x1f ;  /* 0x0c201f0007057f89 */ /* 0x000e2200000e0000 */
[----:B-1----:R-:W-:-:S05]  /*bb20*/  FMNMX.FTZ R0, R0, R4, !PT ;  /* 0x0000000400007209 */ /* 0x002fca0007810000 */
[----:B------:R-:W1:Y:S01]  /*bb30*/  SHFL.BFLY PT, R10, R0, 0x1, 0x1f ;  /* 0x0c201f00000a7f89 */ /* 0x000e6200000e0000 */
[----:B------:R-:W-:Y:S01]  /*bb40*/  UMOV UR38, UR42 ;  /* 0x0000002a00267c82 */ /* 0x000fe20008000000 */
[----:B------:R-:W-:Y:S01]  /*bb50*/  @!P1 VIADD R13, R6, 0x32440 ;  /* 0x00032440060d9836 */ /* 0x000fe20000000000 */
[----:B--2---:R-:W-:Y:S02]  /*bb60*/  SHF.R.U32.HI R15, RZ, 0x7, R15 ;  /* 0x00000007ff0f7819 */ /* 0x004fe4000001160f */
[----:B0-----:R-:W-:-:S05]  /*bb70*/  FMNMX.FTZ R5, R7, R5, !PT ;  /* 0x0000000507057209 */ /* 0x001fca0007810000 */
[----:B------:R-:W-:-:S04]  /*bb80*/  FADD.FTZ R7, -R5, R11 ;  /* 0x0000000b05077221 */ /* 0x000fc80000010100 */
[----:B------:R-:W-:Y:S01]  /*bb90*/  FMUL.FTZ R7, R7, UR38 ;  /* 0x0000002607077c20 */ /* 0x000fe20008410000 */
[----:B-1----:R-:W-:-:S03]  /*bba0*/  FMNMX.FTZ R0, R0, R10, !PT ;  /* 0x0000000a00007209 */ /* 0x002fc60007810000 */
[----:B------:R0:W-:Y:S01]  /*bbb0*/  MUFU.EX2 R12, R7 ;  /* 0x00000007000c7308 */ /* 0x0001e20000000800 */
[----:B------:R-:W-:Y:S01]  /*bbc0*/  @!P1 PRMT R13, RZ, 0x654, R13 ;  /* 0x00000654ff0d9816 */ /* 0x000fe2000000000d */
[C---:B------:R-:W-:Y:S01]  /*bbd0*/  FADD.FTZ R9, -R0.reuse, R9 ;  /* 0x0000000900097221 */ /* 0x040fe20000010100 */
[----:B------:R-:W-:Y:S01]  /*bbe0*/  FMUL.FTZ R10, R0, UR38 ;  /* 0x00000026000a7c20 */ /* 0x000fe20008410000 */
[----:B------:R-:W-:Y:S01]  /*bbf0*/  FMUL.FTZ R11, R5, UR38 ;  /* 0x00000026050b7c20 */ /* 0x000fe20008410000 */
[----:B0-----:R-:W-:Y:S01]  /*bc00*/  IADD3 R7, -R15, 0xb, RZ ;  /* 0x0000000b0f077810 */ /* 0x001fe20007ffe1ff */
[----:B------:R-:W-:-:S04]  /*bc10*/  FMUL.FTZ R9, R9, UR38 ;  /* 0x0000002609097c20 */ /* 0x000fc80008410000 */
[----:B------:R1:W-:Y:S06]  /*bc20*/  BAR.ARV R7, 0x100 ;  /* 0x000400070000751d */ /* 0x0003ec0000002000 */
[----:B------:R0:W-:Y:S01]  /*bc30*/  @!P1 SYNCS.ARRIVE.TRANS64.RED.A1T0 RZ, [R13+URZ], RZ ;  /* 0x000000ff0dff99a7 */ /* 0x0001e2000810043f */
[--C-:B------:R-:W-:Y:S01]  /*bc40*/  FFMA.FTZ R207, R152, UR38, -R10.reuse ;  /* 0x0000002698cf7c23 */ /* 0x100fe2000801080a */
[--C-:B------:R-:W-:Y:S01]  /*bc50*/  FFMA.FTZ R208, R153, UR38, -R10.reuse ;  /* 0x0000002699d07c23 */ /* 0x100fe2000801080a */
[--C-:B------:R-:W-:Y:S01]  /*bc60*/  FFMA.FTZ R211, R156, UR38, -R10.reuse ;  /* 0x000000269cd37c23 */ /* 0x100fe2000801080a */
[----:B------:R-:W-:Y:S01]  /*bc70*/  FFMA.FTZ R212, R157, UR38, -R10 ;  /* 0x000000269dd47c23 */ /* 0x000fe2000801080a */
[--C-:B------:R-:W-:Y:S01]  /*bc80*/  FFMA.FTZ R202, R154, UR38, -R11.reuse ;  /* 0x000000269aca7c23 */ /* 0x100fe2000801080b */
[----:B------:R-:W-:Y:S01]  /*bc90*/  FFMA.FTZ R206, R155, UR38, -R11 ;  /* 0x000000269bce7c23 */ /* 0x000fe2000801080b */
[----:B0-----:R-:W-:-:S02]  /*bca0*/  VIADD R13, R15, 0x8 ;  /* 0x000000080f0d7836 */ /* 0x001fc40000000000 */
[--C-:B------:R-:W-:Y:S01]  /*bcb0*/  FFMA.FTZ R205, R158, UR38, -R11.reuse ;  /* 0x000000269ecd7c23 */ /* 0x100fe2000801080b */
[----:B------:R-:W-:Y:S01]  /*bcc0*/  FFMA.FTZ R210, R159, UR38, -R11 ;  /* 0x000000269fd27c23 */ /* 0x000fe2000801080b */
[----:B------:R-:W0:Y:S01]  /*bcd0*/  MUFU.EX2 R9, R9 ;  /* 0x0000000900097308 */ /* 0x000e220000000800 */
[----:B------:R2:W-:Y:S01]  /*bce0*/  BAR.SYNC.DEFER_BLOCKING R13, 0x100 ;  /* 0x0004000d0000751d */ /* 0x0005e20000010000 */
[----:B------:R-:W-:-:S06]  /*bcf0*/  IMAD.MOV.U32 R4, RZ, RZ, 0xc00 ;  /* 0x00000c00ff047424 */ /* 0x000fcc00078e00ff */
[----:B------:R-:W-:Y:S08]  /*bd00*/  MUFU.EX2 R207, R207 ;  /* 0x000000cf00cf7308 */ /* 0x000ff00000000800 */
[----:B------:R-:W3:Y:S08]  /*bd10*/  MUFU.EX2 R208, R208 ;  /* 0x000000d000d07308 */ /* 0x000ef00000000800 */
[----:B------:R-:W-:Y:S08]  /*bd20*/  MUFU.EX2 R211, R211 ;  /* 0x000000d300d37308 */ /* 0x000ff00000000800 */
[----:B------:R-:W4:Y:S08]  /*bd30*/  MUFU.EX2 R212, R212 ;  /* 0x000000d400d47308 */ /* 0x000f300000000800 */
[----:B------:R-:W-:Y:S08]  /*bd40*/  MUFU.EX2 R202, R202 ;  /* 0x000000ca00ca7308 */ /* 0x000ff00000000800 */
[----:B------:R-:W5:Y:S08]  /*bd50*/  MUFU.EX2 R206, R206 ;  /* 0x000000ce00ce7308 */ /* 0x000f700000000800 */
[----:B------:R-:W-:Y:S08]  /*bd60*/  MUFU.EX2 R205, R205 ;  /* 0x000000cd00cd7308 */ /* 0x000ff00000000800 */
[----:B------:R-:W1:Y:S01]  /*bd70*/  MUFU.EX2 R210, R210 ;  /* 0x000000d200d27308 */ /* 0x000e620000000800 */
[----:B------:R-:W-:-:S02]  /*bd80*/  IMAD R4, R22, R4, UR39 ;  /* 0x0000002716047e24 */ /* 0x000fc4000f8e0204 */
[-C--:B0-----:R-:W-:Y:S01]  /*bd90*/  FMUL.FTZ R24, R24, R9.reuse ;  /* 0x0000000918187220 */ /* 0x081fe20000410000 */
[-C--:B------:R-:W-:Y:S01]  /*bda0*/  FMUL.FTZ R25, R25, R9.reuse ;  /* 0x0000000919197220 */ /* 0x080fe20000410000 */
[-C--:B------:R-:W-:Y:S01]  /*bdb0*/  FMUL.FTZ R28, R28, R9.reuse ;  /* 0x000000091c1c7220 */ /* 0x080fe20000410000 */
[-C--:B------:R-:W-:Y:S01]  /*bdc0*/  FMUL.FTZ R29, R29, R9.reuse ;  /* 0x000000091d1d7220 */ /* 0x080fe20000410000 */
[----:B------:R-:W-:Y:S01]  /*bdd0*/  R2UR UR6, R4 ;  /* 0x00000000040672ca */ /* 0x000fe200000e0000 */
        /* <DEDUP_REMOVED lines=124> */
[----:B---3--:R-:W-:-:S02]  /*c5a0*/  F2FP.F16.F32.PACK_AB R152, R208, R207 ;  /* 0x000000cfd098723e */ /* 0x008fc400000000ff */
[----:B----4-:R-:W-:Y:S02]  /*c5b0*/  F2FP.F16.F32.PACK_AB R154, R212, R211 ;  /* 0x000000d3d49a723e */ /* 0x010fe400000000ff */
[----:B-----5:R-:W-:Y:S02]  /*c5c0*/  F2FP.F16.F32.PACK_AB R153, R206, R202 ;  /* 0x000000cace99723e */ /* 0x020fe400000000ff */
[----:B-1----:R-:W-:-:S04]  /*c5d0*/  F2FP.F16.F32.PACK_AB R155, R210, R205 ;  /* 0x000000cdd29b723e */ /* 0x002fc800000000ff */
[----:B------:R-:W-:-:S06]  /*c5e0*/  WARPGROUP.ARRIVE ;  /* 0x00000000000079c5 */ /* 0x000fcc0000000000 */
[----:B------:R-:W-:Y:S01]  /*c5f0*/  HGMMA.64x256x16.F32 R24, R152, gdesc[UR4].tnspB, R24, gsb0 ;  /* 0x43e0000498187df0 */ /* 0x000fe20008000818 */
[--C-:B------:R-:W-:Y:S01]  /*c600*/  FFMA.FTZ R209, R164, UR38, -R10.reuse ;  /* 0x00000026a4d17c23 */ /* 0x100fe2000801080a */
[--C-:B------:R-:W-:Y:S01]  /*c610*/  FFMA.FTZ R204, R160, UR38, -R10.reuse ;  /* 0x00000026a0cc7c23 */ /* 0x100fe2000801080a */
[--C-:B------:R-:W-:Y:S01]  /*c620*/  FFMA.FTZ R203, R161, UR38, -R10.reuse ;  /* 0x00000026a1cb7c23 */ /* 0x100fe2000801080a */
[----:B------:R-:W-:Y:S01]  /*c630*/  FFMA.FTZ R164, R165, UR38, -R10 ;  /* 0x00000026a5a47c23 */ /* 0x000fe2000801080a */
[--C-:B------:R-:W-:Y:S01]  /*c640*/  FFMA.FTZ R156, R162, UR38, -R11.reuse ;  /* 0x00000026a29c7c23 */ /* 0x100fe2000801080b */
[--C-:B------:R-:W-:Y:S01]  /*c650*/  FFMA.FTZ R163, R163, UR38, -R11.reuse ;  /* 0x00000026a3a37c23 */ /* 0x100fe2000801080b */
[--C-:B--2---:R-:W-:Y:S01]  /*c660*/  FFMA.FTZ R13, R166, UR38, -R11.reuse ;  /* 0x00000026a60d7c23 */ /* 0x104fe2000801080b */
[----:B------:R-:W-:Y:S01]  /*c670*/  FFMA.FTZ R15, R167, UR38, -R11 ;  /* 0x00000026a70f7c23 */ /* 0x000fe2000801080b */
[----:B------:R-:W-:Y:S08]  /*c680*/  MUFU.EX2 R204, R204 ;  /* 0x000000cc00cc7308 */ /* 0x000ff00000000800 */
[----:B------:R-:W0:Y:S08]  /*c690*/  MUFU.EX2 R203, R203 ;  /* 0x000000cb00cb7308 */ /* 0x000e300000000800 */
[----:B------:R-:W-:Y:S08]  /*c6a0*/  MUFU.EX2 R209, R209 ;  /* 0x000000d100d17308 */ /* 0x000ff00000000800 */
[----:B------:R-:W-:Y:S08]  /*c6b0*/  MUFU.EX2 R164, R164 ;  /* 0x000000a400a47308 */ /* 0x000ff00000000800 */
[----:B------:R-:W-:Y:S08]  /*c6c0*/  MUFU.EX2 R156, R156 ;  /* 0x0000009c009c7308 */ /* 0x000ff00000000800 */
[----:B------:R-:W1:Y:S08]  /*c6d0*/  MUFU.EX2 R163, R163 ;  /* 0x000000a300a37308 */ /* 0x000e700000000800 */
[----:B------:R-:W-:Y:S08]  /*c6e0*/  MUFU.EX2 R13, R13 ;  /* 0x0000000d000d7308 */ /* 0x000ff00000000800 */
[----:B------:R-:W2:Y:S01]  /*c6f0*/  MUFU.EX2 R15, R15 ;  /* 0x0000000f000f7308 */ /* 0x000ea20000000800 */
[----:B------:R-:W-:Y:S01]  /*c700*/  VIADD R20, R4, 0x80 ;  /* 0x0000008004147836 */ /* 0x000fe20000000000 */
[----:B------:R-:W-:-:S04]  /*c710*/  MOV R21, 0x40000040 ;  /* 0x4000004000157802 */ /* 0x000fc80000000f00 */
[----:B------:R-:W-:Y:S02]  /*c720*/  R2UR UR6, R20 ;  /* 0x00000000140672ca */ /* 0x000fe400000e0000 */
[----:B------:R-:W-:Y:S01]  /*c730*/  R2UR UR7, R21 ;  /* 0x00000000150772ca */ /* 0x000fe200000e0000 */
[--C-:B------:R-:W-:Y:S01]  /*c740*/  FFMA.FTZ R20, R168, UR38, -R10.reuse ;  /* 0x00000026a8147c23 */ /* 0x100fe2000801080a */
[--C-:B------:R-:W-:Y:S01]  /*c750*/  FFMA.FTZ R21, R169, UR38, -R10.reuse ;  /* 0x00000026a9157c23 */ /* 0x100fe2000801080a */
[--C-:B------:R-:W-:Y:S01]  /*c760*/  FFMA.FTZ R157, R172, UR38, -R10.reuse ;  /* 0x00000026ac9d7c23 */ /* 0x100fe2000801080a */
[----:B------:R-:W-:Y:S01]  /*c770*/  FFMA.FTZ R158, R173, UR38, -R10 ;  /* 0x00000026ad9e7c23 */ /* 0x000fe2000801080a */
[--C-:B------:R-:W-:Y:S01]  /*c780*/  FFMA.FTZ R159, R170, UR38, -R11.reuse ;  /* 0x00000026aa9f7c23 */ /* 0x100fe2000801080b */
[--C-:B------:R-:W-:Y:S01]  /*c790*/  FFMA.FTZ R160, R171, UR38, -R11.reuse ;  /* 0x00000026aba07c23 */ /* 0x100fe2000801080b */
[--C-:B------:R-:W-:Y:S01]  /*c7a0*/  FFMA.FTZ R161, R174, UR38, -R11.reuse ;  /* 0x00000026aea17c23 */ /* 0x100fe2000801080b */
[----:B------:R-:W-:Y:S01]  /*c7b0*/  FFMA.FTZ R162, R175, UR38, -R11 ;  /* 0x00000026afa27c23 */ /* 0x000fe2000801080b */
[----:B------:R-:W-:Y:S08]  /*c7c0*/  MUFU.EX2 R20, R20 ;  /* 0x0000001400147308 */ /* 0x000ff00000000800 */
[----:B------:R-:W3:Y:S08]  /*c7d0*/  MUFU.EX2 R21, R21 ;  /* 0x0000001500157308 */ /* 0x000ef00000000800 */
[----:B------:R-:W-:Y:S01]  /*c7e0*/  MUFU.EX2 R157, R157 ;  /* 0x0000009d009d7308 */ /* 0x000fe20000000800 */
[----:B------:R-:W-:-:S02]  /*c7f0*/  WARPGROUP.DEPBAR.LE gsb0, 0x0 ;  /* 0x00008000000079c5 */ /* 0x000fc40000010000 */
[----:B0-----:R-:W-:Y:S02]  /*c800*/  F2FP.F16.F32.PACK_AB R152, R203, R204 ;  /* 0x000000cccb98723e */ /* 0x001fe400000000ff */
[----:B-1----:R-:W-:Y:S02]  /*c810*/  F2FP.F16.F32.PACK_AB R153, R163, R156 ;  /* 0x0000009ca399723e */ /* 0x002fe400000000ff */
[----:B------:R-:W-:Y:S02]  /*c820*/  F2FP.F16.F32.PACK_AB R154, R164, R209 ;  /* 0x000000d1a49a723e */ /* 0x000fe400000000ff */
[----:B--2---:R-:W-:-:S04]  /*c830*/  F2FP.F16.F32.PACK_AB R155, R15, R13 ;  /* 0x0000000d0f9b723e */ /* 0x004fc800000000ff */
[----:B------:R-:W-:-:S06]  /*c840*/  WARPGROUP.ARRIVE ;  /* 0x00000000000079c5 */ /* 0x000fcc0000000000 */
[----:B------:R-:W-:Y:S01]  /*c850*/  HGMMA.64x256x16.F32 R24, R152, gdesc[UR4].tnspB, R24, gsb0 ;  /* 0x43e0000498187df0 */ /* 0x000fe20008000818 */
[----:B------:R-:W-:Y:S08]  /*c860*/  MUFU.EX2 R158, R158 ;  /* 0x0000009e009e7308 */ /* 0x000ff00000000800 */
[----:B------:R-:W-:Y:S08]  /*c870*/  MUFU.EX2 R159, R159 ;  /* 0x0000009f009f7308 */ /* 0x000ff00000000800 */
[----:B------:R-:W0:Y:S08]  /*c880*/  MUFU.EX2 R160, R160 ;  /* 0x000000a000a07308 */ /* 0x000e300000000800 */
[----:B------:R-:W-:Y:S08]  /*c890*/  MUFU.EX2 R161, R161 ;  /* 0x000000a100a17308 */ /* 0x000ff00000000800 */
[----:B------:R-:W1:Y:S01]  /*c8a0*/  MUFU.EX2 R162, R162 ;  /* 0x000000a200a27308 */ /* 0x000e620000000800 */
[----:B------:R-:W-:Y:S01]  /*c8b0*/  FFMA.FTZ R207, R9, R14, R207 ;  /* 0x0000000e09cf7223 */ /* 0x000fe200000100cf */
[----:B------:R-:W-:Y:S01]  /*c8c0*/  FFMA.FTZ R202, R12, R8, R202 ;  /* 0x000000080cca7223 */ /* 0x000fe200000100ca */
[----:B------:R-:W-:-:S02]  /*c8d0*/  VIADD R8, R4, 0x180 ;  /* 0x0000018004087836 */ /* 0x000fc40000000000 */
[----:B------:R-:W-:Y:S02]  /*c8e0*/  IMAD.MOV.U32 R9, RZ, RZ, 0x40000040 ;  /* 0x40000040ff097424 */ /* 0x000fe400078e00ff */
[--C-:B------:R-:W-:Y:S01]  /*c8f0*/  FFMA.FTZ R12, R180, UR38, -R10.reuse ;  /* 0x00000026b40c7c23 */ /* 0x100fe2000801080a */
[----:B------:R-:W-:Y:S01]  /*c900*/  FFMA.FTZ R14, R181, UR38, -R10 ;  /* 0x00000026b50e7c23 */ /* 0x000fe2000801080a */
[--C-:B------:R-:W-:Y:S01]  /*c910*/  FFMA.FTZ R165, R178, UR38, -R11.reuse ;  /* 0x00000026b2a57c23 */ /* 0x100fe2000801080b */
[--C-:B------:R-:W-:Y:S01]  /*c920*/  FFMA.FTZ R166, R179, UR38, -R11.reuse ;  /* 0x00000026b3a67c23 */ /* 0x100fe2000801080b */
[--C-:B------:R-:W-:Y:S01]  /*c930*/  FFMA.FTZ R167, R182, UR38, -R11.reuse ;  /* 0x00000026b6a77c23 */ /* 0x100fe2000801080b */
[----:B------:R-:W-:Y:S01]  /*c940*/  FFMA.FTZ R168, R183, UR38, -R11 ;  /* 0x00000026b7a87c23 */ /* 0x000fe2000801080b */
[----:B------:R-:W-:Y:S08]  /*c950*/  MUFU.EX2 R12, R12 ;  /* 0x0000000c000c7308 */ /* 0x000ff00000000800 */
[----:B------:R-:W-:Y:S08]  /*c960*/  MUFU.EX2 R14, R14 ;  /* 0x0000000e000e7308 */ /* 0x000ff00000000800 */
[----:B------:R-:W-:Y:S08]  /*c970*/  MUFU.EX2 R165, R165 ;  /* 0x000000a500a57308 */ /* 0x000ff00000000800 */
[----:B------:R-:W-:Y:S08]  /*c980*/  MUFU.EX2 R166, R166 ;  /* 0x000000a600a67308 */ /* 0x000ff00000000800 */
[----:B------:R-:W-:Y:S08]  /*c990*/  MUFU.EX2 R167, R167 ;  /* 0x000000a700a77308 */ /* 0x000ff00000000800 */
[----:B------:R-:W-:Y:S01]  /*c9a0*/  MUFU.EX2 R168, R168 ;  /* 0x000000a800a87308 */ /* 0x000fe20000000800 */
[----:B------:R-:W-:-:S02]  /*c9b0*/  WARPGROUP.DEPBAR.LE gsb0, 0x0 ;  /* 0x00008000000079c5 */ /* 0x000fc40000010000 */
[----:B------:R-:W-:Y:S02]  /*c9c0*/  VIADD R152, R4, 0x100 ;  /* 0x0000010004987836 */ /* 0x000fe40000000000 */
[----:B------:R-:W-:-:S03]  /*c9d0*/  IMAD.MOV.U32 R153, RZ, RZ, 0x40000040 ;  /* 0x40000040ff997424 */ /* 0x000fc600078e00ff */
[----:B------:R-:W-:Y:S02]  /*c9e0*/  R2UR UR6, R152 ;  /* 0x00000000980672ca */ /* 0x000fe400000e0000 */
[----:B------:R-:W-:Y:S02]  /*c9f0*/  R2UR UR7, R153 ;  /* 0x00000000990772ca */ /* 0x000fe400000e0000 */
[----:B---3--:R-:W-:Y:S02]  /*ca00*/  F2FP.F16.F32.PACK_AB R152, R21, R20 ;  /* 0x000000141598723e */ /* 0x008fe400000000ff */
[----:B0-----:R-:W-:Y:S02]  /*ca10*/  F2FP.F16.F32.PACK_AB R153, R160, R159 ;  /* 0x0000009fa099723e */ /* 0x001fe400000000ff */
[----:B------:R-:W-:Y:S02]  /*ca20*/  F2FP.F16.F32.PACK_AB R154, R158, R157 ;  /* 0x0000009d9e9a723e */ /* 0x000fe400000000ff */
[----:B-1----:R-:W-:-:S04]  /*ca30*/  F2FP.F16.F32.PACK_AB R155, R162, R161 ;  /* 0x000000a1a29b723e */ /* 0x002fc800000000ff */
[----:B------:R-:W-:-:S06]  /*ca40*/  WARPGROUP.ARRIVE ;  /* 0x00000000000079c5 */ /* 0x000fcc0000000000 */
[----:B------:R-:W-:Y:S01]  /*ca50*/  HGMMA.64x256x16.F32 R24, R152, gdesc[UR4].tnspB, R24, gsb0 ;  /* 0x43e0000498187df0 */ /* 0x000fe20008000818 */
[----:B------:R-:W-:Y:S01]  /*ca60*/  R2UR UR6, R8 ;  /* 0x00000000080672ca */ /* 0x000fe200000e0000 */
[--C-:B------:R-:W-:Y:S01]  /*ca70*/  FFMA.FTZ R8, R176, UR38, -R10.reuse ;  /* 0x00000026b0087c23 */ /* 0x100fe2000801080a */
[----:B------:R-:W-:Y:S01]  /*ca80*/  R2UR UR7, R9 ;  /* 0x00000000090772ca */ /* 0x000fe200000e0000 */
[----:B------:R-:W-:-:S04]  /*ca90*/  FFMA.FTZ R9, R177, UR38, -R10 ;  /* 0x00000026b1097c23 */ /* 0x000fc8000801080a */
[----:B------:R-:W-:Y:S08]  /*caa0*/  MUFU.EX2 R8, R8 ;  /* 0x0000000800087308 */ /* 0x000ff00000000800 */
[----:B------:R-:W0:Y:S01]  /*cab0*/  MUFU.EX2 R9, R9 ;  /* 0x0000000900097308 */ /* 0x000e220000000800 */
        /* <DEDUP_REMOVED lines=9> */
[----:B------:R-:W1:Y:S08]  /*cb50*/  MUFU.EX2 R185, R185 ;  /* 0x000000b900b97308 */ /* 0x000e700000000800 */
[----:B------:R-:W-:Y:S08]  /*cb60*/  MUFU.EX2 R188, R188 ;  /* 0x000000bc00bc7308 */ /* 0x000ff00000000800 */
[----:B------:R-:W-:Y:S08]  /*cb70*/  MUFU.EX2 R189, R189 ;  /* 0x000000bd00bd7308 */ /* 0x000ff00000000800 */
[----:B------:R-:W-:Y:S08]  /*cb80*/  MUFU.EX2 R169, R169 ;  /* 0x000000a900a97308 */ /* 0x000ff00000000800 */
[----:B------:R-:W2:Y:S08]  /*cb90*/  MUFU.EX2 R170, R170 ;  /* 0x000000aa00aa7308 */ /* 0x000eb00000000800 */
[----:B------:R-:W-:Y:S08]  /*cba0*/  MUFU.EX2 R171, R171 ;  /* 0x000000ab00ab7308 */ /* 0x000ff00000000800 */
[----:B------:R-:W3:Y:S01]  /*cbb0*/  MUFU.EX2 R172, R172 ;  /* 0x000000ac00ac7308 */ /* 0x000ee20000000800 */
[----:B------:R-:W-:-:S02]  /*cbc0*/  WARPGROUP.DEPBAR.LE gsb0, 0x0 ;  /* 0x00008000000079c5 */ /* 0x000fc40000010000 */
[----:B0-----:R-:W-:Y:S02]  /*cbd0*/  F2FP.F16.F32.PACK_AB R152, R9, R8 ;  /* 0x000000080998723e */ /* 0x001fe400000000ff */
[----:B------:R-:W-:Y:S02]  /*cbe0*/  F2FP.F16.F32.PACK_AB R153, R166, R165 ;  /* 0x000000a5a699723e */ /* 0x000fe400000000ff */
[----:B------:R-:W-:Y:S02]  /*cbf0*/  F2FP.F16.F32.PACK_AB R154, R14, R12 ;  /* 0x0000000c0e9a723e */ /* 0x000fe400000000ff */
[----:B------:R-:W-:-:S04]  /*cc00*/  F2FP.F16.F32.PACK_AB R155, R168, R167 ;  /* 0x000000a7a89b723e */ /* 0x000fc800000000ff */
        /* <DEDUP_REMOVED lines=10> */
[----:B------:R0:W-:Y:S08]  /*ccb0*/  MUFU.EX2 R173, R10 ;  /* 0x0000000a00ad7308 */ /* 0x0001f00000000800 */
[----:B------:R-:W-:Y:S01]  /*ccc0*/  MUFU.EX2 R192, R192 ;  /* 0x000000c000c07308 */ /* 0x000fe20000000800 */
[----:B0-----:R-:W-:-:S07]  /*ccd0*/  VIADD R10, R4, 0x280 ;  /* 0x00000280040a7836 */ /* 0x001fce0000000000 */
[----:B------:R-:W0:Y:S08]  /*cce0*/  MUFU.EX2 R193, R193 ;  /* 0x000000c100c17308 */ /* 0x000e300000000800 */
[----:B------:R-:W-:Y:S08]  /*ccf0*/  MUFU.EX2 R196, R196 ;  /* 0x000000c400c47308 */ /* 0x000ff00000000800 */
[----:B------:R-:W-:Y:S08]  /*cd00*/  MUFU.EX2 R194, R194 ;  /* 0x000000c200c27308 */ /* 0x000ff00000000800 */
[----:B------:R-:W4:Y:S08]  /*cd10*/  MUFU.EX2 R195, R195 ;  /* 0x000000c300c37308 */ /* 0x000f300000000800 */
[----:B------:R-:W-:Y:S01]  /*cd20*/  MUFU.EX2 R198, R198 ;  /* 0x000000c600c67308 */ /* 0x000fe20000000800 */
[----:B------:R-:W-:-:S02]  /*cd30*/  WARPGROUP.DEPBAR.LE gsb0, 0x0 ;  /* 0x00008000000079c5 */ /* 0x000fc40000010000 */
[----:B------:R-:W-:Y:S01]  /*cd40*/  VIADD R152, R4, 0x200 ;  /* 0x0000020004987836 */ /* 0x000fe20000000000 */
[----:B------:R-:W-:-:S04]  /*cd50*/  MOV R153, 0x40000040 ;  /* 0x4000004000997802 */ /* 0x000fc80000000f00 */
[----:B------:R-:W-:Y:S02]  /*cd60*/  R2UR UR6, R152 ;  /* 0x00000000980672ca */ /* 0x000fe400000e0000 */
[----:B------:R-:W-:Y:S02]  /*cd70*/  R2UR UR7, R153 ;  /* 0x00000000990772ca */ /* 0x000fe400000e0000 */
[----:B-1----:R-:W-:Y:S02]  /*cd80*/  F2FP.F16.F32.PACK_AB R152, R185, R184 ;  /* 0x000000b8b998723e */ /* 0x002fe400000000ff */
[----:B--2---:R-:W-:Y:S02]  /*cd90*/  F2FP.F16.F32.PACK_AB R153, R170, R169 ;  /* 0x000000a9aa99723e */ /* 0x004fe400000000ff */
[----:B------:R-:W-:Y:S02]  /*cda0*/  F2FP.F16.F32.PACK_AB R154, R189, R188 ;  /* 0x000000bcbd9a723e */ /* 0x000fe400000000ff */
[----:B---3--:R-:W-:-:S04]  /*cdb0*/  F2FP.F16.F32.PACK_AB R155, R172, R171 ;  /* 0x000000abac9b723e */ /* 0x008fc800000000ff */
[----:B------:R-:W-:-:S06]  /*cdc0*/  WARPGROUP.ARRIVE ;  /* 0x00000000000079c5 */ /* 0x000fcc0000000000 */
[----:B------:R-:W-:Y:S01]  /*cdd0*/  HGMMA.64x256x16.F32 R24, R152, gdesc[UR4].tnspB, R24, gsb0 ;  /* 0x43e0000498187df0 */ /* 0x000fe20008000818 */
[----:B------:R1:W2:Y:S01]  /*cde0*/  MUFU.EX2 R4, R11 ;  /* 0x0000000b00047308 */ /* 0x0002a20000000800 */
[----:B------:R-:W-:Y:S01]  /*cdf0*/  R2UR UR6, R10 ;  /* 0x000000000a0672ca */ /* 0x000fe200000e0000 */
[----:B-1----:R-:W-:-:S05]  /*ce00*/  IMAD.MOV.U32 R11, RZ, RZ, 0x40000040 ;  /* 0x40000040ff0b7424 */ /* 0x002fca00078e00ff */
[----:B------:R-:W-:Y:S01]  /*ce10*/  R2UR UR7, R11 ;  /* 0x000000000b0772ca */ /* 0x000fe200000e0000 */
[----:B------:R-:W-:Y:S01]  /*ce20*/  FADD.FTZ R207, R208, R207 ;  /* 0x000000cfd0cf7221 */ /* 0x000fe20000010000 */
[----:B------:R-:W-:-:S03]  /*ce30*/  FADD.FTZ R202, R206, R202 ;  /* 0x000000caceca7221 */ /* 0x000fc60000010000 */
        /* <DEDUP_REMOVED lines=35> */
[----:B------:R-:W-:Y:S01]  /*d070*/  FADD.FTZ R171, R172, R171 ;  /* 0x000000abacab7221 */ /* 0x000fe20000010000 */
[----:B------:R-:W-:-:S05]  /*d080*/  @!P1 VIADD R6, R6, 0x32460 ;  /* 0x0003246006069836 */ /* 0x000fca0000000000 */
[----:B------:R-:W-:Y:S01]  /*d090*/  @!P1 PRMT R6, RZ, 0x654, R6 ;  /* 0x00000654ff069816 */ /* 0x000fe20000000006 */
[----:B------:R-:W-:Y:S02]  /*d0a0*/  WARPGROUP.DEPBAR.LE gsb0, 0x0 ;  /* 0x00008000000079c5 */ /* 0x000fe40000010000 */
[----:B0-----:R-:W-:Y:S02]  /*d0b0*/  F2FP.F16.F32.PACK_AB R152, R193, R192 ;  /* 0x000000c0c198723e */ /* 0x001fe400000000ff */
[----:B----4-:R-:W-:Y:S02]  /*d0c0*/  F2FP.F16.F32.PACK_AB R153, R195, R194 ;  /* 0x000000c2c399723e */ /* 0x010fe400000000ff */
[----:B------:R-:W-:Y:S02]  /*d0d0*/  F2FP.F16.F32.PACK_AB R154, R173, R196 ;  /* 0x000000c4ad9a723e */ /* 0x000fe400000000ff */
[----:B--2---:R-:W-:-:S04]  /*d0e0*/  F2FP.F16.F32.PACK_AB R155, R4, R198 ;  /* 0x000000c6049b723e */ /* 0x004fc800000000ff */
[----:B------:R-:W-:-:S06]  /*d0f0*/  WARPGROUP.ARRIVE ;  /* 0x00000000000079c5 */ /* 0x000fcc0000000000 */
[----:B------:R-:W-:Y:S01]  /*d100*/  HGMMA.64x256x16.F32 R24, R152, gdesc[UR4].tnspB, R24, gsb0 ;  /* 0x43e0000498187df0 */ /* 0x000fe20008000818 */
[----:B------:R-:W-:Y:S01]  /*d110*/  FADD.FTZ R192, R192, R189 ;  /* 0x000000bdc0c07221 */ /* 0x000fe20000010000 */
[----:B------:R-:W-:-:S03]  /*d120*/  FADD.FTZ R194, R194, R171 ;  /* 0x000000abc2c27221 */ /* 0x000fc60000010000 */
[----:B------:R-:W-:Y:S01]  /*d130*/  FADD.FTZ R193, R193, R192 ;  /* 0x000000c0c1c17221 */ /* 0x000fe20000010000 */
[----:B------:R-:W-:-:S03]  /*d140*/  FADD.FTZ R195, R195, R194 ;  /* 0x000000c2c3c37221 */ /* 0x000fc60000010000 */
[----:B------:R-:W-:Y:S01]  /*d150*/  FADD.FTZ R14, R196, R193 ;  /* 0x000000c1c40e7221 */ /* 0x000fe20000010000 */
[----:B------:R-:W-:Y:S01]  /*d160*/  FADD.FTZ R195, R198, R195 ;  /* 0x000000c3c6c37221 */ /* 0x000fe20000010000 */
[----:B------:R-:W-:Y:S02]  /*d170*/  IMAD.MOV.U32 R11, RZ, RZ, R5 ;  /* 0x000000ffff0b7224 */ /* 0x000fe400078e0005 */
[----:B------:R-:W-:Y:S01]  /*d180*/  FADD.FTZ R14, R173, R14 ;  /* 0x0000000ead0e7221 */ /* 0x000fe20000010000 */
[----:B------:R-:W-:Y:S01]  /*d190*/  FADD.FTZ R8, R4, R195 ;  /* 0x000000c304087221 */ /* 0x000fe20000010000 */
[----:B------:R-:W-:Y:S01]  /*d1a0*/  IMAD.MOV.U32 R9, RZ, RZ, R0 ;  /* 0x000000ffff097224 */ /* 0x000fe200078e0000 */
[----:B------:R-:W-:Y:S02]  /*d1b0*/  WARPGROUP.DEPBAR.LE gsb0, 0x0 ;  /* 0x00008000000079c5 */ /* 0x000fe40000010000 */
[----:B------:R1:W-:Y:S01]  /*d1c0*/  @!P1 SYNCS.ARRIVE.TRANS64.RED.A1T0 RZ, [R6+URZ], RZ ;  /* 0x000000ff06ff99a7 */ /* 0x0003e2000810043f */
[----:B------:R-:W-:Y:S05]  /*d1d0*/  @P2 BRA `(.L_x_1073) ;  /* 0xffffffd400e42947 */ /* 0x000fea000383ffff */
.L_x_1063:
[----:B------:R-:W-:Y:S05]  /*d1e0*/  WARPSYNC.ALL ;  /* 0x0000000000007948 */ /* 0x000fea0003800000 */
[----:B0-----:R-:W0:Y:S01]  /*d1f0*/  SHFL.BFLY PT, R3, R14, 0x2, 0x1f ;  /* 0x0c401f000e037f89 */ /* 0x001e2200000e0000 */
[----:B-1----:R-:W-:Y:S01]  /*d200*/  MOV R6, RZ ;  /* 0x000000ff00067202 */ /* 0x002fe20000000f00 */
[----:B------:R-:W-:Y:S01]  /*d210*/  VIADD R22, R22, 0x1 ;  /* 0x0000000116167836 */ /* 0x000fe20000000000 */
[----:B------:R1:W-:Y:S08]  /*d220*/  BAR.ARV R7, 0x100 ;  /* 0x000400070000751d */ /* 0x0003f00000002000 */
[----:B------:R-:W-:Y:S06]  /*d230*/  BAR.ARV 0x8, 0x120 ;  /* 0x0204800000007b1d */ /* 0x000fec0000002000 */
[----:B------:R-:W-:Y:S01]  /*d240*/  ISETP.NE.AND P0, PT, R22, 0x2, PT ;  /* 0x000000021600780c */ /* 0x000fe20003f05270 */
[----:B-1----:R-:W-:Y:S01]  /*d250*/  IMAD.MOV.U32 R7, RZ, RZ, -0x800000 ;  /* 0xff800000ff077424 */ /* 0x002fe200078e00ff */
[----:B------:R-:W1:Y:S01]  /*d260*/  SHFL.BFLY PT, R9, R8, 0x2, 0x1f ;  /* 0x0c401f0008097f89 */ /* 0x000e6200000e0000 */
[----:B------:R-:W-:Y:S01]  /*d270*/  PLOP3.LUT P1, PT, PT, PT, PT, 0x8, 0x0 ;  /* 0x000000000000781c */ /* 0x000fe20003f2e170 */
[----:B------:R-:W-:Y:S01]  /*d280*/  VIADD R224, R224, 0x1 ;  /* 0x00000001e0e07836 */ /* 0x000fe20000000000 */
[----:B------:R-:W-:Y:S01]  /*d290*/  SEL R22, R22, RZ, P0 ;  /* 0x000000ff16167207 */ /* 0x000fe20000000000 */
[----:B0-----:R-:W-:-:S05]  /*d2a0*/  FADD.FTZ R3, R3, R14 ;  /* 0x0000000e03037221 */ /* 0x001fca0000010000 */
[----:B------:R-:W0:Y:S01]  /*d2b0*/  SHFL.BFLY PT, R4, R3, 0x1, 0x1f ;  /* 0x0c201f0003047f89 */ /* 0x000e2200000e0000 */
[----:B-1----:R-:W-:-:S05]  /*d2c0*/  FADD.FTZ R10, R9, R8 ;  /* 0x00000008090a7221 */ /* 0x002fca0000010000 */
[----:B------:R-:W1:Y:S01]  /*d2d0*/  SHFL.BFLY PT, R11, R10, 0x1, 0x1f ;  /* 0x0c201f000a0b7f89 */ /* 0x000e6200000e0000 */
[----:B0-----:R-:W-:Y:S01]  /*d2e0*/  FADD.FTZ R9, R3, R4 ;  /* 0x0000000403097221 */ /* 0x001fe20000010000 */
[----:B------:R-:W-:Y:S01]  /*d2f0*/  IMAD.MOV.U32 R4, RZ, RZ, RZ ;  /* 0x000000ffff047224 */ /* 0x000fe200078e00ff */
[----:B------:R-:W-:-:S03]  /*d300*/  SEL R3, RZ, 0x1, P0 ;  /* 0x00000001ff037807 */ /* 0x000fc60000000000 */
[----:B------:R-:W-:Y:S02]  /*d310*/  FSETP.NE.FTZ.AND P2, PT, R9, RZ, PT ;  /* 0x000000ff0900720b */ /* 0x000fe40003f55000 */
[----:B------:R-:W-:-:S11]  /*d320*/  LOP3.LUT R200, R200, R3, RZ, 0x3c, !PT ;  /* 0x00000003c8c87212 */ /* 0x000fd600078e3cff */
[----:B------:R-:W0:Y:S01]  /*d330*/  @P2 MUFU.RCP R6, R9 ;  /* 0x0000000900062308 */ /* 0x000e220000001000 */
[----:B-1----:R-:W-:-:S05]  /*d340*/  FADD.FTZ R11, R10, R11 ;  /* 0x0000000b0a0b7221 */ /* 0x002fca0000010000 */
[----:B------:R-:W-:Y:S01]  /*d350*/  FSETP.NE.FTZ.AND P3, PT, R11, RZ, PT ;  /* 0x000000ff0b00720b */ /* 0x000fe20003f75000 */
[-C--:B0-----:R-:W-:Y:S01]  /*d360*/  FMUL.FTZ R10, R28, R6.reuse ;  /* 0x000000061c0a7220 */ /* 0x081fe20000410000 */
[-C--:B------:R-:W-:Y:S01]  /*d370*/  FMUL.FTZ R8, R24, R6.reuse ;  /* 0x0000000618087220 */ /* 0x080fe20000410000 */
[----:B------:R-:W0:Y:S01]  /*d380*/  @P2 MUFU.LG2 R28, R9 ;  /* 0x00000009001c2308 */ /* 0x000e220000000c00 */
[-C--:B------:R-:W-:Y:S01]  /*d390*/  FMUL.FTZ R24, R32, R6.reuse ;  /* 0x0000000620187220 */ /* 0x080fe20000410000 */
[-C--:B------:R-:W-:Y:S01]  /*d3a0*/  FMUL.FTZ R3, R33, R6.reuse ;  /* 0x0000000621037220 */ /* 0x080fe20000410000 */
[----:B------:R-:W-:Y:S02]  /*d3b0*/  IMAD.U32 R33, RZ, RZ, UR38 ;  /* 0x00000026ff217e24 */ /* 0x000fe4000f8e00ff */
[-C--:B------:R-:W-:Y:S01]  /*d3c0*/  FMUL.FTZ R161, R48, R6.reuse ;  /* 0x0000000630a17220 */ /* 0x080fe20000410000 */
[----:B------:R-:W-:Y:S02]  /*d3d0*/  IMAD.U32 R32, RZ, RZ, UR38 ;  /* 0x00000026ff207e24 */ /* 0x000fe4000f8e00ff */
[-C--:B------:R-:W-:Y:S01]  /*d3e0*/  FMUL.FTZ R165, R64, R6.reuse ;  /* 0x0000000640a57220 */ /* 0x080fe20000410000 */
[----:B------:R-:W-:Y:S01]  /*d3f0*/  @P2 FMUL.FTZ R33, R33, 0.69314718246459960938 ;  /* 0x3f31721821212820 */ /* 0x000fe20000410000 */
[----:B------:R-:W1:Y:S01]  /*d400*/  @P3 MUFU.RCP R4, R11 ;  /* 0x0000000b00043308 */ /* 0x000e620000001000 */
[----:B------:R-:W-:Y:S01]  /*d410*/  @P3 FMUL.FTZ R32, R32, 0.69314718246459960938 ;  /* 0x3f31721820203820 */ /* 0x000fe20000410000 */
[-C--:B------:R-:W-:Y:S01]  /*d420*/  FMUL.FTZ R170, R84, R6.reuse ;  /* 0x0000000654aa7220 */ /* 0x080fe20000410000 */
[-C--:B------:R-:W-:Y:S01]  /*d430*/  FMUL.FTZ R25, R25, R6.reuse ;  /* 0x0000000619197220 */ /* 0x080fe20000410000 */
[-C--:B------:R-:W-:Y:S01]  /*d440*/  FMUL.FTZ R29, R29, R6.reuse ;  /* 0x000000061d1d7220 */ /* 0x080fe20000410000 */
[-C--:B------:R-:W-:Y:S01]  /*d450*/  FMUL.FTZ R36, R36, R6.reuse ;  /* 0x0000000624247220 */ /* 0x080fe20000410000 */
[-C--:B------:R-:W-:Y:S01]  /*d460*/  FMUL.FTZ R37, R37, R6.reuse ;  /* 0x0000000625257220 */ /* 0x080fe20000410000 */
[-C--:B------:R-:W-:Y:S01]  /*d470*/  FMUL.FTZ R159, R40, R6.reuse ;  /* 0x00000006289f7220 */ /* 0x080fe20000410000 */
[----:B------:R-:W2:Y:S01]  /*d480*/  @P3 MUFU.LG2 R18, R11 ;  /* 0x0000000b00123308 */ /* 0x000ea20000000c00 */
[----:B0-----:R-:W-:Y:S01]  /*d490*/  @P2 FMUL.FTZ R28, R28, 0.69314718246459960938 ;  /* 0x3f3172181c1c2820 */ /* 0x001fe20000410000 */
[-C--:B------:R-:W-:Y:S01]  /*d4a0*/  FMUL.FTZ R41, R41, R6.reuse ;  /* 0x0000000629297220 */ /* 0x080fe20000410000 */
[-C--:B------:R-:W-:Y:S01]  /*d4b0*/  FMUL.FTZ R160, R44, R6.reuse ;  /* 0x000000062ca07220 */ /* 0x080fe20000410000 */
[-C--:B------:R-:W-:Y:S01]  /*d4c0*/  FMUL.FTZ R45, R45, R6.reuse ;  /* 0x000000062d2d7220 */ /* 0x080fe20000410000 */
[-C--:B------:R-:W-:Y:S01]  /*d4d0*/  FMUL.FTZ R49, R49, R6.reuse ;  /* 0x0000000631317220 */ /* 0x080fe20000410000 */
[-C--:B------:R-:W-:Y:S01]  /*d4e0*/  FMUL.FTZ R162, R52, R6.reuse ;  /* 0x0000000634a27220 */ /* 0x080fe20000410000 */
[-C--:B------:R-:W-:Y:S01]  /*d4f0*/  FMUL.FTZ R53, R53, R6.reuse ;  /* 0x0000000635357220 */ /* 0x080fe20000410000 */
[----:B------:R-:W-:Y:S01]  /*d500*/  FMUL.FTZ R163, R56, R6 ;  /* 0x0000000638a37220 */ /* 0x000fe20000410000 */
[----:B-1----:R-:W-:Y:S01]  /*d510*/  FMUL.FTZ R14, R35, R4 ;  /* 0x00000004230e7220 */ /* 0x002fe20000410000 */
[-C--:B------:R-:W-:Y:S01]  /*d520*/  FMUL.FTZ R57, R57, R6.reuse ;  /* 0x0000000639397220 */ /* 0x080fe20000410000 */
[-C--:B------:R-:W-:Y:S01]  /*d530*/  FMUL.FTZ R164, R60, R6.reuse ;  /* 0x000000063ca47220 */ /* 0x080fe20000410000 */
[-C--:B------:R-:W-:Y:S01]  /*d540*/  FMUL.FTZ R61, R61, R6.reuse ;  /* 0x000000063d3d7220 */ /* 0x080fe20000410000 */
[-C--:B------:R-:W-:Y:S01]  /*d550*/  FMUL.FTZ R65, R65, R6.reuse ;  /* 0x0000000641417220 */ /* 0x080fe20000410000 */
[-C--:B------:R-:W-:Y:S01]  /*d560*/  FMUL.FTZ R166, R68, R6.reuse ;  /* 0x0000000644a67220 */ /* 0x080fe20000410000 */
[-C--:B------:R-:W-:Y:S01]  /*d570*/  FMUL.FTZ R69, R69, R6.reuse ;  /* 0x0000000645457220 */ /* 0x080fe20000410000 */
[-C--:B------:R-:W-:Y:S01]  /*d580*/  FMUL.FTZ R167, R72, R6.reuse ;  /* 0x0000000648a77220 */ /* 0x080fe20000410000 */
[----:B--2---:R-:W-:Y:S01]  /*d590*/  @P3 FMUL.FTZ R35, R18, 0.69314718246459960938 ;  /* 0x3f31721812233820 */ /* 0x004fe20000410000 */
        /* <DEDUP_REMOVED lines=38> */
[----:B------:R-:W-:Y:S01]  /*d800*/  MOV R6, 0xff800000 ;  /* 0xff80000000067802 */ /* 0x000fe20000000f00 */
        /* <DEDUP_REMOVED lines=65> */
.L_x_1016:
        /* <DEDUP_REMOVED lines=35> */
[C---:B-----5:R-:W-:Y:S02]  /*de50*/  IADD3 R28, P3, R126.reuse, 0x60, RZ ;  /* 0x000000607e1c7810 */ /* 0x060fe40007f7e0ff */
[----:B------:R-:W-:Y:S01]  /*de60*/  IADD3 R0, P1, R126, 0x20, RZ ;  /* 0x000000207e007810 */ /* 0x000fe20007f3e0ff */
[--C-:B------:R-:W-:Y:S01]  /*de70*/  IMAD.X R101, RZ, RZ, R127.reuse, P2 ;  /* 0x000000ffff657224 */ /* 0x100fe200010e067f */
[----:B------:R-:W-:Y:S01]  /*de80*/  LOP3.LUT R100, R26, 0x380, RZ, 0xc0, !PT ;  /* 0x000003801a647812 */ /* 0x000fe200078ec0ff */
[--C-:B------:R-:W-:Y:S01]  /*de90*/  IMAD.X R105, RZ, RZ, R127.reuse, P3 ;  /* 0x000000ffff697224 */ /* 0x100fe200018e067f */
[----:B------:R-:W-:Y:S01]  /*dea0*/  LOP3.LUT R104, R28, 0x380, RZ, 0xc0, !PT ;  /* 0x000003801c687812 */ /* 0x000fe200078ec0ff */
[----:B------:R-:W-:Y:S01]  /*deb0*/  IMAD.X R97, RZ, RZ, R127, P1 ;  /* 0x000000ffff617224 */ /* 0x000fe200008e067f */
[----:B------:R-:W-:-:S02]  /*dec0*/  SHF.R.U64 R100, R100, 0x3, RZ ;  /* 0x0000000364647819 */ /* 0x000fc400000012ff */
[----:B------:R-:W-:Y:S02]  /*ded0*/  IADD3 R92, P1, R126, 0x4060, RZ ;  /* 0x000040607e5c7810 */ /* 0x000fe40007f3e0ff */
[----:B------:R-:W-:Y:S02]  /*dee0*/  SHF.R.U64 R104, R104, 0x3, RZ ;  /* 0x0000000368687819 */ /* 0x000fe400000012ff */
[C---:B------:R-:W-:Y:S01]  /*def0*/  IADD3 R30, P4, R126.reuse, 0x4000, RZ ;  /* 0x000040007e1e7810 */ /* 0x040fe20007f9e0ff */
[--C-:B------:R-:W-:Y:S01]  /*df00*/  IMAD.X R113, RZ, RZ, R127.reuse, P1 ;  /* 0x000000ffff717224 */ /* 0x100fe200008e067f */
[----:B-1----:R-:W-:Y:S02]  /*df10*/  IADD3 R32, P5, R126, 0x4020, RZ ;  /* 0x000040207e207810 */ /* 0x002fe40007fbe0ff */
[----:B------:R-:W-:Y:S02]  /*df20*/  LOP3.LUT R100, R100, R26, RZ, 0x3c, !PT ;  /* 0x0000001a64647212 */ /* 0x000fe400078e3cff */
[----:B------:R-:W-:Y:S01]  /*df30*/  LOP3.LUT R104, R104, R28, RZ, 0x3c, !PT ;  /* 0x0000001c68687212 */ /* 0x000fe200078e3cff */
[----:B------:R-:W-:Y:S01]  /*df40*/  IMAD.X R109, RZ, RZ, R127, P5 ;  /* 0x000000ffff6d7224 */ /* 0x000fe200028e067f */
[----:B------:R-:W-:-:S02]  /*df50*/  LOP3.LUT R26, R92, 0x380, RZ, 0xc0, !PT ;  /* 0x000003805c1a7812 */ /* 0x000fc400078ec0ff */
[----:B------:R-:W-:Y:S02]  /*df60*/  LOP3.LUT R28, R30, 0x380, RZ, 0xc0, !PT ;  /* 0x000003801e1c7812 */ /* 0x000fe400078ec0ff */
[----:B------:R-:W-:Y:S02]  /*df70*/  LOP3.LUT R96, R0, 0x380, RZ, 0xc0, !PT ;  /* 0x0000038000607812 */ /* 0x000fe400078ec0ff */
[----:B------:R-:W-:Y:S02]  /*df80*/  SHF.R.U64 R26, R26, 0x3, RZ ;  /* 0x000000031a1a7819 */ /* 0x000fe400000012ff */
[C---:B------:R-:W-:Y:S02]  /*df90*/  LOP3.LUT R93, R126.reuse, 0x380, RZ, 0xc0, !PT ;  /* 0x000003807e5d7812 */ /* 0x040fe400078ec0ff */
[----:B------:R-:W-:Y:S02]  /*dfa0*/  IADD3 R120, P5, R126, 0x8060, RZ ;  /* 0x000080607e787810 */ /* 0x000fe40007fbe0ff */
[----:B------:R-:W-:-:S02]  /*dfb0*/  SHF.R.U64 R28, R28, 0x3, RZ ;  /* 0x000000031c1c7819 */ /* 0x000fc400000012ff */
[C---:B------:R-:W-:Y:S01]  /*dfc0*/  IADD3 R88, P0, R126.reuse, 0x4040, RZ ;  /* 0x000040407e587810 */ /* 0x040fe20007f1e0ff */
[--C-:B------:R-:W-:Y:S01]  /*dfd0*/  IMAD.X R121, RZ, RZ, R127.reuse, P5 ;  /* 0x000000ffff797224 */ /* 0x100fe200028e067f */
[C---:B------:R-:W-:Y:S02]  /*dfe0*/  IADD3 R99, P2, R126.reuse, 0x8000, RZ ;  /* 0x000080007e637810 */ /* 0x040fe40007f5e0ff */
[----:B------:R-:W-:Y:S01]  /*dff0*/  IADD3 R116, P3, R126, 0x8020, RZ ;  /* 0x000080207e747810 */ /* 0x000fe20007f7e0ff */
[--C-:B------:R-:W-:Y:S01]  /*e000*/  IMAD.X R111, RZ, RZ, R127.reuse, P0 ;  /* 0x000000ffff6f7224 */ /* 0x100fe200000e067f */
[----:B------:R-:W-:Y:S01]  /*e010*/  SHF.R.U64 R96, R96, 0x3, RZ ;  /* 0x0000000360607819 */ /* 0x000fe200000012ff */
[--C-:B------:R-:W-:Y:S01]  /*e020*/  IMAD.X R115, RZ, RZ, R127.reuse, P2 ;  /* 0x000000ffff737224 */ /* 0x100fe200010e067f */
[----:B------:R-:W-:Y:S01]  /*e030*/  LOP3.LUT R112, R26, R92, RZ, 0x3c, !PT ;  /* 0x0000005c1a707212 */ /* 0x000fe200078e3cff */
[----:B------:R-:W-:Y:S01]  /*e040*/  IMAD.X R117, RZ, RZ, R127, P3 ;  /* 0x000000ffff757224 */ /* 0x000fe200018e067f */
[----:B------:R-:W-:-:S02]  /*e050*/  SHF.R.U64 R93, R93, 0x3, RZ ;  /* 0x000000035d5d7819 */ /* 0x000fc400000012ff */
[----:B------:R-:W-:Y:S02]  /*e060*/  LOP3.LUT R106, R28, R30, RZ, 0x3c, !PT ;  /* 0x0000001e1c6a7212 */ /* 0x000fe400078e3cff */
[----:B------:R-:W-:Y:S02]  /*e070*/  LOP3.LUT R26, R120, 0x380, RZ, 0xc0, !PT ;  /* 0x00000380781a7812 */ /* 0x000fe400078ec0ff */
[----:B------:R-:W-:Y:S02]  /*e080*/  LOP3.LUT R28, R99, 0x380, RZ, 0xc0, !PT ;  /* 0x00000380631c7812 */ /* 0x000fe400078ec0ff */
[----:B------:R-:W-:Y:S02]  /*e090*/  LOP3.LUT R30, R116, 0x380, RZ, 0xc0, !PT ;  /* 0x00000380741e7812 */ /* 0x000fe400078ec0ff */
[----:B------:R-:W-:Y:S02]  /*e0a0*/  IADD3.X R107, RZ, R127, RZ, P4, !PT ;  /* 0x0000007fff6b7210 */ /* 0x000fe400027fe4ff */
[----:B------:R-:W-:-:S02]  /*e0b0*/  IADD3 R118, P4, R126, 0x8040, RZ ;  /* 0x000080407e767810 */ /* 0x000fc40007f9e0ff */
[C---:B------:R-:W-:Y:S02]  /*e0c0*/  IADD3 R122, P0, R126.reuse, 0xc000, RZ ;  /* 0x0000c0007e7a7810 */ /* 0x040fe40007f1e0ff */
[C---:B------:R-:W-:Y:S02]  /*e0d0*/  IADD3 R124, P1, R126.reuse, 0xc020, RZ ;  /* 0x0000c0207e7c7810 */ /* 0x040fe40007f3e0ff */
[C---:B------:R-:W-:Y:S01]  /*e0e0*/  IADD3 R181, P2, R126.reuse, 0xc040, RZ ;  /* 0x0000c0407eb57810 */ /* 0x040fe20007f5e0ff */
[--C-:B------:R-:W-:Y:S01]  /*e0f0*/  IMAD.X R123, RZ, RZ, R127.reuse, P0 ;  /* 0x000000ffff7b7224 */ /* 0x100fe200000e067f */
[----:B------:R-:W-:Y:S01]  /*e100*/  IADD3 R182, P3, R126, 0xc060, RZ ;  /* 0x0000c0607eb67810 */ /* 0x000fe20007f7e0ff */
[--C-:B------:R-:W-:Y:S01]  /*e110*/  IMAD.X R125, RZ, RZ, R127.reuse, P1 ;  /* 0x000000ffff7d7224 */ /* 0x100fe200008e067f */
[----:B------:R-:W-:Y:S01]  /*e120*/  LOP3.LUT R96, R96, R0, RZ, 0x3c, !PT ;  /* 0x0000000060607212 */ /* 0x000fe200078e3cff */
[--C-:B------:R-:W-:Y:S01]  /*e130*/  IMAD.X R89, RZ, RZ, R127.reuse, P2 ;  /* 0x000000ffff597224 */ /* 0x100fe200010e067f */
[----:B------:R-:W-:Y:S01]  /*e140*/  LOP3.LUT R126, R93, R126, RZ, 0x3c, !PT ;  /* 0x0000007e5d7e7212 */ /* 0x000fe200078e3cff */
[----:B------:R-:W-:Y:S01]  /*e150*/  IMAD.X R93, RZ, RZ, R127, P3 ;  /* 0x000000ffff5d7224 */ /* 0x000fe200018e067f */
[----:B------:R-:W-:-:S02]  /*e160*/  LOP3.LUT R0, R88, 0x380, RZ, 0xc0, !PT ;  /* 0x0000038058007812 */ /* 0x000fc400078ec0ff */
[----:B------:R-:W-:Y:S02]  /*e170*/  SHF.R.U64 R26, R26, 0x3, RZ ;  /* 0x000000031a1a7819 */ /* 0x000fe400000012ff */
[----:B------:R-:W-:Y:S02]  /*e180*/  SHF.R.U64 R28, R28, 0x3, RZ ;  /* 0x000000031c1c7819 */ /* 0x000fe400000012ff */
[----:B------:R-:W-:Y:S02]  /*e190*/  SHF.R.U64 R30, R30, 0x3, RZ ;  /* 0x000000031e1e7819 */ /* 0x000fe400000012ff */
[----:B------:R-:W-:Y:S02]  /*e1a0*/  LOP3.LUT R108, R32, 0x380, RZ, 0xc0, !PT ;  /* 0x00000380206c7812 */ /* 0x000fe400078ec0ff */
[----:B------:R-:W-:Y:S02]  /*e1b0*/  SHF.R.U64 R0, R0, 0x3, RZ ;  /* 0x0000000300007819 */ /* 0x000fe400000012ff */
[----:B------:R-:W-:-:S02]  /*e1c0*/  LOP3.LUT R120, R26, R120, RZ, 0x3c, !PT ;  /* 0x000000781a787212 */ /* 0x000fc400078e3cff */
[----:B------:R-:W-:Y:S02]  /*e1d0*/  MOV R126, R126 ;  /* 0x0000007e007e7202 */ /* 0x000fe40000000f00 */
[----:B------:R-:W-:Y:S02]  /*e1e0*/  LOP3.LUT R114, R28, R99, RZ, 0x3c, !PT ;  /* 0x000000631c727212 */ /* 0x000fe400078e3cff */
[----:B------:R-:W-:Y:S01]  /*e1f0*/  LOP3.LUT R116, R30, R116, RZ, 0x3c, !PT ;  /* 0x000000741e747212 */ /* 0x000fe200078e3cff */
[----:B------:R1:W-:Y:S01]  /*e200*/  STSM.16.M88.4 [R126], R8 ;  /* 0x000000087e007844 */ /* 0x0003e20000000200 */
[----:B------:R-:W-:Y:S02]  /*e210*/  LOP3.LUT R26, R182, 0x380, RZ, 0xc0, !PT ;  /* 0x00000380b61a7812 */ /* 0x000fe400078ec0ff */
[----:B------:R-:W-:Y:S02]  /*e220*/  LOP3.LUT R28, R122, 0x380, RZ, 0xc0, !PT ;  /* 0x000003807a1c7812 */ /* 0x000fe400078ec0ff */
[----:B------:R-:W-:-:S02]  /*e230*/  LOP3.LUT R30, R124, 0x380, RZ, 0xc0, !PT ;  /* 0x000003807c1e7812 */ /* 0x000fc400078ec0ff */
[----:B------:R-:W-:Y:S02]  /*e240*/  SHF.R.U64 R108, R108, 0x3, RZ ;  /* 0x000000036c6c7819 */ /* 0x000fe400000012ff */
[----:B------:R-:W-:Y:S02]  /*e250*/  LOP3.LUT R110, R0, R88, RZ, 0x3c, !PT ;  /* 0x00000058006e7212 */ /* 0x000fe400078e3cff */
[----:B------:R-:W-:Y:S02]  /*e260*/  LOP3.LUT R0, R118, 0x380, RZ, 0xc0, !PT ;  /* 0x0000038076007812 */ /* 0x000fe400078ec0ff */
[----:B------:R-:W-:Y:S02]  /*e270*/  SHF.R.U64 R26, R26, 0x3, RZ ;  /* 0x000000031a1a7819 */ /* 0x000fe400000012ff */
[----:B------:R-:W-:Y:S02]  /*e280*/  SHF.R.U64 R28, R28, 0x3, RZ ;  /* 0x000000031c1c7819 */ /* 0x000fe400000012ff */
[----:B------:R-:W-:-:S02]  /*e290*/  SHF.R.U64 R30, R30, 0x3, RZ ;  /* 0x000000031e1e7819 */ /* 0x000fc400000012ff */
[----:B------:R-:W-:Y:S02]  /*e2a0*/  MOV R96, R96 ;  /* 0x0000006000607202 */ /* 0x000fe40000000f00 */
[----:B-1----:R-:W-:Y:S02]  /*e2b0*/  F2FP.F16.F32.PACK_AB R8, R3, R24 ;  /* 0x000000180308723e */ /* 0x002fe400000000ff */
[----:B------:R-:W-:Y:S02]  /*e2c0*/  F2FP.F16.F32.PACK_AB R9, R14, R12 ;  /* 0x0000000c0e09723e */ /* 0x000fe400000000ff */
[----:B------:R-:W-:Y:S02]  /*e2d0*/  F2FP.F16.F32.PACK_AB R10, R37, R36 ;  /* 0x00000024250a723e */ /* 0x000fe400000000ff */
[----:B------:R-:W-:Y:S02]  /*e2e0*/  F2FP.F16.F32.PACK_AB R11, R39, R38 ;  /* 0x00000026270b723e */ /* 0x000fe400000000ff */
[----:B------:R-:W-:-:S02]  /*e2f0*/  LOP3.LUT R108, R108, R32, RZ, 0x3c, !PT ;  /* 0x000000206c6c7212 */ /* 0x000fc400078e3cff */
[----:B------:R-:W-:Y:S01]  /*e300*/  MOV R100, R100 ;  /* 0x0000006400647202 */ /* 0x000fe20000000f00 */
[----:B------:R1:W-:Y:S01]  /*e310*/  STSM.16.M88.4 [R96], R8 ;  /* 0x0000000860007844 */ /* 0x0003e20000000200 */
[----:B------:R-:W-:Y:S02]  /*e320*/  F2FP.F16.F32.PACK_AB R12, R41, R159 ;  /* 0x0000009f290c723e */ /* 0x000fe400000000ff */
[----:B------:R-:W-:Y:S02]  /*e330*/  F2FP.F16.F32.PACK_AB R14, R45, R160 ;  /* 0x000000a02d0e723e */ /* 0x000fe400000000ff */
[----:B------:R-:W-:Y:S02]  /*e340*/  SHF.R.U64 R0, R0, 0x3, RZ ;  /* 0x0000000300007819 */ /* 0x000fe400000012ff */
[----:B------:R-:W-:Y:S01]  /*e350*/  LOP3.LUT R92, R26, R182, RZ, 0x3c, !PT ;  /* 0x000000b61a5c7212 */ /* 0x000fe200078e3cff */
[----:B------:R2:W-:Y:S01]  /*e360*/  STSM.16.M88.4 [R100], R12 ;  /* 0x0000000c64007844 */ /* 0x0005e20000000200 */
[----:B------:R-:W-:-:S02]  /*e370*/  LOP3.LUT R122, R28, R122, RZ, 0x3c, !PT ;  /* 0x0000007a1c7a7212 */ /* 0x000fc400078e3cff */
[----:B------:R-:W-:Y:S02]  /*e380*/  LOP3.LUT R124, R30, R124, RZ, 0x3c, !PT ;  /* 0x0000007c1e7c7212 */ /* 0x000fe400078e3cff */
[----:B------:R-:W-:Y:S02]  /*e390*/  MOV R104, R104 ;  /* 0x0000006800687202 */ /* 0x000fe40000000f00 */
[----:B------:R-:W-:Y:S02]  /*e3a0*/  F2FP.F16.F32.PACK_AB R24, R49, R161 ;  /* 0x000000a13118723e */ /* 0x000fe400000000ff */
[----:B------:R-:W-:Y:S02]  /*e3b0*/  F2FP.F16.F32.PACK_AB R26, R53, R162 ;  /* 0x000000a2351a723e */ /* 0x000fe400000000ff */
[----:B------:R-:W-:Y:S02]  /*e3c0*/  MOV R106, R106 ;  /* 0x0000006a006a7202 */ /* 0x000fe40000000f00 */
[----:B------:R-:W-:Y:S01]  /*e3d0*/  F2FP.F16.F32.PACK_AB R28, R57, R163 ;  /* 0x000000a3391c723e */ /* 0x000fe200000000ff */
[----:B------:R-:W-:Y:S01]  /*e3e0*/  STSM.16.M88.4 [R104], R24 ;  /* 0x0000001868007844 */ /* 0x000fe20000000200 */
[----:B------:R-:W-:-:S02]  /*e3f0*/  F2FP.F16.F32.PACK_AB R30, R61, R164 ;  /* 0x000000a43d1e723e */ /* 0x000fc400000000ff */
[----:B------:R-:W-:Y:S02]  /*e400*/  MOV R108, R108 ;  /* 0x0000006c006c7202 */ /* 0x000fe40000000f00 */
[----:B-1----:R-:W-:Y:S01]  /*e410*/  F2FP.F16.F32.PACK_AB R8, R65, R165 ;  /* 0x000000a54108723e */ /* 0x002fe200000000ff */
[----:B------:R-:W-:Y:S01]  /*e420*/  STSM.16.M88.4 [R106], R28 ;  /* 0x0000001c6a007844 */ /* 0x000fe20000000200 */
[----:B------:R-:W-:Y:S02]  /*e430*/  F2FP.F16.F32.PACK_AB R9, R67, R66 ;  /* 0x000000424309723e */ /* 0x000fe400000000ff */
[----:B------:R-:W-:Y:S02]  /*e440*/  F2FP.F16.F32.PACK_AB R10, R69, R166 ;  /* 0x000000a6450a723e */ /* 0x000fe400000000ff */
[----:B------:R-:W-:Y:S02]  /*e450*/  F2FP.F16.F32.PACK_AB R11, R71, R70 ;  /* 0x00000046470b723e */ /* 0x000fe400000000ff */
[----:B------:R-:W-:-:S02]  /*e460*/  LOP3.LUT R118, R0, R118, RZ, 0x3c, !PT ;  /* 0x0000007600767212 */ /* 0x000fc400078e3cff */
[----:B------:R-:W-:Y:S01]  /*e470*/  IADD3.X R119, RZ, R127, RZ, P4, !PT ;  /* 0x0000007fff777210 */ /* 0x000fe200027fe4ff */
[----:B------:R1:W-:Y:S01]  /*e480*/  STSM.16.M88.4 [R108], R8 ;  /* 0x000000086c007844 */ /* 0x0003e20000000200 */
[----:B------:R-:W-:Y:S02]  /*e490*/  LOP3.LUT R0, R181, 0x380, RZ, 0xc0, !PT ;  /* 0x00000380b5007812 */ /* 0x000fe400078ec0ff */
[----:B------:R-:W-:Y:S02]  /*e4a0*/  MOV R110, R110 ;  /* 0x0000006e006e7202 */ /* 0x000fe40000000f00 */
[----:B--2---:R-:W-:Y:S02]  /*e4b0*/  F2FP.F16.F32.PACK_AB R12, R73, R167 ;  /* 0x000000a7490c723e */ /* 0x004fe400000000ff */
[----:B------:R-:W-:Y:S02]  /*e4c0*/  F2FP.F16.F32.PACK_AB R13, R75, R74 ;  /* 0x0000004a4b0d723e */ /* 0x000fe400000000ff */
[----:B------:R-:W-:-:S02]  /*e4d0*/  F2FP.F16.F32.PACK_AB R14, R77, R168 ;  /* 0x000000a84d0e723e */ /* 0x000fc400000000ff */
[----:B------:R-:W-:Y:S02]  /*e4e0*/  F2FP.F16.F32.PACK_AB R15, R79, R78 ;  /* 0x0000004e4f0f723e */ /* 0x000fe400000000ff */
[----:B------:R-:W-:Y:S02]  /*e4f0*/  MOV R112, R112 ;  /* 0x0000007000707202 */ /* 0x000fe40000000f00 */
[----:B------:R-:W-:Y:S01]  /*e500*/  F2FP.F16.F32.PACK_AB R36, R81, R169 ;  /* 0x000000a95124723e */ /* 0x000fe200000000ff */
[----:B------:R2:W-:Y:S01]  /*e510*/  STSM.16.M88.4 [R110], R12 ;  /* 0x0000000c6e007844 */ /* 0x0005e20000000200 */
[----:B------:R-:W-:Y:S02]  /*e520*/  F2FP.F16.F32.PACK_AB R37, R83, R82 ;  /* 0x000000525325723e */ /* 0x000fe400000000ff */
[----:B------:R-:W-:Y:S02]  /*e530*/  F2FP.F16.F32.PACK_AB R38, R85, R170 ;  /* 0x000000aa5526723e */ /* 0x000fe400000000ff */
[----:B------:R-:W-:-:S02]  /*e540*/  F2FP.F16.F32.PACK_AB R39, R87, R86 ;  /* 0x000000565727723e */ /* 0x000fc400000000ff */
[----:B------:R-:W-:Y:S02]  /*e550*/  MOV R114, R114 ;  /* 0x0000007200727202 */ /* 0x000fe40000000f00 */
[----:B------:R-:W-:Y:S01]  /*e560*/  F2FP.F16.F32.PACK_AB R49, R91, R90 ;  /* 0x0000005a5b31723e */ /* 0x000fe200000000ff */
[----:B------:R-:W-:Y:S01]  /*e570*/  STSM.16.M88.4 [R112], R36 ;  /* 0x0000002470007844 */ /* 0x000fe20000000200 */
[----:B------:R-:W-:Y:S02]  /*e580*/  MOV R116, R116 ;  /* 0x0000007400747202 */ /* 0x000fe40000000f00 */
[----:B------:R-:W-:Y:S01]  /*e590*/  F2FP.F16.F32.PACK_AB R65, R20, R98 ;  /* 0x000000621441723e */ /* 0x000fe200000000ff */
[----:B------:R-:W-:Y:S01]  /*e5a0*/  STSM.16.M88.4 [R114], R48 ;  /* 0x0000003072007844 */ /* 0x000fe20000000200 */
[----:B------:R-:W-:Y:S02]  /*e5b0*/  F2FP.F16.F32.PACK_AB R66, R152, R174 ;  /* 0x000000ae9842723e */ /* 0x000fe400000000ff */
[----:B------:R-:W-:-:S02]  /*e5c0*/  F2FP.F16.F32.PACK_AB R67, R103, R102 ;  /* 0x000000666743723e */ /* 0x000fc400000000ff */
[----:B------:R-:W-:Y:S02]  /*e5d0*/  SHF.R.U64 R0, R0, 0x3, RZ ;  /* 0x0000000300007819 */ /* 0x000fe400000012ff */
[----:B------:R-:W-:Y:S01]  /*e5e0*/  MOV R118, R118 ;  /* 0x0000007600767202 */ /* 0x000fe20000000f00 */
[----:B------:R-:W-:Y:S01]  /*e5f0*/  STSM.16.M88.4 [R116], R64 ;  /* 0x0000004074007844 */ /* 0x000fe20000000200 */
[----:B-1----:R-:W-:Y:S02]  /*e600*/  F2FP.F16.F32.PACK_AB R8, R153, R175 ;  /* 0x000000af9908723e */ /* 0x002fe400000000ff */
[----:B------:R-:W-:Y:S02]  /*e610*/  F2FP.F16.F32.PACK_AB R9, R40, R21 ;  /* 0x000000152809723e */ /* 0x000fe400000000ff */
[----:B------:R-:W-:Y:S02]  /*e620*/  F2FP.F16.F32.PACK_AB R10, R154, R176 ;  /* 0x000000b09a0a723e */ /* 0x000fe400000000ff */
[----:B------:R-:W-:-:S02]  /*e630*/  F2FP.F16.F32.PACK_AB R11, R44, R43 ;  /* 0x0000002b2c0b723e */ /* 0x000fc400000000ff */
[----:B------:R-:W-:Y:S02]  /*e640*/  LOP3.LUT R88, R0, R181, RZ, 0x3c, !PT ;  /* 0x000000b500587212 */ /* 0x000fe400078e3cff */
[----:B------:R-:W-:Y:S01]  /*e650*/  MOV R120, R120 ;  /* 0x0000007800787202 */ /* 0x000fe20000000f00 */
[----:B------:R1:W-:Y:S01]  /*e660*/  STSM.16.M88.4 [R118], R8 ;  /* 0x0000000876007844 */ /* 0x0003e20000000200 */
[----:B--2---:R-:W-:Y:S02]  /*e670*/  F2FP.F16.F32.PACK_AB R12, R155, R177 ;  /* 0x000000b19b0c723e */ /* 0x004fe400000000ff */
[----:B------:R-:W-:Y:S02]  /*e680*/  F2FP.F16.F32.PACK_AB R13, R52, R47 ;  /* 0x0000002f340d723e */ /* 0x000fe400000000ff */
[----:B------:R-:W-:Y:S02]  /*e690*/  F2FP.F16.F32.PACK_AB R14, R156, R178 ;  /* 0x000000b29c0e723e */ /* 0x000fe400000000ff */
[----:B------:R-:W-:-:S02]  /*e6a0*/  F2FP.F16.F32.PACK_AB R15, R60, R56 ;  /* 0x000000383c0f723e */ /* 0x000fc400000000ff */
[----:B------:R-:W-:Y:S02]  /*e6b0*/  MOV R122, R122 ;  /* 0x0000007a007a7202 */ /* 0x000fe40000000f00 */
[----:B------:R-:W-:Y:S01]  /*e6c0*/  F2FP.F16.F32.PACK_AB R24, R157, R179 ;  /* 0x000000b39d18723e */ /* 0x000fe200000000ff */
[----:B------:R2:W-:Y:S01]  /*e6d0*/  STSM.16.M88.4 [R120], R12 ;  /* 0x0000000c78007844 */ /* 0x0005e20000000200 */
[----:B------:R-:W-:Y:S02]  /*e6e0*/  F2FP.F16.F32.PACK_AB R25, R72, R68 ;  /* 0x000000444819723e */ /* 0x000fe400000000ff */
[----:B------:R-:W-:Y:S02]  /*e6f0*/  F2FP.F16.F32.PACK_AB R26, R158, R180 ;  /* 0x000000b49e1a723e */ /* 0x000fe400000000ff */
[----:B------:R-:W-:Y:S02]  /*e700*/  F2FP.F16.F32.PACK_AB R27, R80, R76 ;  /* 0x0000004c501b723e */ /* 0x000fe400000000ff */
[----:B------:R-:W-:-:S02]  /*e710*/  ISETP.NE.U32.AND P0, PT, RZ, UR4, PT ;  /* 0x00000004ff007c0c */ /* 0x000fc4000bf05070 */
[----:B-1----:R-:W-:Y:S01]  /*e720*/  IADD3 R8, P1, R220, UR4, RZ ;  /* 0x00000004dc087c10 */ /* 0x002fe2000ff3e0ff */
[----:B------:R1:W-:Y:S01]  /*e730*/  STSM.16.M88.4 [R122], R24 ;  /* 0x000000187a007844 */ /* 0x0003e20000000200 */
[----:B------:R-:W-:Y:S02]  /*e740*/  MOV R124, R124 ;  /* 0x0000007c007c7202 */ /* 0x000fe40000000f00 */
[----:B------:R-:W-:Y:S02]  /*e750*/  F2FP.F16.F32.PACK_AB R28, R129, R128 ;  /* 0x00000080811c723e */ /* 0x000fe400000000ff */
        /* <DEDUP_REMOVED lines=8> */
[----:B------:R-:W-:Y:S01]  /*e7e0*/  MOV R92, R92 ;  /* 0x0000005c005c7202 */ /* 0x000fe20000000f00 */
[----:B------:R1:W-:Y:S01]  /*e7f0*/  STSM.16.M88.4 [R88], R136 ;  /* 0x0000008858007844 */ /* 0x0003e20000000200 */
[----:B------:R-:W-:-:S02]  /*e800*/  F2FP.F16.F32.PACK_AB R146, R149, R148 ;  /* 0x000000949592723e */ /* 0x000fc400000000ff */
[----:B------:R-:W-:Y:S02]  /*e810*/  F2FP.F16.F32.PACK_AB R147, R151, R150 ;  /* 0x000000969793723e */ /* 0x000fe400000000ff */
[----:B------:R-:W-:Y:S02]  /*e820*/  ISETP.NE.AND.EX P0, PT, RZ, UR5, PT, P0 ;  /* 0x00000005ff007c0c */ /* 0x000fe4000bf05300 */
[----:B------:R-:W-:Y:S01]  /*e830*/  IADD3.X R9, R221, UR5, RZ, P1, !PT ;  /* 0x00000005dd097c10 */ /* 0x000fe20008ffe4ff */
[----:B------:R-:W-:Y:S01]  /*e840*/  ULDC.64 UR4, c[0x0][0xce0] ;  /* 0x0003380000047ab9 */ /* 0x000fe20000000a00 */
[----:B------:R1:W-:Y:S01]  /*e850*/  STSM.16.M88.4 [R92], R144 ;  /* 0x000000905c007844 */ /* 0x0003e20000000200 */
[----:B------:R-:W-:Y:S01]  /*e860*/  BAR.SYNC.DEFER_BLOCKING 0x1, 0x100 ;  /* 0x0044000000007b1d */ /* 0x000fe20000010000 */
[----:B------:R-:W-:Y:S02]  /*e870*/  ISETP.NE.U32.AND P1, PT, RZ, UR4, PT ;  /* 0x00000004ff007c0c */ /* 0x000fe4000bf25070 */
[----:B------:R-:W-:-:S02]  /*e880*/  MOV R20, RZ ;  /* 0x000000ff00147202 */ /* 0x000fc40000000f00 */
        /* <DEDUP_REMOVED lines=9> */
[----:B--2---:R-:W-:Y:S01]  /*e920*/  IADD3 R15, P4, R4, 0x1000, RZ ;  /* 0x00001000040f7810 */ /* 0x004fe20007f9e0ff */
[----:B------:R-:W-:-:S12]  /*e930*/  @P1 BRA `(.L_x_1076) ;  /* 0x0000000000101947 */ /* 0x000fd80003800000 */
[----:B------:R-:W-:Y:S05]  /*e940*/  @!P0 BRA `(.L_x_1076) ;  /* 0x00000000000c8947 */ /* 0x000fea0003800000 */
[----:B------:R-:W2:Y:S04]  /*e950*/  LDG.E R3, desc[UR60][R8.64] ;  /* 0x0000003c08037981 */ /* 0x000ea8000c1e1900 */
[----:B-----5:R-:W2:Y:S02]  /*e960*/  LDG.E R0, desc[UR60][R8.64+0x4] ;  /* 0x0000043c08007981 */ /* 0x020ea4000c1e1900 */
[----:B--2---:R-:W-:-:S07]  /*e970*/  IMAD.IADD R0, R0, 0x1, -R3 ;  /* 0x0000000100007824 */ /* 0x004fce00078e0a03 */
.L_x_1076:
[----:B------:R-:W-:Y:S01]  /*e980*/  SHF.R.S32.HI R3, RZ, 0x1f, R219 ;  /* 0x0000001fff037819 */ /* 0x000fe200000114db */
[----:B------:R-:W-:Y:S01]  /*e990*/  ULDC.64 UR4, c[0x0][0xc70] ;  /* 0x00031c0000047ab9 */ /* 0x000fe20000000a00 */
[----:B-----5:R-:W-:Y:S02]  /*e9a0*/  SHF.R.S32.HI R21, RZ, 0x1f, R20 ;  /* 0x0000001fff157819 */ /* 0x020fe40000011414 */
[----:B------:R-:W-:Y:S01]  /*e9b0*/  IADD3 R13, P5, R4, 0x2000, RZ ;  /* 0x00002000040d7810 */ /* 0x000fe20007fbe0ff */
[----:B------:R-:W-:Y:S01]  /*e9c0*/  IMAD R10, R3, UR4, RZ ;  /* 0x00000004030a7c24 */ /* 0x000fe2000f8e02ff */
[----:B-1----:R-:W-:Y:S02]  /*e9d0*/  LOP3.LUT R8, R15, 0x380, RZ, 0xc0, !PT ;  /* 0x000003800f087812 */ /* 0x002fe400078ec0ff */
[----:B------:R-:W-:Y:S01]  /*e9e0*/  LOP3.LUT R12, R13, 0x380, RZ, 0xc0, !PT ;  /* 0x000003800d0c7812 */ /* 0x000fe200078ec0ff */
[C---:B------:R-:W-:Y:S01]  /*e9f0*/  IMAD R9, R219.reuse, UR5, R10 ;  /* 0x00000005db097c24 */ /* 0x040fe2000f8e020a */
[----:B------:R-:W-:Y:S01]  /*ea00*/  SHF.R.U64 R8, R8, 0x3, RZ ;  /* 0x0000000308087819 */ /* 0x000fe200000012ff */
[----:B------:R-:W-:Y:S01]  /*ea10*/  IMAD.WIDE.U32 R10, R219, UR4, R20 ;  /* 0x00000004db0a7c25 */ /* 0x000fe2000f8e0014 */
[----:B------:R-:W-:Y:S01]  /*ea20*/  SEL R229, R229, RZ, !P0 ;  /* 0x000000ffe5e57207 */ /* 0x000fe20004000000 */
[----:B------:R-:W-:Y:S01]  /*ea30*/  ULDC.64 UR4, c[0x0][0xc78] ;  /* 0x00031e0000047ab9 */ /* 0x000fe20000000a00 */
[----:B------:R-:W-:Y:S01]  /*ea40*/  SEL R222, R222, RZ, !P0 ;  /* 0x000000ffdede7207 */ /* 0x000fe20004000000 */
[----:B------:R-:W-:Y:S01]  /*ea50*/  IMAD.IADD R11, R11, 0x1, R9 ;  /* 0x000000010b0b7824 */ /* 0x000fe200078e0209 */
[----:B------:R-:W-:Y:S01]  /*ea60*/  IADD3 R25, P0, R4, 0x3000, RZ ;  /* 0x0000300004197810 */ /* 0x000fe20007f1e0ff */
[----:B------:R-:W-:Y:S01]  /*ea70*/  IMAD R9, R229, UR4, RZ ;  /* 0x00000004e5097c24 */ /* 0x000fe2000f8e02ff */
[----:B------:R-:W-:Y:S01]  /*ea80*/  LOP3.LUT R8, R8, R15, RZ, 0x3c, !PT ;  /* 0x0000000f08087212 */ /* 0x000fe200078e3cff */
[----:B------:R-:W-:Y:S01]  /*ea90*/  IMAD R15, R225, 0x80, R234 ;  /* 0x00000080e10f7824 */ /* 0x000fe200078e02ea */
[----:B------:R-:W-:Y:S01]  /*eaa0*/  SHF.R.U64 R12, R12, 0x3, RZ ;  /* 0x000000030c0c7819 */ /* 0x000fe200000012ff */
[----:B------:R-:W-:Y:S01]  /*eab0*/  IMAD.WIDE.U32 R10, R222, UR4, R10 ;  /* 0x00000004de0a7c25 */ /* 0x000fe2000f8e000a */
[----:B------:R-:W-:-:S02]  /*eac0*/  IADD3 R29, P1, R4, 0x4000, RZ ;  /* 0x00004000041d7810 */ /* 0x000fc40007f3e0ff */
[----:B------:R-:W-:Y:S02]  /*ead0*/  LOP3.LUT R24, R25, 0x380, RZ, 0xc0, !PT ;  /* 0x0000038019187812 */ /* 0x000fe400078ec0ff */
[----:B------:R-:W-:Y:S01]  /*eae0*/  LOP3.LUT R12, R12, R13, RZ, 0x3c, !PT ;  /* 0x0000000d0c0c7212 */ /* 0x000fe200078e3cff */
[----:B------:R-:W-:Y:S01]  /*eaf0*/  IMAD R13, R222, UR5, R9 ;  /* 0x00000005de0d7c24 */ /* 0x000fe2000f8e0209 */
[----:B------:R-:W-:Y:S01]  /*eb00*/  IADD3 R37, P2, R4, 0x5000, RZ ;  /* 0x0000500004257810 */ /* 0x000fe20007f5e0ff */
[----:B------:R-:W-:Y:S01]  /*eb10*/  ULDC.64 UR4, c[0x0][0xc40] ;  /* 0x0003100000047ab9 */ /* 0x000fe20000000a00 */
[----:B------:R-:W-:Y:S02]  /*eb20*/  SHF.R.S32.HI R9, RZ, 0x1f, R15 ;  /* 0x0000001fff097819 */ /* 0x000fe4000001140f */
[----:B------:R-:W-:Y:S02]  /*eb30*/  IADD3 R10, P3, R15, R10, RZ ;  /* 0x0000000a0f0a7210 */ /* 0x000fe40007f7e0ff */
[----:B------:R-:W-:-:S02]  /*eb40*/  LOP3.LUT R28, R29, 0x380, RZ, 0xc0, !PT ;  /* 0x000003801d1c7812 */ /* 0x000fc400078ec0ff */
[----:B------:R-:W-:Y:S02]  /*eb50*/  SHF.R.U64 R24, R24, 0x3, RZ ;  /* 0x0000000318187819 */ /* 0x000fe400000012ff */
[----:B------:R-:W-:Y:S02]  /*eb60*/  LOP3.LUT R36, R37, 0x380, RZ, 0xc0, !PT ;  /* 0x0000038025247812 */ /* 0x000fe400078ec0ff */
[----:B------:R-:W-:Y:S01]  /*eb70*/  IADD3.X R9, R9, R11, R13, P3, !PT ;  /* 0x0000000b09097210 */ /* 0x000fe20001ffe40d */
[--C-:B------:R-:W-:Y:S01]  /*eb80*/  IMAD.X R13, RZ, RZ, R5.reuse, P5 ;  /* 0x000000ffff0d7224 */ /* 0x100fe200028e0605 */
[----:B------:R-:W-:Y:S01]  /*eb90*/  SHF.R.U64 R28, R28, 0x3, RZ ;  /* 0x000000031c1c7819 */ /* 0x000fe200000012ff */
[----:B------:R-:W-:Y:S01]  /*eba0*/  VIADD R11, R15, 0x8 ;  /* 0x000000080f0b7836 */ /* 0x000fe20000000000 */
[----:B------:R-:W-:Y:S02]  /*ebb0*/  LEA R58, P3, R10, UR4, 0x2 ;  /* 0x000000040a3a7c11 */ /* 0x000fe4000f8610ff */
[----:B------:R-:W-:Y:S01]  /*ebc0*/  LOP3.LUT R24, R24, R25, RZ, 0x3c, !PT ;  /* 0x0000001918187212 */ /* 0x000fe200078e3cff */
[----:B------:R-:W-:Y:S01]  /*ebd0*/  IMAD.X R25, RZ, RZ, R5, P0 ;  /* 0x000000ffff197224 */ /* 0x000fe200000e0605 */
[----:B------:R-:W-:-:S02]  /*ebe0*/  SHF.R.U64 R36, R36, 0x3, RZ ;  /* 0x0000000324247819 */ /* 0x000fc400000012ff */
[----:B------:R-:W-:Y:S02]  /*ebf0*/  IADD3 R53, P0, R4, 0x9000, RZ ;  /* 0x0000900004357810 */ /* 0x000fe40007f1e0ff */
[----:B------:R-:W-:Y:S01]  /*ec00*/  LOP3.LUT R28, R28, R29, RZ, 0x3c, !PT ;  /* 0x0000001d1c1c7212 */ /* 0x000fe200078e3cff */
[----:B------:R-:W-:Y:S01]  /*ec10*/  IMAD.X R29, RZ, RZ, R5, P1 ;  /* 0x000000ffff1d7224 */ /* 0x000fe200008e0605 */
[----:B------:R-:W-:Y:S01]  /*ec20*/  LEA.HI.X R59, R10, UR5, R9, 0x2, P3 ;  /* 0x000000050a3b7c11 */ /* 0x000fe200098f1409 */
[----:B------:R-:W-:Y:S01]  /*ec30*/  ULDC.64 UR4, c[0x0][0xba0] ;  /* 0x0002e80000047ab9 */ /* 0x000fe20000000a00 */
[----:B------:R-:W-:Y:S01]  /*ec40*/  LOP3.LUT R36, R36, R37, RZ, 0x3c, !PT ;  /* 0x0000002524247212 */ /* 0x000fe200078e3cff */
[----:B------:R-:W-:Y:S01]  /*ec50*/  IMAD.X R37, RZ, RZ, R5, P2 ;  /* 0x000000ffff257224 */ /* 0x000fe200010e0605 */
[----:B------:R-:W-:Y:S02]  /*ec60*/  IADD3.X R9, RZ, R5, RZ, P4, !PT ;  /* 0x00000005ff097210 */ /* 0x000fe400027fe4ff */
[----:B------:R-:W-:-:S02]  /*ec70*/  IADD3 R41, P3, R4, 0x6000, RZ ;  /* 0x0000600004297810 */ /* 0x000fc40007f7e0ff */
[C---:B------:R-:W-:Y:S02]  /*ec80*/  IADD3 R45, P4, R4.reuse, 0x7000, RZ ;  /* 0x00007000042d7810 */ /* 0x040fe40007f9e0ff */
[C---:B------:R-:W-:Y:S02]  /*ec90*/  IADD3 R49, P5, R4.reuse, 0x8000, RZ ;  /* 0x0000800004317810 */ /* 0x040fe40007fbe0ff */
[----:B------:R-:W-:Y:S02]  /*eca0*/  LOP3.LUT R52, R53, 0x380, RZ, 0xc0, !PT ;  /* 0x0000038035347812 */ /* 0x000fe400078ec0ff */
[C---:B------:R-:W-:Y:S02]  /*ecb0*/  IADD3 R57, P1, R4.reuse, 0xa000, RZ ;  /* 0x0000a00004397810 */ /* 0x040fe40007f3e0ff */
[----:B------:R-:W-:Y:S02]  /*ecc0*/  IADD3 R61, P2, R4, 0xb000, RZ ;  /* 0x0000b000043d7810 */ /* 0x000fe40007f5e0ff */
[----:B------:R-:W-:-:S02]  /*ecd0*/  LOP3.LUT R40, R41, 0x380, RZ, 0xc0, !PT ;  /* 0x0000038029287812 */ /* 0x000fc400078ec0ff */
[----:B------:R-:W-:Y:S02]  /*ece0*/  LOP3.LUT R44, R45, 0x380, RZ, 0xc0, !PT ;  /* 0x000003802d2c7812 */ /* 0x000fe400078ec0ff */
[----:B------:R-:W-:Y:S02]  /*ecf0*/  LOP3.LUT R48, R49, 0x380, RZ, 0xc0, !PT ;  /* 0x0000038031307812 */ /* 0x000fe400078ec0ff */
[----:B------:R-:W-:Y:S02]  /*ed00*/  SHF.R.U64 R52, R52, 0x3, RZ ;  /* 0x0000000334347819 */ /* 0x000fe400000012ff */
[----:B------:R-:W-:Y:S02]  /*ed10*/  LOP3.LUT R56, R57, 0x380, RZ, 0xc0, !PT ;  /* 0x0000038039387812 */ /* 0x000fe400078ec0ff */
[----:B------:R-:W-:Y:S02]  /*ed20*/  LOP3.LUT R60, R61, 0x380, RZ, 0xc0, !PT ;  /* 0x000003803d3c7812 */ /* 0x000fe400078ec0ff */
[----:B------:R-:W-:-:S02]  /*ed30*/  SHF.R.U64 R40, R40, 0x3, RZ ;  /* 0x0000000328287819 */ /* 0x000fc400000012ff */
[----:B------:R-:W-:Y:S02]  /*ed40*/  SHF.R.U64 R44, R44, 0x3, RZ ;  /* 0x000000032c2c7819 */ /* 0x000fe400000012ff */
[----:B------:R-:W-:Y:S02]  /*ed50*/  SHF.R.U64 R48, R48, 0x3, RZ ;  /* 0x0000000330307819 */ /* 0x000fe400000012ff */
[----:B------:R-:W-:Y:S01]  /*ed60*/  LOP3.LUT R52, R52, R53, RZ, 0x3c, !PT ;  /* 0x0000003534347212 */ /* 0x000fe200078e3cff */
[----:B------:R-:W-:Y:S01]  /*ed70*/  IMAD.X R53, RZ, RZ, R5, P0 ;  /* 0x000000ffff357224 */ /* 0x000fe200000e0605 */
[----:B------:R-:W-:Y:S02]  /*ed80*/  SHF.R.U64 R56, R56, 0x3, RZ ;  /* 0x0000000338387819 */ /* 0x000fe400000012ff */
[----:B------:R-:W-:Y:S02]  /*ed90*/  SHF.R.U64 R60, R60, 0x3, RZ ;  /* 0x000000033c3c7819 */ /* 0x000fe400000012ff */
[----:B------:R-:W-:-:S02]  /*eda0*/  LOP3.LUT P0, RZ, R230, 0x3, RZ, 0xc0, !PT ;  /* 0x00000003e6ff7812 */ /* 0x000fc4000780c0ff */
[----:B------:R-:W-:Y:S01]  /*edb0*/  LOP3.LUT R40, R40, R41, RZ, 0x3c, !PT ;  /* 0x0000002928287212 */ /* 0x000fe200078e3cff */
[--C-:B------:R-:W-:Y:S01]  /*edc0*/  IMAD.X R41, RZ, RZ, R5.reuse, P3 ;  /* 0x000000ffff297224 */ /* 0x100fe200018e0605 */
[----:B------:R-:W-:Y:S02]  /*edd0*/  LOP3.LUT R44, R44, R45, RZ, 0x3c, !PT ;  /* 0x0000002d2c2c7212 */ /* 0x000fe400078e3cff */
[----:B------:R-:W-:Y:S01]  /*ede0*/  LOP3.LUT R48, R48, R49, RZ, 0x3c, !PT ;  /* 0x0000003130307212 */ /* 0x000fe200078e3cff */
[--C-:B------:R-:W-:Y:S01]  /*edf0*/  IMAD.X R49, RZ, RZ, R5.reuse, P5 ;  /* 0x000000ffff317224 */ /* 0x100fe200028e0605 */
[----:B------:R-:W-:Y:S01]  /*ee00*/  LOP3.LUT R56, R56, R57, RZ, 0x3c, !PT ;  /* 0x0000003938387212 */ /* 0x000fe200078e3cff */
[--C-:B------:R-:W-:Y:S01]  /*ee10*/  IMAD.X R57, RZ, RZ, R5.reuse, P1 ;  /* 0x000000ffff397224 */ /* 0x100fe200008e0605 */
[----:B------:R-:W-:Y:S02]  /*ee20*/  IADD3.X R45, RZ, R5, RZ, P4, !PT ;  /* 0x00000005ff2d7210 */ /* 0x000fe400027fe4ff */
[----:B------:R-:W-:Y:S01]  /*ee30*/  LOP3.LUT R60, R60, R61, RZ, 0x3c, !PT ;  /* 0x0000003d3c3c7212 */ /* 0x000fe200078e3cff */
[----:B------:R-:W-:Y:S01]  /*ee40*/  IMAD.X R61, RZ, RZ, R5, P2 ;  /* 0x000000ffff3d7224 */ /* 0x000fe200010e0605 */
[----:B------:R-:W-:-:S02]  /*ee50*/  IADD3 R65, P3, R4, 0xc000, RZ ;  /* 0x0000c00004417810 */ /* 0x000fc40007f7e0ff */
[C---:B------:R-:W-:Y:S02]  /*ee60*/  IADD3 R69, P4, R4.reuse, 0xd000, RZ ;  /* 0x0000d00004457810 */ /* 0x040fe40007f9e0ff */
[C---:B------:R-:W-:Y:S02]  /*ee70*/  IADD3 R73, P5, R4.reuse, 0xe000, RZ ;  /* 0x0000e00004497810 */ /* 0x040fe40007fbe0ff */
[-C--:B------:R-:W-:Y:S02]  /*ee80*/  ISETP.GE.OR P1, PT, R15, R0.reuse, P0 ;  /* 0x000000000f00720c */ /* 0x080fe40000726670 */
[C---:B------:R-:W-:Y:S02]  /*ee90*/  LOP3.LUT R10, R4.reuse, 0x380, RZ, 0xc0, !PT ;  /* 0x00000380040a7812 */ /* 0x040fe400078ec0ff */
[----:B------:R-:W-:Y:S02]  /*eea0*/  IADD3 R15, P2, R4, 0xf000, RZ ;  /* 0x0000f000040f7810 */ /* 0x000fe40007f5e0ff */
[----:B------:R-:W-:-:S02]  /*eeb0*/  ISETP.GE.OR P0, PT, R11, R0, P0 ;  /* 0x000000000b00720c */ /* 0x000fc40000706670 */
[----:B------:R-:W-:Y:S01]  /*eec0*/  LOP3.LUT R64, R65, 0x380, RZ, 0xc0, !PT ;  /* 0x0000038041407812 */ /* 0x000fe200078ec0ff */
[----:B------:R-:W-:Y:S01]  /*eed0*/  IMAD.X R77, RZ, RZ, R5, P2 ;  /* 0x000000ffff4d7224 */ /* 0x000fe200010e0605 */
[----:B------:R-:W-:Y:S02]  /*eee0*/  LOP3.LUT R68, R69, 0x380, RZ, 0xc0, !PT ;  /* 0x0000038045447812 */ /* 0x000fe400078ec0ff */
[----:B------:R-:W-:Y:S01]  /*eef0*/  LOP3.LUT R72, R73, 0x380, RZ, 0xc0, !PT ;  /* 0x0000038049487812 */ /* 0x000fe200078ec0ff */
[----:B------:R-:W-:Y:S01]  /*ef00*/  @!P1 STG.E desc[UR60][R58.64], R7 ;  /* 0x000000073a009986 */ /* 0x000fe2000c10193c */
[----:B------:R-:W-:Y:S02]  /*ef10*/  SHF.R.U64 R11, R10, 0x3, RZ ;  /* 0x000000030a0b7819 */ /* 0x000fe400000012ff */
[----:B------:R-:W-:Y:S02]  /*ef20*/  LOP3.LUT R10, R15, 0x380, RZ, 0xc0, !PT ;  /* 0x000003800f0a7812 */ /* 0x000fe400078ec0ff */
[----:B------:R-:W-:Y:S01]  /*ef30*/  SHF.R.U64 R64, R64, 0x3, RZ ;  /* 0x0000000340407819 */ /* 0x000fe200000012ff */
[----:B------:R1:W-:Y:S01]  /*ef40*/  @!P0 STG.E desc[UR60][R58.64+0x20], R6 ;  /* 0x000020063a008986 */ /* 0x0003e2000c10193c */
[----:B------:R-:W-:-:S02]  /*ef50*/  SHF.R.U64 R68, R68, 0x3, RZ ;  /* 0x0000000344447819 */ /* 0x000fc400000012ff */
[----:B------:R-:W-:Y:S01]  /*ef60*/  SHF.R.U64 R72, R72, 0x3, RZ ;  /* 0x0000000348487819 */ /* 0x000fe200000012ff */
[----:B------:R-:W5:Y:S01]  /*ef70*/  LD.E.128 R24, desc[UR60][R24.64] ;  /* 0x0000003c18187980 */ /* 0x000f62000c101d00 */
[----:B------:R-:W-:Y:S02]  /*ef80*/  SHF.R.U64 R10, R10, 0x3, RZ ;  /* 0x000000030a0a7819 */ /* 0x000fe400000012ff */
[----:B------:R-:W-:Y:S01]  /*ef90*/  LOP3.LUT R64, R64, R65, RZ, 0x3c, !PT ;  /* 0x0000004140407212 */ /* 0x000fe200078e3cff */
[----:B------:R-:W5:Y:S01]  /*efa0*/  LD.E.128 R28, desc[UR60][R28.64] ;  /* 0x0000003c1c1c7980 */ /* 0x000f62000c101d00 */
[----:B------:R-:W-:Y:S01]  /*efb0*/  LOP3.LUT R68, R68, R69, RZ, 0x3c, !PT ;  /* 0x0000004544447212 */ /* 0x000fe200078e3cff */
[--C-:B------:R-:W-:Y:S01]  /*efc0*/  IMAD.X R69, RZ, RZ, R5.reuse, P4 ;  /* 0x000000ffff457224 */ /* 0x100fe200020e0605 */
[----:B------:R-:W-:Y:S01]  /*efd0*/  LOP3.LUT R72, R72, R73, RZ, 0x3c, !PT ;  /* 0x0000004948487212 */ /* 0x000fe200078e3cff */
[----:B------:R-:W-:Y:S01]  /*efe0*/  IMAD.X R73, RZ, RZ, R5, P5 ;  /* 0x000000ffff497224 */ /* 0x000fe200028e0605 */
[----:B------:R-:W-:Y:S01]  /*eff0*/  IADD3.X R65, RZ, R5, RZ, P3, !PT ;  /* 0x00000005ff417210 */ /* 0x000fe20001ffe4ff */
[----:B------:R-:W5:Y:S01]  /*f000*/  LD.E.128 R36, desc[UR60][R36.64] ;  /* 0x0000003c24247980 */ /* 0x000f62000c101d00 */
[----:B------:R-:W-:-:S02]  /*f010*/  LOP3.LUT R4, R11, R4, RZ, 0x3c, !PT ;  /* 0x000000040b047212 */ /* 0x000fc400078e3cff */
[----:B------:R-:W-:Y:S01]  /*f020*/  LOP3.LUT R76, R10, R15, RZ, 0x3c, !PT ;  /* 0x0000000f0a4c7212 */ /* 0x000fe200078e3cff */
[----:B------:R-:W5:Y:S01]  /*f030*/  LD.E.128 R40, desc[UR60][R40.64] ;  /* 0x0000003c28287980 */ /* 0x000f62000c101d00 */
[----:B------:R-:W-:-:S03]  /*f040*/  SHF.R.S32.HI R81, RZ, 0x1f, R201 ;  /* 0x0000001fff517819 */ /* 0x000fc600000114c9 */
[----:B-1----:R-:W5:Y:S04]  /*f050*/  LD.E.128 R4, desc[UR60][R4.64] ;  /* 0x0000003c04047980 */ /* 0x002f68000c101d00 */
[----:B------:R-:W5:Y:S04]  /*f060*/  LD.E.128 R8, desc[UR60][R8.64] ;  /* 0x0000003c08087980 */ /* 0x000f68000c101d00 */
        /* <DEDUP_REMOVED lines=16> */
[----:B-1----:R-:W1:Y:S01]  /*f170*/  FENCE.VIEW.ASYNC.S ;  /* 0x00000000000073c6 */ /* 0x002e620000000000 */
[----:B------:R-:W-:-:S02]  /*f180*/  IMAD.MOV.U32 R80, RZ, RZ, R201 ;  /* 0x000000ffff507224 */ /* 0x000fc400078e00c9 */
[C---:B------:R-:W-:Y:S02]  /*f190*/  IMAD R21, R20.reuse, UR5, R21 ;  /* 0x0000000514157c24 */ /* 0x040fe4000f8e0215 */
[----:B------:R-:W-:Y:S01]  /*f1a0*/  IMAD.WIDE.U32 R80, R20, UR4, R80 ;  /* 0x0000000414507c25 */ /* 0x000fe2000f8e0050 */
[----:B------:R-:W-:-:S03]  /*f1b0*/  ULDC.64 UR4, c[0x0][0xbe0] ;  /* 0x0002f80000047ab9 */ /* 0x000fc60000000a00 */
[----:B------:R-:W-:Y:S02]  /*f1c0*/  IMAD R85, R225, -0x80, R0 ;  /* 0xffffff80e1557824 */ /* 0x000fe400078e0200 */
[C---:B------:R-:W-:Y:S02]  /*f1d0*/  VIADD R0, R214.reuse, 0x40 ;  /* 0x00000040d6007836 */ /* 0x040fe40000000000 */
[----:B------:R-:W-:Y:S01]  /*f1e0*/  IMAD R20, R3, UR4, RZ ;  /* 0x0000000403147c24 */ /* 0x000fe2000f8e02ff */
[-C--:B------:R-:W-:Y:S01]  /*f1f0*/  ISETP.GE.AND P3, PT, R214, R85.reuse, PT ;  /* 0x00000055d600720c */ /* 0x080fe20003f66270 */
[----:B------:R-:W-:Y:S01]  /*f200*/  IMAD.IADD R81, R81, 0x1, R21 ;  /* 0x0000000151517824 */ /* 0x000fe200078e0215 */
[----:B------:R-:W-:Y:S01]  /*f210*/  ISETP.GE.AND P0, PT, R0, R85, PT ;  /* 0x000000550000720c */ /* 0x000fe20003f06270 */
[C---:B------:R-:W-:Y:S02]  /*f220*/  IMAD R83, R219.reuse, UR5, R20 ;  /* 0x00000005db537c24 */ /* 0x040fe4000f8e0214 */
[----:B------:R-:W-:Y:S01]  /*f230*/  IMAD.WIDE.U32 R20, R219, UR4, R80 ;  /* 0x00000004db147c25 */ /* 0x000fe2000f8e0050 */
[----:B------:R-:W-:-:S03]  /*f240*/  ULDC.64 UR4, c[0x0][0xbe8] ;  /* 0x0002fa0000047ab9 */ /* 0x000fc60000000a00 */
[----:B------:R-:W-:Y:S02]  /*f250*/  VIADD R0, R18, 0x32420 ;  /* 0x0003242012007836 */ /* 0x000fe40000000000 */
[----:B------:R-:W-:Y:S02]  /*f260*/  IMAD.IADD R21, R21, 0x1, R83 ;  /* 0x0000000115157824 */ /* 0x000fe400078e0253 */
[----:B------:R-:W-:Y:S01]  /*f270*/  IMAD R229, R229, UR4, RZ ;  /* 0x00000004e5e57c24 */ /* 0x000fe2000f8e02ff */
[----:B------:R-:W-:Y:S01]  /*f280*/  PRMT R0, RZ, 0x654, R0 ;  /* 0x00000654ff007816 */ /* 0x000fe20000000000 */
[----:B------:R-:W-:Y:S01]  /*f290*/  VIADD R3, R214, 0x60 ;  /* 0x00000060d6037836 */ /* 0x000fe20000000000 */
[----:B------:R-:W-:Y:S01]  /*f2a0*/  SHF.R.S32.HI R215, RZ, 0x1f, R214 ;  /* 0x0000001fffd77819 */ /* 0x000fe200000114d6 */
[----:B------:R-:W-:Y:S01]  /*f2b0*/  IMAD R229, R222, UR5, R229 ;  /* 0x00000005dee57c24 */ /* 0x000fe2000f8e02e5 */
[----:B------:R-:W-:Y:S01]  /*f2c0*/  IADD3 R32, R214, 0x20, RZ ;  /* 0x00000020d6207810 */ /* 0x000fe20007ffe0ff */
[----:B------:R-:W-:Y:S01]  /*f2d0*/  IMAD.WIDE.U32 R20, R222, UR4, R20 ;  /* 0x00000004de147c25 */ /* 0x000fe2000f8e0014 */
[----:B-1----:R1:W-:Y:S01]  /*f2e0*/  SYNCS.ARRIVE.TRANS64.RED.A1T0 RZ, [R0+URZ], RZ ;  /* 0x000000ff00ff79a7 */ /* 0x0023e2000810043f */
[----:B------:R-:W-:Y:S01]  /*f2f0*/  BSSY B1, `(.L_x_1077) ;  /* 0x000001c000017945 */ /* 0x000fe20003800000 */
[-C--:B------:R-:W-:Y:S01]  /*f300*/  ISETP.GE.AND P2, PT, R32, R85.reuse, PT ;  /* 0x000000552000720c */ /* 0x080fe20003f46270 */
[----:B------:R-:W-:Y:S01]  /*f310*/  IMAD.WIDE R82, R225, 0x80, R214 ;  /* 0x00000080e1527825 */ /* 0x000fe200078e02d6 */
[----:B------:R-:W-:-:S03]  /*f320*/  ISETP.GE.AND P1, PT, R3, R85, PT ;  /* 0x000000550300720c */ /* 0x000fc60003f26270 */
[----:B------:R-:W-:Y:S01]  /*f330*/  IMAD.IADD R229, R21, 0x1, R229 ;  /* 0x0000000115e57824 */ /* 0x000fe200078e02e5 */
[----:B-1----:R-:W-:Y:S09]  /*f340*/  @P3 BRA `(.L_x_1078) ;  /* 0x0000000000583947 */ /* 0x002ff20003800000 */
[----:B------:R-:W-:Y:S01]  /*f350*/  ULDC.64 UR4, c[0x0][0xbd8] ;  /* 0x0002f60000047ab9 */ /* 0x000fe20000000a00 */
[----:B------:R-:W-:Y:S01]  /*f360*/  MOV R80, R20 ;  /* 0x0000001400507202 */ /* 0x000fe20000000f00 */
[----:B------:R-:W-:Y:S01]  /*f370*/  IMAD R3, R83, UR4, RZ ;  /* 0x0000000453037c24 */ /* 0x000fe2000f8e02ff */
[----:B------:R-:W-:Y:S01]  /*f380*/  ULDC UR6, c[0x0][0xb8c] ;  /* 0x0002e30000067ab9 */ /* 0x000fe20000000800 */
[----:B------:R-:W-:Y:S01]  /*f390*/  IMAD.MOV.U32 R81, RZ, RZ, R229 ;  /* 0x000000ffff517224 */ /* 0x000fe200078e00e5 */
[----:B------:R-:W-:Y:S01]  /*f3a0*/  ISETP.GE.AND P5, PT, R201, UR6, PT ;  /* 0x00000006c9007c0c */ /* 0x000fe2000bfa6270 */
[C---:B------:R-:W-:Y:S02]  /*f3b0*/  IMAD R3, R82.reuse, UR5, R3 ;  /* 0x0000000552037c24 */ /* 0x040fe4000f8e0203 */
[----:B------:R-:W-:Y:S01]  /*f3c0*/  IMAD.WIDE.U32 R80, R82, UR4, R80 ;  /* 0x0000000452507c25 */ /* 0x000fe2000f8e0050 */
[----:B------:R-:W-:-:S03]  /*f3d0*/  ULDC.64 UR4, c[0x0][0xb80] ;  /* 0x0002e00000047ab9 */ /* 0x000fc60000000a00 */
[----:B------:R-:W-:Y:S01]  /*f3e0*/  IMAD.IADD R3, R81, 0x1, R3 ;  /* 0x0000000151037824 */ /* 0x000fe200078e0203 */
[----:B------:R-:W-:Y:S01]  /*f3f0*/  LEA R84, P3, R80, UR4, 0x1 ;  /* 0x0000000450547c11 */ /* 0x000fe2000f8608ff */
[----:B------:R-:W-:-:S03]  /*f400*/  VIADD R0, R201, 0x40 ;  /* 0x00000040c9007836 */ /* 0x000fc60000000000 */
[----:B------:R-:W-:Y:S01]  /*f410*/  LEA.HI.X R85, R80, UR5, R3, 0x1, P3 ;  /* 0x0000000550557c11 */ /* 0x000fe200098f0c03 */
[C---:B------:R-:W-:Y:S01]  /*f420*/  VIADD R3, R201.reuse, 0x80 ;  /* 0x00000080c9037836 */ /* 0x040fe20000000000 */
[----:B------:R-:W-:Y:S01]  /*f430*/  ISETP.GE.AND P4, PT, R0, UR6, PT ;  /* 0x0000000600007c0c */ /* 0x000fe2000bf86270 */
[----:B------:R-:W-:Y:S02]  /*f440*/  VIADD R0, R201, 0xc0 ;  /* 0x000000c0c9007836 */ /* 0x000fe40000000000 */
[----:B-----5:R1:W-:Y:S01]  /*f450*/  @!P5 STG.E.128 desc[UR60][R84.64], R4 ;  /* 0x000000045400d986 */ /* 0x0203e2000c101d3c */
[----:B------:R-:W-:Y:S02]  /*f460*/  ISETP.GE.AND P3, PT, R3, UR6, PT ;  /* 0x0000000603007c0c */ /* 0x000fe4000bf66270 */
[----:B------:R-:W-:-:S07]  /*f470*/  ISETP.GE.AND P5, PT, R0, UR6, PT ;  /* 0x0000000600007c0c */ /* 0x000fce000bfa6270 */
[----:B------:R1:W-:Y:S04]  /*f480*/  @!P4 STG.E.128 desc[UR60][R84.64+0x80], R28 ;  /* 0x0000801c5400c986 */ /* 0x0003e8000c101d3c */
[----:B------:R1:W-:Y:S04]  /*f490*/  @!P3 STG.E.128 desc[UR60][R84.64+0x100], R48 ;  /* 0x000100305400b986 */ /* 0x0003e8000c101d3c */
[----:B------:R1:W-:Y:S02]  /*f4a0*/  @!P5 STG.E.128 desc[UR60][R84.64+0x180], R64 ;  /* 0x000180405400d986 */ /* 0x0003e4000c101d3c */
.L_x_1078:
[----:B------:R-:W-:Y:S05]  /*f4b0*/  BSYNC B1 ;  /* 0x0000000000017941 */ /* 0x000fea0003800000 */
.L_x_1077:
[----:B------:R-:W-:Y:S04]  /*f4c0*/  BSSY B1, `(.L_x_1079) ;  /* 0x000001a000017945 */ /* 0x000fe80003800000 */
[----:B------:R-:W-:Y:S05]  /*f4d0*/  @P2 BRA `(.L_x_1080) ;  /* 0x0000000000602947 */ /* 0x000fea0003800000 */
[----:B------:R-:W-:Y:S01]  /*f4e0*/  IADD3 R3, P2, R82, 0x20, RZ ;  /* 0x0000002052037810 */ /* 0x000fe20007f5e0ff */
[----:B------:R-:W-:Y:S01]  /*f4f0*/  ULDC.64 UR4, c[0x0][0xbd8] ;  /* 0x0002f60000047ab9 */ /* 0x000fe20000000a00 */
[----:B-1---5:R-:W-:Y:S01]  /*f500*/  IMAD.MOV.U32 R4, RZ, RZ, R20 ;  /* 0x000000ffff047224 */ /* 0x022fe200078e0014 */
[----:B------:R-:W-:Y:S01]  /*f510*/  ULDC UR6, c[0x0][0xb8c] ;  /* 0x0002e30000067ab9 */ /* 0x000fe20000000800 */
[----:B------:R-:W-:Y:S01]  /*f520*/  IADD3.X R0, RZ, R83, RZ, P2, !PT ;  /* 0x00000053ff007210 */ /* 0x000fe200017fe4ff */
[----:B------:R-:W-:Y:S01]  /*f530*/  IMAD.MOV.U32 R5, RZ, RZ, R229 ;  /* 0x000000ffff057224 */ /* 0x000fe200078e00e5 */
[C---:B------:R-:W-:Y:S01]  /*f540*/  ISETP.GE.AND P4, PT, R201.reuse, UR6, PT ;  /* 0x00000006c9007c0c */ /* 0x040fe2000bf86270 */
[----:B------:R-:W-:Y:S02]  /*f550*/  VIADD R6, R201, 0x40 ;  /* 0x00000040c9067836 */ /* 0x000fe40000000000 */
[----:B------:R-:W-:Y:S02]  /*f560*/  IMAD R0, R0, UR4, RZ ;  /* 0x0000000400007c24 */ /* 0x000fe4000f8e02ff */
[----:B------:R-:W-:Y:S01]  /*f570*/  IMAD.WIDE.U32 R4, R3, UR4, R4 ;  /* 0x0000000403047c25 */ /* 0x000fe2000f8e0004 */
[----:B------:R-:W-:-:S03]  /*f580*/  ISETP.GE.AND P3, PT, R6, UR6, PT ;  /* 0x0000000606007c0c */ /* 0x000fc6000bf66270 */
[----:B------:R-:W-:Y:S01]  /*f590*/  IMAD R3, R3, UR5, R0 ;  /* 0x0000000503037c24 */ /* 0x000fe2000f8e0200 */
[----:B------:R-:W-:Y:S01]  /*f5a0*/  ULDC.64 UR4, c[0x0][0xb80] ;  /* 0x0002e00000047ab9 */ /* 0x000fe20000000a00 */
[----:B------:R-:W-:Y:S01]  /*f5b0*/  VIADD R0, R201, 0x80 ;  /* 0x00000080c9007836 */ /* 0x000fe20000000000 */
[----:B------:R-:W-:Y:S01]  /*f5c0*/  LEA R6, P5, R4, UR4, 0x1 ;  /* 0x0000000404067c11 */ /* 0x000fe2000f8a08ff */
[----:B------:R-:W-:Y:S01]  /*f5d0*/  IMAD.IADD R3, R5, 0x1, R3 ;  /* 0x0000000105037824 */ /* 0x000fe200078e0203 */
[----:B------:R-:W-:Y:S02]  /*f5e0*/  IADD3 R5, R201, 0xc0, RZ ;  /* 0x000000c0c9057810 */ /* 0x000fe40007ffe0ff */
[----:B------:R-:W-:Y:S02]  /*f5f0*/  ISETP.GE.AND P2, PT, R0, UR6, PT ;  /* 0x0000000600007c0c */ /* 0x000fe4000bf46270 */
[----:B------:R-:W-:Y:S02]  /*f600*/  LEA.HI.X R7, R4, UR5, R3, 0x1, P5 ;  /* 0x0000000504077c11 */ /* 0x000fe4000a8f0c03 */
[----:B------:R-:W-:-:S03]  /*f610*/  ISETP.GE.AND P5, PT, R5, UR6, PT ;  /* 0x0000000605007c0c */ /* 0x000fc6000bfa6270 */
[----:B------:R2:W-:Y:S04]  /*f620*/  @!P4 STG.E.128 desc[UR60][R6.64], R8 ;  /* 0x000000080600c986 */ /* 0x0005e8000c101d3c */
[----:B------:R2:W-:Y:S04]  /*f630*/  @!P3 STG.E.128 desc[UR60][R6.64+0x80], R36 ;  /* 0x000080240600b986 */ /* 0x0005e8000c101d3c */
[----:B------:R2:W-:Y:S04]  /*f640*/  @!P2 STG.E.128 desc[UR60][R6.64+0x100], R52 ;  /* 0x000100340600a986 */ /* 0x0005e8000c101d3c */
[----:B------:R2:W-:Y:S02]  /*f650*/  @!P5 STG.E.128 desc[UR60][R6.64+0x180], R68 ;  /* 0x000180440600d986 */ /* 0x0005e4000c101d3c */
.L_x_1080:
[----:B------:R-:W-:Y:S05]  /*f660*/  BSYNC B1 ;  /* 0x0000000000017941 */ /* 0x000fea0003800000 */
.L_x_1079:
        /* <DEDUP_REMOVED lines=9> */
[C---:B--2---:R-:W-:Y:S01]  /*f700*/  VIADD R6, R201.reuse, 0xc0 ;  /* 0x000000c0c9067836 */ /* 0x044fe20000000000 */
[----:B------:R-:W-:Y:S01]  /*f710*/  ISETP.GE.AND P3, PT, R4, UR6, PT ;  /* 0x0000000604007c0c */ /* 0x000fe2000bf66270 */
[----:B------:R-:W-:Y:S01]  /*f720*/  IMAD.MOV.U32 R4, RZ, RZ, R20 ;  /* 0x000000ffff047224 */ /* 0x000fe200078e0014 */
[----:B------:R-:W-:Y:S01]  /*f730*/  MOV R5, R229 ;  /* 0x000000e500057202 */ /* 0x000fe20000000f00 */
[----:B------:R-:W-:Y:S01]  /*f740*/  IMAD R0, R0, UR4, RZ ;  /* 0x0000000400007c24 */ /* 0x000fe2000f8e02ff */
[----:B------:R-:W-:-:S02]  /*f750*/  ISETP.GE.AND P2, PT, R201, UR6, PT ;  /* 0x00000006c9007c0c */ /* 0x000fc4000bf46270 */
[----:B------:R-:W-:Y:S01]  /*f760*/  ISETP.GE.AND P5, PT, R6, UR6, PT ;  /* 0x0000000606007c0c */ /* 0x000fe2000bfa6270 */
[----:B------:R-:W-:-:S04]  /*f770*/  IMAD.WIDE.U32 R4, R3, UR4, R4 ;  /* 0x0000000403047c25 */ /* 0x000fc8000f8e0004 */
        /* <DEDUP_REMOVED lines=9> */
.L_x_1082:
[----:B------:R-:W-:Y:S05]  /*f810*/  BSYNC B1 ;  /* 0x0000000000017941 */ /* 0x000fea0003800000 */
.L_x_1081:
[----:B------:R-:W-:Y:S05]  /*f820*/  @P1 BRA `(.L_x_1083) ;  /* 0x0000000c00441947 */ /* 0x000fea0003800000 */
[----:B------:R-:W-:Y:S01]  /*f830*/  IADD3 R3, P0, R82, 0x60, RZ ;  /* 0x0000006052037810 */ /* 0x000fe20007f1e0ff */
[C---:B------:R-:W-:Y:S01]  /*f840*/  VIADD R0, R201.reuse, 0x40 ;  /* 0x00000040c9007836 */ /* 0x040fe20000000000 */
[----:B------:R-:W-:Y:S01]  /*f850*/  ULDC.64 UR4, c[0x0][0xbd8] ;  /* 0x0002f60000047ab9 */ /* 0x000fe20000000a00 */
[----:B------:R-:W-:Y:S01]  /*f860*/  ULDC UR6, c[0x0][0xb8c] ;  /* 0x0002e30000067ab9 */ /* 0x000fe20000000800 */
[----:B-1---5:R-:W-:Y:S01]  /*f870*/  IMAD.MOV.U32 R4, RZ, RZ, R20 ;  /* 0x000000ffff047224 */ /* 0x022fe200078e0014 */
[C---:B------:R-:W-:Y:S01]  /*f880*/  ISETP.GE.AND P1, PT, R201.reuse, UR6, PT ;  /* 0x00000006c9007c0c */ /* 0x040fe2000bf26270 */
[----:B------:R-:W-:Y:S01]  /*f890*/  IMAD.X R82, RZ, RZ, R83, P0 ;  /* 0x000000ffff527224 */ /* 0x000fe200000e0653 */
[----:B------:R-:W-:Y:S01]  /*f8a0*/  ISETP.GE.AND P2, PT, R0, UR6, PT ;  /* 0x0000000600007c0c */ /* 0x000fe2000bf46270 */
[----:B------:R-:W-:Y:S01]  /*f8b0*/  IMAD.MOV.U32 R5, RZ, RZ, R229 ;  /* 0x000000ffff057224 */ /* 0x000fe200078e00e5 */
[----:B------:R-:W-:Y:S01]  /*f8c0*/  IADD3 R0, R201, 0x80, RZ ;  /* 0x00000080c9007810 */ /* 0x000fe20007ffe0ff */
[----:B------:R-:W-:-:S02]  /*f8d0*/  IMAD R82, R82, UR4, RZ ;  /* 0x0000000452527c24 */ /* 0x000fc4000f8e02ff */
[----:B------:R-:W-:Y:S01]  /*f8e0*/  IMAD.WIDE.U32 R4, R3, UR4, R4 ;  /* 0x0000000403047c25 */ /* 0x000fe2000f8e0004 */
[----:B------:R-:W-:-:S03]  /*f8f0*/  ISETP.GE.AND P3, PT, R0, UR6, PT ;  /* 0x0000000600007c0c */ /* 0x000fc6000bf66270 */
[----:B------:R-:W-:Y:S01]  /*f900*/  IMAD R3, R3, UR5, R82 ;  /* 0x0000000503037c24 */ /* 0x000fe2000f8e0252 */
[----:B------:R-:W-:Y:S01]  /*f910*/  ULDC.64 UR4, c[0x0][0xb80] ;  /* 0x0002e00000047ab9 */ /* 0x000fe20000000a00 */
[----:B------:R-:W-:Y:S01]  /*f920*/  VIADD R0, R201, 0xc0 ;  /* 0x000000c0c9007836 */ /* 0x000fe20000000000 */
[----:B--23--:R-:W-:Y:S01]  /*f930*/  LEA R6, P0, R4, UR4, 0x1 ;  /* 0x0000000404067c11 */ /* 0x00cfe2000f8008ff */
        /* <DEDUP_REMOVED lines=9> */
.L_x_1075:
        /* <DEDUP_REMOVED lines=12> */
[----:B------:R-:W-:Y:S01]  /*fa90*/  IMAD.U32 R0, RZ, RZ, UR4 ;  /* 0x00000004ff007e24 */ /* 0x000fe2000f8e00ff */
        /* <DEDUP_REMOVED lines=8> */
.L_x_1084:
        /* <DEDUP_REMOVED lines=8> */
[----:B--2---:R-:W-:-:S05]  /*fba0*/  LEA R4, R225, R4, 0x7 ;  /* 0x00000004e1047211 */ /* 0x004fca00078e38ff */
        /* <DEDUP_REMOVED lines=17> */
[----:B------:R-:W-:Y:S01]  /*fcc0*/  LEA.HI.X R7, R4, UR5, R5, 0x2, P0 ;  /* 0x0000000504077c11 */ /* 0x000fe200080f1405 */
[----:B------:R-:W-:-:S05]  /*fcd0*/  IMAD.MOV.U32 R5, RZ, RZ, -0x800000 ;  /* 0xff800000ff057424 */ /* 0x000fca00078e00ff */
[----:B------:R3:W-:Y:S03]  /*fce0*/  STG.E desc[UR60][R6.64], R5 ;  /* 0x0000000506007986 */ /* 0x0007e6000c10193c */
.L_x_1086:
[----:B------:R-:W-:Y:S05]  /*fcf0*/  BSYNC B1 ;  /* 0x0000000000017941 */ /* 0x000fea0003800000 */
.L_x_1085:
[----:B------:R-:W-:Y:S01]  /*fd00*/  ULDC.64 UR4, c[0x0][0xba0] ;  /* 0x0002e80000047ab9 */ /* 0x000fe20000000a00 */
[----:B--23--:R-:W-:Y:S01]  /*fd10*/  MOV R5, R10 ;  /* 0x0000000a00057202 */ /* 0x00cfe20000000f00 */
[----:B------:R-:W-:Y:S01]  /*fd20*/  IMAD.MOV.U32 R4, RZ, RZ, R201 ;  /* 0x000000ffff047224 */ /* 0x000fe200078e00c9 */
[----:B------:R-:W-:Y:S01]  /*fd30*/  BSSY B1, `(.L_x_1087) ;  /* 0x000002e000017945 */ /* 0x000fe20003800000 */
[----:B------:R-:W-:Y:S02]  /*fd40*/  IMAD R6, R8, UR4, RZ ;  /* 0x0000000408067c24 */ /* 0x000fe4000f8e02ff */
        /* <DEDUP_REMOVED lines=17> */
[----:B------:R-:W-:Y:S02]  /*fe60*/  IMAD.MOV.U32 R8, RZ, RZ, R214 ;  /* 0x000000ffff087224 */ /* 0x000fe400078e00d6 */
[----:B------:R-:W-:Y:S01]  /*fe70*/  VIADD R0, R214, 0x40 ;  /* 0x00000040d6007836 */ /* 0x000fe20000000000 */
[----:B------:R-:W-:Y:S01]  /*fe80*/  IADD3 R13, R7, R3, RZ ;  /* 0x00000003070d7210 */ /* 0x000fe20007ffe0ff */
[----:B------:R-:W-:Y:S01]  /*fe90*/  IMAD.WIDE R8, R225, 0x80, R8 ;  /* 0x00000080e1087825 */ /* 0x000fe200078e0208 */
        /* <DEDUP_REMOVED lines=23> */
.L_x_1088:
[----:B------:R-:W-:Y:S05]  /*10010*/  BSYNC B1 ;  /* 0x0000000000017941 */ /* 0x000fea0003800000 */
.L_x_1087:
[----:B------:R-:W-:Y:S01]  /*10020*/  BSSY B1, `(.L_x_1089) ;  /* 0x000001c000017945 */ /* 0x000fe20003800000 */
[----:B------:R-:W-:Y:S01]  /*10030*/  ISETP.GE.AND P1, PT, R0, R11, PT ;  /* 0x0000000b0000720c */ /* 0x000fe20003f26270 */
[----:B------:R-:W-:Y:S02]  /*10040*/  VIADD R10, R214, 0x60 ;  /* 0x00000060d60a7836 */ /* 0x000fe40000000000 */
[----:B------:R-:W-:Y:S10]  /*10050*/  @P0 BRA `(.L_x_1090) ;  /* 0x0000000000600947 */ /* 0x000ff40003800000 */
[----:B------:R-:W-:Y:S01]  /*10060*/  IADD3 R3, P0, R8, 0x20, RZ ;  /* 0x0000002008037810 */ /* 0x000fe20007f1e0ff */
[C---:B------:R-:W-:Y:S01]  /*10070*/  VIADD R4, R201.reuse, 0x40 ;  /* 0x00000040c9047836 */ /* 0x040fe20000000000 */
[----:B------:R-:W-:Y:S01]  /*10080*/  ULDC UR6, c[0x0][0xb8c] ;  /* 0x0002e30000067ab9 */ /* 0x000fe20000000800 */
[C---:B------:R-:W-:Y:S01]  /*10090*/  VIADD R5, R201.reuse, 0x80 ;  /* 0x00000080c9057836 */ /* 0x040fe20000000000 */
[----:B------:R-:W-:Y:S01]  /*100a0*/  ULDC.64 UR4, c[0x0][0xbd8] ;  /* 0x0002f60000047ab9 */ /* 0x000fe20000000a00 */
[----:B------:R-:W-:Y:S01]  /*100b0*/  IMAD.X R0, RZ, RZ, R9, P0 ;  /* 0x000000ffff007224 */ /* 0x000fe200000e0609 */
[----:B------:R-:W-:Y:S01]  /*100c0*/  ISETP.GE.AND P3, PT, R4, UR6, PT ;  /* 0x0000000604007c0c */ /* 0x000fe2000bf66270 */
[----:B------:R-:W-:Y:S01]  /*100d0*/  VIADD R12, R201, 0xc0 ;  /* 0x000000c0c90c7836 */ /* 0x000fe20000000000 */
        /* <DEDUP_REMOVED lines=16> */
.L_x_1090:
[----:B------:R-:W-:Y:S05]  /*101e0*/  BSYNC B1 ;  /* 0x0000000000017941 */ /* 0x000fea0003800000 */
.L_x_1089:
        /* <DEDUP_REMOVED lines=13> */
[C---:B------:R-:W-:Y:S01]  /*102c0*/  IADD3 R10, R201.reuse, 0xc0, RZ ;  /* 0x000000c0c90a7810 */ /* 0x040fe20007ffe0ff */
        /* <DEDUP_REMOVED lines=13> */
.L_x_1092:
[----:B------:R-:W-:Y:S05]  /*103a0*/  BSYNC B1 ;  /* 0x0000000000017941 */ /* 0x000fea0003800000 */
.L_x_1091:
[----:B------:R-:W-:Y:S05]  /*103b0*/  @P0 BRA `(.L_x_1083) ;  /* 0x0000000000600947 */ /* 0x000fea0003800000 */
[----:B------:R-:W-:Y:S01]  /*103c0*/  IADD3 R3, P0, R8, 0x60, RZ ;  /* 0x0000006008037810 */ /* 0x000fe20007f1e0ff */
[----:B------:R-:W-:Y:S01]  /*103d0*/  ULDC UR6, c[0x0][0xb8c] ;  /* 0x0002e30000067ab9 */ /* 0x000fe20000000800 */
[C---:B------:R-:W-:Y:S01]  /*103e0*/  IADD3 R0, R201.reuse, 0x40, RZ ;  /* 0x00000040c9007810 */ /* 0x040fe20007ffe0ff */
[----:B------:R-:W-:Y:S01]  /*103f0*/  ULDC.64 UR4, c[0x0][0xbd8] ;  /* 0x0002f60000047ab9 */ /* 0x000fe20000000a00 */
[----:B------:R-:W-:Y:S01]  /*10400*/  IMAD.MOV.U32 R4, RZ, RZ, R6 ;  /* 0x000000ffff047224 */ /* 0x000fe200078e0006 */
[C---:B------:R-:W-:Y:S01]  /*10410*/  ISETP.GE.AND P1, PT, R201.reuse, UR6, PT ;  /* 0x00000006c9007c0c */ /* 0x040fe2000bf26270 */
        /* <DEDUP_REMOVED lines=18> */
.L_x_1083:
[----:B------:R-:W-:Y:S05]  /*10540*/  BSYNC B0 ;  /* 0x0000000000007941 */ /* 0x000fea0003800000 */
.L_x_1074:
[----:B------:R-:W-:Y:S02]  /*10550*/  ULDC UR4, c[0x0][0xd14] ;  /* 0x0003450000047ab9 */ /* 0x000fe40000000800 */
[----:B-1----:R-:W-:-:S13]  /*10560*/  ISETP.GE.AND P0, PT, R35, UR4, PT ;  /* 0x0000000423007c0c */ /* 0x002fda000bf06270 */
[----:B------:R-:W-:Y:S05]  /*10570*/  @!P0 BRA `(.L_x_1093) ;  /* 0xffffff0800a88947 */ /* 0x000fea000383ffff */
[----:B------:R-:W-:Y:S05]  /*10580*/  BRA `(.L_x_958) ;  /* 0x0000005400f07947 */ /* 0x000fea0003800000 */
.L_x_956:
[----:B------:R-:W-:-:S08]  /*10590*/  NOP ;  /* 0x0000000000007918 */ /* 0x000fd00000000000 */
[----:B0-----:R-:W0:-:S00]  /*105a0*/  USETMAXREG.DEALLOC.CTAPOOL 0x18 ;  /* 0x00000018000079c8 */ /* 0x001e0000080e0500 */
        /* <DEDUP_REMOVED lines=19> */
[----:B------:R-:W-:Y:S02]  /*106e0*/  ISETP.GE.U32.AND P0, PT, R8, 0x2, PT ;  /* 0x000000020800780c */ /* 0x000fe40003f06070 */
[----:B------:R-:W-:Y:S02]  /*106f0*/  LOP3.LUT R0, R0, 0xfffffffe, RZ, 0xc0, !PT ;  /* 0xfffffffe00007812 */ /* 0x000fe400078ec0ff */
[----:B------:R-:W-:-:S07]  /*10700*/  MOV R19, RZ ;  /* 0x000000ff00137202 */ /* 0x000fce0000000f00 */
[----:B------:R-:W-:-:S04]  /*10710*/  @P1 LOP3.LUT R0, R0, 0x1, RZ, 0xfc, !PT ;  /* 0x0000000100001812 */ /* 0x000fc800078efcff */
[----:B------:R-:W-:-:S04]  /*10720*/  LOP3.LUT R0, R0, 0xffffffef, RZ, 0xc0, !PT ;  /* 0xffffffef00007812 */ /* 0x000fc800078ec0ff */
[----:B------:R-:W-:-:S04]  /*10730*/  @P0 LOP3.LUT R0, R0, 0x10, RZ, 0xfc, !PT ;  /* 0x0000001000000812 */ /* 0x000fc800078efcff */
[----:B------:R-:W-:Y:S01]  /*10740*/  LOP3.LUT R0, R0, 0xfffffff7, RZ, 0xc0, !PT ;  /* 0xfffffff700007812 */ /* 0x000fe200078ec0ff */
[----:B--2---:R-:W0:Y:S02]  /*10750*/  SHFL.UP PT, R5, R4, 0x1, RZ ;  /* 0x0420000004057989 */ /* 0x004e2400000e00ff */
[----:B0-----:R-:W-:-:S04]  /*10760*/  SEL R5, R5, RZ, P1 ;  /* 0x000000ff05057207 */ /* 0x001fc80000800000 */
[----:B------:R-:W-:-:S05]  /*10770*/  IADD3 R5, R4, R5, RZ ;  /* 0x0000000504057210 */ /* 0x000fca0007ffe0ff */
        /* <DEDUP_REMOVED lines=30> */
.L_x_1098:
[----:B------:R-:W-:Y:S02]  /*10960*/  VIADD R2, R19, 0x1f ;  /* 0x0000001f13027836 */ /* 0x000fe40000000000 */
[----:B------:R-:W-:-:S03]  /*10970*/  IMAD.U32 R19, RZ, RZ, UR7 ;  /* 0x00000007ff137e24 */ /* 0x000fc6000f8e00ff */
[----:B------:R-:W-:-:S13]  /*10980*/  ISETP.GE.AND P0, PT, R2, UR5, PT ;  /* 0x0000000502007c0c */ /* 0x000fda000bf06270 */
[----:B------:R-:W-:Y:S05]  /*10990*/  @P0 BRA `(.L_x_1095) ;  /* 0x0000000400400947 */ /* 0x000fea0003800000 */
[----:B------:R-:W0:Y:S01]  /*109a0*/  S2R R3, SR_TID.X ;  /* 0x0000000000037919 */ /* 0x000e220000002100 */
[----:B------:R-:W-:Y:S01]  /*109b0*/  MOV R19, R2 ;  /* 0x0000000200137202 */ /* 0x000fe20000000f00 */
        /* <DEDUP_REMOVED lines=10> */
.L_x_1097:
[----:B------:R-:W-:Y:S05]  /*10a60*/  BSYNC B0 ;  /* 0x0000000000007941 */ /* 0x000fea0003800000 */
.L_x_1096:
        /* <DEDUP_REMOVED lines=15> */
[----:B0-----:R-:W-:-:S04]  /*10b60*/  SEL R6, R6, RZ, P1 ;  /* 0x000000ff06067207 */ /* 0x001fc80000800000 */
[----:B------:R-:W-:-:S05]  /*10b70*/  IADD3 R6, R7, R6, RZ ;  /* 0x0000000607067210 */ /* 0x000fca0007ffe0ff */
        /* <DEDUP_REMOVED lines=9> */
.L_x_1094:
        /* <DEDUP_REMOVED lines=12> */
[----:B0-----:R-:W-:Y:S01]  /*10cd0*/  IADD3 R11, RZ, -R3, RZ ;  /* 0x80000003ff0b7210 */ /* 0x001fe20007ffe0ff */
[----:B------:R-:W-:Y:S06]  /*10ce0*/  @!P0 BRA `(.L_x_1099) ;  /* 0x0000000000088947 */ /* 0x000fec0003800000 */
[----:B------:R-:W-:-:S05]  /*10cf0*/  VIADD R9, R5, 0xffffffff ;  /* 0xffffffff05097836 */ /* 0x000fca0000000000 */
[----:B------:R0:W1:Y:S02]  /*10d00*/  SHFL.IDX PT, R16, R2, R9, 0x1f ;  /* 0x00001f0902107589 */ /* 0x00006400000e0000 */
.L_x_1099:
        /* <DEDUP_REMOVED lines=16> */
[----:B------:R-:W-:Y:S02]  /*10e10*/  @P0 IADD3 R2, R2, 0x1, RZ ;  /* 0x0000000102020810 */ /* 0x000fe40007ffe0ff */
        /* <DEDUP_REMOVED lines=8> */
.L_x_1095:
[----:B------:R-:W-:Y:S01]  /*10ea0*/  IMAD.MOV.U32 R17, RZ, RZ, RZ ;  /* 0x000000ffff117224 */ /* 0x000fe200078e00ff */
[----:B------:R-:W-:Y:S01]  /*10eb0*/  MOV R16, UR6 ;  /* 0x0000000600107c02 */ /* 0x000fe20008000f00 */
[----:B------:R-:W-:-:S07]  /*10ec0*/  IMAD.MOV.U32 R18, RZ, RZ, RZ ;  /* 0x000000ffff127224 */ /* 0x000fce00078e00ff */
.L_x_1100:
        /* <DEDUP_REMOVED lines=15> */
[----:B------:R0:W-:Y:S01]  /*10fc0*/  STL [R1+0x4], RZ ;  /* 0x000004ff01007387 */ /* 0x0001e20000100800 */
[----:B------:R-:W-:Y:S01]  /*10fd0*/  ULDC.64 UR48, c[0x0][0x198] ;  /* 0x0000660000307ab9 */ /* 0x000fe20000000a00 */
[----:B------:R-:W-:Y:S01]  /*10fe0*/  ULDC UR51, c[0x0][0xc] ;  /* 0x0000030000337ab9 */ /* 0x000fe20000000800 */
[----:B------:R-:W-:Y:S01]  /*10ff0*/  UMOV UR50, URZ ;  /* 0x0000003f00327c82 */ /* 0x000fe20008000000 */
[----:B------:R0:W-:Y:S04]  /*11000*/  STL [R1+0xc], R0 ;  /* 0x00000c0001007387 */ /* 0x0001e80000100800 */
[----:B------:R0:W-:Y:S04]  /*11010*/  STL [R1], RZ ;  /* 0x000000ff01007387 */ /* 0x0001e80000100800 */
[----:B------:R0:W-:Y:S02]  /*11020*/  STL [R1+0x8], R0 ;  /* 0x0000080001007387 */ /* 0x0001e40000100800 */
.L_x_1183:
[----:B-1-3--:R-:W1:Y:S02]  /*11030*/  LDC.64 R2, c[0x0][0xd60] ;  /* 0x00035800ff027b82 */ /* 0x00ae640000000a00 */
[----:B-1----:R-:W-:-:S05]  /*11040*/  IMAD.WIDE R2, R19, 0x4, R2 ;  /* 0x0000000413027825 */ /* 0x002fca00078e0202 */
[----:B--2---:R-:W0:Y:S01]  /*11050*/  LDG.E R11, desc[UR60][R2.64] ;  /* 0x0000003c020b7981 */ /* 0x004e22000c1e1900 */
[----:B------:R-:W-:Y:S05]  /*11060*/  YIELD ;  /* 0x0000000000007946 */ /* 0x000fea0003800000 */
[----:B------:R-:W-:Y:S01]  /*11070*/  ULDC.64 UR4, c[0x0][0xb20] ;  /* 0x0002c80000047ab9 */ /* 0x000fe20000000a00 */
        /* <DEDUP_REMOVED lines=17> */
[----:B------:R-:W-:Y:S01]  /*11190*/  ISETP.NE.U32.AND P1, PT, RZ, UR4, PT ;  /* 0x00000004ff007c0c */ /* 0x000fe2000bf25070 */
[----:B------:R-:W-:Y:S01]  /*111a0*/  IMAD.MOV.U32 R10, RZ, RZ, RZ ;  /* 0x000000ffff0a7224 */ /* 0x000fe200078e00ff */
[C---:B------:R-:W-:Y:S02]  /*111b0*/  SHF.L.U64.HI R0, R11.reuse, 0x2, R0 ;  /* 0x000000020b007819 */ /* 0x040fe40000010200 */
[----:B------:R-:W-:Y:S01]  /*111c0*/  ISETP.NE.AND.EX P1, PT, RZ, UR5, PT, P1 ;  /* 0x00000005ff007c0c */ /* 0x000fe2000bf25310 */
[----:B--2---:R0:W-:Y:S02]  /*111d0*/  STL [R1+0x34], R4 ;  /* 0x0000340401007387 */ /* 0x0041e40000100800 */
[----:B0-----:R-:W-:-:S10]  /*111e0*/  SHF.L.U32 R4, R11, 0x2, RZ ;  /* 0x000000020b047819 */ /* 0x001fd400000006ff */
        /* <DEDUP_REMOVED lines=19> */
[----:B-1----:R-:W-:-:S06]  /*11320*/  IMAD.U32 R0, RZ, RZ, UR4 ;  /* 0x00000004ff007e24 */ /* 0x002fcc000f8e00ff */
[----:B------:R0:W5:Y:S01]  /*11330*/  @P1 LDG.E R0, desc[UR60][R8.64] ;  /* 0x0000003c08001981 */ /* 0x000162000c1e1900 */
[----:B------:R-:W-:Y:S01]  /*11340*/  ISETP.NE.U32.AND P0, PT, RZ, UR6, PT ;  /* 0x00000006ff007c0c */ /* 0x000fe2000bf05070 */
[----:B------:R-:W-:Y:S02]  /*11350*/  ULDC UR4, c[0x0][0x338] ;  /* 0x0000ce0000047ab9 */ /* 0x000fe40000000800 */
[----:B------:R-:W-:Y:S01]  /*11360*/  IMAD.U32 R6, RZ, RZ, UR4 ;  /* 0x00000004ff067e24 */ /* 0x000fe2000f8e00ff */
[----:B------:R-:W-:Y:S01]  /*11370*/  ISETP.NE.AND.EX P0, PT, RZ, UR7, PT, P0 ;  /* 0x00000007ff007c0c */ /* 0x000fe2000bf05300 */
[----:B------:R-:W-:-:S12]  /*11380*/  @P1 BRA `(.L_x_1102) ;  /* 0x0000000000101947 */ /* 0x000fd80003800000 */
[----:B------:R-:W-:Y:S05]  /*11390*/  @!P2 BRA `(.L_x_1102) ;  /* 0x00000000000ca947 */ /* 0x000fea0003800000 */
[----:B-----5:R-:W2:Y:S04]  /*113a0*/  LDG.E R0, desc[UR60][R2.64] ;  /* 0x0000003c02007981 */ /* 0x020ea8000c1e1900 */
[----:B0-----:R-:W2:Y:S02]  /*113b0*/  LDG.E R2, desc[UR60][R2.64+0x4] ;  /* 0x0000043c02027981 */ /* 0x001ea4000c1e1900 */
[----:B--2---:R-:W-:-:S07]  /*113c0*/  IMAD.IADD R0, R2, 0x1, -R0 ;  /* 0x0000000102007824 */ /* 0x004fce00078e0a00 */
.L_x_1102:
[----:B0-----:R-:W2:Y:S04]  /*113d0*/  @P0 LDG.E R2, desc[UR60][R4.64] ;  /* 0x0000003c04020981 */ /* 0x001ea8000c1e1900 */
[----:B------:R-:W2:Y:S01]  /*113e0*/  @P0 LDG.E R3, desc[UR60][R4.64+0x4] ;  /* 0x0000043c04030981 */ /* 0x000ea2000c1e1900 */
[----:B-----5:R-:W-:Y:S01]  /*113f0*/  IADD3 R0, -R7, R0, RZ ;  /* 0x0000000007007210 */ /* 0x020fe20007ffe1ff */
        /* <DEDUP_REMOVED lines=14> */
[----:B------:R-:W-:-:S05]  /*114e0*/  SHF.R.U32.HI R2, RZ, 0x6, R9 ;  /* 0x00000006ff027819 */ /* 0x000fca0000011609 */
[----:B------:R-:W-:Y:S02]  /*114f0*/  IMAD.MOV.U32 R0, RZ, RZ, R2 ;  /* 0x000000ffff007224 */ /* 0x000fe400078e0002 */
[----:B------:R-:W-:-:S04]  /*11500*/  @P1 VIADD R3, R6, 0x5f ;  /* 0x0000005f06031836 */ /* 0x000fc80000000000 */
[----:B------:R-:W-:-:S05]  /*11510*/  @P1 IMAD.HI R3, R3, 0x2aaaaaab, RZ ;  /* 0x2aaaaaab03031827 */ /* 0x000fca00078e02ff */
[----:B------:R-:W-:-:S04]  /*11520*/  @P1 SHF.R.U32.HI R6, RZ, 0x1f, R3 ;  /* 0x0000001fff061819 */ /* 0x000fc80000011603 */
[----:B------:R-:W-:Y:S02]  /*11530*/  @P1 LEA.HI.SX32 R0, R3, R6, 0x1c ;  /* 0x0000000603001211 */ /* 0x000fe400078fe2ff */
[----:B------:R-:W-:-:S06]  /*11540*/  MOV R6, RZ ;  /* 0x000000ff00067202 */ /* 0x000fcc0000000f00 */
        /* <DEDUP_REMOVED lines=17> */
.L_x_1229:
[----:B------:R-:W-:-:S03]  /*11660*/  UMOV UR4, 0xffffffff ;  /* 0xffffffff00047882 */ /* 0x000fc60000000000 */
[----:B------:R-:W-:Y:S05]  /*11670*/  BRA.DIV UR4, `(.L_x_1106) ;  /* 0x0000005204347947 */ /* 0x000fea000b800000 */
[----:B------:R-:W-:-:S13]  /*11680*/  ELECT P6, URZ, PT ;  /* 0x00000000003f782f */ /* 0x000fda00038c0000 */
.L_x_1232:
[----:B------:R-:W0:Y:S01]  /*11690*/  S2R R5, SR_CgaCtaId ;  /* 0x0000000000057919 */ /* 0x000e220000008800 */
[----:B------:R-:W-:Y:S01]  /*116a0*/  UIADD3 UR4, UR50, 0x1, URZ ;  /* 0x0000000132047890 */ /* 0x000fe2000fffe03f */
[----:B------:R-:W-:-:S03]  /*116b0*/  MOV R7, 0x400 ;  /* 0x0000040000077802 */ /* 0x000fc60000000f00 */
[----:B------:R-:W-:-:S04]  /*116c0*/  ULEA.HI UR5, UR4, UR4, URZ, 0x1 ;  /* 0x0000000404057291 */ /* 0x000fc8000f8f083f */
[----:B------:R-:W-:-:S04]  /*116d0*/  ULOP3.LUT UR5, UR5, 0xfffffffe, URZ, 0xc0, !UPT ;  /* 0xfffffffe05057892 */ /* 0x000fc8000f8ec03f */
[----:B------:R-:W-:Y:S01]  /*116e0*/  UIADD3 UR5, UR4, -UR5, URZ ;  /* 0x8000000504057290 */ /* 0x000fe2000fffe03f */
[----:B0-----:R-:W-:-:S05]  /*116f0*/  LEA R5, R5, R7, 0x18 ;  /* 0x0000000705057211 */ /* 0x001fca00078ec0ff */
[----:B------:R-:W-:-:S05]  /*11700*/  IMAD.U32 R7, RZ, RZ, UR5 ;  /* 0x00000005ff077e24 */ /* 0x000fca000f8e00ff */
[----:B------:R-:W-:-:S04]  /*11710*/  SHF.L.U32 R7, R7, 0x1f, RZ ;  /* 0x0000001f07077819 */ /* 0x000fc800000006ff */
[----:B------:R-:W0:Y:S02]  /*11720*/  SYNCS.PHASECHK.TRANS64.TRYWAIT P0, [R5+URZ+0x32420], R7 ;  /* 0x03242007050075a7 */ /* 0x000e24000800017f */
[----:B0-----:R-:W-:Y:S05]  /*11730*/  @!P0 BRA `(.L_x_1107) ;  /* 0x0000005000248947 */ /* 0x001fea0003800000 */
.L_x_1233:
        /* <DEDUP_REMOVED lines=8> */
.L_x_1234:
        /* <DEDUP_REMOVED lines=11> */
.L_x_1111:
        /* <DEDUP_REMOVED lines=12> */
[----:B-----5:R-:W-:-:S05]  /*11930*/  IMAD R8, R0, 0x60, R6 ;  /* 0x0000006000087824 */ /* 0x020fca00078e0206 */
[----:B------:R-:W-:-:S04]  /*11940*/  IADD3 R8, R8, -0x60, RZ ;  /* 0xffffffa008087810 */ /* 0x000fc80007ffe0ff */
[----:B------:R-:W-:-:S03]  /*11950*/  R2UR UR11, R8 ;  /* 0x00000000080b72ca */ /* 0x000fc600000e0000 */
[----:B------:R-:W-:-:S10]  /*11960*/  UIADD3 UR8, UR8, 0x1c400, URZ ;  /* 0x0001c40008087890 */ /* 0x000fd4000fffe03f */
[----:B------:R1:W-:Y:S01]  /*11970*/  UTMALDG.4D [UR8], [UR4], desc[UR6] ;  /* 0x00000608040075b4 */ /* 0x0003e20008019000 */
[----:B------:R-:W2:Y:S02]  /*11980*/  SYNCS.PHASECHK.TRANS64.TRYWAIT P0, [R7+URZ+0x324c0], R9 ;  /* 0x0324c009070075a7 */ /* 0x000ea4000800017f */
[----:B-12---:R-:W-:Y:S05]  /*11990*/  @!P0 BRA `(.L_x_1112) ;  /* 0x0000004c00b48947 */ /* 0x006fea0003800000 */
.L_x_1235:
        /* <DEDUP_REMOVED lines=8> */
.L_x_1113:
        /* <DEDUP_REMOVED lines=31> */
.L_x_1109:
[----:B------:R-:W-:Y:S05]  /*11c10*/  BSYNC B1 ;  /* 0x0000000000017941 */ /* 0x000fea0003800000 */
.L_x_1108:
[----:B0-----:R-:W2:Y:S04]  /*11c20*/  LDL.LU R7, [R1+0x4] ;  /* 0x0000040001077983 */ /* 0x001ea80000300800 */
[----:B------:R-:W3:Y:S01]  /*11c30*/  LDL.LU R9, [R1+0xc] ;  /* 0x00000c0001097983 */ /* 0x000ee20000300800 */
[----:B------:R-:W-:Y:S01]  /*11c40*/  PLOP3.LUT P2, PT, PT, PT, PT, 0x8, 0x0 ;  /* 0x000000000000781c */ /* 0x000fe20003f4e170 */
[----:B--2---:R-:W-:-:S05]  /*11c50*/  VIADD R7, R7, 0x1 ;  /* 0x0000000107077836 */ /* 0x004fca0000000000 */
[----:B------:R-:W-:-:S04]  /*11c60*/  ISETP.NE.AND P0, PT, R7, 0x2, PT ;  /* 0x000000020700780c */ /* 0x000fc80003f05270 */
[----:B------:R-:W-:-:S04]  /*11c70*/  SEL R8, RZ, 0x1, P0 ;  /* 0x00000001ff087807 */ /* 0x000fc80000000000 */
[----:B---3--:R-:W-:Y:S02]  /*11c80*/  LOP3.LUT R9, R9, R8, RZ, 0x3c, !PT ;  /* 0x0000000809097212 */ /* 0x008fe400078e3cff */
[----:B------:R-:W-:Y:S01]  /*11c90*/  SEL R8, R7, RZ, P0 ;  /* 0x000000ff07087207 */ /* 0x000fe20000000000 */
[----:B------:R-:W-:Y:S02]  /*11ca0*/  VIADD R7, R0, 0xfffffffe ;  /* 0xfffffffe00077836 */ /* 0x000fe40000000000 */
[----:B------:R1:W-:Y:S03]  /*11cb0*/  STL [R1+0xc], R9 ;  /* 0x00000c0901007387 */ /* 0x0003e60000100800 */
[----:B------:R-:W-:Y:S01]  /*11cc0*/  ISETP.GE.AND P0, PT, R7, R2, PT ;  /* 0x000000020700720c */ /* 0x000fe20003f06270 */
[----:B------:R1:W-:-:S12]  /*11cd0*/  STL [R1+0x4], R8 ;  /* 0x0000040801007387 */ /* 0x0003d80000100800 */
[----:B-1----:R-:W-:Y:S05]  /*11ce0*/  @!P0 BRA `(.L_x_1104) ;  /* 0x0000000400748947 */ /* 0x002fea0003800000 */
[C---:B-----5:R-:W-:Y:S02]  /*11cf0*/  IMAD R6, R0.reuse, 0x60, R6 ;  /* 0x0000006000067824 */ /* 0x060fe400078e0206 */
[----:B------:R-:W-:Y:S02]  /*11d00*/  VIADD R0, R0, 0xffffffff ;  /* 0xffffffff00007836 */ /* 0x000fe40000000000 */
[----:B------:R-:W-:-:S07]  /*11d10*/  VIADD R6, R6, 0xffffff40 ;  /* 0xffffff4006067836 */ /* 0x000fce0000000000 */
.L_x_1120:
[----:B------:R-:W-:Y:S05]  /*11d20*/  YIELD ;  /* 0x0000000000007946 */ /* 0x000fea0003800000 */
[----:B------:R-:W-:Y:S04]  /*11d30*/  BSSY B1, `(.L_x_1114) ;  /* 0x000004b000017945 */ /* 0x000fe80003800000 */
[----:B-1----:R-:W-:Y:S05]  /*11d40*/  @!P6 BRA `(.L_x_1115) ;  /* 0x000000040024e947 */ /* 0x002fea0003800000 */
[----:B------:R-:W2:Y:S04]  /*11d50*/  LDL R7, [R1+0x4] ;  /* 0x0000040001077983 */ /* 0x000ea80000100800 */
[----:B------:R-:W3:Y:S01]  /*11d60*/  LDL R8, [R1+0xc] ;  /* 0x00000c0001087983 */ /* 0x000ee20000100800 */
[----:B--2---:R-:W-:Y:S02]  /*11d70*/  LEA R7, R7, R5, 0x3 ;  /* 0x0000000507077211 */ /* 0x004fe400078e18ff */
[----:B---3--:R-:W-:-:S04]  /*11d80*/  SHF.L.U32 R8, R8, 0x1f, RZ ;  /* 0x0000001f08087819 */ /* 0x008fc800000006ff */
[----:B------:R-:W0:Y:S02]  /*11d90*/  SYNCS.PHASECHK.TRANS64.TRYWAIT P0, [R7+URZ+0x324a0], R8 ;  /* 0x0324a008070075a7 */ /* 0x000e24000800017f */
[----:B0-----:R-:W-:Y:S05]  /*11da0*/  @!P0 BRA `(.L_x_1116) ;  /* 0x0000004800c48947 */ /* 0x001fea0003800000 */
.L_x_1236:
        /* <DEDUP_REMOVED lines=11> */
.L_x_1117:
        /* <DEDUP_REMOVED lines=17> */
.L_x_1237:
        /* <DEDUP_REMOVED lines=8> */
.L_x_1119:
        /* <DEDUP_REMOVED lines=31> */
.L_x_1115:
[----:B------:R-:W-:Y:S05]  /*121e0*/  BSYNC B1 ;  /* 0x0000000000017941 */ /* 0x000fea0003800000 */
.L_x_1114:
[----:B------:R-:W2:Y:S04]  /*121f0*/  LDL.LU R7, [R1+0x4] ;  /* 0x0000040001077983 */ /* 0x000ea80000300800 */
[----:B------:R-:W3:Y:S01]  /*12200*/  LDL.LU R9, [R1+0xc] ;  /* 0x00000c0001097983 */ /* 0x000ee20000300800 */
[----:B------:R-:W-:Y:S02]  /*12210*/  VIADD R0, R0, 0xffffffff ;  /* 0xffffffff00007836 */ /* 0x000fe40000000000 */
[----:B------:R-:W-:Y:S02]  /*12220*/  VIADD R6, R6, 0xffffffa0 ;  /* 0xffffffa006067836 */ /* 0x000fe40000000000 */
[----:B--2---:R-:W-:-:S05]  /*12230*/  VIADD R7, R7, 0x1 ;  /* 0x0000000107077836 */ /* 0x004fca0000000000 */
[----:B------:R-:W-:-:S04]  /*12240*/  ISETP.NE.AND P0, PT, R7, 0x2, PT ;  /* 0x000000020700780c */ /* 0x000fc80003f05270 */
[----:B------:R-:W-:Y:S02]  /*12250*/  SEL R8, RZ, 0x1, P0 ;  /* 0x00000001ff087807 */ /* 0x000fe40000000000 */
[----:B------:R-:W-:Y:S02]  /*12260*/  SEL R7, R7, RZ, P0 ;  /* 0x000000ff07077207 */ /* 0x000fe40000000000 */
[----:B---3--:R-:W-:Y:S02]  /*12270*/  LOP3.LUT R9, R9, R8, RZ, 0x3c, !PT ;  /* 0x0000000809097212 */ /* 0x008fe400078e3cff */
[----:B------:R-:W-:-:S03]  /*12280*/  ISETP.GT.AND P0, PT, R0, R2, PT ;  /* 0x000000020000720c */ /* 0x000fc60003f04270 */
[----:B------:R1:W-:Y:S04]  /*12290*/  STL [R1+0xc], R9 ;  /* 0x00000c0901007387 */ /* 0x0003e80000100800 */
[----:B------:R1:W-:Y:S06]  /*122a0*/  STL [R1+0x4], R7 ;  /* 0x0000040701007387 */ /* 0x0003ec0000100800 */
[----:B------:R-:W-:Y:S05]  /*122b0*/  @P0 BRA `(.L_x_1120) ;  /* 0xfffffff800980947 */ /* 0x000fea000383ffff */
.L_x_1104:
[----:B------:R-:W-:Y:S05]  /*122c0*/  BSYNC B0 ;  /* 0x0000000000007941 */ /* 0x000fea0003800000 */
.L_x_1103:
[----:B-1----:R-:W2:Y:S01]  /*122d0*/  LDL R7, [R1+0x2c] ;  /* 0x00002c0001077983 */ /* 0x002ea20000100800 */
[----:B------:R-:W-:Y:S05]  /*122e0*/  @!P2 WARPSYNC.ALL ;  /* 0x000000000000a948 */ /* 0x000fea0003800000 */
[----:B------:R-:W-:Y:S01]  /*122f0*/  BSSY B6, `(.L_x_1121) ;  /* 0x00002ce000067945 */ /* 0x000fe20003800000 */
[----:B------:R-:W-:Y:S01]  /*12300*/  @!P2 BAR.SYNC.DEFER_BLOCKING 0xc, 0x120 ;  /* 0x030480000000ab1d */ /* 0x000fe20000010000 */
[----:B--2---:R-:W-:-:S13]  /*12310*/  ISETP.GT.AND P0, PT, R7, RZ, PT ;  /* 0x000000ff0700720c */ /* 0x004fda0003f04270 */
[----:B------:R-:W-:Y:S05]  /*12320*/  @P0 BRA `(.L_x_1122) ;  /* 0x0000000000440947 */ /* 0x000fea0003800000 */
[----:B------:R-:W1:Y:S02]  /*12330*/  S2R R7, SR_TID.X ;  /* 0x0000000000077919 */ /* 0x000e640000002100 */
[----:B-1----:R-:W-:-:S04]  /*12340*/  LOP3.LUT R7, R7, 0x1f, RZ, 0xc0, !PT ;  /* 0x0000001f07077812 */ /* 0x002fc800078ec0ff */
[----:B------:R-:W-:-:S13]  /*12350*/  ISETP.NE.AND P1, PT, R7, RZ, PT ;  /* 0x000000ff0700720c */ /* 0x000fda0003f25270 */
[----:B------:R-:W-:Y:S05]  /*12360*/  @P1 BRA `(.L_x_1123) ;  /* 0x0000002c00181947 */ /* 0x000fea0003800000 */
[----:B------:R-:W1:Y:S01]  /*12370*/  S2R R7, SR_LANEID ;  /* 0x0000000000077919 */ /* 0x000e620000000000 */
[----:B------:R-:W-:Y:S01]  /*12380*/  VOTEU.ANY UR4, UPT, PT ;  /* 0x0000000000047886 */ /* 0x000fe200038e0100 */
[----:B0-----:R-:W0:Y:S01]  /*12390*/  LDC.64 R2, c[0x0][0xd38] ;  /* 0x00034e00ff027b82 */ /* 0x001e220000000a00 */
[----:B------:R-:W1:Y:S08]  /*123a0*/  FLO.U32 R0, UR4 ;  /* 0x0000000400007d00 */ /* 0x000e7000080e0000 */
[----:B------:R-:W0:Y:S01]  /*123b0*/  POPC R5, UR4 ;  /* 0x0000000400057d09 */ /* 0x000e220008000000 */
[----:B-1----:R-:W-:-:S13]  /*123c0*/  ISETP.EQ.U32.AND P0, PT, R0, R7, PT ;  /* 0x000000070000720c */ /* 0x002fda0003f02070 */
[----:B0-----:R-:W2:Y:S01]  /*123d0*/  @P0 ATOMG.E.ADD.STRONG.GPU PT, R3, desc[UR60][R2.64], R5 ;  /* 0x00000005020309a8 */ /* 0x001ea200081ee1fc */
[----:B------:R-:W0:Y:S02]  /*123e0*/  S2R R4, SR_LTMASK ;  /* 0x0000000000047919 */ /* 0x000e240000003900 */
[----:B0-----:R-:W-:-:S04]  /*123f0*/  LOP3.LUT R4, R4, UR4, RZ, 0xc0, !PT ;  /* 0x0000000404047c12 */ /* 0x001fc8000f8ec0ff */
[----:B------:R-:W0:Y:S01]  /*12400*/  POPC R7, R4 ;  /* 0x0000000400077309 */ /* 0x000e220000000000 */
[----:B--2---:R-:W0:Y:S02]  /*12410*/  SHFL.IDX PT, R0, R3, R0, 0x1f ;  /* 0x00001f0003007589 */ /* 0x004e2400000e0000 */
[----:B0-----:R-:W-:Y:S01]  /*12420*/  IADD3 R16, R0, UR51, R7 ;  /* 0x0000003300107c10 */ /* 0x001fe2000fffe007 */
[----:B------:R-:W-:Y:S06]  /*12430*/  BRA `(.L_x_1123) ;  /* 0x0000002800e47947 */ /* 0x000fec0003800000 */
.L_x_1122:
[----:B------:R-:W0:Y:S01]  /*12440*/  S2R R0, SR_CgaCtaId ;  /* 0x0000000000007919 */ /* 0x000e220000008800 */
[----:B------:R-:W-:-:S04]  /*12450*/  MOV R2, 0x400 ;  /* 0x0000040000027802 */ /* 0x000fc80000000f00 */
[----:B0-----:R-:W-:-:S04]  /*12460*/  LEA R3, R0, R2, 0x18 ;  /* 0x0000000200037211 */ /* 0x001fc800078ec0ff */
[----:B------:R-:W-:Y:S01]  /*12470*/  IADD3 R0, R3, 0x1c400, RZ ;  /* 0x0001c40003007810 */ /* 0x000fe20007ffe0ff */
[----:B------:R0:W-:Y:S03]  /*12480*/  STL [R1+0x18], R3 ;  /* 0x0000180301007387 */ /* 0x0001e60000100800 */
        /* <DEDUP_REMOVED lines=9> */
[----:B------:R-:W-:Y:S02]  /*12520*/  IMAD.U32 R5, RZ, RZ, UR7 ;  /* 0x00000007ff057e24 */ /* 0x000fe4000f8e00ff */
[----:B-----5:R-:W-:Y:S02]  /*12530*/  IMAD.U32 R6, RZ, RZ, UR8 ;  /* 0x00000008ff067e24 */ /* 0x020fe4000f8e00ff */
[----:B------:R-:W-:-:S02]  /*12540*/  IMAD.U32 R7, RZ, RZ, UR9 ;  /* 0x00000009ff077e24 */ /* 0x000fc4000f8e00ff */
[----:B------:R-:W-:Y:S02]  /*12550*/  IMAD.U32 R10, RZ, RZ, UR4 ;  /* 0x00000004ff0a7e24 */ /* 0x000fe4000f8e00ff */
[----:B------:R-:W-:Y:S02]  /*12560*/  IMAD.MOV.U32 R8, RZ, RZ, 0x70 ;  /* 0x00000070ff087424 */ /* 0x000fe400078e00ff */
[----:B------:R-:W-:Y:S02]  /*12570*/  IMAD.MOV.U32 R12, RZ, RZ, 0x1 ;  /* 0x00000001ff0c7424 */ /* 0x000fe400078e00ff */
[----:B------:R-:W-:-:S07]  /*12580*/  IMAD.MOV.U32 R13, RZ, RZ, RZ ;  /* 0x000000ffff0d7224 */ /* 0x000fce00078e00ff */
[----:B------:R-:W-:-:S07]  /*12590*/  LEPC R20, `(.L_x_1124) ;  /* 0x000000001014794e */ /* 0x000fce0000000000 */
[----:B0-----:R-:W-:Y:S05]  /*125a0*/  CALL.ABS.NOINC R2 ;  /* 0x0000000002007343 */ /* 0x001fea0003c00000 */
.L_x_1124:
        /* <DEDUP_REMOVED lines=9> */
[----:B------:R-:W-:Y:S01]  /*12640*/  IMAD.U32 R4, RZ, RZ, UR6 ;  /* 0x00000006ff047e24 */ /* 0x000fe2000f8e00ff */
[----:B------:R-:W-:Y:S01]  /*12650*/  MOV R5, UR7 ;  /* 0x0000000700057c02 */ /* 0x000fe20008000f00 */
[----:B-----5:R-:W-:Y:S01]  /*12660*/  IMAD.U32 R6, RZ, RZ, UR8 ;  /* 0x00000008ff067e24 */ /* 0x020fe2000f8e00ff */
[----:B------:R-:W-:Y:S01]  /*12670*/  MOV R12, 0x1 ;  /* 0x00000001000c7802 */ /* 0x000fe20000000f00 */
[----:B------:R-:W-:Y:S02]  /*12680*/  IMAD.U32 R7, RZ, RZ, UR9 ;  /* 0x00000009ff077e24 */ /* 0x000fe4000f8e00ff */
[----:B------:R-:W-:-:S02]  /*12690*/  IMAD.U32 R10, RZ, RZ, UR4 ;  /* 0x00000004ff0a7e24 */ /* 0x000fc4000f8e00ff */
[----:B------:R-:W-:Y:S02]  /*126a0*/  IMAD.U32 R11, RZ, RZ, UR5 ;  /* 0x00000005ff0b7e24 */ /* 0x000fe4000f8e00ff */
[----:B------:R-:W-:Y:S02]  /*126b0*/  IMAD.MOV.U32 R8, RZ, RZ, 0x70 ;  /* 0x00000070ff087424 */ /* 0x000fe400078e00ff */
[----:B0-----:R-:W-:-:S07]  /*126c0*/  IMAD.MOV.U32 R13, RZ, RZ, RZ ;  /* 0x000000ffff0d7224 */ /* 0x001fce00078e00ff */
[----:B------:R-:W-:-:S07]  /*126d0*/  LEPC R20, `(.L_x_1126) ;  /* 0x000000001014794e */ /* 0x000fce0000000000 */
[----:B-1----:R-:W-:Y:S05]  /*126e0*/  CALL.ABS.NOINC R2 ;  /* 0x0000000002007343 */ /* 0x002fea0003c00000 */
.L_x_1126:
        /* <DEDUP_REMOVED lines=15> */
[----:B0-----:R-:W-:Y:S05]  /*127e0*/  CALL.ABS.NOINC R2 ;  /* 0x0000000002007343 */ /* 0x001fea0003c00000 */
.L_x_1125:
[----:B------:R-:W2:Y:S01]  /*127f0*/  LDL.LU R2, [R1+0x24] ;  /* 0x0000240001027983 */ /* 0x000ea20000300800 */
[----:B------:R-:W-:-:S03]  /*12800*/  ULDC.64 UR4, c[0x0][0xaf0] ;  /* 0x0002bc0000047ab9 */ /* 0x000fc60000000a00 */
[----:B------:R-:W3:Y:S04]  /*12810*/  LDL.LU R0, [R1+0x28] ;  /* 0x0000280001007983 */ /* 0x000ee80000300800 */
[----:B------:R-:W4:Y:S04]  /*12820*/  LDL.LU R4, [R1+0x34] ;  /* 0x0000340001047983 */ /* 0x000f280000300800 */
[----:B-----5:R-:W4:Y:S01]  /*12830*/  LDL.LU R6, [R1+0x1c] ;  /* 0x00001c0001067983 */ /* 0x020f220000300800 */
        /* <DEDUP_REMOVED lines=12> */
[----:B----4-:R-:W-:Y:S02]  /*12900*/  LEA R17, R17, R4, 0x7 ;  /* 0x0000000411117211 */ /* 0x010fe400078e38ff */
[----:B------:R-:W0:Y:S01]  /*12910*/  LDC R4, c[0x0][0x428] ;  /* 0x00010a00ff047b82 */ /* 0x000e220000000800 */
[----:B------:R-:W-:-:S06]  /*12920*/  IMAD.MOV.U32 R0, RZ, RZ, R6 ;  /* 0x000000ffff007224 */ /* 0x000fcc00078e0006 */
[----:B------:R1:W5:Y:S01]  /*12930*/  @P0 LDG.E R0, desc[UR60][R2.64] ;  /* 0x0000003c02000981 */ /* 0x000362000c1e1900 */
[----:B------:R-:W-:Y:S02]  /*12940*/  PLOP3.LUT P1, PT, P6, PT, PT, 0x8, 0x0 ;  /* 0x000000000000781c */ /* 0x000fe4000372e170 */
[----:B0-----:R-:W-:Y:S01]  /*12950*/  ISETP.NE.AND P0, PT, R4, 0x1, PT ;  /* 0x000000010400780c */ /* 0x001fe20003f05270 */
[----:B------:R-:W-:-:S12]  /*12960*/  IMAD.MOV.U32 R4, RZ, RZ, R18 ;  /* 0x000000ffff047224 */ /* 0x000fd800078e0012 */
[----:B------:R-:W0:Y:S08]  /*12970*/  @P0 LDC R5, c[0x0][0x42c] ;  /* 0x00010b00ff050b82 */ /* 0x000e300000000800 */
[----:B-1----:R-:W1:Y:S01]  /*12980*/  @P0 LDC R2, c[0x0][0x430] ;  /* 0x00010c00ff020b82 */ /* 0x002e620000000800 */
[----:B0-----:R-:W-:-:S05]  /*12990*/  @P0 IMAD.HI.U32 R3, R18, R5, RZ ;  /* 0x0000000512030227 */ /* 0x001fca00078e00ff */
[----:B-1----:R-:W-:Y:S02]  /*129a0*/  @P0 SHF.R.U32.HI R4, RZ, R2, R3 ;  /* 0x00000002ff040219 */ /* 0x002fe40000011603 */
[----:B------:R-:W-:-:S04]  /*129b0*/  ISETP.NE.U32.AND P0, PT, RZ, UR4, PT ;  /* 0x00000004ff007c0c */ /* 0x000fc8000bf05070 */
[----:B------:R-:W-:-:S04]  /*129c0*/  ISETP.NE.AND.EX P0, PT, RZ, UR5, PT, P0 ;  /* 0x00000005ff007c0c */ /* 0x000fc8000bf05300 */
[----:B------:R-:W-:-:S09]  /*129d0*/  SEL R2, R6, RZ, !P0 ;  /* 0x000000ff06027207 */ /* 0x000fd20004000000 */
.L_x_1127:
        /* <DEDUP_REMOVED lines=17> */
.L_x_1240:
[----:B------:R-:W2:Y:S01]  /*12af0*/  LDL R3, [R1+0x20] ;  /* 0x0000200001037983 */ /* 0x000ea20000100800 */
[----:B------:R-:W-:Y:S01]  /*12b00*/  UMOV UR4, 0xffffffff ;  /* 0xffffffff00047882 */ /* 0x000fe20000000000 */
[----:B------:R-:W-:Y:S01]  /*12b10*/  SHF.R.S32.HI R8, RZ, 0x1f, R0 ;  /* 0x0000001fff087819 */ /* 0x000fe20000011400 */
[----:B--2---:R-:W-:Y:S01]  /*12b20*/  VIADD R3, R3, 0xffffffff ;  /* 0xffffffff03037836 */ /* 0x004fe20000000000 */
[----:B------:R-:W-:Y:S06]  /*12b30*/  BRA.DIV UR4, `(.L_x_1129) ;  /* 0x0000003e04bc7947 */ /* 0x000fec000b800000 */
[----:B------:R-:W-:-:S13]  /*12b40*/  ELECT P6, URZ, PT ;  /* 0x00000000003f782f */ /* 0x000fda00038c0000 */
.L_x_1243:
        /* <DEDUP_REMOVED lines=19> */
[----:B------:R-:W-:-:S05]  /*12c80*/  IMAD.WIDE.U32 R6, R0, UR4, R6 ;  /* 0x0000000400067c25 */ /* 0x000fca000f8e0006 */
[----:B------:R-:W-:Y:S02]  /*12c90*/  IADD3 R5, R7, R9, RZ ;  /* 0x0000000907057210 */ /* 0x000fe40007ffe0ff */
[----:B------:R-:W-:-:S04]  /*12ca0*/  LEA R10, P0, R6, R20, 0x2 ;  /* 0x00000014060a7211 */ /* 0x000fc800078010ff */
[----:B------:R-:W-:-:S05]  /*12cb0*/  LEA.HI.X R11, R6, R21, R5, 0x2, P0 ;  /* 0x00000015060b7211 */ /* 0x000fca00000f1405 */
[----:B------:R0:W5:Y:S04]  /*12cc0*/  LDG.E R6, desc[UR60][R10.64] ;  /* 0x0000003c0a067981 */ /* 0x000168000c1e1900 */
.L_x_1131:
        /* <DEDUP_REMOVED lines=9> */
.L_x_1244:
        /* <DEDUP_REMOVED lines=11> */
.L_x_1133:
        /* <DEDUP_REMOVED lines=23> */
.L_x_1130:
        /* <DEDUP_REMOVED lines=55> */
.L_x_1135:
[----:B------:R-:W-:Y:S05]  /*132f0*/  BSYNC B0 ;  /* 0x0000000000007941 */ /* 0x000fea0003800000 */
.L_x_1134:
        /* <DEDUP_REMOVED lines=8> */
.L_x_1245:
[----:B------:R-:W-:Y:S01]  /*13380*/  ULDC.64 UR38, c[0x0][0x3f8] ;  /* 0x0000fe0000267ab9 */ /* 0x000fe20000000a00 */
[----:B------:R-:W-:Y:S01]  /*13390*/  ULDC.64 UR46, c[0x0][0x408] ;  /* 0x00010200002e7ab9 */ /* 0x000fe20000000a00 */
[----:B------:R-:W-:Y:S04]  /*133a0*/  BSSY B0, `(.L_x_1137) ;  /* 0x000003c000007945 */ /* 0x000fe80003800000 */
[----:B------:R-:W-:Y:S05]  /*133b0*/  @!P6 BRA `(.L_x_1138) ;  /* 0x0000000000e8e947 */ /* 0x000fea0003800000 */
[----:B------:R-:W2:Y:S01]  /*133c0*/  LDL R7, [R1] ;  /* 0x0000000001077983 */ /* 0x000ea20000100800 */
[----:B------:R-:W-:-:S03]  /*133d0*/  MOV R9, 0x400 ;  /* 0x0000040000097802 */ /* 0x000fc60000000f00 */
[----:B0-----:R-:W3:Y:S01]  /*133e0*/  LDL R5, [R1+0x8] ;  /* 0x0000080001057983 */ /* 0x001ee20000100800 */
[----:B------:R-:W0:Y:S02]  /*133f0*/  S2R R10, SR_CgaCtaId ;  /* 0x00000000000a7919 */ /* 0x000e240000008800 */
[----:B0-----:R-:W-:-:S04]  /*13400*/  LEA R9, R10, R9, 0x18 ;  /* 0x000000090a097211 */ /* 0x001fc800078ec0ff */
[----:B--2---:R-:W-:Y:S02]  /*13410*/  LEA R2, R7, R9, 0x3 ;  /* 0x0000000907027211 */ /* 0x004fe400078e18ff */
[----:B---3--:R-:W-:-:S04]  /*13420*/  SHF.L.U32 R5, R5, 0x1f, RZ ;  /* 0x0000001f05057819 */ /* 0x008fc800000006ff */
[----:B------:R-:W0:Y:S02]  /*13430*/  SYNCS.PHASECHK.TRANS64.TRYWAIT P0, [R2+URZ+0x32460], R5 ;  /* 0x03246005020075a7 */ /* 0x000e24000800017f */
[----:B0-----:R-:W-:Y:S05]  /*13440*/  @!P0 BRA `(.L_x_1139) ;  /* 0x0000003400cc8947 */ /* 0x001fea0003800000 */
.L_x_1246:
        /* <DEDUP_REMOVED lines=11> */
.L_x_1140:
        /* <DEDUP_REMOVED lines=38> */
.L_x_1138:
[----:B------:R-:W-:Y:S05]  /*13760*/  BSYNC B0 ;  /* 0x0000000000007941 */ /* 0x000fea0003800000 */
.L_x_1137:
        /* <DEDUP_REMOVED lines=17> */
[----:B--2---:R-:W-:-:S04]  /*13880*/  IADD3 R2, R7, 0x1, RZ ;  /* 0x0000000107027810 */ /* 0x004fc80007ffe0ff */
        /* <DEDUP_REMOVED lines=23> */
[----:B------:R-:W-:Y:S01]  /*13a00*/  IMAD.IADD R10, R10, 0x1, R7 ;  /* 0x000000010a0a7824 */ /* 0x000fe200078e0207 */
[----:B------:R-:W-:Y:S01]  /*13a10*/  LEA R20, P0, R6, R20, 0x2 ;  /* 0x0000001406147211 */ /* 0x000fe200078010ff */
[----:B------:R-:W-:-:S03]  /*13a20*/  IMAD R5, R11, R2, R5 ;  /* 0x000000020b057224 */ /* 0x000fc600078e0205 */
[----:B------:R-:W-:-:S05]  /*13a30*/  LEA.HI.X R21, R6, R21, R10, 0x2, P0 ;  /* 0x0000001506157211 */ /* 0x000fca00000f140a */
[----:B------:R1:W5:Y:S04]  /*13a40*/  LDG.E R6, desc[UR60][R20.64] ;  /* 0x0000003c14067981 */ /* 0x000368000c1e1900 */
.L_x_1147:
[----:B------:R-:W2:Y:S01]  /*13a50*/  S2R R7, SR_CgaCtaId ;  /* 0x0000000000077919 */ /* 0x000ea20000008800 */
[----:B------:R-:W-:-:S04]  /*13a60*/  MOV R2, 0x400 ;  /* 0x0000040000027802 */ /* 0x000fc80000000f00 */
[----:B--2---:R-:W-:Y:S02]  /*13a70*/  LEA R2, R7, R2, 0x18 ;  /* 0x0000000207027211 */ /* 0x004fe400078ec0ff */
[----:B------:R-:W-:-:S03]  /*13a80*/  SHF.L.U32 R7, R12, 0x1f, RZ ;  /* 0x0000001f0c077819 */ /* 0x000fc600000006ff */
[----:B------:R-:W-:-:S04]  /*13a90*/  IMAD R2, R13, 0x8, R2 ;  /* 0x000000080d027824 */ /* 0x000fc800078e0202 */
[----:B------:R-:W2:Y:S02]  /*13aa0*/  SYNCS.PHASECHK.TRANS64.TRYWAIT P0, [R2+URZ+0x32440], R7 ;  /* 0x03244007020075a7 */ /* 0x000ea4000800017f */
[----:B--2---:R-:W-:Y:S05]  /*13ab0*/  @!P0 BRA `(.L_x_1148) ;  /* 0x0000003000448947 */ /* 0x004fea0003800000 */
.L_x_1247:
[----:B------:R-:W3:Y:S02]  /*13ac0*/  S2R R10, SR_TID.X ;  /* 0x00000000000a7919 */ /* 0x000ee40000002100 */
[----:B---3--:R-:W-:-:S04]  /*13ad0*/  LOP3.LUT R10, R10, 0x7f, RZ, 0xc0, !PT ;  /* 0x0000007f0a0a7812 */ /* 0x008fc800078ec0ff */
[----:B------:R-:W-:-:S13]  /*13ae0*/  ISETP.NE.AND P1, PT, R10, RZ, PT ;  /* 0x000000ff0a00720c */ /* 0x000fda0003f25270 */
[----:B------:R-:W-:Y:S05]  /*13af0*/  @P1 BRA `(.L_x_1149) ;  /* 0x00000000001c1947 */ /* 0x000fea0003800000 */
[----:B------:R-:W3:Y:S02]  /*13b00*/  S2R R10, SR_TID.X ;  /* 0x00000000000a7919 */ /* 0x000ee40000002100 */
[----:B---3--:R-:W-:-:S04]  /*13b10*/  LOP3.LUT R10, R10, 0x1f, RZ, 0xc0, !PT ;  /* 0x0000001f0a0a7812 */ /* 0x008fc800078ec0ff */
[----:B------:R-:W-:Y:S02]  /*13b20*/  ISETP.NE.AND P0, PT, R10, RZ, PT ;  /* 0x000000ff0a00720c */ /* 0x000fe40003f05270 */
[----:B------:R-:W-:-:S04]  /*13b30*/  MOV R10, 0x3000 ;  /* 0x00003000000a7802 */ /* 0x000fc80000000f00 */
[----:B------:R3:W-:Y:S07]  /*13b40*/  SYNCS.ARRIVE.TRANS64 RZ, [R2+URZ+0x32430], R10 ;  /* 0x0324300a02ff79a7 */ /* 0x0007ee000800003f */
[----:B------:R-:W-:Y:S05]  /*13b50*/  @!P0 BRA `(.L_x_1149) ;  /* 0x0000000000048947 */ /* 0x000fea0003800000 */
[----:B------:R-:W-:Y:S01]  /*13b60*/  BPT.TRAP 0x1 ;  /* 0x000000040000795c */ /* 0x000fe20000300000 */
.L_x_1149:
        /* <DEDUP_REMOVED lines=22> */
.L_x_1248:
        /* <DEDUP_REMOVED lines=8> */
.L_x_1151:
        /* <DEDUP_REMOVED lines=34> */
.L_x_1146:
[----:B------:R-:W-:Y:S05]  /*13f70*/  BSYNC B2 ;  /* 0x0000000000027941 */ /* 0x000fea0003800000 */
.L_x_1145:
[----:B------:R-:W2:Y:S02]  /*13f80*/  LDL.LU R2, [R1+0x20] ;  /* 0x0000200001027983 */ /* 0x000ea40000300800 */
[----:B--2---:R-:W-:-:S07]  /*13f90*/  VIADD R5, R2, 0xfffffffd ;  /* 0xfffffffd02057836 */ /* 0x004fce0000000000 */
.L_x_1144:
[----:B------:R-:W-:Y:S05]  /*13fa0*/  BSYNC B1 ;  /* 0x0000000000017941 */ /* 0x000fea0003800000 */
.L_x_1143:
[----:B------:R-:W-:-:S05]  /*13fb0*/  IMAD.MOV R2, RZ, RZ, -R9 ;  /* 0x000000ffff027224 */ /* 0x000fca00078e0a09 */
[----:B------:R-:W-:-:S13]  /*13fc0*/  ISETP.NE.AND P0, PT, R3, R2, PT ;  /* 0x000000020300720c */ /* 0x000fda0003f05270 */
[----:B------:R-:W-:Y:S05]  /*13fd0*/  @!P0 BRA `(.L_x_1142) ;  /* 0x0000000c008c8947 */ /* 0x000fea0003800000 */
.L_x_1166:
        /* <DEDUP_REMOVED lines=10> */
[----:B------:R-:W-:Y:S02]  /*14080*/  ISETP.NE.U32.AND P0, PT, RZ, UR38, PT ;  /* 0x00000026ff007c0c */ /* 0x000fe4000bf05070 */
[----:B------:R-:W-:Y:S02]  /*14090*/  MOV R11, R5 ;  /* 0x00000005000b7202 */ /* 0x000fe40000000f00 */
[----:B------:R-:W-:-:S13]  /*140a0*/  ISETP.NE.AND.EX P0, PT, RZ, UR39, PT, P0 ;  /* 0x00000027ff007c0c */ /* 0x000fda000bf05300 */
[----:B------:R-:W-:Y:S05]  /*140b0*/  @!P0 BRA `(.L_x_1154) ;  /* 0x0000000000408947 */ /* 0x000fea0003800000 */
[----:B------:R-:W2:Y:S02]  /*140c0*/  LDC R6, c[0x0][0x41c] ;  /* 0x00010700ff067b82 */ /* 0x000ea40000000800 */
        /* <DEDUP_REMOVED lines=15> */
.L_x_1154:
[----:B------:R-:W3:Y:S01]  /*141c0*/  S2R R3, SR_CgaCtaId ;  /* 0x0000000000037919 */ /* 0x000ee20000008800 */
[----:B------:R-:W-:Y:S02]  /*141d0*/  MOV R2, 0x400 ;  /* 0x0000040000027802 */ /* 0x000fe40000000f00 */
[----:B--2---:R-:W-:Y:S02]  /*141e0*/  SHF.L.U32 R7, R10, 0x1f, RZ ;  /* 0x0000001f0a077819 */ /* 0x004fe400000006ff */
[----:B---3--:R-:W-:-:S05]  /*141f0*/  LEA R2, R3, R2, 0x18 ;  /* 0x0000000203027211 */ /* 0x008fca00078ec0ff */
[----:B------:R-:W-:-:S04]  /*14200*/  IMAD R3, R9, 0x8, R2 ;  /* 0x0000000809037824 */ /* 0x000fc800078e0202 */
[----:B------:R-:W2:Y:S02]  /*14210*/  SYNCS.PHASECHK.TRANS64.TRYWAIT P0, [R3+URZ+0x32440], R7 ;  /* 0x03244007030075a7 */ /* 0x000ea4000800017f */
[----:B--2---:R-:W-:Y:S05]  /*14220*/  @!P0 BRA `(.L_x_1155) ;  /* 0x0000002800908947 */ /* 0x004fea0003800000 */
.L_x_1249:
        /* <DEDUP_REMOVED lines=11> */
.L_x_1156:
        /* <DEDUP_REMOVED lines=21> */
.L_x_1250:
        /* <DEDUP_REMOVED lines=8> */
.L_x_1158:
        /* <DEDUP_REMOVED lines=33> */
.L_x_1153:
[----:B------:R-:W-:Y:S05]  /*146c0*/  BSYNC B1 ;  /* 0x0000000000017941 */ /* 0x000fea0003800000 */
.L_x_1152:
        /* <DEDUP_REMOVED lines=13> */
[----:B------:R-:W3:Y:S02]  /*147a0*/  LDC R6, c[0x0][0x41c] ;  /* 0x00010700ff067b82 */ /* 0x000ee40000000800 */
        /* <DEDUP_REMOVED lines=15> */
.L_x_1161:
[----:B------:R-:W4:Y:S01]  /*148a0*/  S2R R3, SR_CgaCtaId ;  /* 0x0000000000037919 */ /* 0x000f220000008800 */
[----:B------:R-:W-:Y:S02]  /*148b0*/  MOV R2, 0x400 ;  /* 0x0000040000027802 */ /* 0x000fe40000000f00 */
[----:B---3--:R-:W-:Y:S02]  /*148c0*/  SHF.L.U32 R7, R10, 0x1f, RZ ;  /* 0x0000001f0a077819 */ /* 0x008fe400000006ff */
[----:B----4-:R-:W-:-:S05]  /*148d0*/  LEA R2, R3, R2, 0x18 ;  /* 0x0000000203027211 */ /* 0x010fca00078ec0ff */
[----:B------:R-:W-:-:S04]  /*148e0*/  IMAD R3, R11, 0x8, R2 ;  /* 0x000000080b037824 */ /* 0x000fc800078e0202 */
[----:B------:R-:W3:Y:S02]  /*148f0*/  SYNCS.PHASECHK.TRANS64.TRYWAIT P0, [R3+URZ+0x32440], R7 ;  /* 0x03244007030075a7 */ /* 0x000ee4000800017f */
[----:B---3--:R-:W-:Y:S05]  /*14900*/  @!P0 BRA `(.L_x_1162) ;  /* 0x0000002400008947 */ /* 0x008fea0003800000 */
.L_x_1251:
        /* <DEDUP_REMOVED lines=11> */
.L_x_1163:
        /* <DEDUP_REMOVED lines=22> */
.L_x_1252:
        /* <DEDUP_REMOVED lines=8> */
.L_x_1165:
        /* <DEDUP_REMOVED lines=34> */
.L_x_1160:
[----:B------:R-:W-:Y:S05]  /*14dc0*/  BSYNC B1 ;  /* 0x0000000000017941 */ /* 0x000fea0003800000 */
.L_x_1159:
[C---:B------:R-:W-:Y:S02]  /*14dd0*/  ISETP.GT.AND P0, PT, R5.reuse, 0x1, PT ;  /* 0x000000010500780c */ /* 0x040fe40003f04270 */
[----:B------:R-:W-:-:S05]  /*14de0*/  IADD3 R2, R5, -0x2, RZ ;  /* 0xfffffffe05027810 */ /* 0x000fca0007ffe0ff */
[----:B------:R-:W-:-:S06]  /*14df0*/  IMAD.MOV.U32 R5, RZ, RZ, R2 ;  /* 0x000000ffff057224 */ /* 0x000fcc00078e0002 */
[----:B------:R-:W-:Y:S05]  /*14e00*/  @P0 BRA `(.L_x_1166) ;  /* 0xfffffff000740947 */ /* 0x000fea000383ffff */
.L_x_1142:
[----:B------:R-:W-:Y:S05]  /*14e10*/  BSYNC B0 ;  /* 0x0000000000007941 */ /* 0x000fea0003800000 */
.L_x_1141:
        /* <DEDUP_REMOVED lines=23> */
.L_x_1168:
[----:B------:R-:W-:Y:S05]  /*14f90*/  BSYNC B0 ;  /* 0x0000000000007941 */ /* 0x000fea0003800000 */
.L_x_1167:
[----:B---3--:R-:W3:Y:S02]  /*14fa0*/  LDL.LU R2, [R1+0x8] ;  /* 0x0000080001027983 */ /* 0x008ee40000300800 */
[----:B---3--:R-:W-:-:S05]  /*14fb0*/  LOP3.LUT R2, R2, R0, RZ, 0x3c, !PT ;  /* 0x0000000002027212 */ /* 0x008fca00078e3cff */
[----:B------:R3:W-:Y:S02]  /*14fc0*/  STL [R1+0x8], R2 ;  /* 0x0000080201007387 */ /* 0x0007e40000100800 */
.L_x_1123:
[----:B------:R-:W-:Y:S05]  /*14fd0*/  BSYNC B6 ;  /* 0x0000000000067941 */ /* 0x000fea0003800000 */
.L_x_1121:
[----:B------:R-:W-:-:S03]  /*14fe0*/  UMOV UR4, 0xffffffff ;  /* 0xffffffff00047882 */ /* 0x000fc60000000000 */
[----:B------:R-:W-:Y:S05]  /*14ff0*/  BRA.DIV UR4, `(.L_x_1169) ;  /* 0x0000001e046c7947 */ /* 0x000fea000b800000 */
[----:B0-----:R0:W4:Y:S04]  /*15000*/  SHFL.IDX PT, R4, R16, RZ, 0x1f ;  /* 0x00001fff10047589 */ /* 0x00112800000e0000 */
[----:B------:R0:W0:Y:S02]  /*15010*/  SHFL.IDX PT, R5, R16, 0x1, 0x1f ;  /* 0x00201f0010057f89 */ /* 0x00002400000e0000 */
.L_x_1256:
[----:B------:R-:W1:Y:S01]  /*15020*/  S2R R0, SR_TID.X ;  /* 0x0000000000007919 */ /* 0x000e620000002100 */
[----:B------:R-:W-:Y:S01]  /*15030*/  ULDC UR4, c[0x0][0xd14] ;  /* 0x0003450000047ab9 */ /* 0x000fe20000000800 */
[----:B------:R-:W-:Y:S01]  /*15040*/  BSSY B0, `(.L_x_1170) ;  /* 0x000000b000007945 */ /* 0x000fe20003800000 */
[----:B------:R-:W-:Y:S02]  /*15050*/  MOV R17, RZ ;  /* 0x000000ff00117202 */ /* 0x000fe40000000f00 */
        /* <DEDUP_REMOVED lines=9> */
.L_x_1171:
[----:B------:R-:W-:Y:S05]  /*150f0*/  BSYNC B0 ;  /* 0x0000000000007941 */ /* 0x000fea0003800000 */
.L_x_1170:
        /* <DEDUP_REMOVED lines=8> */
[----:B------:R-:W1:Y:S02]  /*15180*/  SHFL.UP PT, R14, R13, 0x2, RZ ;  /* 0x044000000d0e7989 */ /* 0x000e6400000e00ff */
[----:B-1-3--:R-:W-:Y:S02]  /*15190*/  SEL R2, R14, RZ, P1 ;  /* 0x000000ff0e027207 */ /* 0x00afe40000800000 */
        /* <DEDUP_REMOVED lines=10> */
[----:B0-----:R-:W-:-:S04]  /*15240*/  SEL R14, R14, RZ, P0 ;  /* 0x000000ff0e0e7207 */ /* 0x001fc80000000000 */
[----:B------:R-:W-:-:S05]  /*15250*/  IADD3 R3, R7, R14, RZ ;  /* 0x0000000e07037210 */ /* 0x000fca0007ffe0ff */
[----:B------:R0:W1:Y:S02]  /*15260*/  SHFL.IDX PT, R14, R3, 0x1f, 0x1f ;  /* 0x03e01f00030e7f89 */ /* 0x00006400000e0000 */
.L_x_1264:
[----:B------:R-:W-:Y:S02]  /*15270*/  ULDC UR4, c[0x0][0xd10] ;  /* 0x0003440000047ab9 */ /* 0x000fe40000000800 */
[----:B------:R-:W-:-:S04]  /*15280*/  IMAD.U32 R16, RZ, RZ, UR4 ;  /* 0x00000004ff107e24 */ /* 0x000fc8000f8e00ff */
[----:B-1----:R-:W-:-:S04]  /*15290*/  IMAD R2, R14, R16, RZ ;  /* 0x000000100e027224 */ /* 0x002fc800078e02ff */
[----:B------:R-:W-:-:S05]  /*152a0*/  IMAD.IADD R5, R5, 0x1, R2 ;  /* 0x0000000105057824 */ /* 0x000fca00078e0202 */
[----:B----4-:R-:W-:-:S13]  /*152b0*/  ISETP.GT.AND P0, PT, R5, R4, PT ;  /* 0x000000040500720c */ /* 0x010fda0003f04270 */
[----:B------:R-:W-:Y:S05]  /*152c0*/  @P0 BRA `(.L_x_1173) ;  /* 0x0000000000b40947 */ /* 0x000fea0003800000 */
[----:B------:R-:W1:Y:S02]  /*152d0*/  LDC R0, c[0x0][0xd14] ;  /* 0x00034500ff007b82 */ /* 0x000e640000000800 */
.L_x_1178:
[----:B------:R-:W-:-:S05]  /*152e0*/  VIADD R19, R19, 0x1f ;  /* 0x0000001f13137836 */ /* 0x000fca0000000000 */
[----:B-1----:R-:W-:-:S13]  /*152f0*/  ISETP.GE.AND P0, PT, R19, R0, PT ;  /* 0x000000001300720c */ /* 0x002fda0003f06270 */
[----:B------:R-:W-:Y:S05]  /*15300*/  @P0 BRA `(.L_x_1174) ;  /* 0x00000004005c0947 */ /* 0x000fea0003800000 */
[----:B------:R-:W1:Y:S01]  /*15310*/  S2R R2, SR_TID.X ;  /* 0x0000000000027919 */ /* 0x000e620000002100 */
[----:B------:R-:W-:Y:S01]  /*15320*/  BSSY B0, `(.L_x_1175) ;  /* 0x000000a000007945 */ /* 0x000fe20003800000 */
[----:B------:R-:W-:Y:S02]  /*15330*/  MOV R17, RZ ;  /* 0x000000ff00117202 */ /* 0x000fe40000000f00 */
[----:B-1----:R-:W-:-:S04]  /*15340*/  LOP3.LUT R8, R2, 0x1f, RZ, 0xc0, !PT ;  /* 0x0000001f02087812 */ /* 0x002fc800078ec0ff */
[C---:B------:R-:W-:Y:S01]  /*15350*/  ISETP.NE.AND P1, PT, R8.reuse, 0x1f, PT ;  /* 0x0000001f0800780c */ /* 0x040fe20003f25270 */
[----:B------:R-:W-:-:S05]  /*15360*/  IMAD.IADD R7, R8, 0x1, R19 ;  /* 0x0000000108077824 */ /* 0x000fca00078e0213 */
[----:B------:R-:W-:-:S13]  /*15370*/  ISETP.GE.OR P0, PT, R7, R0, !P1 ;  /* 0x000000000700720c */ /* 0x000fda0004f06670 */
[----:B------:R-:W-:Y:S05]  /*15380*/  @P0 BRA `(.L_x_1176) ;  /* 0x00000000000c0947 */ /* 0x000fea0003800000 */
[----:B0-----:R-:W0:Y:S02]  /*15390*/  LDC.64 R2, c[0x0][0xd58] ;  /* 0x00035600ff027b82 */ /* 0x001e240000000a00 */
[----:B0-----:R-:W-:-:S05]  /*153a0*/  IMAD.WIDE R2, R7, 0x4, R2 ;  /* 0x0000000407027825 */ /* 0x001fca00078e0202 */
[----:B------:R1:W5:Y:S02]  /*153b0*/  LDG.E R17, desc[UR60][R2.64] ;  /* 0x0000003c02117981 */ /* 0x000364000c1e1900 */
.L_x_1176:
[----:B------:R-:W-:Y:S05]  /*153c0*/  BSYNC B0 ;  /* 0x0000000000007941 */ /* 0x000fea0003800000 */
.L_x_1175:
[----:B------:R-:W-:-:S03]  /*153d0*/  UMOV UR4, 0xffffffff ;  /* 0xffffffff00047882 */ /* 0x000fc60000000000 */
[----:B------:R-:W-:Y:S05]  /*153e0*/  BRA.DIV UR4, `(.L_x_1177) ;  /* 0x0000001e048c7947 */ /* 0x000fea000b800000 */
[----:B-----5:R-:W3:Y:S01]  /*153f0*/  SHFL.UP PT, R14, R17, 0x1, RZ ;  /* 0x04200000110e7989 */ /* 0x020ee200000e00ff */
[C---:B------:R-:W-:Y:S02]  /*15400*/  ISETP.NE.AND P0, PT, R8.reuse, RZ, PT ;  /* 0x000000ff0800720c */ /* 0x040fe40003f05270 */
[----:B------:R-:W-:Y:S02]  /*15410*/  ISETP.GE.U32.AND P1, PT, R8, 0x2, PT ;  /* 0x000000020800780c */ /* 0x000fe40003f26070 */
[----:B---3--:R-:W-:Y:S02]  /*15420*/  SEL R14, R14, RZ, P0 ;  /* 0x000000ff0e0e7207 */ /* 0x008fe40000000000 */
[----:B------:R-:W-:-:S03]  /*15430*/  ISETP.GE.U32.AND P0, PT, R8, 0x4, PT ;  /* 0x000000040800780c */ /* 0x000fc60003f06070 */
[----:B------:R-:W-:-:S05]  /*15440*/  IMAD.IADD R13, R17, 0x1, R14 ;  /* 0x00000001110d7824 */ /* 0x000fca00078e020e */
[----:B------:R-:W1:Y:S02]  /*15450*/  SHFL.UP PT, R14, R13, 0x2, RZ ;  /* 0x044000000d0e7989 */ /* 0x000e6400000e00ff */
[----:B-1----:R-:W-:Y:S02]  /*15460*/  SEL R2, R14, RZ, P1 ;  /* 0x000000ff0e027207 */ /* 0x002fe40000800000 */
        /* <DEDUP_REMOVED lines=13> */
.L_x_1272:
[----:B------:R-:W-:Y:S02]  /*15540*/  ULDC UR4, c[0x0][0xd10] ;  /* 0x0003440000047ab9 */ /* 0x000fe40000000800 */
[----:B------:R-:W-:-:S04]  /*15550*/  IMAD.U32 R16, RZ, RZ, UR4 ;  /* 0x00000004ff107e24 */ /* 0x000fc8000f8e00ff */
[----:B-1----:R-:W-:-:S04]  /*15560*/  IMAD R2, R14, R16, RZ ;  /* 0x000000100e027224 */ /* 0x002fc800078e02ff */
[----:B------:R-:W-:-:S05]  /*15570*/  IMAD.IADD R5, R2, 0x1, R5 ;  /* 0x0000000102057824 */ /* 0x000fca00078e0205 */
[----:B------:R-:W-:-:S13]  /*15580*/  ISETP.GT.AND P0, PT, R5, R4, PT ;  /* 0x000000040500720c */ /* 0x000fda0003f04270 */
[----:B------:R-:W-:Y:S05]  /*15590*/  @!P0 BRA `(.L_x_1178) ;  /* 0xfffffffc00508947 */ /* 0x000fea000383ffff */
.L_x_1173:
        /* <DEDUP_REMOVED lines=8> */
.L_x_1276:
[----:B------:R-:W-:Y:S01]  /*15620*/  ISETP.NE.AND P0, PT, R6, RZ, PT ;  /* 0x000000ff0600720c */ /* 0x000fe20003f05270 */
[----:B------:R-:W-:-:S12]  /*15630*/  IMAD.MOV.U32 R14, RZ, RZ, RZ ;  /* 0x000000ffff0e7224 */ /* 0x000fd800078e00ff */
[----:B------:R-:W-:Y:S05]  /*15640*/  @!P0 BRA `(.L_x_1180) ;  /* 0x0000000000108947 */ /* 0x000fea0003800000 */
[----:B------:R-:W-:Y:S01]  /*15650*/  UMOV UR4, 0xffffffff ;  /* 0xffffffff00047882 */ /* 0x000fe20000000000 */
[----:B------:R-:W-:Y:S02]  /*15660*/  IADD3 R12, R5, -0x1, RZ ;  /* 0xffffffff050c7810 */ /* 0x000fe40007ffe0ff */
[----:B------:R-:W-:Y:S05]  /*15670*/  BRA.DIV UR4, `(.L_x_1181) ;  /* 0x0000002204007947 */ /* 0x000fea000b800000 */
[----:B------:R4:W0:Y:S02]  /*15680*/  SHFL.IDX PT, R14, R3, R12, 0x1f ;  /* 0x00001f0c030e7589 */ /* 0x00082400000e0000 */
.L_x_1180:
[----:B---3--:R-:W-:Y:S01]  /*15690*/  IABS R6, R17 ;  /* 0x0000001100067213 */ /* 0x008fe20000000000 */
[----:B0-----:R-:W-:Y:S02]  /*156a0*/  IMAD R16, R14, R16, R2 ;  /* 0x000000100e107224 */ /* 0x001fe400078e0202 */
[----:B------:R-:W-:Y:S01]  /*156b0*/  IMAD.MOV.U32 R2, RZ, RZ, RZ ;  /* 0x000000ffff027224 */ /* 0x000fe200078e00ff */
[----:B------:R-:W0:Y:S01]  /*156c0*/  I2F.RP R7, R6 ;  /* 0x0000000600077306 */ /* 0x000e220000209400 */
[----:B------:R-:W-:-:S07]  /*156d0*/  IMAD.IADD R19, R5, 0x1, R19 ;  /* 0x0000000105137824 */ /* 0x000fce00078e0213 */
[----:B0-----:R-:W0:Y:S02]  /*156e0*/  MUFU.RCP R7, R7 ;  /* 0x0000000700077308 */ /* 0x001e240000001000 */
[----:B0-----:R-:W-:-:S06]  /*156f0*/  VIADD R8, R7, 0xffffffe ;  /* 0x0ffffffe07087836 */ /* 0x001fcc0000000000 */
[----:B----4-:R-:W0:Y:S02]  /*15700*/  F2I.FTZ.U32.TRUNC.NTZ R3, R8 ;  /* 0x0000000800037305 */ /* 0x010e24000021f000 */
[----:B0-----:R-:W-:-:S04]  /*15710*/  IMAD.MOV R9, RZ, RZ, -R3 ;  /* 0x000000ffff097224 */ /* 0x001fc800078e0a03 */
[----:B------:R-:W-:-:S04]  /*15720*/  IMAD R9, R9, R6, RZ ;  /* 0x0000000609097224 */ /* 0x000fc800078e02ff */
[----:B------:R-:W-:Y:S01]  /*15730*/  IMAD.HI.U32 R3, R3, R9, R2 ;  /* 0x0000000903037227 */ /* 0x000fe200078e0002 */
[----:B------:R-:W-:-:S03]  /*15740*/  IABS R9, R17 ;  /* 0x0000001100097213 */ /* 0x000fc60000000000 */
[----:B------:R-:W-:Y:S01]  /*15750*/  IMAD.IADD R2, R4, 0x1, -R16 ;  /* 0x0000000104027824 */ /* 0x000fe200078e0a10 */
[----:B------:R-:W-:-:S04]  /*15760*/  IADD3 R7, RZ, -R9, RZ ;  /* 0x80000009ff077210 */ /* 0x000fc80007ffe0ff */
[----:B------:R-:W-:-:S05]  /*15770*/  IABS R4, R2 ;  /* 0x0000000200047213 */ /* 0x000fca0000000000 */
        /* <DEDUP_REMOVED lines=11> */
[----:B------:R-:W-:-:S04]  /*15830*/  @!P0 LOP3.LUT R3, RZ, R17, RZ, 0x33, !PT ;  /* 0x00000011ff038212 */ /* 0x000fc800078e33ff */
[----:B------:R-:W-:Y:S01]  /*15840*/  IADD3 R4, -R3, RZ, RZ ;  /* 0x000000ff03047210 */ /* 0x000fe20007ffe1ff */
[----:B------:R-:W-:-:S04]  /*15850*/  IMAD.MOV.U32 R18, RZ, RZ, R3 ;  /* 0x000000ffff127224 */ /* 0x000fc800078e0003 */
[----:B------:R-:W-:Y:S01]  /*15860*/  IMAD R17, R17, R4, R2 ;  /* 0x0000000411117224 */ /* 0x000fe200078e0202 */
[----:B------:R-:W-:Y:S06]  /*15870*/  BRA `(.L_x_1182) ;  /* 0x00000000001c7947 */ /* 0x000fec0003800000 */
.L_x_1174:
[----:B------:R-:W-:Y:S01]  /*15880*/  UMOV UR4, URZ ;  /* 0x0000003f00047c82 */ /* 0x000fe20008000000 */
[----:B------:R-:W-:Y:S01]  /*15890*/  UMOV UR5, URZ ;  /* 0x0000003f00057c82 */ /* 0x000fe20008000000 */
[----:B------:R-:W-:Y:S01]  /*158a0*/  ULDC UR6, c[0x0][0xd14] ;  /* 0x0003450000067ab9 */ /* 0x000fe20000000800 */
[----:B------:R-:W-:Y:S01]  /*158b0*/  IMAD.MOV.U32 R16, RZ, RZ, R4 ;  /* 0x000000ffff107224 */ /* 0x000fe200078e0004 */
[----:B------:R-:W-:Y:S01]  /*158c0*/  MOV R18, UR5 ;  /* 0x0000000500127c02 */ /* 0x000fe20008000f00 */
[----:B------:R-:W-:Y:S02]  /*158d0*/  IMAD.U32 R17, RZ, RZ, UR4 ;  /* 0x00000004ff117e24 */ /* 0x000fe4000f8e00ff */
[----:B------:R-:W-:-:S07]  /*158e0*/  IMAD.U32 R19, RZ, RZ, UR6 ;  /* 0x00000006ff137e24 */ /* 0x000fce000f8e00ff */
.L_x_1182:
[----:B------:R-:W3:Y:S01]  /*158f0*/  S2R R2, SR_TID.X ;  /* 0x0000000000027919 */ /* 0x000ee20000002100 */
[----:B------:R-:W-:Y:S05]  /*15900*/  WARPSYNC.ALL ;  /* 0x0000000000007948 */ /* 0x000fea0003800000 */
[----:B------:R-:W-:Y:S01]  /*15910*/  BAR.SYNC.DEFER_BLOCKING 0x4, 0x120 ;  /* 0x0104800000007b1d */ /* 0x000fe20000010000 */
[----:B---3--:R-:W-:-:S04]  /*15920*/  LOP3.LUT R2, R2, 0x1f, RZ, 0xc0, !PT ;  /* 0x0000001f02027812 */ /* 0x008fc800078ec0ff */
[----:B------:R-:W-:-:S13]  /*15930*/  ISETP.NE.AND P0, PT, R2, RZ, PT ;  /* 0x000000ff0200720c */ /* 0x000fda0003f05270 */
[----:B0-----:R-:W0:Y:S01]  /*15940*/  @!P0 S2R R3, SR_CgaCtaId ;  /* 0x0000000000038919 */ /* 0x001e220000008800 */
[----:B------:R-:W-:-:S04]  /*15950*/  @!P0 MOV R2, 0x400 ;  /* 0x0000040000028802 */ /* 0x000fc80000000f00 */
[----:B0-----:R-:W-:-:S05]  /*15960*/  @!P0 LEA R2, R3, R2, 0x18 ;  /* 0x0000000203028211 */ /* 0x001fca00078ec0ff */
[----:B------:R3:W-:Y:S01]  /*15970*/  @!P0 STS.128 [R2+0x324d0], R16 ;  /* 0x0324d01002008388 */ /* 0x0007e20000000c00 */
[----:B------:R-:W-:Y:S06]  /*15980*/  BAR.ARV 0x5, 0x120 ;  /* 0x0144800000007b1d */ /* 0x000fec0000002000 */
[----:B------:R-:W-:-:S13]  /*15990*/  ISETP.GE.AND P0, PT, R19, R0, PT ;  /* 0x000000001300720c */ /* 0x000fda0003f06270 */
[----:B------:R-:W-:Y:S05]  /*159a0*/  @!P0 BRA `(.L_x_1183) ;  /* 0xffffffb400a08947 */ /* 0x000fea000383ffff */
.L_x_1101:
[----:B------:R-:W4:Y:S01]  /*159b0*/  S2R R3, SR_CgaCtaId ;  /* 0x0000000000037919 */ /* 0x000f220000008800 */
[----:B------:R-:W-:Y:S01]  /*159c0*/  UIADD3 UR4, UR50, 0x1, URZ ;  /* 0x0000000132047890 */ /* 0x000fe2000fffe03f */
[----:B0-----:R-:W-:-:S03]  /*159d0*/  MOV R0, 0x400 ;  /* 0x0000040000007802 */ /* 0x001fc60000000f00 */
[----:B------:R-:W-:-:S04]  /*159e0*/  ULEA.HI UR5, UR4, UR4, URZ, 0x1 ;  /* 0x0000000404057291 */ /* 0x000fc8000f8f083f */
[----:B------:R-:W-:-:S04]  /*159f0*/  ULOP3.LUT UR5, UR5, 0xfffffffe, URZ, 0xc0, !UPT ;  /* 0xfffffffe05057892 */ /* 0x000fc8000f8ec03f */
[----:B------:R-:W-:Y:S01]  /*15a00*/  UIADD3 UR5, UR4, -UR5, URZ ;  /* 0x8000000504057290 */ /* 0x000fe2000fffe03f */
[----:B----4-:R-:W-:-:S05]  /*15a10*/  LEA R0, R3, R0, 0x18 ;  /* 0x0000000003007211 */ /* 0x010fca00078ec0ff */
[----:B------:R-:W-:-:S05]  /*15a20*/  IMAD.U32 R3, RZ, RZ, UR5 ;  /* 0x00000005ff037e24 */ /* 0x000fca000f8e00ff */
[----:B------:R-:W-:-:S04]  /*15a30*/  SHF.L.U32 R3, R3, 0x1f, RZ ;  /* 0x0000001f03037819 */ /* 0x000fc800000006ff */
[----:B------:R-:W0:Y:S02]  /*15a40*/  SYNCS.PHASECHK.TRANS64.TRYWAIT P0, [R0+URZ+0x32420], R3 ;  /* 0x03242003000075a7 */ /* 0x000e24000800017f */
[----:B0-----:R-:W-:Y:S05]  /*15a50*/  @!P0 BRA `(.L_x_1184) ;  /* 0x0000001c002c8947 */ /* 0x001fea0003800000 */
.L_x_1279:
[----:B------:R-:W-:-:S03]  /*15a60*/  UMOV UR4, 0xffffffff ;  /* 0xffffffff00047882 */ /* 0x000fc60000000000 */
[----:B------:R-:W-:Y:S05]  /*15a70*/  BRA.DIV UR4, `(.L_x_1185) ;  /* 0x0000001e04387947 */ /* 0x000fea000b800000 */
[----:B---3--:R-:W3:Y:S02]  /*15a80*/  S2R R2, SR_TID.X ;  /* 0x0000000000027919 */ /* 0x008ee40000002100 */
[----:B---3--:R-:W-:-:S04]  /*15a90*/  SHF.R.U32.HI R2, RZ, 0x5, R2 ;  /* 0x00000005ff027819 */ /* 0x008fc80000011602 */
[----:B------:R-:W-:-:S05]  /*15aa0*/  LOP3.LUT R2, R2, 0x3, RZ, 0xc0, !PT ;  /* 0x0000000302027812 */ /* 0x000fca00078ec0ff */
[----:B------:R3:W4:Y:S02]  /*15ab0*/  SHFL.IDX PT, R14, R2, RZ, 0x1f ;  /* 0x00001fff020e7589 */ /* 0x00072400000e0000 */
.L_x_1282:
[----:B----4-:R-:W-:-:S13]  /*15ac0*/  ISETP.NE.AND P0, PT, R14, RZ, PT ;  /* 0x000000ff0e00720c */ /* 0x010fda0003f05270 */
[----:B------:R-:W-:Y:S05]  /*15ad0*/  @P0 BRA `(.L_x_958) ;  /* 0x00000000009c0947 */ /* 0x000fea0003800000 */
[----:B------:R-:W-:-:S03]  /*15ae0*/  UMOV UR4, 0xffffffff ;  /* 0xffffffff00047882 */ /* 0x000fc60000000000 */
[----:B------:R-:W-:Y:S05]  /*15af0*/  BRA.DIV UR4, `(.L_x_1186) ;  /* 0x0000001e044c7947 */ /* 0x000fea000b800000 */
[----:B------:R-:W-:-:S13]  /*15b00*/  ELECT P6, URZ, PT ;  /* 0x00000000003f782f */ /* 0x000fda00038c0000 */
.L_x_1285:
[----:B------:R-:W-:Y:S05]  /*15b10*/  @!P6 BRA `(.L_x_958) ;  /* 0x00000000008ce947 */ /* 0x000fea0003800000 */
[----:B---3--:R-:W3:Y:S02]  /*15b20*/  LDL R2, [R1+0x80] ;  /* 0x0000800001027983 */ /* 0x008ee40000100800 */
[----:B---3--:R-:W-:-:S13]  /*15b30*/  R2UR UR4, R2 ;  /* 0x00000000020472ca */ /* 0x008fda00000e0000 */
[----:B------:R-:W-:-:S06]  /*15b40*/  ULOP3.LUT UR4, UR4, 0x2, URZ, 0xfc, !UPT ;  /* 0x0000000204047892 */ /* 0x000fcc000f8efc3f */
[----:B------:R-:W-:-:S05]  /*15b50*/  IMAD.U32 R2, RZ, RZ, UR4 ;  /* 0x00000004ff027e24 */ /* 0x000fca000f8e00ff */
[----:B------:R-:W-:-:S13]  /*15b60*/  ISETP.NE.AND P2, PT, R2, 0x3, PT ;  /* 0x000000030200780c */ /* 0x000fda0003f45270 */
[----:B------:R-:W-:Y:S05]  /*15b70*/  @!P2 BRA `(.L_x_1187) ;  /* 0x000000000004a947 */ /* 0x000fea0003800000 */
[----:B------:R-:W-:Y:S01]  /*15b80*/  BPT.TRAP 0x1 ;  /* 0x000000040000795c */ /* 0x000fe20000300000 */
.L_x_1187:
[----:B0-----:R-:W3:Y:S04]  /*15b90*/  LDL R3, [R1] ;  /* 0x0000000001037983 */ /* 0x001ee80000100800 */
[----:B------:R-:W1:Y:S01]  /*15ba0*/  LDL.LU R7, [R1+0x8] ;  /* 0x0000080001077983 */ /* 0x000e620000300800 */
[----:B------:R-:W-:-:S05]  /*15bb0*/  VIADD R2, R0, 0x32440 ;  /* 0x0003244000027836 */ /* 0x000fca0000000000 */
[C---:B---3--:R-:W-:Y:S01]  /*15bc0*/  LEA R6, R3.reuse, R2, 0x3 ;  /* 0x0000000203067211 */ /* 0x048fe200078e18ff */
[----:B------:R-:W-:Y:S01]  /*15bd0*/  VIADD R3, R3, 0x1 ;  /* 0x0000000103037836 */ /* 0x000fe20000000000 */
[----:B-1----:R-:W-:-:S04]  /*15be0*/  SHF.L.U32 R5, R7, 0x1f, RZ ;  /* 0x0000001f07057819 */ /* 0x002fc800000006ff */
        /* <DEDUP_REMOVED lines=8> */
.L_x_1286:
[----:B------:R-:W1:Y:S02]  /*15c70*/  SYNCS.PHASECHK.TRANS64.TRYWAIT P0, [R7+URZ], R2 ;  /* 0x00000002070075a7 */ /* 0x000e64000800017f */
[----:B-1----:R-:W-:Y:S05]  /*15c80*/  @!P0 BRA `(.L_x_1189) ;  /* 0x0000001c001c8947 */ /* 0x002fea0003800000 */
.L_x_1287:
[----:B------:R-:W-:Y:S05]  /*15c90*/  @!P2 BRA `(.L_x_1190) ;  /* 0x000000000004a947 */ /* 0x000fea0003800000 */
[----:B------:R-:W-:Y:S01]  /*15ca0*/  BPT.TRAP 0x1 ;  /* 0x000000040000795c */ /* 0x000fe20000300000 */
.L_x_1190:
[----:B------:R-:W3:Y:S01]  /*15cb0*/  LDL.LU R4, [R1] ;  /* 0x0000000001047983 */ /* 0x000ee20000300800 */
[----:B------:R-:W-:-:S04]  /*15cc0*/  VIADD R0, R0, 0x32460 ;  /* 0x0003246000007836 */ /* 0x000fc80000000000 */
[----:B---3--:R-:W-:-:S04]  /*15cd0*/  IMAD R4, R4, 0x8, R0 ;  /* 0x0000000804047824 */ /* 0x008fc800078e0200 */
[----:B------:R-:W3:Y:S02]  /*15ce0*/  SYNCS.PHASECHK.TRANS64.TRYWAIT P0, [R4+URZ], R5 ;  /* 0x00000005040075a7 */ /* 0x000ee4000800017f */
[----:B---3--:R-:W-:Y:S05]  /*15cf0*/  @!P0 BRA `(.L_x_1191) ;  /* 0x0000001c00148947 */ /* 0x008fea0003800000 */
.L_x_1288:
[----:B------:R-:W-:-:S07]  /*15d00*/  LEA R3, R3, R0, 0x3 ;  /* 0x0000000003037211 */ /* 0x000fce00078e18ff */
.L_x_1192:
[----:B----4-:R4:W0:Y:S02]  /*15d10*/  SYNCS.PHASECHK.TRANS64.TRYWAIT P0, [R3+URZ], R2 ;  /* 0x00000002030075a7 */ /* 0x010824000800017f */
[----:B0-----:R-:W-:Y:S05]  /*15d20*/  @!P0 NANOSLEEP.SYNCS 0x989680 ;  /* 0x009896800000895d */ /* 0x001fea0003900000 */
[----:B------:R-:W0:Y:S02]  /*15d30*/  @!P0 SYNCS.PHASECHK.TRANS64 P0, [R3+URZ], R2 ;  /* 0x00000002030085a7 */ /* 0x000e24000800007f */
[----:B0-----:R-:W-:Y:S05]  /*15d40*/  @!P0 BRA `(.L_x_1192) ;  /* 0xfffffffc00f08947 */ /* 0x001fea000383ffff */
.L_x_958:
[----:B------:R-:W-:Y:S05]  /*15d50*/  BSYNC B7 ;  /* 0x0000000000077941 */ /* 0x000fea0003800000 */
.L_x_955:
[----:B------:R-:W-:Y:S05]  /*15d60*/  EXIT ;  /* 0x000000000000794d */ /* 0x000fea0003800000 */
.L_x_976:
[----:B0-----:R0:W1:Y:S02]  /*15d70*/  SYNCS.PHASECHK.TRANS64.TRYWAIT P6, [R95+URZ+0x32490], R110 ;  /* 0x0324906e5f0075a7 */ /* 0x00106400080c017f */
[----:B-1----:R-:W-:Y:S05]  /*15d80*/  @!P6 NANOSLEEP.SYNCS 0x989680 ;  /* 0x009896800000e95d */ /* 0x002fea0003900000 */
[----:B------:R-:W1:Y:S02]  /*15d90*/  @!P6 SYNCS.PHASECHK.TRANS64 P6, [R95+URZ+0x32490], R110 ;  /* 0x0324906e5f00e5a7 */ /* 0x000e6400080c007f */
[----:B-1----:R-:W-:Y:S05]  /*15da0*/  @!P6 BRA `(.L_x_976) ;  /* 0xfffffffc00f0e947 */ /* 0x002fea000383ffff */
[----:B------:R-:W-:Y:S05]  /*15db0*/  BRA `(.L_x_1193) ;  /* 0xfffffecc00847947 */ /* 0x000fea000383ffff */
.L_x_994:
[----:B0-----:R0:W1:Y:S02]  /*15dc0*/  SYNCS.PHASECHK.TRANS64.TRYWAIT P5, [R95+URZ+0x32490], R110 ;  /* 0x0324906e5f0075a7 */ /* 0x00106400080a017f */
[----:B-1----:R-:W-:Y:S05]  /*15dd0*/  @!P5 NANOSLEEP.SYNCS 0x989680 ;  /* 0x009896800000d95d */ /* 0x002fea0003900000 */
[----:B------:R-:W1:Y:S02]  /*15de0*/  @!P5 SYNCS.PHASECHK.TRANS64 P5, [R95+URZ+0x32490], R110 ;  /* 0x0324906e5f00d5a7 */ /* 0x000e6400080a007f */
[----:B-1----:R-:W-:Y:S05]  /*15df0*/  @!P5 BRA `(.L_x_994) ;  /* 0xfffffffc00f0d947 */ /* 0x002fea000383ffff */
[----:B------:R-:W-:Y:S05]  /*15e00*/  BRA `(.L_x_1194) ;  /* 0xfffffedc00e07947 */ /* 0x000fea000383ffff */
.L_x_1003:
[----:B0-----:R0:W1:Y:S02]  /*15e10*/  SYNCS.PHASECHK.TRANS64.TRYWAIT P4, [R95+URZ+0x32490], R110 ;  /* 0x0324906e5f0075a7 */ /* 0x001064000808017f */
[----:B-1----:R-:W-:Y:S05]  /*15e20*/  @!P4 NANOSLEEP.SYNCS 0x989680 ;  /* 0x009896800000c95d */ /* 0x002fea0003900000 */
[----:B------:R-:W1:Y:S02]  /*15e30*/  @!P4 SYNCS.PHASECHK.TRANS64 P4, [R95+URZ+0x32490], R110 ;  /* 0x0324906e5f00c5a7 */ /* 0x000e64000808007f */
[----:B-1----:R-:W-:Y:S05]  /*15e40*/  @!P4 BRA `(.L_x_1003) ;  /* 0xfffffffc00f0c947 */ /* 0x002fea000383ffff */
[----:B------:R-:W-:Y:S05]  /*15e50*/  BRA `(.L_x_1195) ;  /* 0xfffffeec00dc7947 */ /* 0x000fea000383ffff */
.L_x_1009:
[----:B-1----:R1:W2:Y:S02]  /*15e60*/  SYNCS.PHASECHK.TRANS64.TRYWAIT P3, [R95+URZ+0x324b0], R110 ;  /* 0x0324b06e5f0075a7 */ /* 0x0022a4000806017f */
[----:B--2---:R-:W-:Y:S05]  /*15e70*/  @!P3 NANOSLEEP.SYNCS 0x989680 ;  /* 0x009896800000b95d */ /* 0x004fea0003900000 */
[----:B------:R-:W2:Y:S02]  /*15e80*/  @!P3 SYNCS.PHASECHK.TRANS64 P3, [R95+URZ+0x324b0], R110 ;  /* 0x0324b06e5f00b5a7 */ /* 0x000ea4000806007f */
[----:B--2---:R-:W-:Y:S05]  /*15e90*/  @!P3 BRA `(.L_x_1009) ;  /* 0xfffffffc00f0b947 */ /* 0x004fea000383ffff */
[----:B------:R-:W-:Y:S05]  /*15ea0*/  BRA `(.L_x_1196) ;  /* 0xfffffef000687947 */ /* 0x000fea000383ffff */
.L_x_1017:
        /* <DEDUP_REMOVED lines=8> */
.L_x_1198:
[----:B------:R-:W-:Y:S05]  /*15f30*/  BSYNC B0 ;  /* 0x0000000000007941 */ /* 0x000fea0003800000 */
.L_x_1197:
[----:B------:R-:W-:Y:S05]  /*15f40*/  BRA `(.L_x_1199) ;  /* 0xfffffefc001c7947 */ /* 0x000fea000383ffff */
.L_x_1031:
        /* <DEDUP_REMOVED lines=8> */
.L_x_1201:
[----:B------:R-:W-:Y:S05]  /*15fd0*/  BSYNC B1 ;  /* 0x0000000000017941 */ /* 0x000fea0003800000 */
.L_x_1200:
[----:B------:R-:W-:Y:S05]  /*15fe0*/  BRA `(.L_x_1202) ;  /* 0xffffff04000c7947 */ /* 0x000fea000383ffff */
.L_x_1032:
        /* <DEDUP_REMOVED lines=8> */
.L_x_1204:
[----:B------:R-:W-:Y:S05]  /*16070*/  BSYNC B1 ;  /* 0x0000000000017941 */ /* 0x000fea0003800000 */
.L_x_1203:
[----:B------:R-:W-:Y:S05]  /*16080*/  BRA `(.L_x_1205) ;  /* 0xffffff0000ec7947 */ /* 0x000fea000383ffff */
.L_x_1033:
        /* <DEDUP_REMOVED lines=8> */
.L_x_1207:
[----:B------:R-:W-:Y:S05]  /*16110*/  BSYNC B1 ;  /* 0x0000000000017941 */ /* 0x000fea0003800000 */
.L_x_1206:
[----:B------:R-:W-:Y:S05]  /*16120*/  BRA `(.L_x_1208) ;  /* 0xffffff0000cc7947 */ /* 0x000fea000383ffff */
.L_x_1034:
        /* <DEDUP_REMOVED lines=8> */
.L_x_1210:
[----:B------:R-:W-:Y:S05]  /*161b0*/  BSYNC B1 ;  /* 0x0000000000017941 */ /* 0x000fea0003800000 */
.L_x_1209:
[----:B------:R-:W-:Y:S05]  /*161c0*/  BRA `(.L_x_1211) ;  /* 0xffffff0000ac7947 */ /* 0x000fea000383ffff */
.L_x_1036:
[----:B-1----:R1:W2:Y:S02]  /*161d0*/  SYNCS.PHASECHK.TRANS64.TRYWAIT P1, [R18+URZ+0x32400], R25 ;  /* 0x03240019120075a7 */ /* 0x0022a4000802017f */
[----:B--2---:R-:W-:Y:S05]  /*161e0*/  @!P1 NANOSLEEP.SYNCS 0x989680 ;  /* 0x009896800000995d */ /* 0x004fea0003900000 */
[----:B------:R-:W2:Y:S02]  /*161f0*/  @!P1 SYNCS.PHASECHK.TRANS64 P1, [R18+URZ+0x32400], R25 ;  /* 0x03240019120095a7 */ /* 0x000ea4000802007f */
[----:B--2---:R-:W-:Y:S05]  /*16200*/  @!P1 BRA `(.L_x_1036) ;  /* 0xfffffffc00f09947 */ /* 0x004fea000383ffff */
[----:B------:R-:W-:Y:S05]  /*16210*/  BRA `(.L_x_1212) ;  /* 0xffffff0400187947 */ /* 0x000fea000383ffff */
.L_x_1044:
        /* <DEDUP_REMOVED lines=8> */
.L_x_1214:
[----:B------:R-:W-:Y:S05]  /*162a0*/  BSYNC B1 ;  /* 0x0000000000017941 */ /* 0x000fea0003800000 */
.L_x_1213:
[----:B------:R-:W-:Y:S05]  /*162b0*/  BRA `(.L_x_1215) ;  /* 0xffffff0c00e87947 */ /* 0x000fea000383ffff */
.L_x_1045:
        /* <DEDUP_REMOVED lines=8> */
.L_x_1217:
[----:B------:R-:W-:Y:S05]  /*16340*/  BSYNC B1 ;  /* 0x0000000000017941 */ /* 0x000fea0003800000 */
.L_x_1216:
[----:B------:R-:W-:Y:S05]  /*16350*/  BRA `(.L_x_1218) ;  /* 0xffffff0c00cc7947 */ /* 0x000fea000383ffff */
.L_x_1046:
        /* <DEDUP_REMOVED lines=8> */
.L_x_1220:
[----:B------:R-:W-:Y:S05]  /*163e0*/  BSYNC B1 ;  /* 0x0000000000017941 */ /* 0x000fea0003800000 */
.L_x_1219:
[----:B------:R-:W-:Y:S05]  /*163f0*/  BRA `(.L_x_1221) ;  /* 0xffffff0c00b07947 */ /* 0x000fea000383ffff */
.L_x_1047:
        /* <DEDUP_REMOVED lines=8> */
.L_x_1223:
[----:B------:R-:W-:Y:S05]  /*16480*/  BSYNC B1 ;  /* 0x0000000000017941 */ /* 0x000fea0003800000 */
.L_x_1222:
[----:B------:R-:W-:Y:S05]  /*16490*/  BRA `(.L_x_1224) ;  /* 0xffffff0c00947947 */ /* 0x000fea000383ffff */
.L_x_1049:
[----:B-1----:R1:W2:Y:S02]  /*164a0*/  SYNCS.PHASECHK.TRANS64.TRYWAIT P1, [R18+URZ+0x32400], R9 ;  /* 0x03240009120075a7 */ /* 0x0022a4000802017f */
[----:B--2---:R-:W-:Y:S05]  /*164b0*/  @!P1 NANOSLEEP.SYNCS 0x989680 ;  /* 0x009896800000995d */ /* 0x004fea0003900000 */
[----:B------:R-:W2:Y:S02]  /*164c0*/  @!P1 SYNCS.PHASECHK.TRANS64 P1, [R18+URZ+0x32400], R9 ;  /* 0x03240009120095a7 */ /* 0x000ea4000802007f */
[----:B--2---:R-:W-:Y:S05]  /*164d0*/  @!P1 BRA `(.L_x_1049) ;  /* 0xfffffffc00f09947 */ /* 0x004fea000383ffff */
[----:B------:R-:W-:Y:S05]  /*164e0*/  BRA `(.L_x_1225) ;  /* 0xffffff0c00f87947 */ /* 0x000fea000383ffff */
.L_x_1055:
[----:B--2---:R2:W3:Y:S02]  /*164f0*/  SYNCS.PHASECHK.TRANS64.TRYWAIT P1, [R3+URZ+0x32430], R6 ;  /* 0x03243006030075a7 */ /* 0x0044e4000802017f */
[----:B---3--:R-:W-:Y:S05]  /*16500*/  @!P1 NANOSLEEP.SYNCS 0x989680 ;  /* 0x009896800000995d */ /* 0x008fea0003900000 */
[----:B------:R-:W3:Y:S02]  /*16510*/  @!P1 SYNCS.PHASECHK.TRANS64 P1, [R3+URZ+0x32430], R6 ;  /* 0x03243006030095a7 */ /* 0x000ee4000802007f */
[----:B---3--:R-:W-:Y:S05]  /*16520*/  @!P1 BRA `(.L_x_1055) ;  /* 0xfffffffc00f09947 */ /* 0x008fea000383ffff */
[----:B------:R-:W-:Y:S05]  /*16530*/  BRA `(.L_x_1054) ;  /* 0xffffff1c000c7947 */ /* 0x000fea000383ffff */
.L_x_1057:
[----:B---3--:R3:W4:Y:S02]  /*16540*/  SYNCS.PHASECHK.TRANS64.TRYWAIT P1, [R18+URZ+0x32410], R5 ;  /* 0x03241005120075a7 */ /* 0x008724000802017f */
[----:B----4-:R-:W-:Y:S05]  /*16550*/  @!P1 NANOSLEEP.SYNCS 0x989680 ;  /* 0x009896800000995d */ /* 0x010fea0003900000 */
[----:B------:R-:W4:Y:S02]  /*16560*/  @!P1 SYNCS.PHASECHK.TRANS64 P1, [R18+URZ+0x32410], R5 ;  /* 0x03241005120095a7 */ /* 0x000f24000802007f */
[----:B----4-:R-:W-:Y:S05]  /*16570*/  @!P1 BRA `(.L_x_1057) ;  /* 0xfffffffc00f09947 */ /* 0x010fea000383ffff */
[----:B------:R-:W-:Y:S05]  /*16580*/  BRA `(.L_x_1226) ;  /* 0xffffff1c00f47947 */ /* 0x000fea000383ffff */
.L_x_1062:
[----:B------:R0:W0:Y:S02]  /*16590*/  SYNCS.PHASECHK.TRANS64.TRYWAIT P2, [R3+URZ+0x32450], R6 ;  /* 0x03245006030075a7 */ /* 0x000024000804017f */
[----:B0-----:R-:W-:Y:S05]  /*165a0*/  @!P2 NANOSLEEP.SYNCS 0x989680 ;  /* 0x009896800000a95d */ /* 0x001fea0003900000 */
[----:B------:R-:W0:Y:S02]  /*165b0*/  @!P2 SYNCS.PHASECHK.TRANS64 P2, [R3+URZ+0x32450], R6 ;  /* 0x032450060300a5a7 */ /* 0x000e24000804007f */
[----:B0-----:R-:W-:Y:S05]  /*165c0*/  @!P2 BRA `(.L_x_1062) ;  /* 0xfffffffc00f0a947 */ /* 0x001fea000383ffff */
[----:B------:R-:W-:Y:S05]  /*165d0*/  BRA `(.L_x_1061) ;  /* 0xffffff2000147947 */ /* 0x000fea000383ffff */
.L_x_1067:
[----:B-1----:R1:W2:Y:S02]  /*165e0*/  SYNCS.PHASECHK.TRANS64.TRYWAIT P3, [R6+URZ+0x32430], R0 ;  /* 0x03243000060075a7 */ /* 0x0022a4000806017f */
[----:B--2---:R-:W-:Y:S05]  /*165f0*/  @!P3 NANOSLEEP.SYNCS 0x989680 ;  /* 0x009896800000b95d */ /* 0x004fea0003900000 */
[----:B------:R-:W2:Y:S02]  /*16600*/  @!P3 SYNCS.PHASECHK.TRANS64 P3, [R6+URZ+0x32430], R0 ;  /* 0x032430000600b5a7 */ /* 0x000ea4000806007f */
[----:B--2---:R-:W-:Y:S05]  /*16610*/  @!P3 BRA `(.L_x_1067) ;  /* 0xfffffffc00f0b947 */ /* 0x004fea000383ffff */
[----:B------:R-:W-:Y:S05]  /*16620*/  BRA `(.L_x_1066) ;  /* 0xffffff4400207947 */ /* 0x000fea000383ffff */
.L_x_1072:
[----:B---3--:R3:W4:Y:S02]  /*16630*/  SYNCS.PHASECHK.TRANS64.TRYWAIT P3, [R6+URZ+0x32450], R0 ;  /* 0x03245000060075a7 */ /* 0x008724000806017f */
[----:B----4-:R-:W-:Y:S05]  /*16640*/  @!P3 NANOSLEEP.SYNCS 0x989680 ;  /* 0x009896800000b95d */ /* 0x010fea0003900000 */
[----:B------:R-:W4:Y:S02]  /*16650*/  @!P3 SYNCS.PHASECHK.TRANS64 P3, [R6+URZ+0x32450], R0 ;  /* 0x032450000600b5a7 */ /* 0x000f24000806007f */
[----:B----4-:R-:W-:Y:S05]  /*16660*/  @!P3 BRA `(.L_x_1072) ;  /* 0xfffffffc00f0b947 */ /* 0x010fea000383ffff */
[----:B------:R-:W-:Y:S05]  /*16670*/  BRA `(.L_x_1071) ;  /* 0xffffff4400cc7947 */ /* 0x000fea000383ffff */
.L_x_1105:
        /* <DEDUP_REMOVED lines=11> */
.L_x_1228:
[----:B------:R-:W-:Y:S05]  /*16730*/  BSYNC B1 ;  /* 0x0000000000017941 */ /* 0x000fea0003800000 */
.L_x_1227:
[----:B------:R-:W-:Y:S05]  /*16740*/  BRA `(.L_x_1229) ;  /* 0xffffffac00c47947 */ /* 0x000fea000383ffff */
.L_x_1106:
[----:B------:R-:W-:Y:S01]  /*16750*/  BSSY B1, `(.L_x_1230) ;  /* 0x0000006000017945 */ /* 0x000fe20003800000 */
[----:B------:R-:W-:-:S07]  /*16760*/  IMAD.MOV.U32 R15, RZ, RZ, -0x1 ;  /* 0xffffffffff0f7424 */ /* 0x000fce00078e00ff */
[----:B-----5:R-:W-:Y:S05]  /*16770*/  WARPSYNC.COLLECTIVE R15, `(.L_x_1231) ;  /* 0x000000000f0c7348 */ /* 0x020fea0003c00000 */
[----:B------:R-:W-:Y:S02]  /*16780*/  ELECT P6, UR62, PT ;  /* 0x00000000003e782f */ /* 0x000fe400038c0000 */
[----:B------:R-:W-:Y:S01]  /*16790*/  MOV R14, UR62 ;  /* 0x0000003e000e7c02 */ /* 0x000fe20008000f00 */
[----:B-----5:R-:W-:Y:S10]  /*167a0*/  ENDCOLLECTIVE ;  /* 0x000000000000791b */ /* 0x020ff40003800000 */
.L_x_1231:
[----:B------:R-:W-:Y:S05]  /*167b0*/  BSYNC B1 ;  /* 0x0000000000017941 */ /* 0x000fea0003800000 */
.L_x_1230:
[----:B------:R-:W-:Y:S05]  /*167c0*/  BRA `(.L_x_1232) ;  /* 0xffffffac00b07947 */ /* 0x000fea000383ffff */
.L_x_1107:
[----:B0-----:R0:W1:Y:S02]  /*167d0*/  SYNCS.PHASECHK.TRANS64.TRYWAIT P0, [R5+URZ+0x32420], R7 ;  /* 0x03242007050075a7 */ /* 0x001064000800017f */
[----:B-1----:R-:W-:Y:S05]  /*167e0*/  @!P0 NANOSLEEP.SYNCS 0x989680 ;  /* 0x009896800000895d */ /* 0x002fea0003900000 */
[----:B------:R-:W1:Y:S02]  /*167f0*/  @!P0 SYNCS.PHASECHK.TRANS64 P0, [R5+URZ+0x32420], R7 ;  /* 0x03242007050085a7 */ /* 0x000e64000800007f */
[----:B-1----:R-:W-:Y:S05]  /*16800*/  @!P0 BRA `(.L_x_1107) ;  /* 0xfffffffc00f08947 */ /* 0x002fea000383ffff */
[----:B------:R-:W-:Y:S05]  /*16810*/  BRA `(.L_x_1233) ;  /* 0xffffffac00c87947 */ /* 0x000fea000383ffff */
.L_x_1110:
[----:B0-----:R0:W1:Y:S02]  /*16820*/  SYNCS.PHASECHK.TRANS64.TRYWAIT P0, [R7+URZ+0x324a0], R9 ;  /* 0x0324a009070075a7 */ /* 0x001064000800017f */
[----:B-1----:R-:W-:Y:S05]  /*16830*/  @!P0 NANOSLEEP.SYNCS 0x989680 ;  /* 0x009896800000895d */ /* 0x002fea0003900000 */
[----:B------:R-:W1:Y:S02]  /*16840*/  @!P0 SYNCS.PHASECHK.TRANS64 P0, [R7+URZ+0x324a0], R9 ;  /* 0x0324a009070085a7 */ /* 0x000e64000800007f */
[----:B-1----:R-:W-:Y:S05]  /*16850*/  @!P0 BRA `(.L_x_1110) ;  /* 0xfffffffc00f08947 */ /* 0x002fea000383ffff */
[----:B------:R-:W-:Y:S05]  /*16860*/  BRA `(.L_x_1234) ;  /* 0xffffffac00d47947 */ /* 0x000fea000383ffff */
.L_x_1112:
[----:B-1----:R1:W2:Y:S02]  /*16870*/  SYNCS.PHASECHK.TRANS64.TRYWAIT P0, [R7+URZ+0x324c0], R9 ;  /* 0x0324c009070075a7 */ /* 0x0022a4000800017f */
[----:B--2---:R-:W-:Y:S05]  /*16880*/  @!P0 NANOSLEEP.SYNCS 0x989680 ;  /* 0x009896800000895d */ /* 0x004fea0003900000 */
[----:B------:R-:W2:Y:S02]  /*16890*/  @!P0 SYNCS.PHASECHK.TRANS64 P0, [R7+URZ+0x324c0], R9 ;  /* 0x0324c009070085a7 */ /* 0x000ea4000800007f */
[----:B--2---:R-:W-:Y:S05]  /*168a0*/  @!P0 BRA `(.L_x_1112) ;  /* 0xfffffffc00f08947 */ /* 0x004fea000383ffff */
[----:B------:R-:W-:Y:S05]  /*168b0*/  BRA `(.L_x_1235) ;  /* 0xffffffb000387947 */ /* 0x000fea000383ffff */
.L_x_1116:
[----:B0-----:R0:W1:Y:S02]  /*168c0*/  SYNCS.PHASECHK.TRANS64.TRYWAIT P0, [R7+URZ+0x324a0], R8 ;  /* 0x0324a008070075a7 */ /* 0x001064000800017f */
[----:B-1----:R-:W-:Y:S05]  /*168d0*/  @!P0 NANOSLEEP.SYNCS 0x989680 ;  /* 0x009896800000895d */ /* 0x002fea0003900000 */
[----:B------:R-:W1:Y:S02]  /*168e0*/  @!P0 SYNCS.PHASECHK.TRANS64 P0, [R7+URZ+0x324a0], R8 ;  /* 0x0324a008070085a7 */ /* 0x000e64000800007f */
[----:B-1----:R-:W-:Y:S05]  /*168f0*/  @!P0 BRA `(.L_x_1116) ;  /* 0xfffffffc00f08947 */ /* 0x002fea000383ffff */
[----:B------:R-:W-:Y:S05]  /*16900*/  BRA `(.L_x_1236) ;  /* 0xffffffb400287947 */ /* 0x000fea000383ffff */
.L_x_1118:
[----:B-1----:R1:W2:Y:S02]  /*16910*/  SYNCS.PHASECHK.TRANS64.TRYWAIT P1, [R7+URZ+0x324c0], R8 ;  /* 0x0324c008070075a7 */ /* 0x0022a4000802017f */
[----:B--2---:R-:W-:Y:S05]  /*16920*/  @!P1 NANOSLEEP.SYNCS 0x989680 ;  /* 0x009896800000995d */ /* 0x004fea0003900000 */
[----:B------:R-:W2:Y:S02]  /*16930*/  @!P1 SYNCS.PHASECHK.TRANS64 P1, [R7+URZ+0x324c0], R8 ;  /* 0x0324c008070095a7 */ /* 0x000ea4000802007f */
[----:B--2---:R-:W-:Y:S05]  /*16940*/  @!P1 BRA `(.L_x_1118) ;  /* 0xfffffffc00f09947 */ /* 0x004fea000383ffff */
[----:B------:R-:W-:Y:S05]  /*16950*/  BRA `(.L_x_1237) ;  /* 0xffffffb400847947 */ /* 0x000fea000383ffff */
.L_x_1128:
        /* <DEDUP_REMOVED lines=8> */
[----:B------:R-:W-:Y:S05]  /*169e0*/  WARPSYNC.COLLECTIVE R15, `(.L_x_1239) ;  /* 0x000000000f087348 */ /* 0x000fea0003c00000 */
[----:B------:R0:W1:Y:S02]  /*169f0*/  SHFL.IDX P6, R14, R13, R12, R11 ;  /* 0x0000000c0d0e7389 */ /* 0x00006400000c000b */
[----:B01----:R-:W-:Y:S01]  /*16a00*/  ENDCOLLECTIVE ;  /* 0x000000000000791b */ /* 0x003fe20003800000 */
.L_x_1239:
[----:B------:R-:W-:Y:S05]  /*16a10*/  BSYNC B0 ;  /* 0x0000000000007941 */ /* 0x000fea0003800000 */
.L_x_1238:
[----:B------:R-:W-:Y:S05]  /*16a20*/  BRA `(.L_x_1240) ;  /* 0xffffffc000307947 */ /* 0x000fea000383ffff */
.L_x_1129:
[----:B------:R-:W-:Y:S01]  /*16a30*/  BSSY B0, `(.L_x_1241) ;  /* 0x0000006000007945 */ /* 0x000fe20003800000 */
[----:B------:R-:W-:-:S07]  /*16a40*/  IMAD.MOV.U32 R15, RZ, RZ, -0x1 ;  /* 0xffffffffff0f7424 */ /* 0x000fce00078e00ff */
[----:B------:R-:W-:Y:S05]  /*16a50*/  WARPSYNC.COLLECTIVE R15, `(.L_x_1242) ;  /* 0x000000000f0c7348 */ /* 0x000fea0003c00000 */
[----:B------:R-:W-:Y:S02]  /*16a60*/  ELECT P6, UR62, PT ;  /* 0x00000000003e782f */ /* 0x000fe400038c0000 */
[----:B------:R-:W-:Y:S01]  /*16a70*/  MOV R14, UR62 ;  /* 0x0000003e000e7c02 */ /* 0x000fe20008000f00 */
[----:B------:R-:W-:Y:S10]  /*16a80*/  ENDCOLLECTIVE ;  /* 0x000000000000791b */ /* 0x000ff40003800000 */
.L_x_1242:
[----:B------:R-:W-:Y:S05]  /*16a90*/  BSYNC B0 ;  /* 0x0000000000007941 */ /* 0x000fea0003800000 */
.L_x_1241:
[----:B------:R-:W-:Y:S05]  /*16aa0*/  BRA `(.L_x_1243) ;  /* 0xffffffc000287947 */ /* 0x000fea000383ffff */
.L_x_1132:
[----:B0-----:R0:W1:Y:S02]  /*16ab0*/  SYNCS.PHASECHK.TRANS64.TRYWAIT P0, [R5+URZ+0x32440], R7 ;  /* 0x03244007050075a7 */ /* 0x001064000800017f */
[----:B-1----:R-:W-:Y:S05]  /*16ac0*/  @!P0 NANOSLEEP.SYNCS 0x989680 ;  /* 0x009896800000895d */ /* 0x002fea0003900000 */
[----:B------:R-:W1:Y:S02]  /*16ad0*/  @!P0 SYNCS.PHASECHK.TRANS64 P0, [R5+URZ+0x32440], R7 ;  /* 0x03244007050085a7 */ /* 0x000e64000800007f */
[----:B-1----:R-:W-:Y:S05]  /*16ae0*/  @!P0 BRA `(.L_x_1132) ;  /* 0xfffffffc00f08947 */ /* 0x002fea000383ffff */
[----:B------:R-:W-:Y:S05]  /*16af0*/  BRA `(.L_x_1244) ;  /* 0xffffffc000987947 */ /* 0x000fea000383ffff */
.L_x_1136:
        /* <DEDUP_REMOVED lines=8> */
.L_x_1139:
[----:B0-----:R0:W1:Y:S02]  /*16b80*/  SYNCS.PHASECHK.TRANS64.TRYWAIT P0, [R2+URZ+0x32460], R5 ;  /* 0x03246005020075a7 */ /* 0x001064000800017f */
[----:B-1----:R-:W-:Y:S05]  /*16b90*/  @!P0 NANOSLEEP.SYNCS 0x989680 ;  /* 0x009896800000895d */ /* 0x002fea0003900000 */
[----:B------:R-:W1:Y:S02]  /*16ba0*/  @!P0 SYNCS.PHASECHK.TRANS64 P0, [R2+URZ+0x32460], R5 ;  /* 0x03246005020085a7 */ /* 0x000e64000800007f */
[----:B-1----:R-:W-:Y:S05]  /*16bb0*/  @!P0 BRA `(.L_x_1139) ;  /* 0xfffffffc00f08947 */ /* 0x002fea000383ffff */
[----:B------:R-:W-:Y:S05]  /*16bc0*/  BRA `(.L_x_1246) ;  /* 0xffffffc800207947 */ /* 0x000fea000383ffff */
.L_x_1148:
[----:B--2---:R2:W3:Y:S02]  /*16bd0*/  SYNCS.PHASECHK.TRANS64.TRYWAIT P0, [R2+URZ+0x32440], R7 ;  /* 0x03244007020075a7 */ /* 0x0044e4000800017f */
[----:B---3--:R-:W-:Y:S05]  /*16be0*/  @!P0 NANOSLEEP.SYNCS 0x989680 ;  /* 0x009896800000895d */ /* 0x008fea0003900000 */
[----:B------:R-:W3:Y:S02]  /*16bf0*/  @!P0 SYNCS.PHASECHK.TRANS64 P0, [R2+URZ+0x32440], R7 ;  /* 0x03244007020085a7 */ /* 0x000ee4000800007f */
[----:B---3--:R-:W-:Y:S05]  /*16c00*/  @!P0 BRA `(.L_x_1148) ;  /* 0xfffffffc00f08947 */ /* 0x008fea000383ffff */
[----:B------:R-:W-:Y:S05]  /*16c10*/  BRA `(.L_x_1247) ;  /* 0xffffffcc00a87947 */ /* 0x000fea000383ffff */
.L_x_1150:
[----:B0-----:R0:W3:Y:S02]  /*16c20*/  SYNCS.PHASECHK.TRANS64.TRYWAIT P0, [R2+URZ+0x32460], R7 ;  /* 0x03246007020075a7 */ /* 0x0010e4000800017f */
[----:B---3--:R-:W-:Y:S05]  /*16c30*/  @!P0 NANOSLEEP.SYNCS 0x989680 ;  /* 0x009896800000895d */ /* 0x008fea0003900000 */
[----:B------:R-:W3:Y:S02]  /*16c40*/  @!P0 SYNCS.PHASECHK.TRANS64 P0, [R2+URZ+0x32460], R7 ;  /* 0x03246007020085a7 */ /* 0x000ee4000800007f */
[----:B---3--:R-:W-:Y:S05]  /*16c50*/  @!P0 BRA `(.L_x_1150) ;  /* 0xfffffffc00f08947 */ /* 0x008fea000383ffff */
[----:B------:R-:W-:Y:S05]  /*16c60*/  BRA `(.L_x_1248) ;  /* 0xffffffd000187947 */ /* 0x000fea000383ffff */
.L_x_1155:
[----:B--2---:R2:W3:Y:S02]  /*16c70*/  SYNCS.PHASECHK.TRANS64.TRYWAIT P0, [R3+URZ+0x32440], R7 ;  /* 0x03244007030075a7 */ /* 0x0044e4000800017f */
[----:B---3--:R-:W-:Y:S05]  /*16c80*/  @!P0 NANOSLEEP.SYNCS 0x989680 ;  /* 0x009896800000895d */ /* 0x008fea0003900000 */
[----:B------:R-:W3:Y:S02]  /*16c90*/  @!P0 SYNCS.PHASECHK.TRANS64 P0, [R3+URZ+0x32440], R7 ;  /* 0x03244007030085a7 */ /* 0x000ee4000800007f */
[----:B---3--:R-:W-:Y:S05]  /*16ca0*/  @!P0 BRA `(.L_x_1155) ;  /* 0xfffffffc00f08947 */ /* 0x008fea000383ffff */
[----:B------:R-:W-:Y:S05]  /*16cb0*/  BRA `(.L_x_1249) ;  /* 0xffffffd4005c7947 */ /* 0x000fea000383ffff */
.L_x_1157:
[----:B0-----:R0:W3:Y:S02]  /*16cc0*/  SYNCS.PHASECHK.TRANS64.TRYWAIT P1, [R3+URZ+0x32460], R7 ;  /* 0x03246007030075a7 */ /* 0x0010e4000802017f */
[----:B---3--:R-:W-:Y:S05]  /*16cd0*/  @!P1 NANOSLEEP.SYNCS 0x989680 ;  /* 0x009896800000995d */ /* 0x008fea0003900000 */
[----:B------:R-:W3:Y:S02]  /*16ce0*/  @!P1 SYNCS.PHASECHK.TRANS64 P1, [R3+URZ+0x32460], R7 ;  /* 0x03246007030095a7 */ /* 0x000ee4000802007f */
[----:B---3--:R-:W-:Y:S05]  /*16cf0*/  @!P1 BRA `(.L_x_1157) ;  /* 0xfffffffc00f09947 */ /* 0x008fea000383ffff */
[----:B------:R-:W-:Y:S05]  /*16d00*/  BRA `(.L_x_1250) ;  /* 0xffffffd400c87947 */ /* 0x000fea000383ffff */
.L_x_1162:
[----:B---3--:R3:W4:Y:S02]  /*16d10*/  SYNCS.PHASECHK.TRANS64.TRYWAIT P0, [R3+URZ+0x32440], R7 ;  /* 0x03244007030075a7 */ /* 0x008724000800017f */
[----:B----4-:R-:W-:Y:S05]  /*16d20*/  @!P0 NANOSLEEP.SYNCS 0x989680 ;  /* 0x009896800000895d */ /* 0x010fea0003900000 */
[----:B------:R-:W4:Y:S02]  /*16d30*/  @!P0 SYNCS.PHASECHK.TRANS64 P0, [R3+URZ+0x32440], R7 ;  /* 0x03244007030085a7 */ /* 0x000f24000800007f */
[----:B----4-:R-:W-:Y:S05]  /*16d40*/  @!P0 BRA `(.L_x_1162) ;  /* 0xfffffffc00f08947 */ /* 0x010fea000383ffff */
[----:B------:R-:W-:Y:S05]  /*16d50*/  BRA `(.L_x_1251) ;  /* 0xffffffd800ec7947 */ /* 0x000fea000383ffff */
.L_x_1164:
[----:B0-----:R0:W2:Y:S02]  /*16d60*/  SYNCS.PHASECHK.TRANS64.TRYWAIT P1, [R3+URZ+0x32460], R7 ;  /* 0x03246007030075a7 */ /* 0x0010a4000802017f */
[----:B--2---:R-:W-:Y:S05]  /*16d70*/  @!P1 NANOSLEEP.SYNCS 0x989680 ;  /* 0x009896800000995d */ /* 0x004fea0003900000 */
[----:B------:R-:W2:Y:S02]  /*16d80*/  @!P1 SYNCS.PHASECHK.TRANS64 P1, [R3+URZ+0x32460], R7 ;  /* 0x03246007030095a7 */ /* 0x000ea4000802007f */
[----:B--2---:R-:W-:Y:S05]  /*16d90*/  @!P1 BRA `(.L_x_1164) ;  /* 0xfffffffc00f09947 */ /* 0x004fea000383ffff */
[----:B------:R-:W-:Y:S05]  /*16da0*/  BRA `(.L_x_1252) ;  /* 0xffffffdc005c7947 */ /* 0x000fea000383ffff */
.L_x_1169:
[----:B------:R-:W-:Y:S01]  /*16db0*/  BSSY B0, `(.L_x_1253) ;  /* 0x0000008000007945 */ /* 0x000fe20003800000 */
[----:B0-----:R-:W-:Y:S01]  /*16dc0*/  IMAD.MOV.U32 R13, RZ, RZ, R16 ;  /* 0x000000ffff0d7224 */ /* 0x001fe200078e0010 */
[----:B------:R-:W-:Y:S01]  /*16dd0*/  MOV R15, 0xffffffff ;  /* 0xffffffff000f7802 */ /* 0x000fe20000000f00 */
[----:B------:R-:W-:Y:S02]  /*16de0*/  IMAD.MOV.U32 R12, RZ, RZ, RZ ;  /* 0x000000ffff0c7224 */ /* 0x000fe400078e00ff */
[----:B--2---:R-:W-:-:S07]  /*16df0*/  IMAD.MOV.U32 R11, RZ, RZ, 0x1f ;  /* 0x0000001fff0b7424 */ /* 0x004fce00078e00ff */
[----:B-1-3-5:R-:W-:Y:S05]  /*16e00*/  WARPSYNC.COLLECTIVE R15, `(.L_x_1254) ;  /* 0x000000000f087348 */ /* 0x02afea0003c00000 */
[----:B------:R0:W2:Y:S02]  /*16e10*/  SHFL.IDX P6, R14, R13, R12, R11 ;  /* 0x0000000c0d0e7389 */ /* 0x0000a400000c000b */
[----:B0123-5:R-:W-:Y:S01]  /*16e20*/  ENDCOLLECTIVE ;  /* 0x000000000000791b */ /* 0x02ffe20003800000 */
.L_x_1254:
[----:B------:R-:W-:Y:S05]  /*16e30*/  BSYNC B0 ;  /* 0x0000000000007941 */ /* 0x000fea0003800000 */
.L_x_1253:
        /* <DEDUP_REMOVED lines=8> */
.L_x_1255:
[----:B------:R-:W-:Y:S01]  /*16ec0*/  IMAD.MOV.U32 R5, RZ, RZ, R14 ;  /* 0x000000ffff057224 */ /* 0x000fe200078e000e */
[----:B------:R-:W-:Y:S06]  /*16ed0*/  BRA `(.L_x_1256) ;  /* 0xffffffe000507947 */ /* 0x000fec000383ffff */
.L_x_1172:
        /* <DEDUP_REMOVED lines=8> */
.L_x_1258:
[----:B------:R-:W-:Y:S05]  /*16f60*/  BSYNC B0 ;  /* 0x0000000000007941 */ /* 0x000fea0003800000 */
.L_x_1257:
        /* <DEDUP_REMOVED lines=10> */
.L_x_1259:
        /* <DEDUP_REMOVED lines=8> */
.L_x_1260:
        /* <DEDUP_REMOVED lines=8> */
.L_x_1261:
        /* <DEDUP_REMOVED lines=8> */
.L_x_1262:
        /* <DEDUP_REMOVED lines=8> */
.L_x_1263:
[----:B------:R-:W-:Y:S05]  /*17210*/  BRA `(.L_x_1264) ;  /* 0xffffffe000147947 */ /* 0x000fea000383ffff */
.L_x_1177:
[----:B------:R-:W-:Y:S01]  /*17220*/  BSSY B0, `(.L_x_1265) ;  /* 0x0000008000007945 */ /* 0x000fe20003800000 */
[----:B-----5:R-:W-:Y:S01]  /*17230*/  IMAD.MOV.U32 R13, RZ, RZ, R17 ;  /* 0x000000ffff0d7224 */ /* 0x020fe200078e0011 */
[----:B--2---:R-:W-:Y:S01]  /*17240*/  MOV R11, RZ ;  /* 0x000000ff000b7202 */ /* 0x004fe20000000f00 */
[----:B------:R-:W-:Y:S02]  /*17250*/  IMAD.MOV.U32 R12, RZ, RZ, 0x1 ;  /* 0x00000001ff0c7424 */ /* 0x000fe400078e00ff */
[----:B------:R-:W-:-:S07]  /*17260*/  IMAD.MOV.U32 R15, RZ, RZ, -0x1 ;  /* 0xffffffffff0f7424 */ /* 0x000fce00078e00ff */
[----:B01----:R-:W-:Y:S05]  /*17270*/  WARPSYNC.COLLECTIVE R15, `(.L_x_1266) ;  /* 0x000000000f087348 */ /* 0x003fea0003c00000 */
[----:B------:R2:W3:Y:S02]  /*17280*/  SHFL.UP P6, R14, R13, R12, R11 ;  /* 0x0400000c0d0e7389 */ /* 0x0004e400000c000b */
[----:B0123--:R-:W-:Y:S01]  /*17290*/  ENDCOLLECTIVE ;  /* 0x000000000000791b */ /* 0x00ffe20003800000 */
.L_x_1266:
[----:B------:R-:W-:Y:S05]  /*172a0*/  BSYNC B0 ;  /* 0x0000000000007941 */ /* 0x000fea0003800000 */
.L_x_1265:
        /* <DEDUP_REMOVED lines=10> */
.L_x_1267:
        /* <DEDUP_REMOVED lines=8> */
.L_x_1268:
        /* <DEDUP_REMOVED lines=8> */
.L_x_1269:
        /* <DEDUP_REMOVED lines=8> */
.L_x_1270:
        /* <DEDUP_REMOVED lines=8> */
.L_x_1271:
[----:B------:R-:W-:Y:S05]  /*17550*/  BRA `(.L_x_1272) ;  /* 0xffffffdc00f87947 */ /* 0x000fea000383ffff */
.L_x_1179:
[----:B------:R-:W-:Y:S01]  /*17560*/  BSSY B0, `(.L_x_1273) ;  /* 0x0000006000007945 */ /* 0x000fe20003800000 */
[----:B------:R-:W-:Y:S01]  /*17570*/  PLOP3.LUT P6, PT, P6, PT, PT, 0x8, 0x0 ;  /* 0x000000000000781c */ /* 0x000fe200037ce170 */
[----:B------:R-:W-:-:S12]  /*17580*/  IMAD.MOV.U32 R15, RZ, RZ, -0x1 ;  /* 0xffffffffff0f7424 */ /* 0x000fd800078e00ff */
[----:B0-2---:R-:W-:Y:S05]  /*17590*/  WARPSYNC.COLLECTIVE R15, `(.L_x_1274) ;  /* 0x000000000f087348 */ /* 0x005fea0003c00000 */
[----:B------:R-:W-:Y:S01]  /*175a0*/  VOTE.ANY R14, PT, P6 ;  /* 0x00000000000e7806 */ /* 0x000fe200030e0100 */
[----:B0-2---:R-:W-:Y:S06]  /*175b0*/  ENDCOLLECTIVE ;  /* 0x000000000000791b */ /* 0x005fec0003800000 */
.L_x_1274:
[----:B------:R-:W-:Y:S05]  /*175c0*/  BSYNC B0 ;  /* 0x0000000000007941 */ /* 0x000fea0003800000 */
.L_x_1273:
        /* <DEDUP_REMOVED lines=9> */
.L_x_1275:
[----:B------:R-:W-:Y:S01]  /*17660*/  MOV R17, R14 ;  /* 0x0000000e00117202 */ /* 0x000fe20000000f00 */
[----:B------:R-:W-:Y:S06]  /*17670*/  BRA `(.L_x_1276) ;  /* 0xffffffdc00e87947 */ /* 0x000fec000383ffff */
.L_x_1181:
[----:B------:R-:W-:Y:S01]  /*17680*/  BSSY B0, `(.L_x_1277) ;  /* 0x0000007000007945 */ /* 0x000fe20003800000 */
[----:B------:R-:W-:Y:S02]  /*17690*/  IMAD.MOV.U32 R13, RZ, RZ, R3 ;  /* 0x000000ffff0d7224 */ /* 0x000fe400078e0003 */
[----:B--2---:R-:W-:Y:S02]  /*176a0*/  IMAD.MOV.U32 R11, RZ, RZ, 0x1f ;  /* 0x0000001fff0b7424 */ /* 0x004fe400078e00ff */
[----:B------:R-:W-:-:S07]  /*176b0*/  IMAD.MOV.U32 R15, RZ, RZ, -0x1 ;  /* 0xffffffffff0f7424 */ /* 0x000fce00078e00ff */
[----:B01-3--:R-:W-:Y:S05]  /*176c0*/  WARPSYNC.COLLECTIVE R15, `(.L_x_1278) ;  /* 0x000000000f087348 */ /* 0x00bfea0003c00000 */
[----:B------:R2:W4:Y:S02]  /*176d0*/  SHFL.IDX P6, R14, R13, R12, R11 ;  /* 0x0000000c0d0e7389 */ /* 0x00052400000c000b */
[----:B01234-:R-:W-:Y:S01]  /*176e0*/  ENDCOLLECTIVE ;  /* 0x000000000000791b */ /* 0x01ffe20003800000 */
.L_x_1278:
[----:B------:R-:W-:Y:S05]  /*176f0*/  BSYNC B0 ;  /* 0x0000000000007941 */ /* 0x000fea0003800000 */
.L_x_1277:
[----:B------:R-:W-:Y:S05]  /*17700*/  BRA `(.L_x_1180) ;  /* 0xffffffdc00e07947 */ /* 0x000fea000383ffff */
.L_x_1184:
[----:B0-----:R0:W4:Y:S02]  /*17710*/  SYNCS.PHASECHK.TRANS64.TRYWAIT P0, [R0+URZ+0x32420], R3 ;  /* 0x03242003000075a7 */ /* 0x001124000800017f */
[----:B----4-:R-:W-:Y:S05]  /*17720*/  @!P0 NANOSLEEP.SYNCS 0x989680 ;  /* 0x009896800000895d */ /* 0x010fea0003900000 */
[----:B------:R-:W4:Y:S02]  /*17730*/  @!P0 SYNCS.PHASECHK.TRANS64 P0, [R0+URZ+0x32420], R3 ;  /* 0x03242003000085a7 */ /* 0x000f24000800007f */
[----:B----4-:R-:W-:Y:S05]  /*17740*/  @!P0 BRA `(.L_x_1184) ;  /* 0xfffffffc00f08947 */ /* 0x010fea000383ffff */
[----:B------:R-:W-:Y:S05]  /*17750*/  BRA `(.L_x_1279) ;  /* 0xffffffe000c07947 */ /* 0x000fea000383ffff */
.L_x_1185:
[----:B---3--:R-:W3:Y:S01]  /*17760*/  S2R R2, SR_TID.X ;  /* 0x0000000000027919 */ /* 0x008ee20000002100 */
[----:B------:R-:W-:Y:S01]  /*17770*/  BSSY B0, `(.L_x_1280) ;  /* 0x000000a000007945 */ /* 0x000fe20003800000 */
[----:B------:R-:W-:Y:S01]  /*17780*/  MOV R12, RZ ;  /* 0x000000ff000c7202 */ /* 0x000fe20000000f00 */
[----:B--2---:R-:W-:Y:S02]  /*17790*/  IMAD.MOV.U32 R11, RZ, RZ, 0x1f ;  /* 0x0000001fff0b7424 */ /* 0x004fe400078e00ff */
[----:B------:R-:W-:Y:S01]  /*177a0*/  IMAD.MOV.U32 R15, RZ, RZ, -0x1 ;  /* 0xffffffffff0f7424 */ /* 0x000fe200078e00ff */
[----:B---3--:R-:W-:-:S04]  /*177b0*/  SHF.R.U32.HI R2, RZ, 0x5, R2 ;  /* 0x00000005ff027819 */ /* 0x008fc80000011602 */
[----:B------:R-:W-:-:S05]  /*177c0*/  LOP3.LUT R2, R2, 0x3, RZ, 0xc0, !PT ;  /* 0x0000000302027812 */ /* 0x000fca00078ec0ff */
[----:B------:R-:W-:-:S07]  /*177d0*/  IMAD.MOV.U32 R13, RZ, RZ, R2 ;  /* 0x000000ffff0d7224 */ /* 0x000fce00078e0002 */
[----:B01----:R-:W-:Y:S05]  /*177e0*/  WARPSYNC.COLLECTIVE R15, `(.L_x_1281) ;  /* 0x000000000f087348 */ /* 0x003fea0003c00000 */
[----:B------:R2:W3:Y:S02]  /*177f0*/  SHFL.IDX P6, R14, R13, R12, R11 ;  /* 0x0000000c0d0e7389 */ /* 0x0004e400000c000b */
[----:B0123--:R-:W-:Y:S01]  /*17800*/  ENDCOLLECTIVE ;  /* 0x000000000000791b */ /* 0x00ffe20003800000 */
.L_x_1281:
[----:B------:R-:W-:Y:S05]  /*17810*/  BSYNC B0 ;  /* 0x0000000000007941 */ /* 0x000fea0003800000 */
.L_x_1280:
[----:B------:R-:W-:Y:S05]  /*17820*/  BRA `(.L_x_1282) ;  /* 0xffffffe000a47947 */ /* 0x000fea000383ffff */
.L_x_1186:
[----:B------:R-:W-:Y:S01]  /*17830*/  BSSY B0, `(.L_x_1283) ;  /* 0x0000006000007945 */ /* 0x000fe20003800000 */
[----:B------:R-:W-:-:S07]  /*17840*/  IMAD.MOV.U32 R15, RZ, RZ, -0x1 ;  /* 0xffffffffff0f7424 */ /* 0x000fce00078e00ff */
[----:B0123--:R-:W-:Y:S05]  /*17850*/  WARPSYNC.COLLECTIVE R15, `(.L_x_1284) ;  /* 0x000000000f0c7348 */ /* 0x00ffea0003c00000 */
[----:B------:R-:W-:Y:S02]  /*17860*/  ELECT P6, UR62, PT ;  /* 0x00000000003e782f */ /* 0x000fe400038c0000 */
[----:B------:R-:W-:Y:S01]  /*17870*/  MOV R14, UR62 ;  /* 0x0000003e000e7c02 */ /* 0x000fe20008000f00 */
[----:B0123--:R-:W-:Y:S10]  /*17880*/  ENDCOLLECTIVE ;  /* 0x000000000000791b */ /* 0x00fff40003800000 */
.L_x_1284:
[----:B------:R-:W-:Y:S05]  /*17890*/  BSYNC B0 ;  /* 0x0000000000007941 */ /* 0x000fea0003800000 */
.L_x_1283:
[----:B------:R-:W-:Y:S05]  /*178a0*/  BRA `(.L_x_1285) ;  /* 0xffffffe000987947 */ /* 0x000fea000383ffff */
.L_x_1188:
[----:B0-----:R0:W1:Y:S02]  /*178b0*/  SYNCS.PHASECHK.TRANS64.TRYWAIT P0, [R6+URZ], R5 ;  /* 0x00000005060075a7 */ /* 0x001064000800017f */
[----:B-1----:R-:W-:Y:S05]  /*178c0*/  @!P0 NANOSLEEP.SYNCS 0x989680 ;  /* 0x009896800000895d */ /* 0x002fea0003900000 */
[----:B------:R-:W1:Y:S02]  /*178d0*/  @!P0 SYNCS.PHASECHK.TRANS64 P0, [R6+URZ], R5 ;  /* 0x00000005060085a7 */ /* 0x000e64000800007f */
[----:B-1----:R-:W-:Y:S05]  /*178e0*/  @!P0 BRA `(.L_x_1188) ;  /* 0xfffffffc00f08947 */ /* 0x002fea000383ffff */
[----:B------:R-:W-:Y:S05]  /*178f0*/  BRA `(.L_x_1286) ;  /* 0xffffffe000dc7947 */ /* 0x000fea000383ffff */
.L_x_1189:
[----:B-1----:R1:W3:Y:S02]  /*17900*/  SYNCS.PHASECHK.TRANS64.TRYWAIT P0, [R7+URZ], R2 ;  /* 0x00000002070075a7 */ /* 0x0022e4000800017f */
[----:B---3--:R-:W-:Y:S05]  /*17910*/  @!P0 NANOSLEEP.SYNCS 0x989680 ;  /* 0x009896800000895d */ /* 0x008fea0003900000 */
[----:B------:R-:W3:Y:S02]  /*17920*/  @!P0 SYNCS.PHASECHK.TRANS64 P0, [R7+URZ], R2 ;  /* 0x00000002070085a7 */ /* 0x000ee4000800007f */
[----:B---3--:R-:W-:Y:S05]  /*17930*/  @!P0 BRA `(.L_x_1189) ;  /* 0xfffffffc00f08947 */ /* 0x008fea000383ffff */
[----:B------:R-:W-:Y:S05]  /*17940*/  BRA `(.L_x_1287) ;  /* 0xffffffe000d07947 */ /* 0x000fea000383ffff */
.L_x_1191:
[----:B---3--:R3:W4:Y:S02]  /*17950*/  SYNCS.PHASECHK.TRANS64.TRYWAIT P0, [R4+URZ], R5 ;  /* 0x00000005040075a7 */ /* 0x008724000800017f */
[----:B----4-:R-:W-:Y:S05]  /*17960*/  @!P0 NANOSLEEP.SYNCS 0x989680 ;  /* 0x009896800000895d */ /* 0x010fea0003900000 */
[----:B------:R-:W4:Y:S02]  /*17970*/  @!P0 SYNCS.PHASECHK.TRANS64 P0, [R4+URZ], R5 ;  /* 0x00000005040085a7 */ /* 0x000f24000800007f */
[----:B----4-:R-:W-:Y:S05]  /*17980*/  @!P0 BRA `(.L_x_1191) ;  /* 0xfffffffc00f08947 */ /* 0x010fea000383ffff */
[----:B------:R-:W-:Y:S05]  /*17990*/  BRA `(.L_x_1288) ;  /* 0xffffffe000d87947 */ /* 0x000fea000383ffff */
.L_x_1289:
        /* <DEDUP_REMOVED lines=14> */
.L_x_4719:


//--------------------- .text._ZN7cutlass13device_kernelIN5flash11enable_sm90INS1_16FlashAttnFwdSm90INS1_25CollectiveMainloopFwdSm90ILi2EN4cute5tupleIJNS5_1CILi1EEES8_S8_EEENS6_IJNS7_ILi128EEENS7_ILi96EEENS7_ILi64EEEEEELi256ENS_6half_tEfNS_4arch4Sm90ELb0ELb1ELb0ELb0ELb0ELb0ELb0ELb1ELb0ELb0ELb0ELb0EEENS1_21CollectiveEpilogueFwdINS6_IJSA_NS7_ILi256EEESB_EEES9_SE_SG_Li256ELb0ELb0ELb0ELb0EEENS1_30DynamicPersistentTileSchedulerILi256ELi32ELb0ELb0ELb1EEEEEEEEEvNT_6ParamsE --------------------------
	.section	.text._ZN7cutlass13device_kernelIN5flash11enable_sm90INS1_16FlashAttnFwdSm90INS1_25CollectiveMainloopFwdSm90ILi2EN4cute5tupleIJNS5_1CILi1EEES8_S8_EEENS6_IJNS7_ILi128EEENS7_ILi96EEENS7_ILi64EEEEEELi256ENS_6half_tEfNS_4arch4Sm90ELb0ELb1ELb0ELb0ELb0ELb0ELb0ELb1ELb0ELb0ELb0ELb0EEENS1_21CollectiveEpilogueFwdINS6_IJSA_NS7_ILi256EEESB_EEES9_SE_SG_Li256ELb0ELb0ELb0ELb0EEENS1_30DynamicPersistentTileSchedulerILi256ELi32ELb0ELb0ELb1EEEEEEEEEvNT_6ParamsE,"ax",@progbits
	.align	128
.text._ZN7cutlass13device_kernelIN5flash11enable_sm90INS1_16FlashAttnFwdSm90INS1_25CollectiveMainloopFwdSm90ILi2EN4cute5tupleIJNS5_1CILi1EEES8_S8_EEENS6_IJNS7_ILi128EEENS7_ILi96EEENS7_ILi64EEEEEELi256ENS_6half_tEfNS_4arch4Sm90ELb0ELb1ELb0ELb0ELb0ELb0ELb0ELb1ELb0ELb0ELb0ELb0EEENS1_21CollectiveEpilogueFwdINS6_IJSA_NS7_ILi256EEESB_EEES9_SE_SG_Li256ELb0ELb0ELb0ELb0EEENS1_30DynamicPersistentTileSchedulerILi256ELi32ELb0ELb0ELb1EEEEEEEEEvNT_6ParamsE:
        .type           _ZN7cutlass13device_kernelIN5flash11enable_sm90INS1_16FlashAttnFwdSm90INS1_25CollectiveMainloopFwdSm90ILi2EN4cute5tupleIJNS5_1CILi1EEES8_S8_EEENS6_IJNS7_ILi128EEENS7_ILi96EEENS7_ILi64EEEEEELi256ENS_6half_tEfNS_4arch4Sm90ELb0ELb1ELb0ELb0ELb0ELb0ELb0ELb1ELb0ELb0ELb0ELb0EEENS1_21CollectiveEpilogueFwdINS6_IJSA_NS7_ILi256EEESB_EEES9_SE_SG_Li256ELb0ELb0ELb0ELb0EEENS1_30DynamicPersistentTileSchedulerILi256ELi32ELb0ELb0ELb1EEEEEEEEEvNT_6ParamsE,@function
        .size           _ZN7cutlass13device_kernelIN5flash11enable_sm90INS1_16FlashAttnFwdSm90INS1_25CollectiveMainloopFwdSm90ILi2EN4cute5tupleIJNS5_1CILi1EEES8_S8_EEENS6_IJNS7_ILi128EEENS7_ILi96EEENS7_ILi64EEEEEELi256ENS_6half_tEfNS_4arch4Sm90ELb0ELb1ELb0ELb0ELb0ELb0ELb0ELb1ELb0ELb0ELb0ELb0EEENS1_21CollectiveEpilogueFwdINS6_IJSA_NS7_ILi256EEESB_EEES9_SE_SG_Li256ELb0ELb0ELb0ELb0EEENS1_30DynamicPersistentTileSchedulerILi256ELi32ELb0ELb0ELb1EEEEEEEEEvNT_6ParamsE,(.L_x_4720 - _ZN7cutlass13device_kernelIN5flash11enable_sm90INS1_16FlashAttnFwdSm90INS1_25CollectiveMainloopFwdSm90ILi2EN4cute5tupleIJNS5_1CILi1EEES8_S8_EEENS6_IJNS7_ILi128EEENS7_ILi96EEENS7_ILi64EEEEEELi256ENS_6half_tEfNS_4arch4Sm90ELb0ELb1ELb0ELb0ELb0ELb0ELb0ELb1ELb0ELb0ELb0ELb0EEENS1_21CollectiveEpilogueFwdINS6_IJSA_NS7_ILi256EEESB_EEES9_SE_SG_Li256ELb0ELb0ELb0ELb0EEENS1_30DynamicPersistentTileSchedulerILi256ELi32ELb0ELb0ELb1EEEEEEEEEvNT_6ParamsE)
        .other          _ZN7cutlass13device_kernelIN5flash11enable_sm90INS1_16FlashAttnFwdSm90INS1_25CollectiveMainloopFwdSm90ILi2EN4cute5tupleIJNS5_1CILi1EEES8_S8_EEENS6_IJNS7_ILi128EEENS7_ILi96EEENS7_ILi64EEEEEELi256ENS_6half_tEfNS_4arch4Sm90ELb0ELb1ELb0ELb0ELb0ELb0ELb0ELb1ELb0ELb0ELb0ELb0EEENS1_21CollectiveEpilogueFwdINS6_IJSA_NS7_ILi256EEESB_EEES9_SE_SG_Li256ELb0ELb0ELb0ELb0EEENS1_30DynamicPersistentTileSchedulerILi256ELi32ELb0ELb0ELb1EEEEEEEEEvNT_6ParamsE,@"STO_CUDA_ENTRY STV_DEFAULT"
_ZN7cutlass13device_kernelIN5flash11enable_sm90INS1_16FlashAttnFwdSm90INS1_25CollectiveMainloopFwdSm90ILi2EN4cute5tupleIJNS5_1CILi1EEES8_S8_EEENS6_IJNS7_ILi128EEENS7_ILi96EEENS7_ILi64EEEEEELi256ENS_6half_tEfNS_4arch4Sm90ELb0ELb1ELb0ELb0ELb0ELb0ELb0ELb1ELb0ELb0ELb0ELb0EEENS1_21CollectiveEpilogueFwdINS6_IJSA_NS7_ILi256EEESB_EEES9_SE_SG_Li256ELb0ELb0ELb0ELb0EEENS1_30DynamicPersistentTileSchedulerILi256ELi32ELb0ELb0ELb1EEEEEEEEEvNT_6ParamsE:
[----:B------:R-:W1:Y:S01]  /*0000*/  LDC R1, c[0x0][0x28] ;  /* 0x00000a00ff017b82 */ /* 0x000e620000000800 */
[----:B------:R-:W2:Y:S01]  /*0010*/  S2R R3, SR_TID.X ;  /* 0x0000000000037919 */ /* 0x000ea20000002100 */
[----:B------:R-:W-:Y:S01]  /*0020*/  ELECT P0, URZ, PT ;  /* 0x00000000003f782f */ /* 0x000fe20003800000 */
[----:B------:R-:W-:Y:S01]  /*0030*/  BSSY B0, `(.L_x_1290) ;  /* 0x0000014000007945 */ /* 0x000fe20003800000 */
[--C-:B--2---:R-:W-:Y:S02]  /*0040*/  SHF.R.U32.HI R0, RZ, 0x5, R3.reuse ;  /* 0x00000005ff007819 */ /* 0x104fe40000011603 */
[----:B------:R-:W-:-:S03]  /*0050*/  SHF.R.U32.HI R23, RZ, 0x7, R3 ;  /* 0x00000007ff177819 */ /* 0x000fc60000011603 */
[----:B------:R-:W2:Y:S02]  /*0060*/  SHFL.IDX PT, R2, R0, RZ, 0x1f ;  /* 0x00001fff00027589 */ /* 0x000ea400000e0000 */
[----:B--2---:R-:W-:-:S13]  /*0070*/  ISETP.EQ.AND P0, PT, R2, RZ, P0 ;  /* 0x000000ff0200720c */ /* 0x004fda0000702270 */
[----:B-1----:R-:W-:Y:S05]  /*0080*/  @!P0 BRA `(.L_x_1291) ;  /* 0x0000000000388947 */ /* 0x002fea0003800000 */
        /* <DEDUP_REMOVED lines=14> */
.L_x_1291:
[----:B------:R-:W-:Y:S05]  /*0170*/  BSYNC B0 ;  /* 0x0000000000007941 */ /* 0x000fea0003800000 */
.L_x_1290:
        /* <DEDUP_REMOVED lines=37> */
.L_x_1292:
        /* <DEDUP_REMOVED lines=22> */
.L_x_1293:
        /* <DEDUP_REMOVED lines=18> */
.L_x_1294:
        /* <DEDUP_REMOVED lines=22> */
.L_x_1295:
        /* <DEDUP_REMOVED lines=22> */
.L_x_1296:
[----:B------:R-:W-:Y:S01]  /*0910*/  PLOP3.LUT P0, PT, PT, PT, UP0, 0x80, 0x0 ;  /* 0x000000000000781c */ /* 0x000fe20003f0f008 */
[----:B------:R-:W-:Y:S01]  /*0920*/  UMOV UR36, 0x1 ;  /* 0x0000000100247882 */ /* 0x000fe20000000000 */
[----:B------:R-:W-:Y:S01]  /*0930*/  NOP ;  /* 0x0000000000007918 */ /* 0x000fe20000000000 */
[----:B------:R-:W-:Y:S01]  /*0940*/  USEL UR36, UR36, 0x2, !UP0 ;  /* 0x0000000224247887 */ /* 0x000fe2000c000000 */
[----:B------:R-:W-:Y:S01]  /*0950*/  ULDC.64 UR48, c[0x0][0x208] ;  /* 0x0000820000307ab9 */ /* 0x000fe20000000a00 */
[----:B-123--:R-:W-:Y:S08]  /*0960*/  BAR.SYNC.DEFER_BLOCKING 0x0 ;  /* 0x0000000000007b1d */ /* 0x00eff00000010000 */
[----:B------:R-:W-:Y:S05]  /*0970*/  @!P0 BRA `(.L_x_1297) ;  /* 0x000000dc003c8947 */ /* 0x000fea0003800000 */
.L_x_1298:
[----:B------:R-:W-:-:S08]  /*0980*/  NOP ;  /* 0x0000000000007918 */ /* 0x000fd00000000000 */
[----:B------:R-:W1:Y:S02]  /*0990*/  USETMAXREG.TRY_ALLOC.CTAPOOL UP0, 0xf0 ;  /* 0x000000f0000079c8 */ /* 0x000e640008000600 */
[----:B-1----:R-:W-:-:S13]  /*09a0*/  PLOP3.LUT P0, PT, PT, PT, UP0, 0x80, 0x0 ;  /* 0x000000000000781c */ /* 0x002fda0003f0f008 */
[----:B------:R-:W-:Y:S05]  /*09b0*/  @!P0 BRA `(.L_x_1298) ;  /* 0xfffffffc00f08947 */ /* 0x000fea000383ffff */
[----:B------:R-:W1:Y:S08]  /*09c0*/  S2UR UR7, SR_CTAID.X ;  /* 0x00000000000779c3 */ /* 0x000e700000002500 */
[----:B------:R-:W-:Y:S08]  /*09d0*/  BAR.ARV 0x4, 0x120 ;  /* 0x0104800000007b1d */ /* 0x000ff00000002000 */
[----:B------:R-:W-:Y:S08]  /*09e0*/  BAR.ARV 0x8, 0x120 ;  /* 0x0204800000007b1d */ /* 0x000ff00000002000 */
[----:B------:R-:W1:Y:S01]  /*09f0*/  LDC R0, c[0x0][0xda8] ;  /* 0x00036a00ff007b82 */ /* 0x000e620000000800 */
[----:B------:R-:W-:-:S13]  /*0a00*/  ISETP.NE.AND P0, PT, R23, 0x1, PT ;  /* 0x000000011700780c */ /* 0x000fda0003f05270 */
[----:B------:R-:W-:Y:S06]  /*0a10*/  @!P0 BAR.ARV 0x9, 0x100 ;  /* 0x0244000000008b1d */ /* 0x000fec0000002000 */
[----:B-1----:R-:W-:-:S13]  /*0a20*/  ISETP.LE.AND P0, PT, R0, UR7, PT ;  /* 0x0000000700007c0c */ /* 0x002fda000bf03270 */
[----:B------:R-:W-:Y:S05]  /*0a30*/  @P0 EXIT ;  /* 0x000000000000094d */ /* 0x000fea0003800000 */
[----:B------:R-:W1:Y:S01]  /*0a40*/  S2R R2, SR_TID.X ;  /* 0x0000000000027919 */ /* 0x000e620000002100 */
[----:B------:R-:W2:Y:S01]  /*0a50*/  S2UR UR4, SR_CgaCtaId ;  /* 0x00000000000479c3 */ /* 0x000ea20000008800 */
[----:B------:R-:W-:Y:S01]  /*0a60*/  UMOV UR46, 0x400 ;  /* 0x00000400002e7882 */ /* 0x000fe20000000000 */
[----:B------:R-:W-:Y:S01]  /*0a70*/  ULOP3.LUT UR47, UR36, 0x1, URZ, 0xfc, !UPT ;  /* 0x00000001242f7892 */ /* 0x000fe2000f8efc3f */
[----:B------:R-:W-:Y:S01]  /*0a80*/  ULDC.64 UR50, c[0x0][0x198] ;  /* 0x0000660000327ab9 */ /* 0x000fe20000000a00 */
[----:B------:R-:W-:Y:S01]  /*0a90*/  UMOV UR37, URZ ;  /* 0x0000003f00257c82 */ /* 0x000fe20008000000 */
[----:B------:R-:W-:Y:S01]  /*0aa0*/  UMOV UR38, URZ ;  /* 0x0000003f00267c82 */ /* 0x000fe20008000000 */
[----:B------:R-:W-:Y:S02]  /*0ab0*/  UMOV UR39, URZ ;  /* 0x0000003f00277c82 */ /* 0x000fe40008000000 */
[----:B------:R-:W3:Y:S01]  /*0ac0*/  S2UR UR6, SR_SWINHI ;  /* 0x00000000000679c3 */ /* 0x000ee20000002f00 */
[----:B--2---:R-:W-:Y:S01]  /*0ad0*/  ULEA UR46, UR4, UR46, 0x18 ;  /* 0x0000002e042e7291 */ /* 0x004fe2000f8ec03f */
[----:B-1----:R-:W-:-:S06]  /*0ae0*/  VIADD R202, R2, 0xffffff80 ;  /* 0xffffff8002ca7836 */ /* 0x002fcc0000000000 */
[----:B------:R-:W-:Y:S01]  /*0af0*/  UMOV UR4, UR46 ;  /* 0x0000002e00047c82 */ /* 0x000fe20008000000 */
[----:B---3--:R-:W-:Y:S01]  /*0b00*/  UMOV UR5, UR6 ;  /* 0x0000000600057c82 */ /* 0x008fe20008000000 */
[----:B------:R-:W-:Y:S01]  /*0b10*/  IMAD.U32 R18, RZ, RZ, UR4 ;  /* 0x00000004ff127e24 */ /* 0x000fe2000f8e00ff */
[----:B------:R-:W-:Y:S01]  /*0b20*/  UMOV UR4, UR7 ;  /* 0x0000000700047c82 */ /* 0x000fe20008000000 */
[----:B------:R-:W-:Y:S01]  /*0b30*/  SHF.R.S32.HI R3, RZ, 0x1f, R202 ;  /* 0x0000001fff037819 */ /* 0x000fe200000114ca */
[----:B------:R-:W-:-:S03]  /*0b40*/  IMAD.U32 R19, RZ, RZ, UR5 ;  /* 0x00000005ff137e24 */ /* 0x000fc6000f8e00ff */
[CC--:B------:R-:W-:Y:S02]  /*0b50*/  LEA.HI R0, R3.reuse, R202.reuse, RZ, 0x7 ;  /* 0x000000ca03007211 */ /* 0x0c0fe400078f38ff */
[CC--:B------:R-:W-:Y:S02]  /*0b60*/  LEA.HI R2, R3.reuse, R202.reuse, RZ, 0x4 ;  /* 0x000000ca03027211 */ /* 0x0c0fe400078f20ff */
[----:B------:R-:W-:Y:S02]  /*0b70*/  LOP3.LUT R5, R0, 0xffffff80, RZ, 0xc0, !PT ;  /* 0xffffff8000057812 */ /* 0x000fe400078ec0ff */
[----:B------:R-:W-:Y:S02]  /*0b80*/  LEA.HI R4, R3, R202, RZ, 0x5 ;  /* 0x000000ca03047211 */ /* 0x000fe400078f28ff */
[----:B------:R-:W-:Y:S01]  /*0b90*/  LOP3.LUT R3, R2, 0x3fffff0, RZ, 0xc0, !PT ;  /* 0x03fffff002037812 */ /* 0x000fe200078ec0ff */
[----:B------:R-:W-:Y:S01]  /*0ba0*/  IMAD.IADD R6, R202, 0x1, -R5 ;  /* 0x00000001ca067824 */ /* 0x000fe200078e0a05 */
[----:B------:R-:W-:-:S02]  /*0bb0*/  SHF.R.S32.HI R5, RZ, 0x4, R2 ;  /* 0x00000004ff057819 */ /* 0x000fc40000011402 */
[----:B------:R-:W-:Y:S01]  /*0bc0*/  SHF.R.S32.HI R4, RZ, 0x5, R4 ;  /* 0x00000005ff047819 */ /* 0x000fe20000011404 */
[----:B------:R-:W-:Y:S01]  /*0bd0*/  IMAD.IADD R3, R202, 0x1, -R3 ;  /* 0x00000001ca037824 */ /* 0x000fe200078e0a03 */
[----:B------:R-:W-:Y:S02]  /*0be0*/  SHF.R.S32.HI R7, RZ, 0x1f, R6 ;  /* 0x0000001fff077819 */ /* 0x000fe40000011406 */
[----:B------:R-:W-:Y:S01]  /*0bf0*/  LEA.HI R2, R2, R5, RZ, 0x1 ;  /* 0x0000000502027211 */ /* 0x000fe200078f08ff */
[----:B------:R-:W-:Y:S01]  /*0c00*/  IMAD R11, R4, 0x10, R3 ;  /* 0x00000010040b7824 */ /* 0x000fe200078e0203 */
[----:B------:R-:W-:Y:S02]  /*0c10*/  LEA.HI R8, R7, R6, RZ, 0x2 ;  /* 0x0000000607087211 */ /* 0x000fe400078f10ff */
[----:B------:R-:W-:Y:S02]  /*0c20*/  LOP3.LUT R2, R2, 0x1ffffffe, RZ, 0xc0, !PT ;  /* 0x1ffffffe02027812 */ /* 0x000fe400078ec0ff */
[----:B------:R-:W-:-:S02]  /*0c30*/  SHF.R.S32.HI R9, RZ, 0x2, R8 ;  /* 0x00000002ff097819 */ /* 0x000fc40000011408 */
[----:B------:R-:W-:Y:S01]  /*0c40*/  SHF.R.S32.HI R10, RZ, 0x1f, R8 ;  /* 0x0000001fff0a7819 */ /* 0x000fe20000011408 */
[----:B------:R-:W-:Y:S01]  /*0c50*/  IMAD.IADD R2, R5, 0x1, -R2 ;  /* 0x0000000105027824 */ /* 0x000fe200078e0a02 */
[----:B------:R-:W-:Y:S02]  /*0c60*/  SHF.R.S32.HI R3, RZ, 0x7, R0 ;  /* 0x00000007ff037819 */ /* 0x000fe40000011400 */
[----:B------:R-:W-:Y:S01]  /*0c70*/  LEA.HI R10, R10, R9, RZ, 0x3 ;  /* 0x000000090a0a7211 */ /* 0x000fe200078f18ff */
[----:B------:R-:W-:Y:S01]  /*0c80*/  IMAD R2, R11, 0x8, R2 ;  /* 0x000000080b027824 */ /* 0x000fe200078e0202 */
[----:B------:R-:W-:Y:S02]  /*0c90*/  LEA.HI R0, R0, R3, RZ, 0x1 ;  /* 0x0000000300007211 */ /* 0x000fe400078f08ff */
[----:B------:R-:W-:Y:S01]  /*0ca0*/  LOP3.LUT R10, R10, 0xfffffff8, RZ, 0xc0, !PT ;  /* 0xfffffff80a0a7812 */ /* 0x000fe200078ec0ff */
[----:B------:R-:W-:Y:S01]  /*0cb0*/  IMAD.SHL.U32 R5, R2, 0x8, RZ ;  /* 0x0000000802057824 */ /* 0x000fe200078e00ff */
[----:B------:R-:W-:-:S02]  /*0cc0*/  LEA.HI R7, R7, R6, RZ, 0x5 ;  /* 0x0000000607077211 */ /* 0x000fc400078f28ff */
[----:B------:R-:W-:Y:S01]  /*0cd0*/  LOP3.LUT R0, R0, 0x3fffffe, RZ, 0xc0, !PT ;  /* 0x03fffffe00007812 */ /* 0x000fe200078ec0ff */
[----:B------:R-:W-:Y:S01]  /*0ce0*/  IMAD.IADD R10, R9, 0x1, -R10 ;  /* 0x00000001090a7824 */ /* 0x000fe200078e0a0a */
[----:B------:R-:W-:Y:S01]  /*0cf0*/  SHF.R.S32.HI R7, RZ, 0x5, R7 ;  /* 0x00000005ff077819 */ /* 0x000fe20000011407 */
[----:B------:R-:W-:Y:S01]  /*0d00*/  IMAD.WIDE R18, R5, 0x2, R18 ;  /* 0x0000000205127825 */ /* 0x000fe200078e0212 */
[----:B------:R-:W-:-:S03]  /*0d10*/  LOP3.LUT R9, R8, 0x7ffffffc, RZ, 0xc0, !PT ;  /* 0x7ffffffc08097812 */ /* 0x000fc600078ec0ff */
[----:B------:R-:W-:Y:S02]  /*0d20*/  IMAD.IADD R0, R3, 0x1, -R0 ;  /* 0x0000000103007824 */ /* 0x000fe400078e0a00 */
[----:B------:R-:W-:Y:S02]  /*0d30*/  IMAD R7, R7, 0x10, R10 ;  /* 0x0000001007077824 */ /* 0x000fe400078e020a */
[----:B------:R-:W-:Y:S02]  /*0d40*/  IMAD.IADD R9, R6, 0x1, -R9 ;  /* 0x0000000106097824 */ /* 0x000fe400078e0a09 */
[----:B------:R-:W-:Y:S02]  /*0d50*/  IMAD R201, R0, 0x40, R7 ;  /* 0x0000004000c97824 */ /* 0x000fe400078e0207 */
[----:B------:R-:W-:-:S07]  /*0d60*/  IMAD.SHL.U32 R16, R9, 0x2, RZ ;  /* 0x0000000209107824 */ /* 0x000fce00078e00ff */
.L_x_1391:
[----:B------:R-:W-:Y:S01]  /*0d70*/  ULDC UR5, c[0x0][0xdd0] ;  /* 0x0003740000057ab9 */ /* 0x000fe20000000800 */
[----:B-1----:R-:W1:Y:S01]  /*0d80*/  LDC R0, c[0x0][0xde8] ;  /* 0x00037a00ff007b82 */ /* 0x002e620000000800 */
[----:B------:R-:W-:Y:S01]  /*0d90*/  UISETP.NE.AND UP0, UPT, UR5, 0x1, UPT ;  /* 0x000000010500788c */ /* 0x000fe2000bf05270 */
[----:B------:R-:W-:-:S10]  /*0da0*/  UMOV UR8, UR4 ;  /* 0x0000000400087c82 */ /* 0x000fd40008000000 */
[----:B------:R-:W-:Y:S01]  /*0db0*/  @UP0 ULDC UR6, c[0x0][0xdd4] ;  /* 0x0003750000060ab9 */ /* 0x000fe20000000800 */
[----:B------:R-:W-:Y:S01]  /*0dc0*/  @UP0 ULDC UR9, c[0x0][0xdd8] ;  /* 0x0003760000090ab9 */ /* 0x000fe20000000800 */
[----:B------:R-:W-:-:S04]  /*0dd0*/  UIMAD.WIDE.U32 UR6, UR4, UR6, URZ ;  /* 0x00000006040672a5 */ /* 0x000fc8000f8e003f */
[----:B------:R-:W-:-:S04]  /*0de0*/  @UP0 USHF.R.U32.HI UR8, URZ, UR9, UR7 ;  /* 0x000000093f080299 */ /* 0x000fc80008011607 */
[----:B------:R-:W-:Y:S02]  /*0df0*/  UIADD3 UR6, -UR8, URZ, URZ ;  /* 0x0000003f08067290 */ /* 0x000fe4000fffe13f */
[----:B-1----:R-:W-:Y:S02]  /*0e00*/  ISETP.LE.AND P0, PT, R0, UR8, PT ;  /* 0x0000000800007c0c */ /* 0x002fe4000bf03270 */
[----:B------:R-:W-:-:S11]  /*0e10*/  UIMAD UR7, UR5, UR6, UR4 ;  /* 0x00000006050772a4 */ /* 0x000fd6000f8e0204 */
[----:B--234-:R-:W-:Y:S05]  /*0e20*/  @!P0 BRA `(.L_x_1299) ;  /* 0x0000000000208947 */ /* 0x01cfea0003800000 */
[----:B------:R-:W-:Y:S01]  /*0e30*/  ULDC UR6, c[0x0][0xddc] ;  /* 0x0003770000067ab9 */ /* 0x000fe20000000800 */
[----:B------:R-:W-:Y:S01]  /*0e40*/  UMOV UR41, UR7 ;  /* 0x0000000700297c82 */ /* 0x000fe20008000000 */
[----:B------:R-:W-:-:S11]  /*0e50*/  UISETP.NE.AND UP0, UPT, UR6, 0x1, UPT ;  /* 0x000000010600788c */ /* 0x000fd6000bf05270 */
[----:B------:R-:W-:Y:S02]  /*0e60*/  @UP0 ULDC.64 UR10, c[0x0][0xde0] ;  /* 0x00037800000a0ab9 */ /* 0x000fe40000000a00 */
[----:B------:R-:W-:-:S04]  /*0e70*/  UIMAD.WIDE.U32 UR4, UR7, UR10, URZ ;  /* 0x0000000a070472a5 */ /* 0x000fc8000f8e003f */
[----:B------:R-:W-:-:S04]  /*0e80*/  @UP0 USHF.R.U32.HI UR41, URZ, UR11, UR5 ;  /* 0x0000000b3f290299 */ /* 0x000fc80008011605 */
[----:B------:R-:W-:Y:S01]  /*0e90*/  UIMAD UR4, UR41, UR6, URZ ;  /* 0x00000006290472a4 */ /* 0x000fe2000f8e023f */
[----:B------:R-:W-:Y:S11]  /*0ea0*/  BRA `(.L_x_1300) ;  /* 0x00000000001c7947 */ /* 0x000ff60003800000 */
.L_x_1299:
[----:B------:R-:W-:Y:S01]  /*0eb0*/  ULDC UR6, c[0x0][0xdc4] ;  /* 0x0003710000067ab9 */ /* 0x000fe20000000800 */
[----:B------:R-:W-:Y:S01]  /*0ec0*/  UMOV UR41, UR7 ;  /* 0x0000000700297c82 */ /* 0x000fe20008000000 */
[----:B------:R-:W-:-:S11]  /*0ed0*/  UISETP.NE.AND UP0, UPT, UR6, 0x1, UPT ;  /* 0x000000010600788c */ /* 0x000fd6000bf05270 */
[----:B------:R-:W-:Y:S02]  /*0ee0*/  @UP0 ULDC.64 UR10, c[0x0][0xdc8] ;  /* 0x00037200000a0ab9 */ /* 0x000fe40000000a00 */
[----:B------:R-:W-:-:S04]  /*0ef0*/  UIMAD.WIDE.U32 UR4, UR7, UR10, URZ ;  /* 0x0000000a070472a5 */ /* 0x000fc8000f8e003f */
[----:B------:R-:W-:-:S04]  /*0f00*/  @UP0 USHF.R.U32.HI UR41, URZ, UR11, UR5 ;  /* 0x0000000b3f290299 */ /* 0x000fc80008011605 */
[----:B------:R-:W-:-:S12]  /*0f10*/  UIMAD UR4, UR41, UR6, URZ ;  /* 0x00000006290472a4 */ /* 0x000fd8000f8e023f */
.L_x_1300:
[----:B------:R-:W1:Y:S01]  /*0f20*/  LDC.64 R8, c[0x0][0x9e0] ;  /* 0x00027800ff087b82 */ /* 0x000e620000000a00 */
[----:B------:R-:W-:Y:S01]  /*0f30*/  ULDC UR43, c[0x0][0xdb8] ;  /* 0x00036e00002b7ab9 */ /* 0x000fe20000000800 */
[----:B------:R-:W-:Y:S02]  /*0f40*/  ULOP3.LUT UR5, URZ, UR41, URZ, 0x33, !UPT ;  /* 0x000000293f057292 */ /* 0x000fe4000f8e333f */
[----:B------:R-:W-:Y:S01]  /*0f50*/  UISETP.NE.AND UP1, UPT, UR43, 0x1, UPT ;  /* 0x000000012b00788c */ /* 0x000fe2000bf25270 */
[----:B------:R-:W-:Y:S01]  /*0f60*/  ULDC UR42, c[0x0][0xdac] ;  /* 0x00036b00002a7ab9 */ /* 0x000fe20000000800 */
[----:B------:R-:W-:Y:S02]  /*0f70*/  ULDC.64 UR10, c[0x0][0x3f8] ;  /* 0x0000fe00000a7ab9 */ /* 0x000fe40000000a00 */
[----:B------:R-:W2:Y:S01]  /*0f80*/  LDC R7, c[0x0][0x288] ;  /* 0x0000a200ff077b82 */ /* 0x000ea20000000800 */
[----:B------:R-:W-:Y:S02]  /*0f90*/  UIADD3 UR4, UR7, -UR4, URZ ;  /* 0x8000000407047290 */ /* 0x000fe4000fffe03f */
[----:B------:R-:W-:-:S02]  /*0fa0*/  UIADD3 UR42, UR5, UR42, URZ ;  /* 0x0000002a052a7290 */ /* 0x000fc4000fffe03f */
[----:B------:R-:W-:Y:S01]  /*0fb0*/  UISETP.NE.U32.AND UP0, UPT, UR10, URZ, UPT ;  /* 0x0000003f0a00728c */ /* 0x000fe2000bf05070 */
[----:B------:R-:W-:Y:S02]  /*0fc0*/  ULDC UR7, c[0x0][0xdc4] ;  /* 0x0003710000077ab9 */ /* 0x000fe40000000800 */
[----:B------:R-:W3:Y:S01]  /*0fd0*/  LDC R5, c[0x0][0x2e0] ;  /* 0x0000b800ff057b82 */ /* 0x000ee20000000800 */
[----:B------:R-:W-:Y:S02]  /*0fe0*/  USHF.L.U32 UR42, UR42, 0x7, URZ ;  /* 0x000000072a2a7899 */ /* 0x000fe4000800063f */
[----:B------:R-:W-:Y:S02]  /*0ff0*/  UIMAD UR8, UR8, UR7, UR4 ;  /* 0x00000007080872a4 */ /* 0x000fe4000f8e0204 */
[----:B------:R-:W-:Y:S01]  /*1000*/  UISETP.NE.AND.EX UP0, UPT, UR11, URZ, UPT, UP0 ;  /* 0x0000003f0b00728c */ /* 0x000fe2000bf05300 */
[----:B------:R-:W-:Y:S01]  /*1010*/  @UP1 ULDC UR4, c[0x0][0xdbc] ;  /* 0x00036f0000041ab9 */ /* 0x000fe20000000800 */
[----:B------:R-:W-:Y:S01]  /*1020*/  ULDC UR6, c[0x0][0x404] ;  /* 0x0001010000067ab9 */ /* 0x000fe20000000800 */
[----:B------:R-:W-:Y:S01]  /*1030*/  UIMAD.WIDE.U32 UR4, UR8, UR4, URZ ;  /* 0x00000004080472a5 */ /* 0x000fe2000f8e003f */
[----:B-1----:R-:W-:Y:S01]  /*1040*/  ISETP.GE.AND P1, PT, R9, 0x1, PT ;  /* 0x000000010900780c */ /* 0x002fe20003f26270 */
[----:B------:R-:W-:Y:S01]  /*1050*/  USEL UR6, UR6, 0x1, UP0 ;  /* 0x0000000106067887 */ /* 0x000fe20008000000 */
[----:B------:R-:W-:Y:S01]  /*1060*/  IMAD.U32 R200, RZ, RZ, UR42 ;  /* 0x0000002affc87e24 */ /* 0x000fe2000f8e00ff */
[----:B------:R-:W-:Y:S01]  /*1070*/  @UP1 ULDC UR7, c[0x0][0xdc0] ;  /* 0x0003700000071ab9 */ /* 0x000fe20000000800 */
[----:B------:R-:W-:Y:S01]  /*1080*/  UMOV UR44, UR8 ;  /* 0x00000008002c7c82 */ /* 0x000fe20008000000 */
[----:B------:R-:W-:-:S02]  /*1090*/  @UP1 USHF.R.U32.HI UR44, URZ, UR7, UR5 ;  /* 0x000000073f2c1299 */ /* 0x000fc40008011605 */
[----:B--2---:R-:W-:Y:S02]  /*10a0*/  IADD3 R22, R200, 0x80, -R7 ;  /* 0x00000080c8167810 */ /* 0x004fe40007ffe807 */
[----:B------:R-:W-:-:S04]  /*10b0*/  UIADD3 UR4, -UR44, URZ, URZ ;  /* 0x0000003f2c047290 */ /* 0x000fc8000fffe13f */
[----:B------:R-:W-:Y:S01]  /*10c0*/  UIMAD UR43, UR43, UR4, UR8 ;  /* 0x000000042b2b72a4 */ /* 0x000fe2000f8e0208 */
[----:B---3--:R-:W-:-:S04]  /*10d0*/  IMAD R17, R5, UR6, RZ ;  /* 0x0000000605117c24 */ /* 0x008fc8000f8e02ff */
[----:B------:R-:W-:-:S04]  /*10e0*/  IMAD.IADD R22, R17, 0x1, R22 ;  /* 0x0000000111167824 */ /* 0x000fc800078e0216 */
[----:B------:R-:W-:Y:S01]  /*10f0*/  IMAD.IADD R0, R22, 0x1, R8 ;  /* 0x0000000116007824 */ /* 0x000fe200078e0208 */
[----:B------:R-:W-:Y:S06]  /*1100*/  @!P1 BRA `(.L_x_1301) ;  /* 0x0000000000409947 */ /* 0x000fec0003800000 */
[C---:B------:R-:W-:Y:S01]  /*1110*/  ISETP.GT.AND P0, PT, R22.reuse, RZ, PT ;  /* 0x000000ff1600720c */ /* 0x040fe20003f04270 */
[----:B------:R-:W-:-:S12]  /*1120*/  VIADD R3, R22, 0xffffffff ;  /* 0xffffffff16037836 */ /* 0x000fd80000000000 */
[----:B------:R-:W-:Y:S05]  /*1130*/  @P0 BRA `(.L_x_1302) ;  /* 0x00000000001c0947 */ /* 0x000fea0003800000 */
[----:B------:R-:W-:Y:S01]  /*1140*/  ISETP.NE.AND P0, PT, R9, 0x1, PT ;  /* 0x000000010900780c */ /* 0x000fe20003f05270 */
[----:B------:R-:W-:-:S12]  /*1150*/  IMAD.MOV R3, RZ, RZ, -R22 ;  /* 0x000000ffff037224 */ /* 0x000fd800078e0a16 */
[----:B------:R-:W1:Y:S02]  /*1160*/  @P0 LDC.64 R10, c[0x0][0x9e8] ;  /* 0x00027a00ff0a0b82 */ /* 0x000e640000000a00 */
[----:B-1----:R-:W-:-:S05]  /*1170*/  @P0 IMAD.HI.U32 R4, R3, R10, RZ ;  /* 0x0000000a03040227 */ /* 0x002fca00078e00ff */
[----:B------:R-:W-:-:S04]  /*1180*/  @P0 SHF.R.U32.HI R3, RZ, R11, R4 ;  /* 0x0000000bff030219 */ /* 0x000fc80000011604 */
[----:B------:R-:W-:Y:S01]  /*1190*/  LOP3.LUT R3, RZ, R3, RZ, 0x33, !PT ;  /* 0x00000003ff037212 */ /* 0x000fe200078e33ff */
[----:B------:R-:W-:Y:S06]  /*11a0*/  BRA `(.L_x_1303) ;  /* 0x0000000000107947 */ /* 0x000fec0003800000 */
.L_x_1302:
[----:B------:R-:W-:-:S13]  /*11b0*/  ISETP.NE.AND P0, PT, R9, 0x1, PT ;  /* 0x000000010900780c */ /* 0x000fda0003f05270 */
[----:B------:R-:W1:Y:S02]  /*11c0*/  @P0 LDC.64 R10, c[0x0][0x9e8] ;  /* 0x00027a00ff0a0b82 */ /* 0x000e640000000a00 */
[----:B-1----:R-:W-:-:S05]  /*11d0*/  @P0 IMAD.HI.U32 R4, R3, R10, RZ ;  /* 0x0000000a03040227 */ /* 0x002fca00078e00ff */
[----:B------:R-:W-:-:S07]  /*11e0*/  @P0 SHF.R.U32.HI R3, RZ, R11, R4 ;  /* 0x0000000bff030219 */ /* 0x000fce0000011604 */
.L_x_1303:
[----:B------:R-:W-:-:S05]  /*11f0*/  IMAD R3, R3, R9, R9 ;  /* 0x0000000903037224 */ /* 0x000fca00078e0209 */
[----:B------:R-:W-:-:S07]  /*1200*/  VIMNMX R0, R0, R3, PT ;  /* 0x0000000300007248 */ /* 0x000fce0003fe0100 */
.L_x_1301:
[----:B------:R-:W-:Y:S01]  /*1210*/  IADD3 R4, -R7, UR42, RZ ;  /* 0x0000002a07047c10 */ /* 0x000fe2000fffe1ff */
[----:B------:R-:W-:Y:S01]  /*1220*/  VIADD R3, R0, 0x5f ;  /* 0x0000005f00037836 */ /* 0x000fe20000000000 */
[----:B------:R-:W-:Y:S01]  /*1230*/  ULDC UR4, c[0x0][0x9dc] ;  /* 0x0002770000047ab9 */ /* 0x000fe20000000800 */
[----:B------:R-:W-:Y:S02]  /*1240*/  VIADD R0, R17, 0x5f ;  /* 0x0000005f11007836 */ /* 0x000fe40000000000 */
[----:B------:R-:W-:Y:S02]  /*1250*/  IMAD R6, R5, UR6, R4 ;  /* 0x0000000605067c24 */ /* 0x000fe4000f8e0204 */
[----:B------:R-:W-:-:S04]  /*1260*/  IMAD.HI R4, R3, 0x2aaaaaab, RZ ;  /* 0x2aaaaaab03047827 */ /* 0x000fc800078e02ff */
[----:B------:R-:W-:Y:S01]  /*1270*/  IMAD.HI R0, R0, 0x2aaaaaab, RZ ;  /* 0x2aaaaaab00007827 */ /* 0x000fe200078e02ff */
[----:B------:R-:W-:-:S03]  /*1280*/  SHF.R.U32.HI R5, RZ, 0x1f, R4 ;  /* 0x0000001fff057819 */ /* 0x000fc60000011604 */
[----:B------:R-:W-:Y:S01]  /*1290*/  VIADD R7, R6, -UR4 ;  /* 0x8000000406077c36 */ /* 0x000fe20008000000 */
[----:B------:R-:W-:Y:S02]  /*12a0*/  SHF.R.U32.HI R3, RZ, 0x1f, R0 ;  /* 0x0000001fff037819 */ /* 0x000fe40000011600 */
[----:B------:R-:W-:Y:S02]  /*12b0*/  LEA.HI.SX32 R176, R4, R5, 0x1c ;  /* 0x0000000504b07211 */ /* 0x000fe400078fe2ff */
[----:B------:R-:W-:Y:S02]  /*12c0*/  LEA.HI.SX32 R3, R0, R3, 0x1c ;  /* 0x0000000300037211 */ /* 0x000fe400078fe2ff */
[----:B------:R-:W-:Y:S02]  /*12d0*/  R2UR UR4, R7 ;  /* 0x00000000070472ca */ /* 0x000fe400000e0000 */
[----:B------:R-:W-:Y:S01]  /*12e0*/  VIMNMX R176, R3, R176, PT ;  /* 0x000000b003b07248 */ /* 0x000fe20003fe0100 */
[----:B------:R-:W-:-:S12]  /*12f0*/  @!P1 BRA `(.L_x_1304) ;  /* 0x0000000000449947 */ /* 0x000fd80003800000 */
[----:B------:R-:W-:-:S13]  /*1300*/  ISETP.GT.AND P0, PT, R6, -0x1, PT ;  /* 0xffffffff0600780c */ /* 0x000fda0003f04270 */
[----:B------:R-:W-:Y:S05]  /*1310*/  @P0 BRA `(.L_x_1305) ;  /* 0x00000000001c0947 */ /* 0x000fea0003800000 */
[----:B------:R-:W-:Y:S02]  /*1320*/  ISETP.NE.AND P0, PT, R9, 0x1, PT ;  /* 0x000000010900780c */ /* 0x000fe40003f05270 */
[----:B------:R-:W-:-:S11]  /*1330*/  LOP3.LUT R3, RZ, R6, RZ, 0x33, !PT ;  /* 0x00000006ff037212 */ /* 0x000fd600078e33ff */
[----:B------:R-:W1:Y:S02]  /*1340*/  @P0 LDC.64 R4, c[0x0][0x9e8] ;  /* 0x00027a00ff040b82 */ /* 0x000e640000000a00 */
[----:B-1----:R-:W-:-:S05]  /*1350*/  @P0 IMAD.HI.U32 R0, R3, R4, RZ ;  /* 0x0000000403000227 */ /* 0x002fca00078e00ff */
[----:B------:R-:W-:-:S04]  /*1360*/  @P0 SHF.R.U32.HI R3, RZ, R5, R0 ;  /* 0x00000005ff030219 */ /* 0x000fc80000011600 */
[----:B------:R-:W-:Y:S01]  /*1370*/  LOP3.LUT R6, RZ, R3, RZ, 0x33, !PT ;  /* 0x00000003ff067212 */ /* 0x000fe200078e33ff */
[----:B------:R-:W-:Y:S06]  /*1380*/  BRA `(.L_x_1306) ;  /* 0x0000000000107947 */ /* 0x000fec0003800000 */
.L_x_1305:
[----:B------:R-:W-:-:S13]  /*1390*/  ISETP.NE.AND P0, PT, R9, 0x1, PT ;  /* 0x000000010900780c */ /* 0x000fda0003f05270 */
[----:B------:R-:W1:Y:S02]  /*13a0*/  @P0 LDC.64 R4, c[0x0][0x9e8] ;  /* 0x00027a00ff040b82 */ /* 0x000e640000000a00 */
[----:B-1----:R-:W-:-:S05]  /*13b0*/  @P0 IMAD.HI.U32 R0, R6, R4, RZ ;  /* 0x0000000406000227 */ /* 0x002fca00078e00ff */
[----:B------:R-:W-:-:S07]  /*13c0*/  @P0 SHF.R.U32.HI R6, RZ, R5, R0 ;  /* 0x00000005ff060219 */ /* 0x000fce0000011600 */
.L_x_1306:
[----:B------:R-:W-:-:S05]  /*13d0*/  IMAD R6, R6, R9, RZ ;  /* 0x0000000906067224 */ /* 0x000fca00078e02ff */
[----:B------:R-:W-:-:S13]  /*13e0*/  R2UR UR5, R6 ;  /* 0x00000000060572ca */ /* 0x000fda00000e0000 */
[----:B------:R-:W-:-:S04]  /*13f0*/  UISETP.LT.AND UP0, UPT, UR4, UR5, UPT ;  /* 0x000000050400728c */ /* 0x000fc8000bf01270 */
[----:B------:R-:W-:-:S12]  /*1400*/  USEL UR4, UR4, UR5, !UP0 ;  /* 0x0000000504047287 */ /* 0x000fd8000c000000 */
.L_x_1304:
[----:B------:R-:W-:Y:S01]  /*1410*/  UIMAD.WIDE UR4, UR4, 0x2aaaaaab, URZ ;  /* 0x2aaaaaab040478a5 */ /* 0x000fe2000f8e023f */
[----:B------:R-:W-:Y:S02]  /*1420*/  PLOP3.LUT P0, PT, PT, PT, PT, 0x80, 0x0 ;  /* 0x000000000000781c */ /* 0x000fe40003f0f070 */
[----:B------:R-:W-:Y:S01]  /*1430*/  CS2R R20, SRZ ;  /* 0x0000000000147805 */ /* 0x000fe2000001ff00 */
[----:B------:R-:W-:Y:S01]  /*1440*/  IMAD.MOV.U32 R0, RZ, RZ, RZ ;  /* 0x000000ffff007224 */ /* 0x000fe200078e00ff */
[----:B------:R-:W-:Y:S01]  /*1450*/  USHF.R.U32.HI UR4, URZ, 0x1f, UR5 ;  /* 0x0000001f3f047899 */ /* 0x000fe20008011605 */
[----:B------:R-:W-:Y:S02]  /*1460*/  CS2R R150, SRZ ;  /* 0x0000000000967805 */ /* 0x000fe4000001ff00 */
[----:B------:R-:W-:Y:S02]  /*1470*/  CS2R R148, SRZ ;  /* 0x0000000000947805 */ /* 0x000fe4000001ff00 */
[----:B------:R-:W-:Y:S01]  /*1480*/  CS2R R146, SRZ ;  /* 0x0000000000927805 */ /* 0x000fe2000001ff00 */
[----:B------:R-:W-:Y:S01]  /*1490*/  ULEA.HI.SX32 UR4, UR5, UR4, 0x1c ;  /* 0x0000000405047291 */ /* 0x000fe2000f8fe23f */
[----:B------:R-:W-:-:S02]  /*14a0*/  CS2R R144, SRZ ;  /* 0x0000000000907805 */ /* 0x000fc4000001ff00 */
[----:B------:R-:W-:Y:S02]  /*14b0*/  CS2R R142, SRZ ;  /* 0x00000000008e7805 */ /* 0x000fe4000001ff00 */
[----:B------:R-:W-:Y:S01]  /*14c0*/  CS2R R140, SRZ ;  /* 0x00000000008c7805 */ /* 0x000fe2000001ff00 */
[----:B------:R-:W-:Y:S01]  /*14d0*/  UISETP.LT.AND UP0, UPT, URZ, UR4, UPT ;  /* 0x000000043f00728c */ /* 0x000fe2000bf01270 */
[----:B------:R-:W-:Y:S02]  /*14e0*/  CS2R R138, SRZ ;  /* 0x00000000008a7805 */ /* 0x000fe4000001ff00 */
[----:B------:R-:W-:Y:S02]  /*14f0*/  CS2R R136, SRZ ;  /* 0x0000000000887805 */ /* 0x000fe4000001ff00 */
[----:B------:R-:W-:Y:S01]  /*1500*/  CS2R R134, SRZ ;  /* 0x0000000000867805 */ /* 0x000fe2000001ff00 */
[----:B------:R-:W-:Y:S01]  /*1510*/  USEL UR40, URZ, UR4, !UP0 ;  /* 0x000000043f287287 */ /* 0x000fe2000c000000 */
[----:B------:R-:W-:-:S02]  /*1520*/  CS2R R132, SRZ ;  /* 0x0000000000847805 */ /* 0x000fc4000001ff00 */
[----:B------:R-:W-:Y:S02]  /*1530*/  CS2R R130, SRZ ;  /* 0x0000000000827805 */ /* 0x000fe4000001ff00 */
[----:B------:R-:W-:Y:S02]  /*1540*/  CS2R R128, SRZ ;  /* 0x0000000000807805 */ /* 0x000fe4000001ff00 */
[----:B------:R-:W-:Y:S02]  /*1550*/  CS2R R126, SRZ ;  /* 0x00000000007e7805 */ /* 0x000fe4000001ff00 */
[----:B------:R-:W-:Y:S02]  /*1560*/  CS2R R124, SRZ ;  /* 0x00000000007c7805 */ /* 0x000fe4000001ff00 */
[----:B------:R-:W-:Y:S02]  /*1570*/  ISETP.GT.AND P1, PT, R176, UR40, PT ;  /* 0x00000028b0007c0c */ /* 0x000fe4000bf24270 */
        /* <DEDUP_REMOVED lines=46> */
[----:B------:R-:W-:Y:S01]  /*1860*/  CS2R R32, SRZ ;  /* 0x0000000000207805 */ /* 0x000fe2000001ff00 */
[----:B------:R-:W-:Y:S01]  /*1870*/  IMAD.MOV.U32 R49, RZ, RZ, RZ ;  /* 0x000000ffff317224 */ /* 0x000fe200078e00ff */
[----:B------:R-:W-:Y:S01]  /*1880*/  CS2R R4, SRZ ;  /* 0x0000000000047805 */ /* 0x000fe2000001ff00 */
[----:B------:R-:W-:Y:S02]  /*1890*/  IMAD.MOV.U32 R29, RZ, RZ, RZ ;  /* 0x000000ffff1d7224 */ /* 0x000fe400078e00ff */
[----:B------:R-:W-:Y:S02]  /*18a0*/  IMAD.MOV.U32 R6, RZ, RZ, RZ ;  /* 0x000000ffff067224 */ /* 0x000fe400078e00ff */
[----:B------:R-:W-:Y:S01]  /*18b0*/  IMAD.MOV.U32 R172, RZ, RZ, RZ ;  /* 0x000000ffffac7224 */ /* 0x000fe200078e00ff */
[----:B------:R-:W-:Y:S06]  /*18c0*/  @!P1 BRA `(.L_x_1307) ;  /* 0x000000b000b89947 */ /* 0x000fec0003800000 */
[----:B------:R-:W-:Y:S01]  /*18d0*/  SHF.R.S32.HI R3, RZ, 0x1f, R202 ;  /* 0x0000001fff037819 */ /* 0x000fe200000114ca */
[----:B------:R-:W-:-:S03]  /*18e0*/  UIADD3 UR6, UR46, 0x18400, URZ ;  /* 0x000184002e067890 */ /* 0x000fc6000fffe03f */
[----:B------:R-:W-:Y:S01]  /*18f0*/  LEA.HI R3, R3, R202, RZ, 0x7 ;  /* 0x000000ca03037211 */ /* 0x000fe200078f38ff */
[----:B------:R-:W-:-:S03]  /*1900*/  ULOP3.LUT UP0, URZ, UR6, 0x1bf, URZ, 0xc0, !UPT ;  /* 0x000001bf063f7892 */ /* 0x000fc6000f80c03f */
[----:B------:R-:W-:-:S03]  /*1910*/  SHF.R.S32.HI R3, RZ, 0x7, R3 ;  /* 0x00000007ff037819 */ /* 0x000fc60000011403 */
[----:B------:R-:W-:-:S03]  /*1920*/  PLOP3.LUT P0, PT, PT, PT, UP0, 0x80, 0x0 ;  /* 0x000000000000781c */ /* 0x000fc60003f0f008 */
[----:B------:R-:W1:Y:S02]  /*1930*/  SHFL.IDX PT, R3, R3, RZ, 0x1f ;  /* 0x00001fff03037589 */ /* 0x000e6400000e0000 */
[----:B-1----:R-:W-:-:S13]  /*1940*/  R2UR UR4, R3 ;  /* 0x00000000030472ca */ /* 0x002fda00000e0000 */
[----:B------:R-:W-:-:S04]  /*1950*/  ULEA.HI UR5, UR4, UR4, URZ, 0x1 ;  /* 0x0000000404057291 */ /* 0x000fc8000f8f083f */
        /* <DEDUP_REMOVED lines=22> */
.L_x_1308:
[----:B------:R-:W-:Y:S01]  /*1ac0*/  ULEA.HI UR4, UR37, UR37, URZ, 0x1 ;  /* 0x0000002525047291 */ /* 0x000fe2000f8f083f */
[----:B------:R-:W-:-:S03]  /*1ad0*/  VIADD R9, R23, 0x8 ;  /* 0x0000000817097836 */ /* 0x000fc60000000000 */
[----:B------:R-:W-:-:S04]  /*1ae0*/  ULOP3.LUT UR4, UR4, 0xfffffffe, URZ, 0xc0, !UPT ;  /* 0xfffffffe04047892 */ /* 0x000fc8000f8ec03f */
[----:B------:R-:W-:-:S06]  /*1af0*/  UIADD3 UR4, UR37, -UR4, URZ ;  /* 0x8000000425047290 */ /* 0x000fcc000fffe03f */
[----:B------:R-:W-:-:S05]  /*1b00*/  IMAD.U32 R0, RZ, RZ, UR4 ;  /* 0x00000004ff007e24 */ /* 0x000fca000f8e00ff */
[----:B------:R-:W-:-:S04]  /*1b10*/  SHF.L.U32 R0, R0, 0x1f, RZ ;  /* 0x0000001f00007819 */ /* 0x000fc800000006ff */
[----:B------:R-:W1:Y:S02]  /*1b20*/  SYNCS.PHASECHK.TRANS64.TRYWAIT P0, [UR46+0x22800], R0 ;  /* 0x02280000ff0075a7 */ /* 0x000e64000800016e */
[----:B-1----:R-:W-:Y:S05]  /*1b30*/  @!P0 BRA `(.L_x_1309) ;  /* 0x000000f800b48947 */ /* 0x002fea0003800000 */
.L_x_1456:
[----:B-1----:R-:W-:Y:S01]  /*1b40*/  IMAD.U32 R0, RZ, RZ, UR47 ;  /* 0x0000002fff007e24 */ /* 0x002fe2000f8e00ff */
[----:B------:R-:W-:Y:S05]  /*1b50*/  WARPSYNC.ALL ;  /* 0x0000000000007948 */ /* 0x000fea0003800000 */
[----:B------:R1:W-:Y:S01]  /*1b60*/  BAR.SYNC.DEFER_BLOCKING R9, 0x100 ;  /* 0x000400090000751d */ /* 0x0003e20000010000 */
[----:B------:R-:W-:-:S13]  /*1b70*/  ISETP.NE.AND P0, PT, R0, 0x3, PT ;  /* 0x000000030000780c */ /* 0x000fda0003f05270 */
[----:B-1----:R-:W-:Y:S05]  /*1b80*/  @!P0 BRA `(.L_x_1310) ;  /* 0x0000000000048947 */ /* 0x002fea0003800000 */
[----:B------:R-:W-:Y:S01]  /*1b90*/  BPT.TRAP 0x1 ;  /* 0x000000040000795c */ /* 0x000fe20000300000 */
.L_x_1310:
[----:B------:R-:W-:Y:S01]  /*1ba0*/  ULEA UR21, UR39, UR46, 0x3 ;  /* 0x0000002e27157291 */ /* 0x000fe2000f8e183f */
[----:B------:R-:W-:-:S05]  /*1bb0*/  IMAD.U32 R11, RZ, RZ, UR38 ;  /* 0x00000026ff0b7e24 */ /* 0x000fca000f8e00ff */
[----:B------:R-:W-:-:S04]  /*1bc0*/  SHF.L.U32 R11, R11, 0x1f, RZ ;  /* 0x0000001f0b0b7819 */ /* 0x000fc800000006ff */
[----:B------:R1:W2:Y:S01]  /*1bd0*/  SYNCS.PHASECHK.TRANS64.TRYWAIT P1, [UR21+0x22830], R11 ;  /* 0x0228300bff0075a7 */ /* 0x0002a20008020155 */
[----:B------:R-:W-:Y:S05]  /*1be0*/  @!P0 BRA `(.L_x_1311) ;  /* 0x0000000000048947 */ /* 0x000fea0003800000 */
[----:B------:R-:W-:Y:S01]  /*1bf0*/  BPT.TRAP 0x1 ;  /* 0x000000040000795c */ /* 0x000fe20000300000 */
.L_x_1311:
[----:B--2---:R-:W-:Y:S05]  /*1c00*/  @P1 BRA `(.L_x_1312) ;  /* 0x0000000000081947 */ /* 0x004fea0003800000 */
[----:B------:R-:W2:Y:S02]  /*1c10*/  SYNCS.PHASECHK.TRANS64.TRYWAIT P1, [UR21+0x22830], R11 ;  /* 0x0228300bff0075a7 */ /* 0x000ea40008020155 */
[----:B--2---:R-:W-:Y:S05]  /*1c20*/  @!P1 BRA `(.L_x_1313) ;  /* 0x000000f800909947 */ /* 0x004fea0003800000 */
.L_x_1312:
[----:B------:R-:W-:Y:S01]  /*1c30*/  UIADD3 UR4, UR46, 0x1c400, URZ ;  /* 0x0001c4002e047890 */ /* 0x000fe2000fffe03f */
[----:B------:R-:W-:Y:S01]  /*1c40*/  WARPGROUP.ARRIVE ;  /* 0x00000000000079c5 */ /* 0x000fe20000000000 */
[----:B------:R-:W-:-:S05]  /*1c50*/  ULOP3.LUT UR16, UR45, 0x10000, URZ, 0xfc, !UPT ;  /* 0x000100002d107892 */ /* 0x000fca000f8efc3f */
[----:B--2---:R-:W2:Y:S01]  /*1c60*/  S2R R0, SR_TID.X ;  /* 0x0000000000007919 */ /* 0x004ea20000002100 */
[----:B------:R-:W-:Y:S01]  /*1c70*/  USHF.R.U32.HI UR4, URZ, 0x4, UR4 ;  /* 0x000000043f047899 */ /* 0x000fe20008011604 */
[----:B------:R-:W3:Y:S01]  /*1c80*/  LDC R12, c[0x0][0x288] ;  /* 0x0000a200ff0c7b82 */ /* 0x000ee20000000800 */
[----:B------:R-:W-:Y:S01]  /*1c90*/  UMOV UR17, 0x40000040 ;  /* 0x4000004000117882 */ /* 0x000fe20000000000 */
[----:B------:R-:W-:Y:S01]  /*1ca0*/  UMOV UR19, 0x40000040 ;  /* 0x4000004000137882 */ /* 0x000fe20000000000 */
[----:B------:R-:W-:Y:S01]  /*1cb0*/  ULOP3.LUT UR4, UR4, 0x3fff, URZ, 0xc0, !UPT ;  /* 0x00003fff04047892 */ /* 0x000fe2000f8ec03f */
[----:B------:R-:W-:Y:S01]  /*1cc0*/  IMAD.U32 R8, RZ, RZ, UR21 ;  /* 0x00000015ff087e24 */ /* 0x000fe2000f8e00ff */
[----:B------:R-:W-:Y:S01]  /*1cd0*/  UMOV UR5, 0x40000040 ;  /* 0x4000004000057882 */ /* 0x000fe20000000000 */
[----:B------:R-:W-:Y:S01]  /*1ce0*/  UMOV UR7, 0x40000040 ;  /* 0x4000004000077882 */ /* 0x000fe20000000000 */
[----:B------:R-:W-:Y:S01]  /*1cf0*/  ULOP3.LUT UR20, UR4, 0x10000, URZ, 0xfc, !UPT ;  /* 0x0001000004147892 */ /* 0x000fe2000f8efc3f */
[----:B------:R-:W-:Y:S01]  /*1d00*/  IMAD.MOV.U32 R3, RZ, RZ, -0x60 ;  /* 0xffffffa0ff037424 */ /* 0x000fe200078e00ff */
[----:B------:R-:W-:Y:S01]  /*1d10*/  UIADD3 UR4, UR16, 0x2, URZ ;  /* 0x0000000210047890 */ /* 0x000fe2000fffe03f */
[----:B------:R-:W-:Y:S01]  /*1d20*/  IADD3 R5, -R23, 0xb, RZ ;  /* 0x0000000b17057810 */ /* 0x000fe20007ffe1ff */
[----:B------:R-:W-:Y:S01]  /*1d30*/  UIMAD UR18, UR39, 0x300, UR20 ;  /* 0x00000300271278a4 */ /* 0x000fe2000f8e0214 */
[----:B------:R-:W-:Y:S01]  /*1d40*/  IMAD R6, R176, R3, 0x60 ;  /* 0x00000060b0067424 */ /* 0x000fe200078e0203 */
[----:B------:R-:W-:Y:S01]  /*1d50*/  UIADD3 UR8, UR16, 0x4, URZ ;  /* 0x0000000410087890 */ /* 0x000fe2000fffe03f */
[----:B------:R-:W-:Y:S01]  /*1d60*/  LOP3.LUT R2, R2, 0xfff7ffff, RZ, 0xc0, !PT ;  /* 0xfff7ffff02027812 */ /* 0x000fe200078ec0ff */
[----:B------:R-:W-:Y:S01]  /*1d70*/  UIADD3 UR6, UR18, 0x2, URZ ;  /* 0x0000000212067890 */ /* 0x000fe2000fffe03f */
[----:B------:R-:W-:Y:S01]  /*1d80*/  IMAD.IADD R3, R17, 0x1, R6 ;  /* 0x0000000111037824 */ /* 0x000fe200078e0206 */
[----:B------:R-:W-:Y:S01]  /*1d90*/  UIADD3 UR10, UR18, 0x4, URZ ;  /* 0x00000004120a7890 */ /* 0x000fe2000fffe03f */
[--C-:B------:R-:W-:Y:S01]  /*1da0*/  IMAD.IADD R15, R6, 0x1, -R16.reuse ;  /* 0x00000001060f7824 */ /* 0x100fe200078e0a10 */
[----:B------:R-:W-:Y:S01]  /*1db0*/  UMOV UR9, 0x40000040 ;  /* 0x4000004000097882 */ /* 0x000fe20000000000 */
[----:B------:R-:W-:Y:S01]  /*1dc0*/  HGMMA.64x96x16.F32 R24, gdesc[UR16], RZ, !UPT, gsb0 ;  /* 0x01600000101879f0 */ /* 0x000fe2000c0008ff */
[----:B------:R-:W-:Y:S01]  /*1dd0*/  UMOV UR11, 0x40000040 ;  /* 0x40000040000b7882 */ /* 0x000fe20000000000 */
[----:B------:R-:W-:Y:S01]  /*1de0*/  UIADD3 UR12, UR16, 0x6, URZ ;  /* 0x00000006100c7890 */ /* 0x000fe2000fffe03f */
[C---:B------:R-:W-:Y:S01]  /*1df0*/  IMAD.IADD R10, R3.reuse, 0x1, -R16 ;  /* 0x00000001030a7824 */ /* 0x040fe200078e0a10 */
[----:B------:R-:W-:Y:S01]  /*1e00*/  UIADD3 UR14, UR18, 0x6, URZ ;  /* 0x00000006120e7890 */ /* 0x000fe2000fffe03f */
[----:B---3--:R-:W-:Y:S01]  /*1e10*/  IADD3 R7, R3, 0x1, -R12 ;  /* 0x0000000103077810 */ /* 0x008fe20007ffe80c */
[----:B------:R-:W-:Y:S01]  /*1e20*/  UMOV UR13, 0x40000040 ;  /* 0x40000040000d7882 */ /* 0x000fe20000000000 */
[----:B------:R-:W-:Y:S01]  /*1e30*/  UMOV UR15, 0x40000040 ;  /* 0x40000040000f7882 */ /* 0x000fe20000000000 */
[----:B------:R-:W-:Y:S01]  /*1e40*/  ULDC UR22, c[0x0][0x9dc] ;  /* 0x0002770000167ab9 */ /* 0x000fe20000000800 */
[----:B--2---:R-:W-:-:S13]  /*1e50*/  LOP3.LUT P1, RZ, R0, 0x7f, RZ, 0xc0, !PT ;  /* 0x0000007f00ff7812 */ /* 0x004fda000782c0ff */
[----:B------:R-:W-:Y:S01]  /*1e60*/  @!P1 VIADD R0, R8, 0x22840 ;  /* 0x0002284008009836 */ /* 0x000fe20000000000 */
[----:B------:R-:W-:-:S04]  /*1e70*/  @P1 LOP3.LUT R2, R2, 0x80000, RZ, 0xfc, !PT ;  /* 0x0008000002021812 */ /* 0x000fc800078efcff */
[----:B------:R-:W-:Y:S01]  /*1e80*/  @!P1 PRMT R0, RZ, 0x654, R0 ;  /* 0x00000654ff009816 */ /* 0x000fe20000000000 */
[----:B------:R-:W-:Y:S02]  /*1e90*/  WARPGROUP.DEPBAR.LE gsb0, 0x0 ;  /* 0x00008000000079c5 */ /* 0x000fe40000010000 */
[----:B------:R-:W-:-:S06]  /*1ea0*/  WARPGROUP.ARRIVE ;  /* 0x00000000000079c5 */ /* 0x000fcc0000000000 */
[----:B------:R-:W-:Y:S01]  /*1eb0*/  HGMMA.64x96x16.F32 R24, gdesc[UR4], R24, gsb0 ;  /* 0x01600000041879f0 */ /* 0x000fe20008000818 */
[----:B------:R-:W-:Y:S02]  /*1ec0*/  ULOP3.LUT UR6, URZ, UR22, URZ, 0x33, !UPT ;  /* 0x000000163f067292 */ /* 0x000fe4000f8e333f */
[----:B------:R-:W-:Y:S02]  /*1ed0*/  WARPGROUP.DEPBAR.LE gsb0, 0x0 ;  /* 0x00008000000079c5 */ /* 0x000fe40000010000 */
[----:B------:R-:W-:-:S06]  /*1ee0*/  WARPGROUP.ARRIVE ;  /* 0x00000000000079c5 */ /* 0x000fcc0000000000 */
[----:B------:R-:W-:Y:S03]  /*1ef0*/  HGMMA.64x96x16.F32 R24, gdesc[UR8], R24, gsb0 ;  /* 0x01600000081879f0 */ /* 0x000fe60008000818 */
[----:B------:R-:W-:Y:S02]  /*1f00*/  WARPGROUP.DEPBAR.LE gsb0, 0x0 ;  /* 0x00008000000079c5 */ /* 0x000fe40000010000 */
[----:B------:R-:W-:-:S06]  /*1f10*/  WARPGROUP.ARRIVE ;  /* 0x00000000000079c5 */ /* 0x000fcc0000000000 */
[----:B------:R-:W-:Y:S01]  /*1f20*/  HGMMA.64x96x16.F32 R24, gdesc[UR12], R24, gsb0 ;  /* 0x016000000c1879f0 */ /* 0x000fe20008000818 */
[----:B------:R-:W-:Y:S02]  /*1f30*/  ULDC.64 UR14, c[0x0][0x9e0] ;  /* 0x00027800000e7ab9 */ /* 0x000fe40000000a00 */
[----:B------:R-:W-:Y:S01]  /*1f40*/  UISETP.GE.AND UP0, UPT, UR15, 0x1, UPT ;  /* 0x000000010f00788c */ /* 0x000fe2000bf06270 */
[----:B------:R-:W-:Y:S02]  /*1f50*/  WARPGROUP.DEPBAR.LE gsb0, 0x0 ;  /* 0x00008000000079c5 */ /* 0x000fe40000010000 */
[----:B------:R2:W-:Y:S06]  /*1f60*/  BAR.ARV R5, 0x100 ;  /* 0x000400050000751d */ /* 0x0005ec0000002000 */
[----:B------:R3:W-:Y:S01]  /*1f70*/  @!P1 SYNCS.ARRIVE.TRANS64.RED.A1T0 RZ, [R0+URZ], RZ ;  /* 0x000000ff00ff99a7 */ /* 0x0007e2000810043f */
[----:B------:R-:W-:Y:S01]  /*1f80*/  PLOP3.LUT P1, PT, PT, PT, UP0, 0x40, 0x0 ;  /* 0x000000000000781c */ /* 0x000fe20003f2e808 */
[----:B---3--:R-:W-:-:S02]  /*1f90*/  IMAD.IADD R0, R7, 0x1, -R16 ;  /* 0x0000000107007824 */ /* 0x008fc400078e0a10 */
[----:B------:R-:W-:Y:S02]  /*1fa0*/  VIADD R7, R201, UR42 ;  /* 0x0000002ac9077c36 */ /* 0x000fe40008000000 */
[C---:B------:R-:W-:Y:S02]  /*1fb0*/  VIADD R13, R0.reuse, UR14 ;  /* 0x0000000e000d7c36 */ /* 0x040fe40008000000 */
[----:B------:R-:W-:-:S03]  /*1fc0*/  VIADD R14, R0, UR6 ;  /* 0x00000006000e7c36 */ /* 0x000fc60008000000 */
[----:B------:R-:W-:Y:S01]  /*1fd0*/  VIADDMNMX R0, R7, R13, R10, PT ;  /* 0x0000000d07007246 */ /* 0x000fe2000380010a */
[----:B------:R-:W-:Y:S02]  /*1fe0*/  IMAD.IADD R3, R14, 0x1, R7 ;  /* 0x000000010e037824 */ /* 0x000fe400078e0207 */
[----:B--2---:R-:W-:Y:S05]  /*1ff0*/  @P1 BRA `(.L_x_1314) ;  /* 0x0000000000541947 */ /* 0x004fea0003800000 */
[----:B------:R-:W-:Y:S01]  /*2000*/  IADD3 R4, R7, -R12, R17 ;  /* 0x8000000c07047210 */ /* 0x000fe20007ffe011 */
[----:B------:R-:W-:Y:S03]  /*2010*/  BSSY B0, `(.L_x_1315) ;  /* 0x0000010000007945 */ /* 0x000fe60003800000 */
[----:B------:R-:W-:-:S13]  /*2020*/  ISETP.GT.AND P1, PT, R4, -0x1, PT ;  /* 0xffffffff0400780c */ /* 0x000fda0003f24270 */
[----:B------:R-:W-:Y:S05]  /*2030*/  @P1 BRA `(.L_x_1316) ;  /* 0x0000000000201947 */ /* 0x000fea0003800000 */
[----:B------:R-:W-:Y:S01]  /*2040*/  UISETP.NE.AND UP1, UPT, UR15, 0x1, UPT ;  /* 0x000000010f00788c */ /* 0x000fe2000bf25270 */
[----:B------:R-:W-:-:S05]  /*2050*/  LOP3.LUT R4, RZ, R4, RZ, 0x33, !PT ;  /* 0x00000004ff047212 */ /* 0x000fca00078e33ff */
[----:B------:R-:W-:-:S05]  /*2060*/  PLOP3.LUT P1, PT, PT, PT, UP1, 0x80, 0x0 ;  /* 0x000000000000781c */ /* 0x000fca0003f2f018 */
[----:B------:R-:W-:-:S08]  /*2070*/  @UP1 ULDC.64 UR6, c[0x0][0x9e8] ;  /* 0x00027a0000061ab9 */ /* 0x000fd00000000a00 */
[----:B------:R-:W-:-:S05]  /*2080*/  @P1 IMAD.HI.U32 R20, R4, UR6, RZ ;  /* 0x0000000604141c27 */ /* 0x000fca000f8e00ff */
[----:B------:R-:W-:-:S04]  /*2090*/  @P1 SHF.R.U32.HI R4, RZ, UR7, R20 ;  /* 0x00000007ff041c19 */ /* 0x000fc80008011614 */
[----:B------:R-:W-:Y:S01]  /*20a0*/  LOP3.LUT R4, RZ, R4, RZ, 0x33, !PT ;  /* 0x00000004ff047212 */ /* 0x000fe200078e33ff */
[----:B------:R-:W-:Y:S06]  /*20b0*/  BRA `(.L_x_1317) ;  /* 0x0000000000147947 */ /* 0x000fec0003800000 */
.L_x_1316:
[----:B------:R-:W-:-:S06]  /*20c0*/  UISETP.NE.AND UP1, UPT, UR15, 0x1, UPT ;  /* 0x000000010f00788c */ /* 0x000fcc000bf25270 */
[----:B------:R-:W-:-:S05]  /*20d0*/  PLOP3.LUT P1, PT, PT, PT, UP1, 0x80, 0x0 ;  /* 0x000000000000781c */ /* 0x000fca0003f2f018 */
[----:B------:R-:W-:-:S08]  /*20e0*/  @UP1 ULDC.64 UR6, c[0x0][0x9e8] ;  /* 0x00027a0000061ab9 */ /* 0x000fd00000000a00 */
[----:B------:R-:W-:-:S05]  /*20f0*/  @P1 IMAD.HI.U32 R20, R4, UR6, RZ ;  /* 0x0000000604141c27 */ /* 0x000fca000f8e00ff */
[----:B------:R-:W-:-:S07]  /*2100*/  @P1 SHF.R.U32.HI R4, RZ, UR7, R20 ;  /* 0x00000007ff041c19 */ /* 0x000fce0008011614 */
.L_x_1317:
[----:B------:R-:W-:Y:S05]  /*2110*/  BSYNC B0 ;  /* 0x0000000000007941 */ /* 0x000fea0003800000 */
.L_x_1315:
[----:B------:R-:W-:-:S05]  /*2120*/  IMAD R4, R4, UR15, R15 ;  /* 0x0000000f04047c24 */ /* 0x000fca000f8e020f */
[----:B------:R-:W-:Y:S02]  /*2130*/  VIMNMX R3, R3, R4, !PT ;  /* 0x0000000403037248 */ /* 0x000fe40007fe0100 */
[----:B------:R-:W-:-:S07]  /*2140*/  VIADDMNMX R0, R4, UR15, R0, PT ;  /* 0x0000000f04007c46 */ /* 0x000fce000b800100 */
.L_x_1314:
[C---:B------:R-:W-:Y:S02]  /*2150*/  ISETP.GE.AND P1, PT, R6.reuse, 0x2, PT ;  /* 0x000000020600780c */ /* 0x040fe40003f26270 */
[C---:B------:R-:W-:Y:S02]  /*2160*/  ISETP.GE.AND P5, PT, R6.reuse, 0xa, PT ;  /* 0x0000000a0600780c */ /* 0x040fe40003fa6270 */
[----:B------:R-:W-:Y:S02]  /*2170*/  ISETP.GT.AND P3, PT, R3, 0x1, !P1 ;  /* 0x000000010300780c */ /* 0x000fe40004f64270 */
[----:B------:R-:W-:Y:S02]  /*2180*/  ISETP.GE.AND P2, PT, R6, 0x9, PT ;  /* 0x000000090600780c */ /* 0x000fe40003f46270 */
[----:B------:R-:W-:Y:S02]  /*2190*/  ISETP.LT.OR P3, PT, R0, 0x2, P3 ;  /* 0x000000020000780c */ /* 0x000fe40001f61670 */
[----:B------:R-:W-:-:S02]  /*21a0*/  P2R R21, PR, RZ, 0x20 ;  /* 0x00000020ff157803 */ /* 0x000fc40000000000 */
[----:B------:R-:W-:Y:S02]  /*21b0*/  FSEL R72, R25, -INF , !P3 ;  /* 0xff80000019487808 */ /* 0x000fe40005800000 */
[C---:B------:R-:W-:Y:S02]  /*21c0*/  ISETP.GT.AND P3, PT, R3.reuse, 0x9, !P5 ;  /* 0x000000090300780c */ /* 0x040fe40006f64270 */
[----:B------:R-:W-:Y:S02]  /*21d0*/  ISETP.GT.AND P4, PT, R3, 0x8, !P2 ;  /* 0x000000080300780c */ /* 0x000fe40005784270 */
[----:B------:R-:W-:Y:S02]  /*21e0*/  ISETP.LT.OR P3, PT, R0, 0xa, P3 ;  /* 0x0000000a0000780c */ /* 0x000fe40001f61670 */
[----:B------:R-:W-:Y:S02]  /*21f0*/  ISETP.GE.AND P5, PT, R6, 0x11, PT ;  /* 0x000000110600780c */ /* 0x000fe40003fa6270 */
[----:B------:R-:W-:-:S02]  /*2200*/  FSEL R74, R29, -INF , !P3 ;  /* 0xff8000001d4a7808 */ /* 0x000fc40005800000 */
[----:B------:R-:W-:Y:S02]  /*2210*/  ISETP.LT.OR P4, PT, R0, 0x9, P4 ;  /* 0x000000090000780c */ /* 0x000fe40002781670 */
[----:B------:R-:W-:Y:S02]  /*2220*/  ISETP.GT.AND P3, PT, R3, 0x10, !P5 ;  /* 0x000000100300780c */ /* 0x000fe40006f64270 */
[----:B------:R-:W-:Y:S02]  /*2230*/  FSEL R28, R28, -INF , !P4 ;  /* 0xff8000001c1c7808 */ /* 0x000fe40006000000 */
[----:B------:R-:W-:Y:S02]  /*2240*/  ISETP.LT.OR P3, PT, R0, 0x11, P3 ;  /* 0x000000110000780c */ /* 0x000fe40001f61670 */
[----:B------:R-:W-:Y:S02]  /*2250*/  ISETP.GE.AND P4, PT, R6, 0x12, PT ;  /* 0x000000120600780c */ /* 0x000fe40003f86270 */
[----:B------:R-:W-:-:S02]  /*2260*/  FSEL R32, R32, -INF , !P3 ;  /* 0xff80000020207808 */ /* 0x000fc40005800000 */
[----:B------:R-:W-:Y:S02]  /*2270*/  ISETP.GT.AND P3, PT, R3, 0x11, !P4 ;  /* 0x000000110300780c */ /* 0x000fe40006764270 */
[----:B------:R-:W-:Y:S02]  /*2280*/  P2R R29, PR, RZ, 0x10 ;  /* 0x00000010ff1d7803 */ /* 0x000fe40000000000 */
[----:B------:R-:W-:Y:S02]  /*2290*/  ISETP.LT.OR P3, PT, R0, 0x12, P3 ;  /* 0x000000120000780c */ /* 0x000fe40001f61670 */
[----:B------:R-:W-:Y:S02]  /*22a0*/  ISETP.GE.AND P4, PT, R6, 0x19, PT ;  /* 0x000000190600780c */ /* 0x000fe40003f86270 */
[----:B------:R-:W-:Y:S02]  /*22b0*/  FSEL R76, R33, -INF , !P3 ;  /* 0xff800000214c7808 */ /* 0x000fe40005800000 */
[----:B------:R-:W-:-:S02]  /*22c0*/  ISETP.GT.AND P3, PT, R3, 0x18, !P4 ;  /* 0x000000180300780c */ /* 0x000fc40006764270 */
[----:B------:R-:W-:Y:S02]  /*22d0*/  P2R R33, PR, RZ, 0x10 ;  /* 0x00000010ff217803 */ /* 0x000fe40000000000 */
[----:B------:R-:W-:Y:S02]  /*22e0*/  ISETP.LT.OR P3, PT, R0, 0x19, P3 ;  /* 0x000000190000780c */ /* 0x000fe40001f61670 */
[----:B------:R-:W-:Y:S02]  /*22f0*/  ISETP.GE.AND P4, PT, R6, 0x1a, PT ;  /* 0x0000001a0600780c */ /* 0x000fe40003f86270 */
[----:B------:R-:W-:Y:S02]  /*2300*/  FSEL R36, R36, -INF , !P3 ;  /* 0xff80000024247808 */ /* 0x000fe40005800000 */
[----:B------:R-:W-:Y:S02]  /*2310*/  ISETP.GT.AND P3, PT, R3, 0x19, !P4 ;  /* 0x000000190300780c */ /* 0x000fe40006764270 */
[----:B------:R-:W-:-:S02]  /*2320*/  P2R R73, PR, RZ, 0x10 ;  /* 0x00000010ff497803 */ /* 0x000fc40000000000 */
[----:B------:R-:W-:Y:S02]  /*2330*/  ISETP.LT.OR P3, PT, R0, 0x1a, P3 ;  /* 0x0000001a0000780c */ /* 0x000fe40001f61670 */
[----:B------:R-:W-:Y:S02]  /*2340*/  ISETP.GE.AND P4, PT, R6, 0x21, PT ;  /* 0x000000210600780c */ /* 0x000fe40003f86270 */
[----:B------:R-:W-:Y:S02]  /*2350*/  FSEL R78, R37, -INF , !P3 ;  /* 0xff800000254e7808 */ /* 0x000fe40005800000 */
[----:B------:R-:W-:Y:S02]  /*2360*/  ISETP.GT.AND P3, PT, R3, 0x20, !P4 ;  /* 0x000000200300780c */ /* 0x000fe40006764270 */
[----:B------:R-:W-:Y:S02]  /*2370*/  P2R R37, PR, RZ, 0x10 ;  /* 0x00000010ff257803 */ /* 0x000fe40000000000 */
[----:B------:R-:W-:-:S02]  /*2380*/  ISETP.LT.OR P3, PT, R0, 0x21, P3 ;  /* 0x000000210000780c */ /* 0x000fc40001f61670 */
[----:B------:R-:W-:Y:S02]  /*2390*/  ISETP.GE.AND P4, PT, R6, 0x22, PT ;  /* 0x000000220600780c */ /* 0x000fe40003f86270 */
[----:B------:R-:W-:Y:S02]  /*23a0*/  FSEL R40, R40, -INF , !P3 ;  /* 0xff80000028287808 */ /* 0x000fe40005800000 */
[----:B------:R-:W-:Y:S02]  /*23b0*/  ISETP.GT.AND P3, PT, R3, 0x21, !P4 ;  /* 0x000000210300780c */ /* 0x000fe40006764270 */
[----:B------:R-:W-:Y:S02]  /*23c0*/  P2R R75, PR, RZ, 0x10 ;  /* 0x00000010ff4b7803 */ /* 0x000fe40000000000 */
[----:B------:R-:W-:Y:S02]  /*23d0*/  ISETP.LT.OR P3, PT, R0, 0x22, P3 ;  /* 0x000000220000780c */ /* 0x000fe40001f61670 */
[----:B------:R-:W-:-:S02]  /*23e0*/  ISETP.GE.AND P4, PT, R6, 0x29, PT ;  /* 0x000000290600780c */ /* 0x000fc40003f86270 */
[----:B------:R-:W-:Y:S02]  /*23f0*/  FSEL R80, R41, -INF , !P3 ;  /* 0xff80000029507808 */ /* 0x000fe40005800000 */
[----:B------:R-:W-:Y:S02]  /*2400*/  ISETP.GT.AND P3, PT, R3, 0x28, !P4 ;  /* 0x000000280300780c */ /* 0x000fe40006764270 */
[----:B------:R-:W-:Y:S02]  /*2410*/  P2R R41, PR, RZ, 0x10 ;  /* 0x00000010ff297803 */ /* 0x000fe40000000000 */
        /* <DEDUP_REMOVED lines=51> */
[----:B------:R-:W-:Y:S02]  /*2750*/  P2R R25, PR, RZ, 0x20 ;  /* 0x00000020ff197803 */ /* 0x000fe40000000000 */
[----:B------:R-:W-:Y:S02]  /*2760*/  FSEL R64, R64, -INF , !P3 ;  /* 0xff80000040407808 */ /* 0x000fe40005800000 */
[C---:B------:R-:W-:Y:S02]  /*2770*/  ISETP.GE.AND P3, PT, R6.reuse, 0x52, PT ;  /* 0x000000520600780c */ /* 0x040fe40003f66270 */
[----:B------:R-:W-:Y:S02]  /*2780*/  ISETP.GE.AND P6, PT, R6, 0x1, PT ;  /* 0x000000010600780c */ /* 0x000fe40003fc6270 */
[----:B------:R-:W-:-:S04]  /*2790*/  ISETP.GT.AND P4, PT, R3, 0x51, !P3 ;  /* 0x000000510300780c */ /* 0x000fc80005f84270 */
[----:B------:R-:W-:-:S04]  /*27a0*/  ISETP.LT.OR P4, PT, R0, 0x52, P4 ;  /* 0x000000520000780c */ /* 0x000fc80002781670 */
[----:B------:R-:W-:Y:S02]  /*27b0*/  FSEL R92, R65, -INF , !P4 ;  /* 0xff800000415c7808 */ /* 0x000fe40006000000 */
[----:B------:R-:W-:-:S04]  /*27c0*/  ISETP.GE.AND P4, PT, R6, 0x59, PT ;  /* 0x000000590600780c */ /* 0x000fc80003f86270 */
[----:B------:R-:W-:-:S04]  /*27d0*/  ISETP.GT.AND P5, PT, R3, 0x58, !P4 ;  /* 0x000000580300780c */ /* 0x000fc800067a4270 */
[----:B------:R-:W-:-:S04]  /*27e0*/  ISETP.LT.OR P5, PT, R0, 0x59, P5 ;  /* 0x000000590000780c */ /* 0x000fc80002fa1670 */
[----:B------:R-:W-:Y:S02]  /*27f0*/  FSEL R68, R68, -INF , !P5 ;  /* 0xff80000044447808 */ /* 0x000fe40006800000 */
[----:B------:R-:W-:-:S04]  /*2800*/  ISETP.GT.AND P5, PT, R3, RZ, !P6 ;  /* 0x000000ff0300720c */ /* 0x000fc800077a4270 */
[----:B------:R-:W-:-:S04]  /*2810*/  ISETP.LT.OR P5, PT, R0, 0x1, P5 ;  /* 0x000000010000780c */ /* 0x000fc80002fa1670 */
[----:B------:R-:W-:Y:S02]  /*2820*/  FSEL R20, R24, -INF , !P5 ;  /* 0xff80000018147808 */ /* 0x000fe40006800000 */
[----:B------:R-:W-:Y:S01]  /*2830*/  ISETP.GE.AND P5, PT, R6, 0x5a, PT ;  /* 0x0000005a0600780c */ /* 0x000fe20003fa6270 */
[----:B------:R-:W-:-:S03]  /*2840*/  VIADD R6, R7, 0x8 ;  /* 0x0000000807067836 */ /* 0x000fc60000000000 */
[----:B------:R-:W-:Y:S01]  /*2850*/  P2R R24, PR, RZ, 0x20 ;  /* 0x00000020ff187803 */ /* 0x000fe20000000000 */
[----:B------:R-:W-:Y:S01]  /*2860*/  IMAD.IADD R4, R14, 0x1, R6 ;  /* 0x000000010e047824 */ /* 0x000fe200078e0206 */
[----:B------:R-:W-:-:S04]  /*2870*/  ISETP.GT.AND P5, PT, R3, 0x59, !P5 ;  /* 0x000000590300780c */ /* 0x000fc80006fa4270 */
[----:B------:R-:W-:Y:S02]  /*2880*/  ISETP.LT.OR P5, PT, R0, 0x5a, P5 ;  /* 0x0000005a0000780c */ /* 0x000fe40002fa1670 */
[----:B------:R-:W-:Y:S02]  /*2890*/  VIADDMNMX R0, R6, R13, R10, PT ;  /* 0x0000000d06007246 */ /* 0x000fe4000380010a */
[----:B------:R-:W-:Y:S02]  /*28a0*/  FSEL R94, R69, -INF , !P5 ;  /* 0xff800000455e7808 */ /* 0x000fe40006800000 */
[----:B------:R-:W-:-:S13]  /*28b0*/  PLOP3.LUT P5, PT, PT, PT, UP0, 0x40, 0x0 ;  /* 0x000000000000781c */ /* 0x000fda0003fae808 */
[----:B------:R-:W-:Y:S05]  /*28c0*/  @P5 BRA `(.L_x_1318) ;  /* 0x00000000005c5947 */ /* 0x000fea0003800000 */
        /* <DEDUP_REMOVED lines=8> */
[----:B------:R-:W-:Y:S01]  /*2950*/  @P5 IMAD.HI.U32 R10, R3, UR6, RZ ;  /* 0x00000006030a5c27 */ /* 0x000fe2000f8e00ff */
[----:B------:R-:W-:-:S13]  /*2960*/  PLOP3.LUT P5, PT, PT, PT, UP1, 0x80, 0x0 ;  /* 0x000000000000781c */ /* 0x000fda0003faf018 */
[----:B------:R-:W-:-:S04]  /*2970*/  @P5 SHF.R.U32.HI R3, RZ, UR7, R10 ;  /* 0x00000007ff035c19 */ /* 0x000fc8000801160a */
[----:B------:R-:W-:Y:S01]  /*2980*/  LOP3.LUT R3, RZ, R3, RZ, 0x33, !PT ;  /* 0x00000003ff037212 */ /* 0x000fe200078e33ff */
[----:B------:R-:W-:Y:S06]  /*2990*/  BRA `(.L_x_1321) ;  /* 0x0000000000187947 */ /* 0x000fec0003800000 */
.L_x_1320:
[----:B------:R-:W-:-:S06]  /*29a0*/  UISETP.NE.AND UP1, UPT, UR15, 0x1, UPT ;  /* 0x000000010f00788c */ /* 0x000fcc000bf25270 */
[----:B------:R-:W-:-:S05]  /*29b0*/  PLOP3.LUT P5, PT, PT, PT, UP1, 0x80, 0x0 ;  /* 0x000000000000781c */ /* 0x000fca0003faf018 */
[----:B------:R-:W-:-:S08]  /*29c0*/  @UP1 ULDC.64 UR6, c[0x0][0x9e8] ;  /* 0x00027a0000061ab9 */ /* 0x000fd00000000a00 */
[----:B------:R-:W-:Y:S01]  /*29d0*/  @P5 IMAD.HI.U32 R10, R3, UR6, RZ ;  /* 0x00000006030a5c27 */ /* 0x000fe2000f8e00ff */
[----:B------:R-:W-:-:S13]  /*29e0*/  PLOP3.LUT P5, PT, PT, PT, UP1, 0x80, 0x0 ;  /* 0x000000000000781c */ /* 0x000fda0003faf018 */
[----:B------:R-:W-:-:S07]  /*29f0*/  @P5 SHF.R.U32.HI R3, RZ, UR7, R10 ;  /* 0x00000007ff035c19 */ /* 0x000fce000801160a */
.L_x_1321:
[----:B------:R-:W-:Y:S05]  /*2a00*/  BSYNC B0 ;  /* 0x0000000000007941 */ /* 0x000fea0003800000 */
.L_x_1319:
[----:B------:R-:W-:-:S05]  /*2a10*/  IMAD R3, R3, UR15, R15 ;  /* 0x0000000f03037c24 */ /* 0x000fca000f8e020f */
[----:B------:R-:W-:Y:S02]  /*2a20*/  VIMNMX R4, R4, R3, !PT ;  /* 0x0000000304047248 */ /* 0x000fe40007fe0100 */
[----:B------:R-:W-:-:S07]  /*2a30*/  VIADDMNMX R0, R3, UR15, R0, PT ;  /* 0x0000000f03007c46 */ /* 0x000fce000b800100 */
.L_x_1318:
[C---:B------:R-:W-:Y:S01]  /*2a40*/  ISETP.GT.AND P1, PT, R4.reuse, 0x1, !P1 ;  /* 0x000000010400780c */ /* 0x040fe20004f24270 */
[----:B------:R-:W-:Y:S01]  /*2a50*/  ULDC UR10, c[0x0][0x988] ;  /* 0x00026200000a7ab9 */ /* 0x000fe20000000800 */
[----:B------:R-:W-:Y:S02]  /*2a60*/  ISETP.GT.AND P2, PT, R4, 0x8, !P2 ;  /* 0x000000080400780c */ /* 0x000fe40005744270 */
[C---:B------:R-:W-:Y:S02]  /*2a70*/  ISETP.LT.OR P1, PT, R0.reuse, 0x2, P1 ;  /* 0x000000020000780c */ /* 0x040fe40000f21670 */
[----:B------:R-:W-:Y:S02]  /*2a80*/  ISETP.LT.OR P2, PT, R0, 0x9, P2 ;  /* 0x000000090000780c */ /* 0x000fe40001741670 */
[----:B------:R-:W-:Y:S02]  /*2a90*/  FSEL R27, R27, -INF , !P1 ;  /* 0xff8000001b1b7808 */ /* 0x000fe40004800000 */
[----:B------:R-:W-:-:S02]  /*2aa0*/  ISETP.NE.AND P1, PT, R21, RZ, PT ;  /* 0x000000ff1500720c */ /* 0x000fc40003f25270 */
[----:B------:R-:W-:Y:S02]  /*2ab0*/  FSEL R30, R30, -INF , !P2 ;  /* 0xff8000001e1e7808 */ /* 0x000fe40005000000 */
[----:B------:R-:W-:Y:S02]  /*2ac0*/  ISETP.GT.AND P1, PT, R4, 0x9, !P1 ;  /* 0x000000090400780c */ /* 0x000fe40004f24270 */
[----:B------:R-:W-:Y:S02]  /*2ad0*/  ISETP.NE.AND P2, PT, R29, RZ, PT ;  /* 0x000000ff1d00720c */ /* 0x000fe40003f45270 */
[----:B------:R-:W-:Y:S02]  /*2ae0*/  ISETP.LT.OR P1, PT, R0, 0xa, P1 ;  /* 0x0000000a0000780c */ /* 0x000fe40000f21670 */
[----:B------:R-:W-:Y:S02]  /*2af0*/  FMNMX.FTZ R3, R20, R72, !PT ;  /* 0x0000004814037209 */ /* 0x000fe40007810000 */
[----:B------:R-:W-:-:S02]  /*2b00*/  FSEL R31, R31, -INF , !P1 ;  /* 0xff8000001f1f7808 */ /* 0x000fc40004800000 */
[----:B------:R-:W-:Y:S02]  /*2b10*/  ISETP.NE.AND P1, PT, R25, RZ, PT ;  /* 0x000000ff1900720c */ /* 0x000fe40003f25270 */
[----:B------:R-:W-:Y:S02]  /*2b20*/  ISETP.NE.AND P5, PT, R33, RZ, PT ;  /* 0x000000ff2100720c */ /* 0x000fe40003fa5270 */
[----:B------:R-:W-:Y:S02]  /*2b30*/  ISETP.GT.AND P1, PT, R4, 0x10, !P1 ;  /* 0x000000100400780c */ /* 0x000fe40004f24270 */
[----:B------:R-:W-:Y:S02]  /*2b40*/  FMNMX.FTZ R3, R28, R3, !PT ;  /* 0x000000031c037209 */ /* 0x000fe40007810000 */
[----:B------:R-:W-:Y:S02]  /*2b50*/  ISETP.LT.OR P1, PT, R0, 0x11, P1 ;  /* 0x000000110000780c */ /* 0x000fe40000f21670 */
[----:B------:R-:W-:-:S02]  /*2b60*/  FMNMX.FTZ R3, R74, R3, !PT ;  /* 0x000000034a037209 */ /* 0x000fc40007810000 */
[----:B------:R-:W-:Y:S02]  /*2b70*/  FSEL R34, R34, -INF , !P1 ;  /* 0xff80000022227808 */ /* 0x000fe40004800000 */
[----:B------:R-:W-:Y:S02]  /*2b80*/  ISETP.GT.AND P1, PT, R4, 0x11, !P2 ;  /* 0x000000110400780c */ /* 0x000fe40005724270 */
[----:B------:R-:W-:Y:S02]  /*2b90*/  FMNMX.FTZ R3, R32, R3, !PT ;  /* 0x0000000320037209 */ /* 0x000fe40007810000 */
[----:B------:R-:W-:Y:S02]  /*2ba0*/  ISETP.LT.OR P1, PT, R0, 0x12, P1 ;  /* 0x000000120000780c */ /* 0x000fe40000f21670 */
[----:B------:R-:W-:Y:S02]  /*2bb0*/  FMNMX.FTZ R3, R76, R3, !PT ;  /* 0x000000034c037209 */ /* 0x000fe40007810000 */
[----:B------:R-:W-:-:S02]  /*2bc0*/  FSEL R35, R35, -INF , !P1 ;  /* 0xff80000023237808 */ /* 0x000fc40004800000 */
[----:B------:R-:W-:Y:S02]  /*2bd0*/  ISETP.GT.AND P1, PT, R4, 0x18, !P5 ;  /* 0x000000180400780c */ /* 0x000fe40006f24270 */
[----:B------:R-:W-:Y:S02]  /*2be0*/  FMNMX.FTZ R3, R36, R3, !PT ;  /* 0x0000000324037209 */ /* 0x000fe40007810000 */
[----:B------:R-:W-:Y:S02]  /*2bf0*/  ISETP.LT.OR P1, PT, R0, 0x19, P1 ;  /* 0x000000190000780c */ /* 0x000fe40000f21670 */
[----:B------:R-:W-:Y:S02]  /*2c00*/  FMNMX.FTZ R3, R78, R3, !PT ;  /* 0x000000034e037209 */ /* 0x000fe40007810000 */
[----:B------:R-:W-:Y:S02]  /*2c10*/  FSEL R38, R38, -INF , !P1 ;  /* 0xff80000026267808 */ /* 0x000fe40004800000 */
[----:B------:R-:W-:-:S02]  /*2c20*/  ISETP.NE.AND P1, PT, R73, RZ, PT ;  /* 0x000000ff4900720c */ /* 0x000fc40003f25270 */
[----:B------:R-:W-:Y:S02]  /*2c30*/  FMNMX.FTZ R3, R40, R3, !PT ;  /* 0x0000000328037209 */ /* 0x000fe40007810000 */
[----:B------:R-:W-:Y:S02]  /*2c40*/  ISETP.GT.AND P1, PT, R4, 0x19, !P1 ;  /* 0x000000190400780c */ /* 0x000fe40004f24270 */
[----:B------:R-:W-:Y:S02]  /*2c50*/  FMNMX.FTZ R3, R80, R3, !PT ;  /* 0x0000000350037209 */ /* 0x000fe40007810000 */
[----:B------:R-:W-:Y:S02]  /*2c60*/  ISETP.LT.OR P1, PT, R0, 0x1a, P1 ;  /* 0x0000001a0000780c */ /* 0x000fe40000f21670 */
[----:B------:R-:W-:Y:S02]  /*2c70*/  FMNMX.FTZ R3, R44, R3, !PT ;  /* 0x000000032c037209 */ /* 0x000fe40007810000 */
[----:B------:R-:W-:-:S02]  /*2c80*/  FSEL R39, R39, -INF , !P1 ;  /* 0xff80000027277808 */ /* 0x000fc40004800000 */
[----:B------:R-:W-:Y:S02]  /*2c90*/  ISETP.NE.AND P1, PT, R37, RZ, PT ;  /* 0x000000ff2500720c */ /* 0x000fe40003f25270 */
[----:B------:R-:W-:Y:S02]  /*2ca0*/  FMNMX.FTZ R3, R82, R3, !PT ;  /* 0x0000000352037209 */ /* 0x000fe40007810000 */
[----:B------:R-:W-:Y:S02]  /*2cb0*/  ISETP.GT.AND P1, PT, R4, 0x20, !P1 ;  /* 0x000000200400780c */ /* 0x000fe40004f24270 */
[----:B------:R-:W-:Y:S02]  /*2cc0*/  FMNMX.FTZ R3, R48, R3, !PT ;  /* 0x0000000330037209 */ /* 0x000fe40007810000 */
[----:B------:R-:W-:Y:S02]  /*2cd0*/  ISETP.LT.OR P1, PT, R0, 0x21, P1 ;  /* 0x000000210000780c */ /* 0x000fe40000f21670 */
[----:B------:R-:W-:-:S02]  /*2ce0*/  FMNMX.FTZ R3, R84, R3, !PT ;  /* 0x0000000354037209 */ /* 0x000fc40007810000 */
[----:B------:R-:W-:Y:S02]  /*2cf0*/  FSEL R42, R42, -INF , !P1 ;  /* 0xff8000002a2a7808 */ /* 0x000fe40004800000 */
[----:B------:R-:W-:Y:S02]  /*2d00*/  ISETP.NE.AND P1, PT, R75, RZ, PT ;  /* 0x000000ff4b00720c */ /* 0x000fe40003f25270 */
[----:B------:R-:W-:Y:S02]  /*2d10*/  FMNMX.FTZ R3, R52, R3, !PT ;  /* 0x0000000334037209 */ /* 0x000fe40007810000 */
[----:B------:R-:W-:Y:S02]  /*2d20*/  ISETP.GT.AND P1, PT, R4, 0x21, !P1 ;  /* 0x000000210400780c */ /* 0x000fe40004f24270 */
[----:B------:R-:W-:Y:S02]  /*2d30*/  FMNMX.FTZ R3, R86, R3, !PT ;  /* 0x0000000356037209 */ /* 0x000fe40007810000 */
[----:B------:R-:W-:-:S02]  /*2d40*/  ISETP.LT.OR P1, PT, R0, 0x22, P1 ;  /* 0x000000220000780c */ /* 0x000fc40000f21670 */
[----:B------:R-:W-:Y:S02]  /*2d50*/  FMNMX.FTZ R3, R56, R3, !PT ;  /* 0x0000000338037209 */ /* 0x000fe40007810000 */
[----:B------:R-:W-:Y:S02]  /*2d60*/  FSEL R43, R43, -INF , !P1 ;  /* 0xff8000002b2b7808 */ /* 0x000fe40004800000 */
[----:B------:R-:W-:Y:S02]  /*2d70*/  ISETP.NE.AND P1, PT, R41, RZ, PT ;  /* 0x000000ff2900720c */ /* 0x000fe40003f25270 */
[----:B------:R-:W-:Y:S02]  /*2d80*/  FMNMX.FTZ R3, R88, R3, !PT ;  /* 0x0000000358037209 */ /* 0x000fe40007810000 */
[----:B------:R-:W-:Y:S02]  /*2d90*/  ISETP.GT.AND P1, PT, R4, 0x28, !P1 ;  /* 0x000000280400780c */ /* 0x000fe40004f24270 */
[----:B------:R-:W-:-:S02]  /*2da0*/  FMNMX.FTZ R3, R60, R3, !PT ;  /* 0x000000033c037209 */ /* 0x000fc40007810000 */
[----:B------:R-:W-:Y:S02]  /*2db0*/  ISETP.LT.OR P1, PT, R0, 0x29, P1 ;  /* 0x000000290000780c */ /* 0x000fe40000f21670 */
[----:B------:R-:W-:Y:S02]  /*2dc0*/  FMNMX.FTZ R3, R90, R3, !PT ;  /* 0x000000035a037209 */ /* 0x000fe40007810000 */
[----:B------:R-:W-:Y:S02]  /*2dd0*/  FSEL R46, R46, -INF , !P1 ;  /* 0xff8000002e2e7808 */ /* 0x000fe40004800000 */
[----:B------:R-:W-:Y:S02]  /*2de0*/  ISETP.NE.AND P1, PT, R77, RZ, PT ;  /* 0x000000ff4d00720c */ /* 0x000fe40003f25270 */
[----:B------:R-:W-:Y:S02]  /*2df0*/  FMNMX.FTZ R3, R64, R3, !PT ;  /* 0x0000000340037209 */ /* 0x000fe40007810000 */
[----:B------:R-:W-:-:S02]  /*2e00*/  ISETP.GT.AND P1, PT, R4, 0x29, !P1 ;  /* 0x000000290400780c */ /* 0x000fc40004f24270 */
[----:B------:R-:W-:Y:S02]  /*2e10*/  FMNMX.FTZ R3, R92, R3, !PT ;  /* 0x000000035c037209 */ /* 0x000fe40007810000 */
[----:B------:R-:W-:Y:S02]  /*2e20*/  ISETP.LT.OR P1, PT, R0, 0x2a, P1 ;  /* 0x0000002a0000780c */ /* 0x000fe40000f21670 */
[----:B------:R-:W-:Y:S02]  /*2e30*/  FMNMX.FTZ R3, R68, R3, !PT ;  /* 0x0000000344037209 */ /* 0x000fe40007810000 */
[----:B------:R-:W-:Y:S02]  /*2e40*/  FSEL R47, R47, -INF , !P1 ;  /* 0xff8000002f2f7808 */ /* 0x000fe40004800000 */
[----:B------:R-:W-:Y:S02]  /*2e50*/  ISETP.NE.AND P1, PT, R45, RZ, PT ;  /* 0x000000ff2d00720c */ /* 0x000fe40003f25270 */
[----:B------:R-:W-:-:S02]  /*2e60*/  FMNMX.FTZ R10, R94, R3, !PT ;  /* 0x000000035e0a7209 */ /* 0x000fc40007810000 */
[----:B------:R-:W-:Y:S02]  /*2e70*/  ISETP.GT.AND P1, PT, R4, 0x30, !P1 ;  /* 0x000000300400780c */ /* 0x000fe40004f24270 */
[----:B------:R-:W-:Y:S01]  /*2e80*/  ISETP.NE.AND P2, PT, R53, RZ, PT ;  /* 0x000000ff3500720c */ /* 0x000fe20003f45270 */
[----:B------:R-:W2:Y:S01]  /*2e90*/  SHFL.BFLY PT, R3, R10, 0x2, 0x1f ;  /* 0x0c401f000a037f89 */ /* 0x000ea200000e0000 */
[----:B------:R-:W-:Y:S02]  /*2ea0*/  ISETP.LT.OR P1, PT, R0, 0x31, P1 ;  /* 0x000000310000780c */ /* 0x000fe40000f21670 */
[----:B------:R-:W-:Y:S02]  /*2eb0*/  ISETP.NE.AND P5, PT, R83, RZ, PT ;  /* 0x000000ff5300720c */ /* 0x000fe40003fa5270 */
[----:B------:R-:W-:Y:S02]  /*2ec0*/  FSEL R50, R50, -INF , !P1 ;  /* 0xff80000032327808 */ /* 0x000fe40004800000 */
[----:B------:R-:W-:-:S02]  /*2ed0*/  ISETP.NE.AND P1, PT, R79, RZ, PT ;  /* 0x000000ff4f00720c */ /* 0x000fc40003f25270 */
[C---:B------:R-:W-:Y:S02]  /*2ee0*/  ISETP.GT.AND P6, PT, R4.reuse, RZ, !P6 ;  /* 0x000000ff0400720c */ /* 0x040fe400077c4270 */
[----:B------:R-:W-:Y:S02]  /*2ef0*/  ISETP.GT.AND P1, PT, R4, 0x31, !P1 ;  /* 0x000000310400780c */ /* 0x000fe40004f24270 */
[C---:B------:R-:W-:Y:S02]  /*2f00*/  ISETP.LT.OR P6, PT, R0.reuse, 0x1, P6 ;  /* 0x000000010000780c */ /* 0x040fe400037c1670 */
[----:B------:R-:W-:Y:S02]  /*2f10*/  ISETP.LT.OR P1, PT, R0, 0x32, P1 ;  /* 0x000000320000780c */ /* 0x000fe40000f21670 */
[----:B------:R-:W-:Y:S02]  /*2f20*/  FSEL R26, R26, -INF , !P6 ;  /* 0xff8000001a1a7808 */ /* 0x000fe40007000000 */
[----:B------:R-:W-:-:S02]  /*2f30*/  FSEL R51, R51, -INF , !P1 ;  /* 0xff80000033337808 */ /* 0x000fc40004800000 */
[----:B------:R-:W-:Y:S02]  /*2f40*/  ISETP.NE.AND P1, PT, R49, RZ, PT ;  /* 0x000000ff3100720c */ /* 0x000fe40003f25270 */
[----:B------:R-:W-:Y:S02]  /*2f50*/  ISETP.NE.AND P6, PT, R85, RZ, PT ;  /* 0x000000ff5500720c */ /* 0x000fe40003fc5270 */
[----:B------:R-:W-:Y:S02]  /*2f60*/  ISETP.GT.AND P1, PT, R4, 0x38, !P1 ;  /* 0x000000380400780c */ /* 0x000fe40004f24270 */
[----:B--2---:R-:W-:Y:S02]  /*2f70*/  FMNMX.FTZ R14, R10, R3, !PT ;  /* 0x000000030a0e7209 */ /* 0x004fe40007810000 */
[----:B------:R-:W-:Y:S02]  /*2f80*/  ISETP.LT.OR P1, PT, R0, 0x39, P1 ;  /* 0x000000390000780c */ /* 0x000fe40000f21670 */
[----:B------:R-:W-:Y:S01]  /*2f90*/  ISETP.GT.AND P3, PT, R4, 0x51, !P3 ;  /* 0x000000510400780c */ /* 0x000fe20005f64270 */
[----:B------:R-:W2:Y:S01]  /*2fa0*/  SHFL.BFLY PT, R3, R14, 0x1, 0x1f ;  /* 0x0c201f000e037f89 */ /* 0x000ea200000e0000 */
[----:B------:R-:W-:-:S02]  /*2fb0*/  FSEL R54, R54, -INF , !P1 ;  /* 0xff80000036367808 */ /* 0x000fc40004800000 */
[----:B------:R-:W-:Y:S02]  /*2fc0*/  ISETP.NE.AND P1, PT, R81, RZ, PT ;  /* 0x000000ff5100720c */ /* 0x000fe40003f25270 */
[C---:B------:R-:W-:Y:S02]  /*2fd0*/  ISETP.GT.AND P4, PT, R4.reuse, 0x58, !P4 ;  /* 0x000000580400780c */ /* 0x040fe40006784270 */
[----:B------:R-:W-:Y:S02]  /*2fe0*/  ISETP.GT.AND P1, PT, R4, 0x39, !P1 ;  /* 0x000000390400780c */ /* 0x000fe40004f24270 */
[C---:B------:R-:W-:Y:S02]  /*2ff0*/  ISETP.LT.OR P3, PT, R0.reuse, 0x52, P3 ;  /* 0x000000520000780c */ /* 0x040fe40001f61670 */
[C---:B------:R-:W-:Y:S02]  /*3000*/  ISETP.LT.OR P1, PT, R0.reuse, 0x3a, P1 ;  /* 0x0000003a0000780c */ /* 0x040fe40000f21670 */
[----:B------:R-:W-:-:S02]  /*3010*/  ISETP.LT.OR P4, PT, R0, 0x59, P4 ;  /* 0x000000590000780c */ /* 0x000fc40002781670 */
[----:B------:R-:W-:Y:S02]  /*3020*/  FSEL R55, R55, -INF , !P1 ;  /* 0xff80000037377808 */ /* 0x000fe40004800000 */
[----:B------:R-:W-:Y:S02]  /*3030*/  ISETP.GT.AND P1, PT, R4, 0x40, !P2 ;  /* 0x000000400400780c */ /* 0x000fe40005724270 */
[----:B------:R-:W-:Y:S02]  /*3040*/  ISETP.NE.AND P2, PT, R61, RZ, PT ;  /* 0x000000ff3d00720c */ /* 0x000fe40003f45270 */
[----:B------:R-:W-:Y:S02]  /*3050*/  ISETP.LT.OR P1, PT, R0, 0x41, P1 ;  /* 0x000000410000780c */ /* 0x000fe40000f21670 */
[----:B------:R-:W-:Y:S02]  /*3060*/  ISETP.GT.AND P2, PT, R4, 0x50, !P2 ;  /* 0x000000500400780c */ /* 0x000fe40005744270 */
[----:B------:R-:W-:-:S02]  /*3070*/  FSEL R58, R58, -INF , !P1 ;  /* 0xff8000003a3a7808 */ /* 0x000fc40004800000 */
[----:B------:R-:W-:Y:S02]  /*3080*/  ISETP.GT.AND P1, PT, R4, 0x41, !P5 ;  /* 0x000000410400780c */ /* 0x000fe40006f24270 */
[----:B--2---:R-:W-:Y:S02]  /*3090*/  FMNMX.FTZ R3, R14, R3, !PT ;  /* 0x000000030e037209 */ /* 0x004fe40007810000 */
[----:B------:R-:W-:Y:S02]  /*30a0*/  ISETP.LT.OR P1, PT, R0, 0x42, P1 ;  /* 0x000000420000780c */ /* 0x000fe40000f21670 */
[----:B------:R-:W-:Y:S01]  /*30b0*/  ISETP.NE.AND P5, PT, R57, RZ, PT ;  /* 0x000000ff3900720c */ /* 0x000fe20003fa5270 */
[----:B------:R-:W-:Y:S01]  /*30c0*/  FMUL.FTZ R13, R3, UR10 ;  /* 0x0000000a030d7c20 */ /* 0x000fe20008410000 */
[----:B------:R-:W-:Y:S02]  /*30d0*/  FSEL R59, R59, -INF , !P1 ;  /* 0xff8000003b3b7808 */ /* 0x000fe40004800000 */
[----:B------:R-:W-:-:S02]  /*30e0*/  FSETP.NEU.FTZ.AND P1, PT, R3, -INF , PT ;  /* 0xff8000000300780b */ /* 0x000fc40003f3d000 */
[----:B------:R-:W-:Y:S02]  /*30f0*/  ISETP.LT.OR P2, PT, R0, 0x51, P2 ;  /* 0x000000510000780c */ /* 0x000fe40001741670 */
[----:B------:R-:W-:Y:S02]  /*3100*/  FSEL R15, R13, RZ, P1 ;  /* 0x000000ff0d0f7208 */ /* 0x000fe40000800000 */
[----:B------:R-:W-:Y:S02]  /*3110*/  FMNMX.FTZ R13, R26, R27, !PT ;  /* 0x0000001b1a0d7209 */ /* 0x000fe40007810000 */
[----:B------:R-:W-:Y:S01]  /*3120*/  ISETP.GT.AND P1, PT, R4, 0x48, !P5 ;  /* 0x000000480400780c */ /* 0x000fe20006f24270 */
[--C-:B------:R-:W-:Y:S01]  /*3130*/  FFMA.FTZ R14, R72, UR10, -R15.reuse ;  /* 0x0000000a480e7c23 */ /* 0x100fe2000801080f */
[----:B------:R-:W-:Y:S01]  /*3140*/  FMNMX.FTZ R10, R30, R13, !PT ;  /* 0x0000000d1e0a7209 */ /* 0x000fe20007810000 */
[--C-:B------:R-:W-:Y:S01]  /*3150*/  FFMA.FTZ R20, R20, UR10, -R15.reuse ;  /* 0x0000000a14147c23 */ /* 0x100fe2000801080f */
[----:B------:R-:W-:Y:S01]  /*3160*/  ISETP.LT.OR P1, PT, R0, 0x49, P1 ;  /* 0x000000490000780c */ /* 0x000fe20000f21670 */
[----:B------:R2:W-:Y:S01]  /*3170*/  MUFU.EX2 R21, R14 ;  /* 0x0000000e00157308 */ /* 0x0005e20000000800 */
[----:B------:R-:W-:Y:S01]  /*3180*/  FMNMX.FTZ R13, R31, R10, !PT ;  /* 0x0000000a1f0d7209 */ /* 0x000fe20007810000 */
[--C-:B------:R-:W-:Y:S01]  /*3190*/  FFMA.FTZ R25, R74, UR10, -R15.reuse ;  /* 0x0000000a4a197c23 */ /* 0x100fe2000801080f */
[----:B------:R-:W-:Y:S01]  /*31a0*/  FSEL R62, R62, -INF , !P1 ;  /* 0xff8000003e3e7808 */ /* 0x000fe20004800000 */
[----:B------:R-:W-:Y:S01]  /*31b0*/  FFMA.FTZ R33, R78, UR10, -R15 ;  /* 0x0000000a4e217c23 */ /* 0x000fe2000801080f */
[----:B------:R-:W-:-:S02]  /*31c0*/  FMNMX.FTZ R10, R34, R13, !PT ;  /* 0x0000000d220a7209 */ /* 0x000fc40007810000 */
[----:B------:R-:W-:Y:S01]  /*31d0*/  ISETP.GT.AND P1, PT, R4, 0x49, !P6 ;  /* 0x000000490400780c */ /* 0x000fe20007724270 */
[----:B------:R-:W3:Y:S01]  /*31e0*/  MUFU.EX2 R20, R20 ;  /* 0x0000001400147308 */ /* 0x000ee20000000800 */
[----:B------:R-:W-:Y:S01]  /*31f0*/  FMNMX.FTZ R13, R35, R10, !PT ;  /* 0x0000000a230d7209 */ /* 0x000fe20007810000 */
[--C-:B--2---:R-:W-:Y:S01]  /*3200*/  FFMA.FTZ R14, R76, UR10, -R15.reuse ;  /* 0x0000000a4c0e7c23 */ /* 0x104fe2000801080f */
[----:B------:R-:W-:Y:S01]  /*3210*/  ISETP.NE.AND P5, PT, R24, RZ, PT ;  /* 0x000000ff1800720c */ /* 0x000fe20003fa5270 */
[--C-:B------:R-:W-:Y:S01]  /*3220*/  FFMA.FTZ R24, R28, UR10, -R15.reuse ;  /* 0x0000000a1c187c23 */ /* 0x100fe2000801080f */
[----:B------:R-:W-:Y:S01]  /*3230*/  FMNMX.FTZ R10, R38, R13, !PT ;  /* 0x0000000d260a7209 */ /* 0x000fe20007810000 */
[--C-:B------:R-:W-:Y:S01]  /*3240*/  FFMA.FTZ R28, R32, UR10, -R15.reuse ;  /* 0x0000000a201c7c23 */ /* 0x100fe2000801080f */
[----:B------:R-:W-:Y:S01]  /*3250*/  ISETP.LT.OR P1, PT, R0, 0x4a, P1 ;  /* 0x0000004a0000780c */ /* 0x000fe20000f21670 */
[----:B------:R2:W-:Y:S01]  /*3260*/  MUFU.EX2 R29, R14 ;  /* 0x0000000e001d7308 */ /* 0x0005e20000000800 */
[----:B------:R-:W-:Y:S01]  /*3270*/  FMNMX.FTZ R13, R39, R10, !PT ;  /* 0x0000000a270d7209 */ /* 0x000fe20007810000 */
[--C-:B------:R-:W-:Y:S01]  /*3280*/  FFMA.FTZ R32, R36, UR10, -R15.reuse ;  /* 0x0000000a24207c23 */ /* 0x100fe2000801080f */
[----:B------:R-:W-:Y:S01]  /*3290*/  ISETP.GT.AND P5, PT, R4, 0x59, !P5 ;  /* 0x000000590400780c */ /* 0x000fe20006fa4270 */
[--C-:B------:R-:W-:Y:S01]  /*32a0*/  FFMA.FTZ R36, R48, UR10, -R15.reuse ;  /* 0x0000000a30247c23 */ /* 0x100fe2000801080f */
[----:B------:R-:W-:Y:S01]  /*32b0*/  FMNMX.FTZ R10, R42, R13, !PT ;  /* 0x0000000d2a0a7209 */ /* 0x000fe20007810000 */
[--C-:B------:R-:W-:Y:S01]  /*32c0*/  FFMA.FTZ R48, R56, UR10, -R15.reuse ;  /* 0x0000000a38307c23 */ /* 0x100fe2000801080f */
[----:B------:R-:W-:Y:S01]  /*32d0*/  FSEL R63, R63, -INF , !P1 ;  /* 0xff8000003f3f7808 */ /* 0x000fe20004800000 */
[----:B------:R-:W-:Y:S01]  /*32e0*/  MUFU.EX2 R24, R24 ;  /* 0x0000001800187308 */ /* 0x000fe20000000800 */
[----:B------:R-:W-:Y:S01]  /*32f0*/  FMNMX.FTZ R13, R43, R10, !PT ;  /* 0x0000000a2b0d7209 */ /* 0x000fe20007810000 */
[--C-:B--2---:R-:W-:Y:S01]  /*3300*/  FFMA.FTZ R14, R80, UR10, -R15.reuse ;  /* 0x0000000a500e7c23 */ /* 0x104fe2000801080f */
[----:B------:R-:W-:Y:S01]  /*3310*/  FSEL R66, R66, -INF , !P2 ;  /* 0xff80000042427808 */ /* 0x000fe20005000000 */
[----:B------:R-:W-:Y:S01]  /*3320*/  FFMA.FTZ R56, R92, UR10, -R15 ;  /* 0x0000000a5c387c23 */ /* 0x000fe2000801080f */
[----:B------:R-:W-:-:S02]  /*3330*/  FMNMX.FTZ R10, R46, R13, !PT ;  /* 0x0000000d2e0a7209 */ /* 0x000fc40007810000 */
[----:B------:R-:W-:Y:S01]  /*3340*/  FSEL R67, R67, -INF , !P3 ;  /* 0xff80000043437808 */ /* 0x000fe20005800000 */
[----:B------:R2:W-:Y:S01]  /*3350*/  MUFU.EX2 R37, R14 ;  /* 0x0000000e00257308 */ /* 0x0005e20000000800 */
[----:B------:R-:W-:Y:S02]  /*3360*/  FMNMX.FTZ R13, R47, R10, !PT ;  /* 0x0000000a2f0d7209 */ /* 0x000fe40007810000 */
[----:B------:R-:W-:Y:S02]  /*3370*/  ISETP.LT.OR P5, PT, R0, 0x5a, P5 ;  /* 0x0000005a0000780c */ /* 0x000fe40002fa1670 */
[----:B------:R-:W-:Y:S02]  /*3380*/  FMNMX.FTZ R10, R50, R13, !PT ;  /* 0x0000000d320a7209 */ /* 0x000fe40007810000 */
[----:B------:R-:W-:Y:S01]  /*3390*/  FSEL R70, R70, -INF , !P4 ;  /* 0xff80000046467808 */ /* 0x000fe20006000000 */
[----:B------:R-:W4:Y:S01]  /*33a0*/  MUFU.EX2 R25, R25 ;  /* 0x0000001900197308 */ /* 0x000f220000000800 */
[----:B------:R-:W-:Y:S01]  /*33b0*/  FMNMX.FTZ R13, R51, R10, !PT ;  /* 0x0000000a330d7209 */ /* 0x000fe20007810000 */
[----:B--2---:R-:W-:Y:S01]  /*33c0*/  FFMA.FTZ R14, R84, UR10, -R15 ;  /* 0x0000000a540e7c23 */ /* 0x004fe2000801080f */
[----:B------:R-:W-:-:S02]  /*33d0*/  FSEL R71, R71, -INF , !P5 ;  /* 0xff80000047477808 */ /* 0x000fc40006800000 */
[----:B------:R-:W-:Y:S02]  /*33e0*/  FMNMX.FTZ R10, R54, R13, !PT ;  /* 0x0000000d360a7209 */ /* 0x000fe40007810000 */
[----:B---3--:R-:W-:Y:S01]  /*33f0*/  F2FP.F16.F32.PACK_AB R152, R21, R20 ;  /* 0x000000141598723e */ /* 0x008fe200000000ff */
[----:B------:R2:W-:Y:S01]  /*3400*/  MUFU.EX2 R45, R14 ;  /* 0x0000000e002d7308 */ /* 0x0005e20000000800 */
[----:B------:R-:W-:-:S04]  /*3410*/  FMNMX.FTZ R13, R55, R10, !PT ;  /* 0x0000000a370d7209 */ /* 0x000fc80007810000 */
[----:B------:R-:W-:-:S03]  /*3420*/  FMNMX.FTZ R10, R58, R13, !PT ;  /* 0x0000000d3a0a7209 */ /* 0x000fc60007810000 */
[----:B------:R-:W3:Y:S01]  /*3430*/  MUFU.EX2 R28, R28 ;  /* 0x0000001c001c7308 */ /* 0x000ee20000000800 */
[----:B------:R-:W-:Y:S01]  /*3440*/  FMNMX.FTZ R13, R59, R10, !PT ;  /* 0x0000000a3b0d7209 */ /* 0x000fe20007810000 */
[--C-:B------:R-:W-:Y:S01]  /*3450*/  FFMA.FTZ R10, R40, UR10, -R15.reuse ;  /* 0x0000000a280a7c23 */ /* 0x100fe2000801080f */
[--C-:B------:R-:W-:Y:S01]  /*3460*/  FFMA.FTZ R40, R52, UR10, -R15.reuse ;  /* 0x0000000a34287c23 */ /* 0x100fe2000801080f */
[--C-:B--2---:R-:W-:Y:S01]  /*3470*/  FFMA.FTZ R14, R60, UR10, -R15.reuse ;  /* 0x0000000a3c0e7c23 */ /* 0x104fe2000801080f */
[----:B------:R-:W-:Y:S01]  /*3480*/  FMNMX.FTZ R4, R62, R13, !PT ;  /* 0x0000000d3e047209 */ /* 0x000fe20007810000 */
[----:B------:R-:W-:Y:S01]  /*3490*/  FFMA.FTZ R52, R90, UR10, -R15 ;  /* 0x0000000a5a347c23 */ /* 0x000fe2000801080f */
[----:B----4-:R-:W-:Y:S01]  /*34a0*/  F2FP.F16.F32.PACK_AB R154, R25, R24 ;  /* 0x00000018199a723e */ /* 0x010fe200000000ff */
[----:B------:R2:W-:Y:S01]  /*34b0*/  MUFU.EX2 R160, R10 ;  /* 0x0000000a00a07308 */ /* 0x0005e20000000800 */
[----:B------:R-:W-:-:S04]  /*34c0*/  FMNMX.FTZ R13, R63, R4, !PT ;  /* 0x000000043f0d7209 */ /* 0x000fc80007810000 */
[----:B------:R-:W-:-:S03]  /*34d0*/  FMNMX.FTZ R4, R66, R13, !PT ;  /* 0x0000000d42047209 */ /* 0x000fc60007810000 */
[----:B------:R-:W-:Y:S01]  /*34e0*/  MUFU.EX2 R57, R52 ;  /* 0x0000003400397308 */ /* 0x000fe20000000800 */
[----:B------:R-:W-:Y:S01]  /*34f0*/  FMNMX.FTZ R13, R67, R4, !PT ;  /* 0x00000004430d7209 */ /* 0x000fe20007810000 */
[--C-:B--2---:R-:W-:Y:S01]  /*3500*/  FFMA.FTZ R10, R82, UR10, -R15.reuse ;  /* 0x0000000a520a7c23 */ /* 0x104fe2000801080f */
[--C-:B------:R-:W-:Y:S01]  /*3510*/  FFMA.FTZ R4, R44, UR10, -R15.reuse ;  /* 0x0000000a2c047c23 */ /* 0x100fe2000801080f */
[----:B------:R-:W-:Y:S01]  /*3520*/  FFMA.FTZ R44, R86, UR10, -R15 ;  /* 0x0000000a562c7c23 */ /* 0x000fe2000801080f */
[----:B------:R-:W-:Y:S02]  /*3530*/  FMNMX.FTZ R0, R70, R13, !PT ;  /* 0x0000000d46007209 */ /* 0x000fe40007810000 */
[----:B---3--:R-:W-:Y:S01]  /*3540*/  F2FP.F16.F32.PACK_AB R156, R29, R28 ;  /* 0x0000001c1d9c723e */ /* 0x008fe200000000ff */
[----:B------:R-:W-:Y:S01]  /*3550*/  MUFU.EX2 R41, R10 ;  /* 0x0000000a00297308 */ /* 0x000fe20000000800 */
[----:B------:R-:W-:-:S05]  /*3560*/  FMNMX.FTZ R0, R71, R0, !PT ;  /* 0x0000000047007209 */ /* 0x000fca0007810000 */
[----:B------:R-:W2:Y:S02]  /*3570*/  SHFL.BFLY PT, R13, R0, 0x2, 0x1f ;  /* 0x0c401f00000d7f89 */ /* 0x000ea400000e0000 */
[----:B------:R3:W-:Y:S08]  /*3580*/  MUFU.EX2 R49, R44 ;  /* 0x0000002c00317308 */ /* 0x0007f00000000800 */
[----:B------:R-:W-:Y:S01]  /*3590*/  MUFU.EX2 R32, R32 ;  /* 0x0000002000207308 */ /* 0x000fe20000000800 */
[----:B---3--:R-:W-:-:S07]  /*35a0*/  FFMA.FTZ R44, R64, UR10, -R15 ;  /* 0x0000000a402c7c23 */ /* 0x008fce000801080f */
[----:B------:R-:W3:Y:S01]  /*35b0*/  MUFU.EX2 R33, R33 ;  /* 0x0000002100217308 */ /* 0x000ee20000000800 */
[----:B--2---:R-:W-:Y:S01]  /*35c0*/  FMNMX.FTZ R13, R0, R13, !PT ;  /* 0x0000000d000d7209 */ /* 0x004fe20007810000 */
[----:B------:R-:W-:-:S06]  /*35d0*/  FFMA.FTZ R0, R88, UR10, -R15 ;  /* 0x0000000a58007c23 */ /* 0x000fcc000801080f */
[----:B------:R-:W2:Y:S01]  /*35e0*/  MUFU.EX2 R4, R4 ;  /* 0x0000000400047308 */ /* 0x000ea20000000800 */
[----:B------:R-:W4:Y:S07]  /*35f0*/  SHFL.BFLY PT, R10, R13, 0x1, 0x1f ;  /* 0x0c201f000d0a7f89 */ /* 0x000f2e00000e0000 */
[----:B------:R5:W-:Y:S01]  /*3600*/  MUFU.EX2 R53, R0 ;  /* 0x0000000000357308 */ /* 0x000be20000000800 */
[----:B---3--:R-:W-:-:S07]  /*3610*/  F2FP.F16.F32.PACK_AB R158, R33, R32 ;  /* 0x00000020219e723e */ /* 0x008fce00000000ff */
[----:B------:R-:W-:Y:S01]  /*3620*/  MUFU.EX2 R61, R56 ;  /* 0x00000038003d7308 */ /* 0x000fe20000000800 */
[----:B--2---:R-:W-:-:S07]  /*3630*/  F2FP.F16.F32.PACK_AB R162, R41, R4 ;  /* 0x0000000429a2723e */ /* 0x004fce00000000ff */
[----:B------:R-:W-:Y:S01]  /*3640*/  MUFU.EX2 R36, R36 ;  /* 0x0000002400247308 */ /* 0x000fe20000000800 */
[----:B----4-:R-:W-:Y:S01]  /*3650*/  FMNMX.FTZ R10, R13, R10, !PT ;  /* 0x0000000a0d0a7209 */ /* 0x010fe20007810000 */
[--C-:B------:R-:W-:Y:S01]  /*3660*/  FFMA.FTZ R13, R68, UR10, -R15.reuse ;  /* 0x0000000a440d7c23 */ /* 0x100fe2000801080f */
[----:B------:R-:W-:Y:S02]  /*3670*/  FFMA.FTZ R15, R94, UR10, -R15 ;  /* 0x0000000a5e0f7c23 */ /* 0x000fe4000801080f */
[C---:B------:R-:W-:Y:S01]  /*3680*/  FSETP.NEU.FTZ.AND P1, PT, R10.reuse, -INF , PT ;  /* 0xff8000000a00780b */ /* 0x040fe20003f3d000 */
[----:B-----5:R-:W-:Y:S02]  /*3690*/  FMUL.FTZ R0, R10, UR10 ;  /* 0x0000000a0a007c20 */ /* 0x020fe40008410000 */
[----:B------:R2:W-:Y:S03]  /*36a0*/  MUFU.EX2 R174, R15 ;  /* 0x0000000f00ae7308 */ /* 0x0005e60000000800 */
[----:B------:R-:W-:-:S05]  /*36b0*/  FSEL R0, R0, RZ, P1 ;  /* 0x000000ff00007208 */ /* 0x000fca0000800000 */
[----:B------:R-:W-:Y:S01]  /*36c0*/  MUFU.EX2 R40, R40 ;  /* 0x0000002800287308 */ /* 0x000fe20000000800 */
[--C-:B------:R-:W-:Y:S01]  /*36d0*/  FFMA.FTZ R26, R26, UR10, -R0.reuse ;  /* 0x0000000a1a1a7c23 */ /* 0x100fe20008010800 */
[--C-:B------:R-:W-:Y:S01]  /*36e0*/  FFMA.FTZ R27, R27, UR10, -R0.reuse ;  /* 0x0000000a1b1b7c23 */ /* 0x100fe20008010800 */
[--C-:B------:R-:W-:Y:S01]  /*36f0*/  FFMA.FTZ R30, R30, UR10, -R0.reuse ;  /* 0x0000000a1e1e7c23 */ /* 0x100fe20008010800 */
[--C-:B------:R-:W-:Y:S01]  /*3700*/  FFMA.FTZ R31, R31, UR10, -R0.reuse ;  /* 0x0000000a1f1f7c23 */ /* 0x100fe20008010800 */
[----:B--2---:R-:W-:Y:S01]  /*3710*/  FADD.FTZ R15, R20, R21 ;  /* 0x00000015140f7221 */ /* 0x004fe20000010000 */
        /* <DEDUP_REMOVED lines=25> */
[--C-:B------:R-:W-:Y:S01]  /*38b0*/  FFMA.FTZ R66, R66, UR10, -R0.reuse ;  /* 0x0000000a42427c23 */ /* 0x100fe20008010800 */
[----:B------:R-:W4:Y:S01]  /*38c0*/  MUFU.EX2 R31, R31 ;  /* 0x0000001f001f7308 */ /* 0x000f220000000800 */
[----:B--2---:R-:W-:Y:S01]  /*38d0*/  FADD.FTZ R15, R26, R27 ;  /* 0x0000001b1a0f7221 */ /* 0x004fe20000010000 */
[----:B------:R-:W-:Y:S01]  /*38e0*/  FADD.FTZ R56, R160, R65 ;  /* 0x00000041a0387221 */ /* 0x000fe20000010000 */
[--C-:B------:R-:W-:Y:S01]  /*38f0*/  FFMA.FTZ R67, R67, UR10, -R0.reuse ;  /* 0x0000000a43437c23 */ /* 0x100fe20008010800 */
[--C-:B------:R-:W-:Y:S01]  /*3900*/  FFMA.FTZ R70, R70, UR10, -R0.reuse ;  /* 0x0000000a46467c23 */ /* 0x100fe20008010800 */
[----:B------:R-:W-:Y:S01]  /*3910*/  FFMA.FTZ R0, R71, UR10, -R0 ;  /* 0x0000000a47007c23 */ /* 0x000fe20008010800 */
[C---:B------:R-:W-:Y:S01]  /*3920*/  FADD.FTZ R65, R37.reuse, R56 ;  /* 0x0000003825417221 */ /* 0x040fe20000010000 */
[----:B------:R-:W-:Y:S01]  /*3930*/  F2FP.F16.F32.PACK_AB R160, R37, R160 ;  /* 0x000000a025a0723e */ /* 0x000fe200000000ff */
[----:B------:R-:W2:Y:S01]  /*3940*/  MUFU.EX2 R34, R34 ;  /* 0x0000002200227308 */ /* 0x000ea20000000800 */
[----:B---3--:R-:W-:Y:S01]  /*3950*/  FADD.FTZ R52, R30, R15 ;  /* 0x0000000f1e347221 */ /* 0x008fe20000010000 */
[----:B------:R-:W-:Y:S01]  /*3960*/  FADD.FTZ R56, R4, R65 ;  /* 0x0000004104387221 */ /* 0x000fe20000010000 */
[----:B------:R-:W-:-:S02]  /*3970*/  F2FP.F16.F32.PACK_AB R164, R45, R36 ;  /* 0x000000242da4723e */ /* 0x000fc400000000ff */
[----:B------:R-:W-:Y:S01]  /*3980*/  F2FP.F16.F32.PACK_AB R166, R49, R40 ;  /* 0x0000002831a6723e */ /* 0x000fe200000000ff */
[----:B------:R-:W-:Y:S01]  /*3990*/  FADD.FTZ R65, R41, R56 ;  /* 0x0000003829417221 */ /* 0x000fe20000010000 */
[----:B------:R-:W-:Y:S01]  /*39a0*/  F2FP.F16.F32.PACK_AB R153, R27, R26 ;  /* 0x0000001a1b99723e */ /* 0x000fe200000000ff */
[----:B------:R-:W3:Y:S01]  /*39b0*/  MUFU.EX2 R35, R35 ;  /* 0x0000002300237308 */ /* 0x000ee20000000800 */
[C---:B----4-:R-:W-:Y:S01]  /*39c0*/  FADD.FTZ R15, R31.reuse, R52 ;  /* 0x000000341f0f7221 */ /* 0x050fe20000010000 */
[----:B------:R-:W-:Y:S01]  /*39d0*/  FADD.FTZ R56, R36, R65 ;  /* 0x0000004124387221 */ /* 0x000fe20000010000 */
[----:B------:R-:W-:-:S03]  /*39e0*/  F2FP.F16.F32.PACK_AB R155, R31, R30 ;  /* 0x0000001e1f9b723e */ /* 0x000fc600000000ff */
[----:B------:R-:W-:Y:S02]  /*39f0*/  FADD.FTZ R65, R45, R56 ;  /* 0x000000382d417221 */ /* 0x000fe40000010000 */
[----:B------:R-:W4:Y:S01]  /*3a00*/  MUFU.EX2 R38, R38 ;  /* 0x0000002600267308 */ /* 0x000f220000000800 */
[----:B--2---:R-:W-:Y:S01]  /*3a10*/  FADD.FTZ R52, R34, R15 ;  /* 0x0000000f22347221 */ /* 0x004fe20000010000 */
[----:B------:R-:W-:-:S04]  /*3a20*/  FADD.FTZ R56, R40, R65 ;  /* 0x0000004128387221 */ /* 0x000fc80000010000 */
[----:B------:R-:W-:Y:S02]  /*3a30*/  FADD.FTZ R65, R49, R56 ;  /* 0x0000003831417221 */ /* 0x000fe40000010000 */
[----:B------:R-:W2:Y:S01]  /*3a40*/  MUFU.EX2 R39, R39 ;  /* 0x0000002700277308 */ /* 0x000ea20000000800 */
[C---:B---3--:R-:W-:Y:S01]  /*3a50*/  FADD.FTZ R15, R35.reuse, R52 ;  /* 0x00000034230f7221 */ /* 0x048fe20000010000 */
[----:B------:R-:W-:-:S06]  /*3a60*/  F2FP.F16.F32.PACK_AB R157, R35, R34 ;  /* 0x00000022239d723e */ /* 0x000fcc00000000ff */
[----:B------:R-:W3:Y:S01]  /*3a70*/  MUFU.EX2 R42, R42 ;  /* 0x0000002a002a7308 */ /* 0x000ee20000000800 */
[----:B----4-:R-:W-:-:S07]  /*3a80*/  FADD.FTZ R52, R38, R15 ;  /* 0x0000000f26347221 */ /* 0x010fce0000010000 */
[----:B------:R-:W4:Y:S01]  /*3a90*/  MUFU.EX2 R43, R43 ;  /* 0x0000002b002b7308 */ /* 0x000f220000000800 */
[C---:B--2---:R-:W-:Y:S01]  /*3aa0*/  FADD.FTZ R15, R39.reuse, R52 ;  /* 0x00000034270f7221 */ /* 0x044fe20000010000 */
[----:B------:R-:W-:-:S06]  /*3ab0*/  F2FP.F16.F32.PACK_AB R159, R39, R38 ;  /* 0x00000026279f723e */ /* 0x000fcc00000000ff */
[----:B------:R-:W2:Y:S01]  /*3ac0*/  MUFU.EX2 R46, R46 ;  /* 0x0000002e002e7308 */ /* 0x000ea20000000800 */
[----:B---3--:R-:W-:-:S07]  /*3ad0*/  FADD.FTZ R52, R42, R15 ;  /* 0x0000000f2a347221 */ /* 0x008fce0000010000 */
[----:B------:R-:W3:Y:S01]  /*3ae0*/  MUFU.EX2 R47, R47 ;  /* 0x0000002f002f7308 */ /* 0x000ee20000000800 */
[C---:B----4-:R-:W-:Y:S01]  /*3af0*/  FADD.FTZ R15, R43.reuse, R52 ;  /* 0x000000342b0f7221 */ /* 0x050fe20000010000 */
[----:B------:R-:W-:-:S06]  /*3b00*/  F2FP.F16.F32.PACK_AB R161, R43, R42 ;  /* 0x0000002a2ba1723e */ /* 0x000fcc00000000ff */
[----:B------:R-:W4:Y:S01]  /*3b10*/  MUFU.EX2 R50, R50 ;  /* 0x0000003200327308 */ /* 0x000f220000000800 */
[----:B--2---:R-:W-:-:S07]  /*3b20*/  FADD.FTZ R52, R46, R15 ;  /* 0x0000000f2e347221 */ /* 0x004fce0000010000 */
        /* <DEDUP_REMOVED lines=9> */
[----:B---3--:R-:W-:Y:S01]  /*3bc0*/  FADD.FTZ R52, R48, R65 ;  /* 0x0000004130347221 */ /* 0x008fe20000010000 */
[----:B------:R-:W-:-:S03]  /*3bd0*/  F2FP.F16.F32.PACK_AB R168, R53, R48 ;  /* 0x0000003035a8723e */ /* 0x000fc600000000ff */
[----:B------:R-:W-:-:S03]  /*3be0*/  FADD.FTZ R21, R53, R52 ;  /* 0x0000003435157221 */ /* 0x000fc60000010000 */
        /* <DEDUP_REMOVED lines=24> */
[----:B---3--:R-:W-:-:S04]  /*3d70*/  FADD.FTZ R21, R13, R20 ;  /* 0x000000140d157221 */ /* 0x008fc80000010000 */
[C---:B------:R-:W-:Y:S01]  /*3d80*/  FADD.FTZ R4, R174.reuse, R21 ;  /* 0x00000015ae047221 */ /* 0x040fe20000010000 */
[----:B------:R-:W-:Y:S02]  /*3d90*/  F2FP.F16.F32.PACK_AB R174, R174, R13 ;  /* 0x0000000daeae723e */ /* 0x000fe400000000ff */
[----:B------:R-:W3:Y:S01]  /*3da0*/  MUFU.EX2 R70, R70 ;  /* 0x0000004600467308 */ /* 0x000ee20000000800 */
[----:B----4-:R-:W-:-:S07]  /*3db0*/  FADD.FTZ R14, R66, R15 ;  /* 0x0000000f420e7221 */ /* 0x010fce0000010000 */
[----:B------:R3:W4:Y:S01]  /*3dc0*/  MUFU.EX2 R175, R0 ;  /* 0x0000000000af7308 */ /* 0x0007220000000800 */
[C---:B--2---:R-:W-:Y:S01]  /*3dd0*/  FADD.FTZ R13, R67.reuse, R14 ;  /* 0x0000000e430d7221 */ /* 0x044fe20000010000 */
[----:B------:R-:W-:-:S03]  /*3de0*/  F2FP.F16.F32.PACK_AB R173, R67, R66 ;  /* 0x0000004243ad723e */ /* 0x000fc600000000ff */
[----:B---3--:R-:W-:-:S04]  /*3df0*/  FADD.FTZ R0, R70, R13 ;  /* 0x0000000d46007221 */ /* 0x008fc80000010000 */
[C---:B----4-:R-:W-:Y:S01]  /*3e00*/  FADD.FTZ R0, R175.reuse, R0 ;  /* 0x00000000af007221 */ /* 0x050fe20000010000 */
[----:B------:R-:W-:Y:S01]  /*3e10*/  F2FP.F16.F32.PACK_AB R175, R175, R70 ;  /* 0x00000046afaf723e */ /* 0x000fe200000000ff */
[----:B------:R-:W-:Y:S06]  /*3e20*/  @!P0 BRA `(.L_x_1322) ;  /* 0x0000000000048947 */ /* 0x000fec0003800000 */
[----:B------:R-:W-:Y:S01]  /*3e30*/  BPT.TRAP 0x1 ;  /* 0x000000040000795c */ /* 0x000fe20000300000 */
.L_x_1322:
[----:B------:R2:W3:Y:S01]  /*3e40*/  SYNCS.PHASECHK.TRANS64.TRYWAIT P1, [UR21+0x22850], R11 ;  /* 0x0228500bff0075a7 */ /* 0x0004e20008020155 */
[----:B------:R-:W-:Y:S05]  /*3e50*/  @!P0 BRA `(.L_x_1323) ;  /* 0x0000000000048947 */ /* 0x000fea0003800000 */
[----:B------:R-:W-:Y:S01]  /*3e60*/  BPT.TRAP 0x1 ;  /* 0x000000040000795c */ /* 0x000fe20000300000 */
.L_x_1323:
[----:B---3--:R-:W-:Y:S05]  /*3e70*/  @P1 BRA `(.L_x_1324) ;  /* 0x0000000000081947 */ /* 0x008fea0003800000 */
[----:B------:R-:W3:Y:S02]  /*3e80*/  SYNCS.PHASECHK.TRANS64.TRYWAIT P1, [UR21+0x22850], R11 ;  /* 0x0228500bff0075a7 */ /* 0x000ee40008020155 */
[----:B---3--:R-:W-:Y:S05]  /*3e90*/  @!P1 BRA `(.L_x_1325) ;  /* 0x000000d8000c9947 */ /* 0x008fea0003800000 */
.L_x_1324:
[----:B------:R4:W-:Y:S01]  /*3ea0*/  BAR.SYNC.DEFER_BLOCKING R9, 0x100 ;  /* 0x000400090000751d */ /* 0x0009e20000010000 */
[----:B------:R-:W-:-:S04]  /*3eb0*/  UIADD3 UR6, UR46, 0x400, URZ ;  /* 0x000004002e067890 */ /* 0x000fc8000fffe03f */
[----:B------:R-:W-:Y:S01]  /*3ec0*/  USHF.R.U32.HI UR6, URZ, 0x4, UR6 ;  /* 0x000000043f067899 */ /* 0x000fe20008011606 */
[----:B------:R-:W-:Y:S01]  /*3ed0*/  UMOV UR7, 0x40000040 ;  /* 0x4000004000077882 */ /* 0x000fe20000000000 */
[----:B------:R-:W5:Y:S02]  /*3ee0*/  S2R R13, SR_TID.X ;  /* 0x00000000000d7919 */ /* 0x000f640000002100 */
[----:B------:R-:W-:Y:S01]  /*3ef0*/  ULOP3.LUT UR6, UR6, 0x3fff, URZ, 0xc0, !UPT ;  /* 0x00003fff06067892 */ /* 0x000fe2000f8ec03f */
[----:B----4-:R-:W-:-:S03]  /*3f00*/  IMAD.IADD R9, R17, 0x1, -R12 ;  /* 0x0000000111097824 */ /* 0x010fc600078e0a0c */
[----:B------:R-:W-:Y:S01]  /*3f10*/  ULOP3.LUT UR21, UR6, 0x3000000, URZ, 0xfc, !UPT ;  /* 0x0300000006157892 */ /* 0x000fe2000f8efc3f */
[----:B------:R-:W-:-:S03]  /*3f20*/  VIADD R12, R9, UR42 ;  /* 0x0000002a090c7c36 */ /* 0x000fc60008000000 */
[----:B------:R-:W-:Y:S01]  /*3f30*/  UIMAD UR11, UR39, 0xc00, UR21 ;  /* 0x00000c00270b78a4 */ /* 0x000fe2000f8e0215 */
[----:B------:R-:W-:-:S06]  /*3f40*/  WARPGROUP.ARRIVE ;  /* 0x00000000000079c5 */ /* 0x000fcc0000000000 */
[----:B------:R-:W-:Y:S02]  /*3f50*/  UMOV UR6, UR11 ;  /* 0x0000000b00067c82 */ /* 0x000fe40008000000 */
[----:B------:R-:W-:Y:S01]  /*3f60*/  HGMMA.64x256x16.F32 R24, R152, gdesc[UR4].tnspB, RZ, !UPT, gsb0 ;  /* 0x43e0000498187df0 */ /* 0x000fe2000c0008ff */
[----:B------:R-:W-:Y:S01]  /*3f70*/  UIADD3 UR6, UR11, 0x80, URZ ;  /* 0x000000800b067890 */ /* 0x000fe2000fffe03f */
[----:B------:R-:W-:Y:S01]  /*3f80*/  UMOV UR7, 0x40000040 ;  /* 0x4000004000077882 */ /* 0x000fe20000000000 */
[----:B-----5:R-:W-:-:S13]  /*3f90*/  LOP3.LUT P1, RZ, R13, 0x7f, RZ, 0xc0, !PT ;  /* 0x0000007f0dff7812 */ /* 0x020fda000782c0ff */
[----:B---3--:R-:W-:-:S05]  /*3fa0*/  @!P1 VIADD R8, R8, 0x22860 ;  /* 0x0002286008089836 */ /* 0x008fca0000000000 */
[----:B------:R-:W-:Y:S01]  /*3fb0*/  @!P1 PRMT R8, RZ, 0x654, R8 ;  /* 0x00000654ff089816 */ /* 0x000fe20000000008 */
[----:B------:R-:W-:Y:S02]  /*3fc0*/  WARPGROUP.DEPBAR.LE gsb0, 0x0 ;  /* 0x00008000000079c5 */ /* 0x000fe40000010000 */
        /* <DEDUP_REMOVED lines=26> */
[----:B------:R-:W-:-:S13]  /*4170*/  R2UR UR6, R12 ;  /* 0x000000000c0672ca */ /* 0x000fda00000e0000 */
[----:B------:R-:W-:Y:S01]  /*4180*/  UIADD3 UR14, UR6, UR14, URZ ;  /* 0x0000000e060e7290 */ /* 0x000fe2000fffe03f */
[----:B------:R-:W-:Y:S02]  /*4190*/  WARPGROUP.DEPBAR.LE gsb0, 0x0 ;  /* 0x00008000000079c5 */ /* 0x000fe40000010000 */
[----:B------:R3:W-:Y:S01]  /*41a0*/  @!P1 SYNCS.ARRIVE.TRANS64.RED.A1T0 RZ, [R8+URZ], RZ ;  /* 0x000000ff08ff99a7 */ /* 0x0007e2000810043f */
[----:B------:R-:W-:Y:S01]  /*41b0*/  PLOP3.LUT P1, PT, PT, PT, UP0, 0x40, 0x0 ;  /* 0x000000000000781c */ /* 0x000fe20003f2e808 */
[----:B---3--:R-:W-:-:S12]  /*41c0*/  VIADD R8, R176, 0xfffffffe ;  /* 0xfffffffeb0087836 */ /* 0x008fd80000000000 */
[----:B------:R-:W-:Y:S05]  /*41d0*/  @P1 BRA `(.L_x_1326) ;  /* 0x0000000000481947 */ /* 0x000fea0003800000 */
[C---:B------:R-:W-:Y:S01]  /*41e0*/  ISETP.GT.AND P1, PT, R12.reuse, RZ, PT ;  /* 0x000000ff0c00720c */ /* 0x040fe20003f24270 */
[----:B-12---:R-:W-:-:S05]  /*41f0*/  VIADD R11, R12, 0xffffffff ;  /* 0xffffffff0c0b7836 */ /* 0x006fca0000000000 */
[----:B------:R-:W-:-:S07]  /*4200*/  R2UR UR11, R11 ;  /* 0x000000000b0b72ca */ /* 0x000fce00000e0000 */
[----:B------:R-:W-:Y:S08]  /*4210*/  @P1 BRA `(.L_x_1327) ;  /* 0x00000000001c1947 */ /* 0x000ff00003800000 */
[----:B------:R-:W-:Y:S02]  /*4220*/  UISETP.NE.AND UP1, UPT, UR15, 0x1, UPT ;  /* 0x000000010f00788c */ /* 0x000fe4000bf25270 */
[----:B------:R-:W-:-:S09]  /*4230*/  UIADD3 UR11, -UR6, URZ, URZ ;  /* 0x0000003f060b7290 */ /* 0x000fd2000fffe13f */
[----:B------:R-:W-:Y:S02]  /*4240*/  @UP1 ULDC.64 UR18, c[0x0][0x9e8] ;  /* 0x00027a0000121ab9 */ /* 0x000fe40000000a00 */
[----:B------:R-:W-:-:S04]  /*4250*/  UIMAD.WIDE.U32 UR6, UR11, UR18, URZ ;  /* 0x000000120b0672a5 */ /* 0x000fc8000f8e003f */
[----:B------:R-:W-:-:S04]  /*4260*/  @UP1 USHF.R.U32.HI UR11, URZ, UR19, UR7 ;  /* 0x000000133f0b1299 */ /* 0x000fc80008011607 */
[----:B------:R-:W-:Y:S01]  /*4270*/  ULOP3.LUT UR11, URZ, UR11, URZ, 0x33, !UPT ;  /* 0x0000000b3f0b7292 */ /* 0x000fe2000f8e333f */
[----:B------:R-:W-:Y:S11]  /*4280*/  BRA `(.L_x_1328) ;  /* 0x0000000000107947 */ /* 0x000ff60003800000 */
.L_x_1327:
[----:B------:R-:W-:-:S11]  /*4290*/  UISETP.NE.AND UP1, UPT, UR15, 0x1, UPT ;  /* 0x000000010f00788c */ /* 0x000fd6000bf25270 */
[----:B------:R-:W-:Y:S02]  /*42a0*/  @UP1 ULDC.64 UR18, c[0x0][0x9e8] ;  /* 0x00027a0000121ab9 */ /* 0x000fe40000000a00 */
[----:B------:R-:W-:-:S04]  /*42b0*/  UIMAD.WIDE.U32 UR6, UR11, UR18, URZ ;  /* 0x000000120b0672a5 */ /* 0x000fc8000f8e003f */
[----:B------:R-:W-:-:S12]  /*42c0*/  @UP1 USHF.R.U32.HI UR11, URZ, UR19, UR7 ;  /* 0x000000133f0b1299 */ /* 0x000fd80008011607 */
.L_x_1328:
[----:B------:R-:W-:-:S04]  /*42d0*/  UIMAD UR11, UR11, UR15, UR15 ;  /* 0x0000000f0b0b72a4 */ /* 0x000fc8000f8e020f */
[----:B------:R-:W-:-:S04]  /*42e0*/  UISETP.LT.AND UP1, UPT, UR14, UR11, UPT ;  /* 0x0000000b0e00728c */ /* 0x000fc8000bf21270 */
[----:B------:R-:W-:-:S12]  /*42f0*/  USEL UR14, UR14, UR11, UP1 ;  /* 0x0000000b0e0e7287 */ /* 0x000fd80008800000 */
.L_x_1326:
[----:B------:R-:W-:-:S04]  /*4300*/  UIMAD.WIDE UR6, UR14, 0x2aaaaaab, URZ ;  /* 0x2aaaaaab0e0678a5 */ /* 0x000fc8000f8e023f */
[----:B------:R-:W-:-:S04]  /*4310*/  USHF.R.U32.HI UR6, URZ, 0x1f, UR7 ;  /* 0x0000001f3f067899 */ /* 0x000fc80008011607 */
[----:B------:R-:W-:-:S04]  /*4320*/  ULEA.HI.SX32 UR6, UR7, UR6, 0x1c ;  /* 0x0000000607067291 */ /* 0x000fc8000f8fe23f */
[----:B------:R-:W-:-:S04]  /*4330*/  UISETP.LT.AND UP1, UPT, UR40, UR6, UPT ;  /* 0x000000062800728c */ /* 0x000fc8000bf21270 */
[----:B------:R-:W-:-:S06]  /*4340*/  USEL UR23, UR40, UR6, !UP1 ;  /* 0x0000000628177287 */ /* 0x000fcc000c800000 */
[----:B------:R-:W-:-:S13]  /*4350*/  ISETP.GE.AND P1, PT, R8, UR23, PT ;  /* 0x0000001708007c0c */ /* 0x000fda000bf26270 */
[----:B------:R-:W-:Y:S05]  /*4360*/  @!P1 BRA `(.L_x_1329) ;  /* 0x0000002c00dc9947 */ /* 0x000fea0003800000 */
[----:B------:R-:W-:Y:S01]  /*4370*/  IMAD.IADD R13, R7, 0x1, R9 ;  /* 0x00000001070d7824 */ /* 0x000fe200078e0209 */
[----:B------:R-:W-:Y:S01]  /*4380*/  ULDC UR24, c[0x0][0x9e4] ;  /* 0x0002790000187ab9 */ /* 0x000fe20000000800 */
[----:B------:R-:W-:Y:S01]  /*4390*/  ULDC UR22, c[0x0][0x9dc] ;  /* 0x0002770000167ab9 */ /* 0x000fe20000000800 */
[----:B------:R-:W-:Y:S01]  /*43a0*/  ULDC UR26, c[0x0][0x988] ;  /* 0x00026200001a7ab9 */ /* 0x000fe20000000800 */
[----:B------:R-:W-:-:S05]  /*43b0*/  ULDC UR25, c[0x0][0x9e0] ;  /* 0x0002780000197ab9 */ /* 0x000fca0000000800 */
.L_x_1346:
[----:B------:R-:W-:-:S04]  /*43c0*/  UIADD3 UR39, UR39, 0x1, URZ ;  /* 0x0000000127277890 */ /* 0x000fc8000fffe03f */
[----:B------:R-:W-:-:S04]  /*43d0*/  UISETP.NE.AND UP1, UPT, UR39, 0x2, UPT ;  /* 0x000000022700788c */ /* 0x000fc8000bf25270 */
[----:B------:R-:W-:Y:S02]  /*43e0*/  USEL UR6, URZ, 0x1, UP1 ;  /* 0x000000013f067887 */ /* 0x000fe40008800000 */
[----:B------:R-:W-:Y:S02]  /*43f0*/  USEL UR39, UR39, URZ, UP1 ;  /* 0x0000003f27277287 */ /* 0x000fe40008800000 */
[----:B------:R-:W-:Y:S01]  /*4400*/  ULOP3.LUT UR38, UR38, UR6, URZ, 0x3c, !UPT ;  /* 0x0000000626267292 */ /* 0x000fe2000f8e3c3f */
[----:B-1----:R-:W-:Y:S11]  /*4410*/  @!P0 BRA `(.L_x_1330) ;  /* 0x0000000000048947 */ /* 0x002ff60003800000 */
[----:B------:R-:W-:Y:S01]  /*4420*/  BPT.TRAP 0x1 ;  /* 0x000000040000795c */ /* 0x000fe20000300000 */
.L_x_1330:
[----:B------:R-:W-:Y:S01]  /*4430*/  ULEA UR27, UR39, UR46, 0x3 ;  /* 0x0000002e271b7291 */ /* 0x000fe2000f8e183f */
[----:B------:R-:W-:-:S05]  /*4440*/  IMAD.U32 R12, RZ, RZ, UR38 ;  /* 0x00000026ff0c7e24 */ /* 0x000fca000f8e00ff */
[----:B------:R-:W-:-:S04]  /*4450*/  SHF.L.U32 R12, R12, 0x1f, RZ ;  /* 0x0000001f0c0c7819 */ /* 0x000fc800000006ff */
[----:B------:R3:W4:Y:S01]  /*4460*/  SYNCS.PHASECHK.TRANS64.TRYWAIT P1, [UR27+0x22830], R12 ;  /* 0x0228300cff0075a7 */ /* 0x000722000802015b */
[----:B------:R-:W-:Y:S05]  /*4470*/  @!P0 BRA `(.L_x_1331) ;  /* 0x0000000000048947 */ /* 0x000fea0003800000 */
[----:B------:R-:W-:Y:S01]  /*4480*/  BPT.TRAP 0x1 ;  /* 0x000000040000795c */ /* 0x000fe20000300000 */
.L_x_1331:
[----:B----4-:R-:W-:Y:S05]  /*4490*/  @P1 BRA `(.L_x_1332) ;  /* 0x0000000000081947 */ /* 0x010fea0003800000 */
[----:B------:R-:W4:Y:S02]  /*44a0*/  SYNCS.PHASECHK.TRANS64.TRYWAIT P1, [UR27+0x22830], R12 ;  /* 0x0228300cff0075a7 */ /* 0x000f24000802015b */
[----:B----4-:R-:W-:Y:S05]  /*44b0*/  @!P1 BRA `(.L_x_1333) ;  /* 0x000000d000989947 */ /* 0x010fea0003800000 */
.L_x_1332:
[----:B------:R-:W-:Y:S01]  /*44c0*/  UIMAD UR18, UR39, 0x300, UR20 ;  /* 0x00000300271278a4 */ /* 0x000fe2000f8e0214 */
[----:B------:R-:W-:Y:S01]  /*44d0*/  WARPGROUP.ARRIVE ;  /* 0x00000000000079c5 */ /* 0x000fe20000000000 */
[----:B------:R-:W-:Y:S01]  /*44e0*/  UMOV UR19, 0x40000040 ;  /* 0x4000004000137882 */ /* 0x000fe20000000000 */
[----:B------:R-:W-:Y:S01]  /*44f0*/  UMOV UR7, 0x40000040 ;  /* 0x4000004000077882 */ /* 0x000fe20000000000 */
[----:B------:R-:W-:-:S03]  /*4500*/  UIADD3 UR6, UR18, 0x2, URZ ;  /* 0x0000000212067890 */ /* 0x000fc6000fffe03f */
[----:B----4-:R-:W4:Y:S01]  /*4510*/  S2R R5, SR_TID.X ;  /* 0x0000000000057919 */ /* 0x010f220000002100 */
[----:B------:R-:W-:Y:S01]  /*4520*/  UIADD3 UR10, UR18, 0x4, URZ ;  /* 0x00000004120a7890 */ /* 0x000fe2000fffe03f */
[----:B------:R-:W5:Y:S01]  /*4530*/  LDC R20, c[0x0][0x288] ;  /* 0x0000a200ff147b82 */ /* 0x000f620000000800 */
[----:B------:R-:W-:Y:S01]  /*4540*/  UMOV UR11, 0x40000040 ;  /* 0x40000040000b7882 */ /* 0x000fe20000000000 */
[----:B------:R-:W-:Y:S01]  /*4550*/  HGMMA.64x96x16.F32 R152, gdesc[UR16], RZ, !UPT, gsb0 ;  /* 0x01600000109879f0 */ /* 0x000fe2000c0008ff */
[----:B------:R-:W-:Y:S01]  /*4560*/  UIADD3 UR14, UR18, 0x6, URZ ;  /* 0x00000006120e7890 */ /* 0x000fe2000fffe03f */
[----:B-12---:R-:W-:Y:S01]  /*4570*/  IMAD.U32 R11, RZ, RZ, UR27 ;  /* 0x0000001bff0b7e24 */ /* 0x006fe2000f8e00ff */
[----:B------:R-:W-:Y:S01]  /*4580*/  UMOV UR15, 0x40000040 ;  /* 0x40000040000f7882 */ /* 0x000fe20000000000 */
[----:B------:R-:W-:-:S05]  /*4590*/  IMAD R15, R8, -0x60, R17 ;  /* 0xffffffa0080f7824 */ /* 0x000fca00078e0211 */
[----:B-----5:R-:W-:-:S05]  /*45a0*/  IADD3 R15, R15, 0x1, -R20 ;  /* 0x000000010f0f7810 */ /* 0x020fca0007ffe814 */
[----:B------:R-:W-:Y:S01]  /*45b0*/  IMAD.IADD R15, R15, 0x1, -R16 ;  /* 0x000000010f0f7824 */ /* 0x000fe200078e0a10 */
[----:B----4-:R-:W-:Y:S02]  /*45c0*/  LOP3.LUT P1, RZ, R5, 0x7f, RZ, 0xc0, !PT ;  /* 0x0000007f05ff7812 */ /* 0x010fe4000782c0ff */
[----:B------:R-:W-:Y:S01]  /*45d0*/  IADD3 R5, -R23, 0xb, RZ ;  /* 0x0000000b17057810 */ /* 0x000fe20007ffe1ff */
[----:B------:R-:W-:-:S10]  /*45e0*/  VIADD R20, R15, UR25 ;  /* 0x000000190f147c36 */ /* 0x000fd40008000000 */
[----:B------:R-:W-:-:S05]  /*45f0*/  @!P1 VIADD R14, R11, 0x22840 ;  /* 0x000228400b0e9836 */ /* 0x000fca0000000000 */
        /* <DEDUP_REMOVED lines=10> */
[----:B------:R-:W-:Y:S03]  /*46a0*/  HGMMA.64x96x16.F32 R152, gdesc[UR12], R152, gsb0 ;  /* 0x016000000c9879f0 */ /* 0x000fe60008000898 */
[----:B------:R-:W-:Y:S02]  /*46b0*/  WARPGROUP.DEPBAR.LE gsb0, 0x0 ;  /* 0x00008000000079c5 */ /* 0x000fe40000010000 */
[----:B------:R1:W-:Y:S06]  /*46c0*/  BAR.ARV R5, 0x100 ;  /* 0x000400050000751d */ /* 0x0003ec0000002000 */
[----:B------:R2:W-:Y:S01]  /*46d0*/  @!P1 SYNCS.ARRIVE.TRANS64.RED.A1T0 RZ, [R14+URZ], RZ ;  /* 0x000000ff0eff99a7 */ /* 0x0005e2000810043f */
[----:B------:R-:W-:Y:S01]  /*46e0*/  PLOP3.LUT P1, PT, PT, PT, UP0, 0x40, 0x0 ;  /* 0x000000000000781c */ /* 0x000fe20003f2e808 */
[----:B--2---:R-:W-:-:S02]  /*46f0*/  VIADD R14, R15, UR6 ;  /* 0x000000060f0e7c36 */ /* 0x004fc40008000000 */
[C---:B------:R-:W-:Y:S02]  /*4700*/  IMAD.IADD R15, R7.reuse, 0x1, R20 ;  /* 0x00000001070f7824 */ /* 0x040fe400078e0214 */
[----:B------:R-:W-:-:S08]  /*4710*/  IMAD.IADD R21, R7, 0x1, R14 ;  /* 0x0000000107157824 */ /* 0x000fd000078e020e */
[----:B-1----:R-:W-:Y:S05]  /*4720*/  @P1 BRA `(.L_x_1334) ;  /* 0x00000000005c1947 */ /* 0x002fea0003800000 */
[----:B------:R-:W-:Y:S01]  /*4730*/  ISETP.GT.AND P1, PT, R13, -0x1, PT ;  /* 0xffffffff0d00780c */ /* 0x000fe20003f24270 */
[----:B------:R-:W-:-:S12]  /*4740*/  BSSY B0, `(.L_x_1335) ;  /* 0x0000011000007945 */ /* 0x000fd80003800000 */
[----:B------:R-:W-:Y:S05]  /*4750*/  @P1 BRA `(.L_x_1336) ;  /* 0x0000000000201947 */ /* 0x000fea0003800000 */
[----:B------:R-:W-:Y:S01]  /*4760*/  IMAD.U32 R206, RZ, RZ, UR24 ;  /* 0x00000018ffce7e24 */ /* 0x000fe2000f8e00ff */
[----:B------:R-:W-:-:S04]  /*4770*/  LOP3.LUT R203, RZ, R13, RZ, 0x33, !PT ;  /* 0x0000000dffcb7212 */ /* 0x000fc800078e33ff */
[----:B------:R-:W-:-:S13]  /*4780*/  ISETP.NE.AND P1, PT, R206, 0x1, PT ;  /* 0x00000001ce00780c */ /* 0x000fda0003f25270 */
[----:B------:R-:W1:Y:S02]  /*4790*/  @P1 LDC.64 R204, c[0x0][0x9e8] ;  /* 0x00027a00ffcc1b82 */ /* 0x000e640000000a00 */
[----:B-1----:R-:W-:-:S05]  /*47a0*/  @P1 IMAD.HI.U32 R204, R203, R204, RZ ;  /* 0x000000cccbcc1227 */ /* 0x002fca00078e00ff */
[----:B------:R-:W-:-:S04]  /*47b0*/  @P1 SHF.R.U32.HI R203, RZ, R205, R204 ;  /* 0x000000cdffcb1219 */ /* 0x000fc800000116cc */
[----:B------:R-:W-:Y:S01]  /*47c0*/  LOP3.LUT R203, RZ, R203, RZ, 0x33, !PT ;  /* 0x000000cbffcb7212 */ /* 0x000fe200078e33ff */
[----:B------:R-:W-:Y:S06]  /*47d0*/  BRA `(.L_x_1337) ;  /* 0x00000000001c7947 */ /* 0x000fec0003800000 */
.L_x_1336:
[----:B------:R-:W-:-:S05]  /*47e0*/  IMAD.U32 R206, RZ, RZ, UR24 ;  /* 0x00000018ffce7e24 */ /* 0x000fca000f8e00ff */
[----:B------:R-:W-:-:S13]  /*47f0*/  ISETP.NE.AND P1, PT, R206, 0x1, PT ;  /* 0x00000001ce00780c */ /* 0x000fda0003f25270 */
[----:B------:R-:W1:Y:S01]  /*4800*/  @P1 LDC.64 R204, c[0x0][0x9e8] ;  /* 0x00027a00ffcc1b82 */ /* 0x000e620000000a00 */
[----:B------:R-:W-:-:S04]  /*4810*/  @P1 IMAD.IADD R203, R7, 0x1, R9 ;  /* 0x0000000107cb1824 */ /* 0x000fc800078e0209 */
[----:B-1----:R-:W-:-:S04]  /*4820*/  @P1 IMAD.HI.U32 R204, R203, R204, RZ ;  /* 0x000000cccbcc1227 */ /* 0x002fc800078e00ff */
[----:B------:R-:W-:Y:S01]  /*4830*/  IMAD.MOV.U32 R203, RZ, RZ, R13 ;  /* 0x000000ffffcb7224 */ /* 0x000fe200078e000d */
[----:B------:R-:W-:-:S07]  /*4840*/  @P1 SHF.R.U32.HI R203, RZ, R205, R204 ;  /* 0x000000cdffcb1219 */ /* 0x000fce00000116cc */
.L_x_1337:
[----:B------:R-:W-:Y:S05]  /*4850*/  BSYNC B0 ;  /* 0x0000000000007941 */ /* 0x000fea0003800000 */
.L_x_1335:
[----:B------:R-:W-:-:S04]  /*4860*/  IMAD R204, R8, -0x60, -R16 ;  /* 0xffffffa008cc7824 */ /* 0x000fc800078e0a10 */
[----:B------:R-:W-:-:S05]  /*4870*/  IMAD R204, R203, R206, R204 ;  /* 0x000000cecbcc7224 */ /* 0x000fca00078e02cc */
[----:B------:R-:W-:Y:S02]  /*4880*/  VIADDMNMX R15, R204, R206, R15, PT ;  /* 0x000000cecc0f7246 */ /* 0x000fe4000380010f */
[----:B------:R-:W-:-:S07]  /*4890*/  VIMNMX R21, R21, R204, !PT ;  /* 0x000000cc15157248 */ /* 0x000fce0007fe0100 */
.L_x_1334:
[----:B------:R-:W-:Y:S01]  /*48a0*/  IMAD R205, R8, -0x60, RZ ;  /* 0xffffffa008cd7824 */ /* 0x000fe200078e02ff */
[----:B------:R-:W-:Y:S01]  /*48b0*/  LOP3.LUT R2, R2, 0xfffbffff, RZ, 0xc0, !PT ;  /* 0xfffbffff02027812 */ /* 0x000fe200078ec0ff */
[C---:B------:R-:W-:Y:S02]  /*48c0*/  IMAD.IADD R20, R6.reuse, 0x1, R20 ;  /* 0x0000000106147824 */ /* 0x040fe400078e0214 */
[----:B------:R-:W-:Y:S01]  /*48d0*/  IMAD.IADD R203, R6, 0x1, R14 ;  /* 0x0000000106cb7824 */ /* 0x000fe200078e020e */
[C---:B------:R-:W-:Y:S02]  /*48e0*/  ISETP.GE.AND P1, PT, R205.reuse, 0x1, PT ;  /* 0x00000001cd00780c */ /* 0x040fe40003f26270 */
[----:B------:R-:W-:Y:S02]  /*48f0*/  ISETP.GE.AND P4, PT, R205, 0x9, PT ;  /* 0x00000009cd00780c */ /* 0x000fe40003f86270 */
[----:B------:R-:W-:-:S04]  /*4900*/  ISETP.GT.AND P2, PT, R21, RZ, !P1 ;  /* 0x000000ff1500720c */ /* 0x000fc80004f44270 */
[----:B------:R-:W-:-:S04]  /*4910*/  ISETP.LT.OR P2, PT, R15, 0x1, P2 ;  /* 0x000000010f00780c */ /* 0x000fc80001741670 */
[----:B------:R-:W-:Y:S02]  /*4920*/  FSEL R152, R152, -INF , !P2 ;  /* 0xff80000098987808 */ /* 0x000fe40005000000 */
[----:B------:R-:W-:Y:S02]  /*4930*/  @P1 LOP3.LUT R2, R2, 0x40000, RZ, 0xfc, !PT ;  /* 0x0004000002021812 */ /* 0x000fe400078efcff */
[----:B------:R-:W-:Y:S02]  /*4940*/  ISETP.GE.AND P1, PT, R205, 0x2, PT ;  /* 0x00000002cd00780c */ /* 0x000fe40003f26270 */
[----:B------:R-:W-:Y:S02]  /*4950*/  LOP3.LUT R2, R2, 0xfffffffd, RZ, 0xc0, !PT ;  /* 0xfffffffd02027812 */ /* 0x000fe400078ec0ff */
[----:B------:R-:W-:Y:S02]  /*4960*/  ISETP.GT.AND P3, PT, R21, 0x1, !P1 ;  /* 0x000000011500780c */ /* 0x000fe40004f64270 */
[----:B------:R-:W-:-:S02]  /*4970*/  @P4 LOP3.LUT R2, R2, 0x2, RZ, 0xfc, !PT ;  /* 0x0000000202024812 */ /* 0x000fc400078efcff */
[----:B------:R-:W-:Y:S02]  /*4980*/  ISETP.GT.AND P2, PT, R21, 0x8, !P4 ;  /* 0x000000081500780c */ /* 0x000fe40006744270 */
[----:B------:R-:W-:Y:S02]  /*4990*/  ISETP.GE.AND P4, PT, R205, 0xa, PT ;  /* 0x0000000acd00780c */ /* 0x000fe40003f86270 */
[C---:B------:R-:W-:Y:S02]  /*49a0*/  ISETP.LT.OR P3, PT, R15.reuse, 0x2, P3 ;  /* 0x000000020f00780c */ /* 0x040fe40001f61670 */
[----:B------:R-:W-:Y:S02]  /*49b0*/  ISETP.LT.OR P2, PT, R15, 0x9, P2 ;  /* 0x000000090f00780c */ /* 0x000fe40001741670 */
[----:B------:R-:W-:Y:S02]  /*49c0*/  FSEL R153, R153, -INF , !P3 ;  /* 0xff80000099997808 */ /* 0x000fe40005800000 */
[----:B------:R-:W-:-:S02]  /*49d0*/  ISETP.GE.AND P3, PT, R205, 0x11, PT ;  /* 0x00000011cd00780c */ /* 0x000fc40003f66270 */
[----:B------:R-:W-:Y:S02]  /*49e0*/  LOP3.LUT R2, R2, 0xfffffffb, RZ, 0xc0, !PT ;  /* 0xfffffffb02027812 */ /* 0x000fe400078ec0ff */
[----:B------:R-:W-:Y:S02]  /*49f0*/  FSEL R156, R156, -INF , !P2 ;  /* 0xff8000009c9c7808 */ /* 0x000fe40005000000 */
[----:B------:R-:W-:Y:S02]  /*4a00*/  ISETP.GT.AND P2, PT, R21, 0x9, !P4 ;  /* 0x000000091500780c */ /* 0x000fe40006744270 */
[----:B------:R-:W-:Y:S02]  /*4a10*/  @P4 LOP3.LUT R2, R2, 0x4, RZ, 0xfc, !PT ;  /* 0x0000000402024812 */ /* 0x000fe400078efcff */
[----:B------:R-:W-:Y:S02]  /*4a20*/  ISETP.LT.OR P2, PT, R15, 0xa, P2 ;  /* 0x0000000a0f00780c */ /* 0x000fe40001741670 */
[----:B------:R-:W-:-:S02]  /*4a30*/  LOP3.LUT R2, R2, 0xfffffff7, RZ, 0xc0, !PT ;  /* 0xfffffff702027812 */ /* 0x000fc400078ec0ff */
[----:B------:R-:W-:Y:S02]  /*4a40*/  FSEL R157, R157, -INF , !P2 ;  /* 0xff8000009d9d7808 */ /* 0x000fe40005000000 */
[----:B------:R-:W-:Y:S02]  /*4a50*/  @P3 LOP3.LUT R2, R2, 0x8, RZ, 0xfc, !PT ;  /* 0x0000000802023812 */ /* 0x000fe400078efcff */
[----:B------:R-:W-:Y:S02]  /*4a60*/  ISETP.GT.AND P2, PT, R21, 0x10, !P3 ;  /* 0x000000101500780c */ /* 0x000fe40005f44270 */
[----:B------:R-:W-:Y:S02]  /*4a70*/  ISETP.GE.AND P3, PT, R205, 0x12, PT ;  /* 0x00000012cd00780c */ /* 0x000fe40003f66270 */
[----:B------:R-:W-:Y:S02]  /*4a80*/  ISETP.LT.OR P2, PT, R15, 0x11, P2 ;  /* 0x000000110f00780c */ /* 0x000fe40001741670 */
[----:B------:R-:W-:-:S02]  /*4a90*/  LOP3.LUT R2, R2, 0xffffffef, RZ, 0xc0, !PT ;  /* 0xffffffef02027812 */ /* 0x000fc400078ec0ff */
[----:B------:R-:W-:Y:S02]  /*4aa0*/  FSEL R160, R160, -INF , !P2 ;  /* 0xff800000a0a07808 */ /* 0x000fe40005000000 */
[----:B------:R-:W-:-:S04]  /*4ab0*/  ISETP.GT.AND P2, PT, R21, 0x11, !P3 ;  /* 0x000000111500780c */ /* 0x000fc80005f44270 */
[----:B------:R-:W-:Y:S02]  /*4ac0*/  ISETP.LT.OR P2, PT, R15, 0x12, P2 ;  /* 0x000000120f00780c */ /* 0x000fe40001741670 */
[----:B------:R-:W-:Y:S02]  /*4ad0*/  @P3 LOP3.LUT R2, R2, 0x10, RZ, 0xfc, !PT ;  /* 0x0000001002023812 */ /* 0x000fe400078efcff */
[----:B------:R-:W-:Y:S02]  /*4ae0*/  ISETP.GE.AND P3, PT, R205, 0x19, PT ;  /* 0x00000019cd00780c */ /* 0x000fe40003f66270 */
[----:B------:R-:W-:Y:S02]  /*4af0*/  LOP3.LUT R2, R2, 0xfffdffff, RZ, 0xc0, !PT ;  /* 0xfffdffff02027812 */ /* 0x000fe400078ec0ff */
[----:B------:R-:W-:Y:S02]  /*4b00*/  FSEL R161, R161, -INF , !P2 ;  /* 0xff800000a1a17808 */ /* 0x000fe40005000000 */
[----:B------:R-:W-:-:S04]  /*4b10*/  ISETP.GT.AND P2, PT, R21, 0x18, !P3 ;  /* 0x000000181500780c */ /* 0x000fc80005f44270 */
[----:B------:R-:W-:-:S03]  /*4b20*/  ISETP.LT.OR P2, PT, R15, 0x19, P2 ;  /* 0x000000190f00780c */ /* 0x000fc60001741670 */
        /* <DEDUP_REMOVED lines=62> */
[----:B------:R-:W-:Y:S02]  /*4f10*/  FSEL R184, R184, -INF , !P2 ;  /* 0xff800000b8b87808 */ /* 0x000fe40005000000 */
[----:B------:R-:W-:Y:S02]  /*4f20*/  LOP3.LUT R2, R2, 0xffffffbf, RZ, 0xc0, !PT ;  /* 0xffffffbf02027812 */ /* 0x000fe400078ec0ff */
[----:B------:R-:W-:-:S04]  /*4f30*/  ISETP.GT.AND P2, PT, R21, 0x41, !P3 ;  /* 0x000000411500780c */ /* 0x000fc80005f44270 */
[----:B------:R-:W-:-:S03]  /*4f40*/  ISETP.LT.OR P2, PT, R15, 0x42, P2 ;  /* 0x000000420f00780c */ /* 0x000fc60001741670 */
[----:B------:R-:W-:Y:S02]  /*4f50*/  @P3 LOP3.LUT R2, R2, 0x40, RZ, 0xfc, !PT ;  /* 0x0000004002023812 */ /* 0x000fe400078efcff */
[----:B------:R-:W-:Y:S02]  /*4f60*/  ISETP.GE.AND P3, PT, R205, 0x49, PT ;  /* 0x00000049cd00780c */ /* 0x000fe40003f66270 */
[----:B------:R-:W-:Y:S02]  /*4f70*/  FSEL R185, R185, -INF , !P2 ;  /* 0xff800000b9b97808 */ /* 0x000fe40005000000 */
[----:B------:R-:W-:Y:S02]  /*4f80*/  ISETP.GT.AND P2, PT, R21, 0x48, !P3 ;  /* 0x000000481500780c */ /* 0x000fe40005f44270 */
[----:B------:R-:W-:Y:S02]  /*4f90*/  LOP3.LUT R2, R2, 0xffffffdf, RZ, 0xc0, !PT ;  /* 0xffffffdf02027812 */ /* 0x000fe400078ec0ff */
[----:B------:R-:W-:-:S04]  /*4fa0*/  ISETP.LT.OR P2, PT, R15, 0x49, P2 ;  /* 0x000000490f00780c */ /* 0x000fc80001741670 */
[----:B------:R-:W-:Y:S02]  /*4fb0*/  FSEL R188, R188, -INF , !P2 ;  /* 0xff800000bcbc7808 */ /* 0x000fe40005000000 */
[----:B------:R-:W-:Y:S02]  /*4fc0*/  ISETP.GE.AND P2, PT, R205, 0x4a, PT ;  /* 0x0000004acd00780c */ /* 0x000fe40003f46270 */
[----:B------:R-:W-:Y:S02]  /*4fd0*/  @P3 LOP3.LUT R2, R2, 0x20, RZ, 0xfc, !PT ;  /* 0x0000002002023812 */ /* 0x000fe400078efcff */
[----:B------:R-:W-:Y:S02]  /*4fe0*/  ISETP.GT.AND P3, PT, R21, 0x49, !P2 ;  /* 0x000000491500780c */ /* 0x000fe40005764270 */
[----:B------:R-:W-:Y:S02]  /*4ff0*/  LOP3.LUT R2, R2, 0xfffffffe, RZ, 0xc0, !PT ;  /* 0xfffffffe02027812 */ /* 0x000fe400078ec0ff */
[----:B------:R-:W-:-:S04]  /*5000*/  ISETP.LT.OR P3, PT, R15, 0x4a, P3 ;  /* 0x0000004a0f00780c */ /* 0x000fc80001f61670 */
[----:B------:R-:W-:Y:S02]  /*5010*/  FSEL R189, R189, -INF , !P3 ;  /* 0xff800000bdbd7808 */ /* 0x000fe40005800000 */
[----:B------:R-:W-:-:S04]  /*5020*/  ISETP.GE.AND P3, PT, R205, 0x51, PT ;  /* 0x00000051cd00780c */ /* 0x000fc80003f66270 */
[----:B------:R-:W-:-:S04]  /*5030*/  ISETP.GT.AND P4, PT, R21, 0x50, !P3 ;  /* 0x000000501500780c */ /* 0x000fc80005f84270 */
        /* <DEDUP_REMOVED lines=10> */
[----:B------:R-:W-:-:S13]  /*50e0*/  ISETP.GE.AND P6, PT, R205, 0x5a, PT ;  /* 0x0000005acd00780c */ /* 0x000fda0003fc6270 */
[----:B------:R-:W-:Y:S02]  /*50f0*/  @P6 LOP3.LUT R2, R2, 0x1, RZ, 0xfc, !PT ;  /* 0x0000000102026812 */ /* 0x000fe400078efcff */
[----:B------:R-:W-:-:S04]  /*5100*/  ISETP.GT.AND P6, PT, R21, 0x59, !P6 ;  /* 0x000000591500780c */ /* 0x000fc800077c4270 */
[----:B------:R-:W-:-:S04]  /*5110*/  ISETP.LT.OR P6, PT, R15, 0x5a, P6 ;  /* 0x0000005a0f00780c */ /* 0x000fc800037c1670 */
[----:B------:R-:W-:Y:S02]  /*5120*/  FSEL R197, R197, -INF , !P6 ;  /* 0xff800000c5c57808 */ /* 0x000fe40007000000 */
[----:B------:R-:W-:-:S13]  /*5130*/  PLOP3.LUT P6, PT, PT, PT, UP0, 0x40, 0x0 ;  /* 0x000000000000781c */ /* 0x000fda0003fce808 */
[----:B------:R-:W-:Y:S05]  /*5140*/  @P6 BRA `(.L_x_1338) ;  /* 0x0000000000586947 */ /* 0x000fea0003800000 */
[----:B------:R-:W-:Y:S01]  /*5150*/  IMAD.IADD R21, R6, 0x1, R9 ;  /* 0x0000000106157824 */ /* 0x000fe200078e0209 */
[----:B------:R-:W-:Y:S04]  /*5160*/  BSSY B0, `(.L_x_1339) ;  /* 0x0000010000007945 */ /* 0x000fe80003800000 */
[----:B------:R-:W-:-:S13]  /*5170*/  ISETP.GT.AND P6, PT, R21, -0x1, PT ;  /* 0xffffffff1500780c */ /* 0x000fda0003fc4270 */
        /* <DEDUP_REMOVED lines=9> */
.L_x_1340:
[----:B------:R-:W-:-:S05]  /*5210*/  IMAD.U32 R207, RZ, RZ, UR24 ;  /* 0x00000018ffcf7e24 */ /* 0x000fca000f8e00ff */
[----:B------:R-:W-:-:S13]  /*5220*/  ISETP.NE.AND P6, PT, R207, 0x1, PT ;  /* 0x00000001cf00780c */ /* 0x000fda0003fc5270 */
[----:B------:R-:W1:Y:S02]  /*5230*/  @P6 LDC.64 R14, c[0x0][0x9e8] ;  /* 0x00027a00ff0e6b82 */ /* 0x000e640000000a00 */
[----:B-1----:R-:W-:-:S05]  /*5240*/  @P6 IMAD.HI.U32 R14, R21, R14, RZ ;  /* 0x0000000e150e6227 */ /* 0x002fca00078e00ff */
[----:B------:R-:W-:-:S07]  /*5250*/  @P6 SHF.R.U32.HI R21, RZ, R15, R14 ;  /* 0x0000000fff156219 */ /* 0x000fce000001160e */
.L_x_1341:
[----:B------:R-:W-:Y:S05]  /*5260*/  BSYNC B0 ;  /* 0x0000000000007941 */ /* 0x000fea0003800000 */
.L_x_1339:
[----:B------:R-:W-:-:S04]  /*5270*/  IMAD.IADD R14, R205, 0x1, -R16 ;  /* 0x00000001cd0e7824 */ /* 0x000fc800078e0a10 */
[----:B------:R-:W-:-:S05]  /*5280*/  IMAD R14, R21, R207, R14 ;  /* 0x000000cf150e7224 */ /* 0x000fca00078e020e */
[----:B------:R-:W-:Y:S02]  /*5290*/  VIADDMNMX R20, R14, R207, R20, PT ;  /* 0x000000cf0e147246 */ /* 0x000fe40003800114 */
[----:B------:R-:W-:-:S07]  /*52a0*/  VIMNMX R203, R203, R14, !PT ;  /* 0x0000000ecbcb7248 */ /* 0x000fce0007fe0100 */
.L_x_1338:
[----:B------:R-:W-:Y:S01]  /*52b0*/  ISETP.GT.AND P1, PT, R203, 0x1, !P1 ;  /* 0x00000001cb00780c */ /* 0x000fe20004f24270 */
[----:B------:R-:W-:Y:S01]  /*52c0*/  UMOV UR10, UR26 ;  /* 0x0000001a000a7c82 */ /* 0x000fe20008000000 */
[----:B------:R-:W-:Y:S02]  /*52d0*/  LOP3.LUT P6, RZ, R2, 0x10000, RZ, 0xc0, !PT ;  /* 0x0001000002ff7812 */ /* 0x000fe400078cc0ff */
[----:B------:R-:W-:Y:S02]  /*52e0*/  ISETP.LT.OR P1, PT, R20, 0x2, P1 ;  /* 0x000000021400780c */ /* 0x000fe40000f21670 */
[----:B------:R-:W-:Y:S02]  /*52f0*/  FMNMX.FTZ R14, R152, R3, !PT ;  /* 0x00000003980e7209 */ /* 0x000fe40007810000 */
[----:B------:R-:W-:Y:S02]  /*5300*/  FSEL R155, R155, -INF , !P1 ;  /* 0xff8000009b9b7808 */ /* 0x000fe40004800000 */
[----:B------:R-:W-:-:S02]  /*5310*/  LOP3.LUT P1, RZ, R2, 0x2, RZ, 0xc0, !PT ;  /* 0x0000000202ff7812 */ /* 0x000fc4000782c0ff */
[----:B------:R-:W-:Y:S02]  /*5320*/  FMNMX.FTZ R15, R153, R14, !PT ;  /* 0x0000000e990f7209 */ /* 0x000fe40007810000 */
[----:B------:R-:W-:Y:S02]  /*5330*/  ISETP.GT.AND P1, PT, R203, 0x8, !P1 ;  /* 0x00000008cb00780c */ /* 0x000fe40004f24270 */
[----:B------:R-:W-:Y:S02]  /*5340*/  FMNMX.FTZ R14, R156, R15, !PT ;  /* 0x0000000f9c0e7209 */ /* 0x000fe40007810000 */
[----:B------:R-:W-:Y:S02]  /*5350*/  ISETP.LT.OR P1, PT, R20, 0x9, P1 ;  /* 0x000000091400780c */ /* 0x000fe40000f21670 */
[----:B------:R-:W-:Y:S02]  /*5360*/  FMNMX.FTZ R15, R157, R14, !PT ;  /* 0x0000000e9d0f7209 */ /* 0x000fe40007810000 */
[----:B------:R-:W-:-:S02]  /*5370*/  FSEL R158, R158, -INF , !P1 ;  /* 0xff8000009e9e7808 */ /* 0x000fc40004800000 */
[----:B------:R-:W-:Y:S02]  /*5380*/  LOP3.LUT P1, RZ, R2, 0x4, RZ, 0xc0, !PT ;  /* 0x0000000402ff7812 */ /* 0x000fe4000782c0ff */
[----:B------:R-:W-:Y:S02]  /*5390*/  FMNMX.FTZ R14, R160, R15, !PT ;  /* 0x0000000fa00e7209 */ /* 0x000fe40007810000 */
[----:B------:R-:W-:Y:S02]  /*53a0*/  ISETP.GT.AND P1, PT, R203, 0x9, !P1 ;  /* 0x00000009cb00780c */ /* 0x000fe40004f24270 */
[----:B------:R-:W-:Y:S02]  /*53b0*/  FMNMX.FTZ R15, R161, R14, !PT ;  /* 0x0000000ea10f7209 */ /* 0x000fe40007810000 */
[----:B------:R-:W-:Y:S02]  /*53c0*/  ISETP.LT.OR P1, PT, R20, 0xa, P1 ;  /* 0x0000000a1400780c */ /* 0x000fe40000f21670 */
[----:B------:R-:W-:-:S02]  /*53d0*/  FMNMX.FTZ R14, R164, R15, !PT ;  /* 0x0000000fa40e7209 */ /* 0x000fc40007810000 */
[----:B------:R-:W-:Y:S02]  /*53e0*/  FSEL R159, R159, -INF , !P1 ;  /* 0xff8000009f9f7808 */ /* 0x000fe40004800000 */
[----:B------:R-:W-:Y:S02]  /*53f0*/  LOP3.LUT P1, RZ, R2, 0x8, RZ, 0xc0, !PT ;  /* 0x0000000802ff7812 */ /* 0x000fe4000782c0ff */
[----:B------:R-:W-:Y:S02]  /*5400*/  FMNMX.FTZ R15, R165, R14, !PT ;  /* 0x0000000ea50f7209 */ /* 0x000fe40007810000 */
[----:B------:R-:W-:Y:S02]  /*5410*/  ISETP.GT.AND P1, PT, R203, 0x10, !P1 ;  /* 0x00000010cb00780c */ /* 0x000fe40004f24270 */
[----:B------:R-:W-:Y:S02]  /*5420*/  FMNMX.FTZ R14, R168, R15, !PT ;  /* 0x0000000fa80e7209 */ /* 0x000fe40007810000 */
[----:B------:R-:W-:-:S02]  /*5430*/  ISETP.LT.OR P1, PT, R20, 0x11, P1 ;  /* 0x000000111400780c */ /* 0x000fc40000f21670 */
[----:B------:R-:W-:Y:S02]  /*5440*/  FMNMX.FTZ R15, R169, R14, !PT ;  /* 0x0000000ea90f7209 */ /* 0x000fe40007810000 */
[----:B------:R-:W-:Y:S02]  /*5450*/  FSEL R162, R162, -INF , !P1 ;  /* 0xff800000a2a27808 */ /* 0x000fe40004800000 */
[----:B------:R-:W-:Y:S02]  /*5460*/  LOP3.LUT P1, RZ, R2, 0x10, RZ, 0xc0, !PT ;  /* 0x0000001002ff7812 */ /* 0x000fe4000782c0ff */
[----:B------:R-:W-:Y:S02]  /*5470*/  FMNMX.FTZ R14, R172, R15, !PT ;  /* 0x0000000fac0e7209 */ /* 0x000fe40007810000 */
[----:B------:R-:W-:Y:S02]  /*5480*/  ISETP.GT.AND P1, PT, R203, 0x11, !P1 ;  /* 0x00000011cb00780c */ /* 0x000fe40004f24270 */
[----:B------:R-:W-:-:S02]  /*5490*/  FMNMX.FTZ R15, R173, R14, !PT ;  /* 0x0000000ead0f7209 */ /* 0x000fc40007810000 */
[----:B------:R-:W-:Y:S02]  /*54a0*/  ISETP.LT.OR P1, PT, R20, 0x12, P1 ;  /* 0x000000121400780c */ /* 0x000fe40000f21670 */
[----:B------:R-:W-:Y:S02]  /*54b0*/  FMNMX.FTZ R14, R176, R15, !PT ;  /* 0x0000000fb00e7209 */ /* 0x000fe40007810000 */
[----:B------:R-:W-:Y:S02]  /*54c0*/  FSEL R163, R163, -INF , !P1 ;  /* 0xff800000a3a37808 */ /* 0x000fe40004800000 */
[----:B------:R-:W-:Y:S02]  /*54d0*/  LOP3.LUT P1, RZ, R2, 0x20000, RZ, 0xc0, !PT ;  /* 0x0002000002ff7812 */ /* 0x000fe4000782c0ff */
[----:B------:R-:W-:Y:S02]  /*54e0*/  FMNMX.FTZ R15, R177, R14, !PT ;  /* 0x0000000eb10f7209 */ /* 0x000fe40007810000 */
[----:B------:R-:W-:-:S02]  /*54f0*/  ISETP.GT.AND P1, PT, R203, 0x18, !P1 ;  /* 0x00000018cb00780c */ /* 0x000fc40004f24270 */
[----:B------:R-:W-:Y:S02]  /*5500*/  FMNMX.FTZ R14, R180, R15, !PT ;  /* 0x0000000fb40e7209 */ /* 0x000fe40007810000 */
[----:B------:R-:W-:Y:S02]  /*5510*/  ISETP.LT.OR P1, PT, R20, 0x19, P1 ;  /* 0x000000191400780c */ /* 0x000fe40000f21670 */
[----:B------:R-:W-:Y:S02]  /*5520*/  FMNMX.FTZ R15, R181, R14, !PT ;  /* 0x0000000eb50f7209 */ /* 0x000fe40007810000 */
[----:B------:R-:W-:Y:S02]  /*5530*/  FSEL R166, R166, -INF , !P1 ;  /* 0xff800000a6a67808 */ /* 0x000fe40004800000 */
        /* <DEDUP_REMOVED lines=12> */
[----:B------:R-:W-:Y:S02]  /*5600*/  LOP3.LUT P1, RZ, R2, 0x4000, RZ, 0xc0, !PT ;  /* 0x0000400002ff7812 */ /* 0x000fe4000782c0ff */
[----:B------:R-:W-:-:S02]  /*5610*/  FMNMX.FTZ R15, R193, R14, !PT ;  /* 0x0000000ec10f7209 */ /* 0x000fc40007810000 */
[----:B------:R-:W-:Y:S02]  /*5620*/  ISETP.GT.AND P1, PT, R203, 0x21, !P1 ;  /* 0x00000021cb00780c */ /* 0x000fe40004f24270 */
[----:B------:R-:W-:Y:S02]  /*5630*/  FMNMX.FTZ R14, R196, R15, !PT ;  /* 0x0000000fc40e7209 */ /* 0x000fe40007810000 */
[----:B------:R-:W-:Y:S02]  /*5640*/  ISETP.LT.OR P1, PT, R20, 0x22, P1 ;  /* 0x000000221400780c */ /* 0x000fe40000f21670 */
[----:B------:R-:W-:Y:S02]  /*5650*/  FMNMX.FTZ R15, R197, R14, !PT ;  /* 0x0000000ec50f7209 */ /* 0x000fe40007810000 */
[----:B------:R-:W-:Y:S02]  /*5660*/  FSEL R171, R171, -INF , !P1 ;  /* 0xff800000abab7808 */ /* 0x000fe40004800000 */
[C---:B------:R-:W-:Y:S01]  /*5670*/  LOP3.LUT P1, RZ, R2.reuse, 0x2000, RZ, 0xc0, !PT ;  /* 0x0000200002ff7812 */ /* 0x040fe2000782c0ff */
[----:B------:R-:W1:Y:S01]  /*5680*/  SHFL.BFLY PT, R14, R15, 0x2, 0x1f ;  /* 0x0c401f000f0e7f89 */ /* 0x000e6200000e0000 */
[----:B------:R-:W-:-:S02]  /*5690*/  LOP3.LUT P6, RZ, R2, 0x20, RZ, 0xc0, !PT ;  /* 0x0000002002ff7812 */ /* 0x000fc400078cc0ff */
[C---:B------:R-:W-:Y:S02]  /*56a0*/  ISETP.GT.AND P1, PT, R203.reuse, 0x28, !P1 ;  /* 0x00000028cb00780c */ /* 0x040fe40004f24270 */
[----:B------:R-:W-:Y:S02]  /*56b0*/  ISETP.GT.AND P2, PT, R203, 0x49, !P2 ;  /* 0x00000049cb00780c */ /* 0x000fe40005744270 */
[C---:B------:R-:W-:Y:S02]  /*56c0*/  ISETP.LT.OR P1, PT, R20.reuse, 0x29, P1 ;  /* 0x000000291400780c */ /* 0x040fe40000f21670 */
[----:B------:R-:W-:Y:S02]  /*56d0*/  ISETP.LT.OR P2, PT, R20, 0x4a, P2 ;  /* 0x0000004a1400780c */ /* 0x000fe40001741670 */
[----:B------:R-:W-:Y:S02]  /*56e0*/  FSEL R174, R174, -INF , !P1 ;  /* 0xff800000aeae7808 */ /* 0x000fe40004800000 */
[----:B------:R-:W-:-:S02]  /*56f0*/  LOP3.LUT P1, RZ, R2, 0x1000, RZ, 0xc0, !PT ;  /* 0x0000100002ff7812 */ /* 0x000fc4000782c0ff */
[C---:B------:R-:W-:Y:S02]  /*5700*/  ISETP.GT.AND P3, PT, R203.reuse, 0x50, !P3 ;  /* 0x00000050cb00780c */ /* 0x040fe40005f64270 */
[----:B------:R-:W-:Y:S02]  /*5710*/  ISETP.GT.AND P1, PT, R203, 0x29, !P1 ;  /* 0x00000029cb00780c */ /* 0x000fe40004f24270 */
[----:B------:R-:W-:Y:S02]  /*5720*/  FSEL R191, R191, -INF , !P2 ;  /* 0xff800000bfbf7808 */ /* 0x000fe40005000000 */
[----:B------:R-:W-:Y:S02]  /*5730*/  ISETP.LT.OR P1, PT, R20, 0x2a, P1 ;  /* 0x0000002a1400780c */ /* 0x000fe40000f21670 */
[----:B------:R-:W-:Y:S02]  /*5740*/  ISETP.GT.AND P4, PT, R203, 0x51, !P4 ;  /* 0x00000051cb00780c */ /* 0x000fe40006784270 */
[----:B------:R-:W-:-:S02]  /*5750*/  FSEL R175, R175, -INF , !P1 ;  /* 0xff800000afaf7808 */ /* 0x000fc40004800000 */
[----:B------:R-:W-:Y:S02]  /*5760*/  LOP3.LUT P1, RZ, R2, 0x800, RZ, 0xc0, !PT ;  /* 0x0000080002ff7812 */ /* 0x000fe4000782c0ff */
[----:B-1----:R-:W-:Y:S02]  /*5770*/  FMNMX.FTZ R21, R15, R14, !PT ;  /* 0x0000000e0f157209 */ /* 0x002fe40007810000 */
[C---:B------:R-:W-:Y:S02]  /*5780*/  ISETP.GT.AND P1, PT, R203.reuse, 0x30, !P1 ;  /* 0x00000030cb00780c */ /* 0x040fe40004f24270 */
[C---:B------:R-:W-:Y:S01]  /*5790*/  ISETP.LT.OR P3, PT, R20.reuse, 0x51, P3 ;  /* 0x000000511400780c */ /* 0x040fe20001f61670 */
[----:B------:R-:W1:Y:S01]  /*57a0*/  SHFL.BFLY PT, R14, R21, 0x1, 0x1f ;  /* 0x0c201f00150e7f89 */ /* 0x000e6200000e0000 */
[----:B------:R-:W-:Y:S02]  /*57b0*/  ISETP.LT.OR P1, PT, R20, 0x31, P1 ;  /* 0x000000311400780c */ /* 0x000fe40000f21670 */
[----:B------:R-:W-:-:S02]  /*57c0*/  ISETP.GT.AND P5, PT, R203, 0x58, !P5 ;  /* 0x00000058cb00780c */ /* 0x000fc40006fa4270 */
[----:B------:R-:W-:Y:S02]  /*57d0*/  FSEL R178, R178, -INF , !P1 ;  /* 0xff800000b2b27808 */ /* 0x000fe40004800000 */
[----:B------:R-:W-:Y:S02]  /*57e0*/  LOP3.LUT P1, RZ, R2, 0x400, RZ, 0xc0, !PT ;  /* 0x0000040002ff7812 */ /* 0x000fe4000782c0ff */
[----:B------:R-:W-:Y:S02]  /*57f0*/  ISETP.LT.OR P4, PT, R20, 0x52, P4 ;  /* 0x000000521400780c */ /* 0x000fe40002781670 */
[----:B------:R-:W-:Y:S02]  /*5800*/  ISETP.GT.AND P1, PT, R203, 0x31, !P1 ;  /* 0x00000031cb00780c */ /* 0x000fe40004f24270 */
[----:B------:R-:W-:Y:S02]  /*5810*/  FSEL R194, R194, -INF , !P3 ;  /* 0xff800000c2c27808 */ /* 0x000fe40005800000 */
[----:B------:R-:W-:-:S02]  /*5820*/  ISETP.LT.OR P1, PT, R20, 0x32, P1 ;  /* 0x000000321400780c */ /* 0x000fc40000f21670 */
[----:B------:R-:W-:Y:S02]  /*5830*/  ISETP.LT.OR P5, PT, R20, 0x59, P5 ;  /* 0x000000591400780c */ /* 0x000fe40002fa1670 */
[----:B------:R-:W-:Y:S02]  /*5840*/  FSEL R179, R179, -INF , !P1 ;  /* 0xff800000b3b37808 */ /* 0x000fe40004800000 */
[----:B------:R-:W-:Y:S02]  /*5850*/  LOP3.LUT P1, RZ, R2, 0x200, RZ, 0xc0, !PT ;  /* 0x0000020002ff7812 */ /* 0x000fe4000782c0ff */
[----:B------:R-:W-:Y:S02]  /*5860*/  FSEL R195, R195, -INF , !P4 ;  /* 0xff800000c3c37808 */ /* 0x000fe40006000000 */
[----:B------:R-:W-:Y:S02]  /*5870*/  ISETP.GT.AND P1, PT, R203, 0x38, !P1 ;  /* 0x00000038cb00780c */ /* 0x000fe40004f24270 */
[----:B-1----:R-:W-:-:S02]  /*5880*/  FMNMX.FTZ R14, R21, R14, !PT ;  /* 0x0000000e150e7209 */ /* 0x002fc40007810000 */
[----:B------:R-:W-:Y:S02]  /*5890*/  ISETP.LT.OR P1, PT, R20, 0x39, P1 ;  /* 0x000000391400780c */ /* 0x000fe40000f21670 */
[----:B------:R-:W-:Y:S01]  /*58a0*/  FSEL R198, R198, -INF , !P5 ;  /* 0xff800000c6c67808 */ /* 0x000fe20006800000 */
[----:B------:R-:W-:Y:S01]  /*58b0*/  FMUL.FTZ R204, R14, UR10 ;  /* 0x0000000a0ecc7c20 */ /* 0x000fe20008410000 */
[----:B------:R-:W-:Y:S02]  /*58c0*/  FSEL R182, R182, -INF , !P1 ;  /* 0xff800000b6b67808 */ /* 0x000fe40004800000 */
[----:B------:R-:W-:-:S04]  /*58d0*/  LOP3.LUT P1, RZ, R2, 0x100, RZ, 0xc0, !PT ;  /* 0x0000010002ff7812 */ /* 0x000fc8000782c0ff */
[----:B------:R-:W-:-:S04]  /*58e0*/  ISETP.GT.AND P1, PT, R203, 0x39, !P1 ;  /* 0x00000039cb00780c */ /* 0x000fc80004f24270 */
[----:B------:R-:W-:-:S04]  /*58f0*/  ISETP.LT.OR P1, PT, R20, 0x3a, P1 ;  /* 0x0000003a1400780c */ /* 0x000fc80000f21670 */
        /* <DEDUP_REMOVED lines=9> */
[----:B------:R-:W-:Y:S02]  /*5990*/  ISETP.GT.AND P1, PT, R203, 0x48, !P6 ;  /* 0x00000048cb00780c */ /* 0x000fe40007724270 */
[----:B------:R-:W-:Y:S02]  /*59a0*/  LOP3.LUT P6, RZ, R2, 0x40000, RZ, 0xc0, !PT ;  /* 0x0004000002ff7812 */ /* 0x000fe400078cc0ff */
[----:B------:R-:W-:-:S04]  /*59b0*/  ISETP.LT.OR P1, PT, R20, 0x49, P1 ;  /* 0x000000491400780c */ /* 0x000fc80000f21670 */
[----:B------:R-:W-:Y:S02]  /*59c0*/  FSEL R190, R190, -INF , !P1 ;  /* 0xff800000bebe7808 */ /* 0x000fe40004800000 */
[C---:B------:R-:W-:Y:S02]  /*59d0*/  ISETP.GT.AND P1, PT, R203.reuse, RZ, !P6 ;  /* 0x000000ffcb00720c */ /* 0x040fe40007724270 */
[----:B------:R-:W-:Y:S02]  /*59e0*/  LOP3.LUT P6, RZ, R2, 0x1, RZ, 0xc0, !PT ;  /* 0x0000000102ff7812 */ /* 0x000fe400078cc0ff */
[----:B------:R-:W-:Y:S02]  /*59f0*/  ISETP.LT.OR P1, PT, R20, 0x1, P1 ;  /* 0x000000011400780c */ /* 0x000fe40000f21670 */
[----:B------:R-:W-:Y:S02]  /*5a00*/  ISETP.GT.AND P2, PT, R203, 0x59, !P6 ;  /* 0x00000059cb00780c */ /* 0x000fe40007744270 */
[----:B------:R-:W-:-:S02]  /*5a10*/  FSEL R205, R154, -INF , !P1 ;  /* 0xff8000009acd7808 */ /* 0x000fc40004800000 */
[----:B------:R-:W-:Y:S02]  /*5a20*/  FSETP.NEU.FTZ.AND P1, PT, R14, -INF , PT ;  /* 0xff8000000e00780b */ /* 0x000fe40003f3d000 */
[----:B------:R-:W-:Y:S02]  /*5a30*/  ISETP.LT.OR P2, PT, R20, 0x5a, P2 ;  /* 0x0000005a1400780c */ /* 0x000fe40001741670 */
[----:B------:R-:W-:Y:S02]  /*5a40*/  FSEL R204, R204, RZ, P1 ;  /* 0x000000ffcccc7208 */ /* 0x000fe40000800000 */
[----:B------:R-:W-:-:S03]  /*5a50*/  FSEL R199, R199, -INF , !P2 ;  /* 0xff800000c7c77808 */ /* 0x000fc60005000000 */
[--C-:B------:R-:W-:Y:S01]  /*5a60*/  FFMA.FTZ R15, R152, UR10, -R204.reuse ;  /* 0x0000000a980f7c23 */ /* 0x100fe200080108cc */
[----:B------:R-:W-:Y:S01]  /*5a70*/  FMNMX.FTZ R152, R205, R10, !PT ;  /* 0x0000000acd987209 */ /* 0x000fe20007810000 */
[--C-:B------:R-:W-:Y:S01]  /*5a80*/  FFMA.FTZ R207, R156, UR10, -R204.reuse ;  /* 0x0000000a9ccf7c23 */ /* 0x100fe200080108cc */
[--C-:B------:R-:W-:Y:S01]  /*5a90*/  FFMA.FTZ R206, R153, UR10, -R204.reuse ;  /* 0x0000000a99ce7c23 */ /* 0x100fe200080108cc */
[----:B------:R-:W-:Y:S01]  /*5aa0*/  FFMA.FTZ R208, R160, UR10, -R204 ;  /* 0x0000000aa0d07c23 */ /* 0x000fe200080108cc */
[----:B------:R-:W-:Y:S01]  /*5ab0*/  FMNMX.FTZ R21, R155, R152, !PT ;  /* 0x000000989b157209 */ /* 0x000fe20007810000 */
[----:B------:R-:W-:Y:S03]  /*5ac0*/  MUFU.EX2 R15, R15 ;  /* 0x0000000f000f7308 */ /* 0x000fe60000000800 */
[----:B------:R-:W-:-:S04]  /*5ad0*/  FMNMX.FTZ R154, R158, R21, !PT ;  /* 0x000000159e9a7209 */ /* 0x000fc80007810000 */
[----:B------:R-:W-:Y:S01]  /*5ae0*/  FMNMX.FTZ R21, R159, R154, !PT ;  /* 0x0000009a9f157209 */ /* 0x000fe20007810000 */
[----:B------:R1:W-:Y:S03]  /*5af0*/  MUFU.EX2 R152, R206 ;  /* 0x000000ce00987308 */ /* 0x0003e60000000800 */
[----:B------:R-:W-:Y:S01]  /*5b00*/  FMNMX.FTZ R156, R162, R21, !PT ;  /* 0x00000015a29c7209 */ /* 0x000fe20007810000 */
[----:B------:R-:W-:-:S03]  /*5b10*/  FFMA.FTZ R21, R157, UR10, -R204 ;  /* 0x0000000a9d157c23 */ /* 0x000fc600080108cc */
[----:B------:R-:W-:Y:S01]  /*5b20*/  FMNMX.FTZ R153, R163, R156, !PT ;  /* 0x0000009ca3997209 */ /* 0x000fe20007810000 */
[----:B------:R2:W-:Y:S01]  /*5b30*/  MUFU.EX2 R154, R207 ;  /* 0x000000cf009a7308 */ /* 0x0005e20000000800 */
[----:B-1----:R-:W-:Y:S02]  /*5b40*/  FFMA.FTZ R206, R165, UR10, -R204 ;  /* 0x0000000aa5ce7c23 */ /* 0x002fe400080108cc */
[----:B------:R-:W-:-:S04]  /*5b50*/  FMNMX.FTZ R156, R166, R153, !PT ;  /* 0x00000099a69c7209 */ /* 0x000fc80007810000 */
[----:B------:R-:W-:Y:S01]  /*5b60*/  FMNMX.FTZ R153, R167, R156, !PT ;  /* 0x0000009ca7997209 */ /* 0x000fe20007810000 */
[----:B------:R-:W-:Y:S01]  /*5b70*/  MUFU.EX2 R21, R21 ;  /* 0x0000001500157308 */ /* 0x000fe20000000800 */
[--C-:B--2---:R-:W-:Y:S02]  /*5b80*/  FFMA.FTZ R207, R169, UR10, -R204.reuse ;  /* 0x0000000aa9cf7c23 */ /* 0x104fe400080108cc */
[----:B------:R-:W-:Y:S01]  /*5b90*/  FMNMX.FTZ R160, R170, R153, !PT ;  /* 0x00000099aaa07209 */ /* 0x000fe20007810000 */
[----:B------:R-:W-:-:S03]  /*5ba0*/  FFMA.FTZ R153, R161, UR10, -R204 ;  /* 0x0000000aa1997c23 */ /* 0x000fc600080108cc */
[----:B------:R-:W-:Y:S01]  /*5bb0*/  FMNMX.FTZ R157, R171, R160, !PT ;  /* 0x000000a0ab9d7209 */ /* 0x000fe20007810000 */
[----:B------:R-:W-:Y:S03]  /*5bc0*/  MUFU.EX2 R156, R208 ;  /* 0x000000d0009c7308 */ /* 0x000fe60000000800 */
[----:B------:R-:W-:Y:S01]  /*5bd0*/  FMNMX.FTZ R160, R174, R157, !PT ;  /* 0x0000009daea07209 */ /* 0x000fe20007810000 */
[----:B------:R-:W-:-:S03]  /*5be0*/  FFMA.FTZ R157, R164, UR10, -R204 ;  /* 0x0000000aa49d7c23 */ /* 0x000fc600080108cc */
[----:B------:R-:W-:Y:S01]  /*5bf0*/  FMNMX.FTZ R161, R175, R160, !PT ;  /* 0x000000a0afa17209 */ /* 0x000fe20007810000 */
[----:B------:R-:W-:Y:S03]  /*5c00*/  MUFU.EX2 R153, R153 ;  /* 0x0000009900997308 */ /* 0x000fe60000000800 */
[----:B------:R-:W-:-:S04]  /*5c10*/  FMNMX.FTZ R160, R178, R161, !PT ;  /* 0x000000a1b2a07209 */ /* 0x000fc80007810000 */
[----:B------:R-:W-:Y:S01]  /*5c20*/  FMNMX.FTZ R161, R179, R160, !PT ;  /* 0x000000a0b3a17209 */ /* 0x000fe20007810000 */
[----:B------:R-:W-:Y:S03]  /*5c30*/  MUFU.EX2 R157, R157 ;  /* 0x0000009d009d7308 */ /* 0x000fe60000000800 */
[----:B------:R-:W-:Y:S01]  /*5c40*/  FMNMX.FTZ R164, R182, R161, !PT ;  /* 0x000000a1b6a47209 */ /* 0x000fe20007810000 */
[----:B------:R-:W-:-:S03]  /*5c50*/  FFMA.FTZ R161, R168, UR10, -R204 ;  /* 0x0000000aa8a17c23 */ /* 0x000fc600080108cc */
[----:B------:R-:W-:Y:S01]  /*5c60*/  FMNMX.FTZ R165, R183, R164, !PT ;  /* 0x000000a4b7a57209 */ /* 0x000fe20007810000 */
[----:B------:R1:W-:Y:S03]  /*5c70*/  MUFU.EX2 R160, R206 ;  /* 0x000000ce00a07308 */ /* 0x0003e60000000800 */
[----:B------:R-:W-:-:S04]  /*5c80*/  FMNMX.FTZ R164, R186, R165, !PT ;  /* 0x000000a5baa47209 */ /* 0x000fc80007810000 */
[----:B------:R-:W-:Y:S01]  /*5c90*/  FMNMX.FTZ R165, R187, R164, !PT ;  /* 0x000000a4bba57209 */ /* 0x000fe20007810000 */
[----:B------:R-:W-:Y:S01]  /*5ca0*/  MUFU.EX2 R161, R161 ;  /* 0x000000a100a17308 */ /* 0x000fe20000000800 */
[--C-:B-1----:R-:W-:Y:S01]  /*5cb0*/  FFMA.FTZ R206, R173, UR10, -R204.reuse ;  /* 0x0000000aadce7c23 */ /* 0x102fe200080108cc */
[--C-:B------:R-:W-:Y:S01]  /*5cc0*/  FFMA.FTZ R173, R180, UR10, -R204.reuse ;  /* 0x0000000ab4ad7c23 */ /* 0x100fe200080108cc */
[----:B------:R-:W-:Y:S01]  /*5cd0*/  FMNMX.FTZ R168, R190, R165, !PT ;  /* 0x000000a5bea87209 */ /* 0x000fe20007810000 */
[--C-:B------:R-:W-:Y:S01]  /*5ce0*/  FFMA.FTZ R180, R185, UR10, -R204.reuse ;  /* 0x0000000ab9b47c23 */ /* 0x100fe200080108cc */
[--C-:B------:R-:W-:Y:S01]  /*5cf0*/  FFMA.FTZ R185, R192, UR10, -R204.reuse ;  /* 0x0000000ac0b97c23 */ /* 0x100fe200080108cc */
[----:B------:R-:W-:Y:S01]  /*5d00*/  FSEL R192, R14, RZ, P1 ;  /* 0x000000ff0ec07208 */ /* 0x000fe20000800000 */
[--C-:B------:R-:W-:Y:S01]  /*5d10*/  FFMA.FTZ R165, R172, UR10, -R204.reuse ;  /* 0x0000000aaca57c23 */ /* 0x100fe200080108cc */
[----:B------:R-:W-:Y:S01]  /*5d20*/  FMNMX.FTZ R169, R191, R168, !PT ;  /* 0x000000a8bfa97209 */ /* 0x000fe20007810000 */
[--C-:B------:R-:W-:Y:S01]  /*5d30*/  FFMA.FTZ R172, R177, UR10, -R204.reuse ;  /* 0x0000000ab1ac7c23 */ /* 0x100fe200080108cc */
[--C-:B------:R-:W-:Y:S01]  /*5d40*/  FFMA.FTZ R177, R184, UR10, -R204.reuse ;  /* 0x0000000ab8b17c23 */ /* 0x100fe200080108cc */
[----:B------:R-:W-:Y:S01]  /*5d50*/  FADD.FTZ R192, -R192, R3 ;  /* 0x00000003c0c07221 */ /* 0x000fe20000010100 */
[----:B------:R-:W-:Y:S01]  /*5d60*/  FMNMX.FTZ R168, R194, R169, !PT ;  /* 0x000000a9c2a87209 */ /* 0x000fe20007810000 */
[----:B------:R-:W-:Y:S01]  /*5d70*/  FFMA.FTZ R184, R189, UR10, -R204 ;  /* 0x0000000abdb87c23 */ /* 0x000fe200080108cc */
[----:B------:R-:W-:Y:S01]  /*5d80*/  MUFU.EX2 R164, R207 ;  /* 0x000000cf00a47308 */ /* 0x000fe20000000800 */
[----:B------:R-:W-:Y:S01]  /*5d90*/  FMUL.FTZ R192, R192, UR10 ;  /* 0x0000000ac0c07c20 */ /* 0x000fe20008410000 */
[----:B------:R-:W-:-:S04]  /*5da0*/  FMNMX.FTZ R169, R195, R168, !PT ;  /* 0x000000a8c3a97209 */ /* 0x000fc80007810000 */
        /* <DEDUP_REMOVED lines=8> */
[----:B------:R-:W-:Y:S01]  /*5e30*/  FFMA.FTZ R196, R197, UR10, -R204 ;  /* 0x0000000ac5c47c23 */ /* 0x000fe200080108cc */
[----:B------:R-:W2:Y:S01]  /*5e40*/  SHFL.BFLY PT, R203, R20, 0x2, 0x1f ;  /* 0x0c401f0014cb7f89 */ /* 0x000ea200000e0000 */
[----:B------:R-:W-:Y:S08]  /*5e50*/  MUFU.EX2 R165, R165 ;  /* 0x000000a500a57308 */ /* 0x000ff00000000800 */
[----:B------:R-:W-:Y:S01]  /*5e60*/  MUFU.EX2 R3, R193 ;  /* 0x000000c100037308 */ /* 0x000fe20000000800 */
[-C--:B-1----:R-:W-:Y:S01]  /*5e70*/  FMUL.FTZ R24, R24, R192.reuse ;  /* 0x000000c018187220 */ /* 0x082fe20000410000 */
        /* <DEDUP_REMOVED lines=13> */
[----:B--2---:R-:W-:Y:S01]  /*5f50*/  FMNMX.FTZ R203, R20, R203, !PT ;  /* 0x000000cb14cb7209 */ /* 0x004fe20007810000 */
[----:B------:R-:W-:Y:S01]  /*5f60*/  MUFU.EX2 R169, R169 ;  /* 0x000000a900a97308 */ /* 0x000fe20000000800 */
[-C--:B------:R-:W-:Y:S01]  /*5f70*/  FMUL.FTZ R49, R49, R192.reuse ;  /* 0x000000c031317220 */ /* 0x080fe20000410000 */
[-C--:B------:R-:W-:Y:S01]  /*5f80*/  FMUL.FTZ R52, R52, R192.reuse ;  /* 0x000000c034347220 */ /* 0x080fe20000410000 */
[-C--:B------:R-:W-:Y:S01]  /*5f90*/  FMUL.FTZ R53, R53, R192.reuse ;  /* 0x000000c035357220 */ /* 0x080fe20000410000 */
[----:B------:R-:W2:Y:S01]  /*5fa0*/  SHFL.BFLY PT, R20, R203, 0x1, 0x1f ;  /* 0x0c201f00cb147f89 */ /* 0x000ea200000e0000 */
        /* <DEDUP_REMOVED lines=20> */
[-C--:B------:R-:W-:Y:S01]  /*60f0*/  FMUL.FTZ R89, R89, R192.reuse ;  /* 0x000000c059597220 */ /* 0x080fe20000410000 */
[-C--:B------:R-:W-:Y:S01]  /*6100*/  FMUL.FTZ R92, R92, R192.reuse ;  /* 0x000000c05c5c7220 */ /* 0x080fe20000410000 */
[----:B------:R-:W-:Y:S01]  /*6110*/  FMUL.FTZ R93, R93, R192 ;  /* 0x000000c05d5d7220 */ /* 0x000fe20000410000 */
[----:B--2---:R-:W-:Y:S01]  /*6120*/  FMNMX.FTZ R20, R203, R20, !PT ;  /* 0x00000014cb147209 */ /* 0x004fe20007810000 */
[-C--:B------:R-:W-:Y:S01]  /*6130*/  FMUL.FTZ R96, R96, R192.reuse ;  /* 0x000000c060607220 */ /* 0x080fe20000410000 */
[-C--:B------:R-:W-:Y:S01]  /*6140*/  FMUL.FTZ R97, R97, R192.reuse ;  /* 0x000000c061617220 */ /* 0x080fe20000410000 */
[-C--:B------:R-:W-:Y:S01]  /*6150*/  FMUL.FTZ R100, R100, R192.reuse ;  /* 0x000000c064647220 */ /* 0x080fe20000410000 */
[C---:B------:R-:W-:Y:S01]  /*6160*/  FSETP.NEU.FTZ.AND P1, PT, R20.reuse, -INF , PT ;  /* 0xff8000001400780b */ /* 0x040fe20003f3d000 */
[----:B------:R-:W-:Y:S01]  /*6170*/  FMUL.FTZ R210, R20, UR10 ;  /* 0x0000000a14d27c20 */ /* 0x000fe20008410000 */
[----:B------:R-:W2:Y:S01]  /*6180*/  MUFU.EX2 R177, R177 ;  /* 0x000000b100b17308 */ /* 0x000ea20000000800 */
[-C--:B------:R-:W-:Y:S01]  /*6190*/  FMUL.FTZ R101, R101, R192.reuse ;  /* 0x000000c065657220 */ /* 0x080fe20000410000 */
[-C--:B------:R-:W-:Y:S01]  /*61a0*/  FMUL.FTZ R104, R104, R192.reuse ;  /* 0x000000c068687220 */ /* 0x080fe20000410000 */
[-C--:B------:R-:W-:Y:S01]  /*61b0*/  FMUL.FTZ R105, R105, R192.reuse ;  /* 0x000000c069697220 */ /* 0x080fe20000410000 */
[----:B------:R-:W-:Y:S01]  /*61c0*/  FSEL R210, R210, RZ, P1 ;  /* 0x000000ffd2d27208 */ /* 0x000fe20000800000 */
[-C--:B------:R-:W-:Y:S01]  /*61d0*/  FMUL.FTZ R108, R108, R192.reuse ;  /* 0x000000c06c6c7220 */ /* 0x080fe20000410000 */
[-C--:B------:R-:W-:Y:S01]  /*61e0*/  FMUL.FTZ R109, R109, R192.reuse ;  /* 0x000000c06d6d7220 */ /* 0x080fe20000410000 */
[----:B------:R-:W-:Y:S01]  /*61f0*/  FMUL.FTZ R112, R112, R192 ;  /* 0x000000c070707220 */ /* 0x000fe20000410000 */
[----:B------:R-:W5:Y:S01]  /*6200*/  MUFU.EX2 R180, R180 ;  /* 0x000000b400b47308 */ /* 0x000f620000000800 */
[--C-:B------:R-:W-:Y:S01]  /*6210*/  FFMA.FTZ R204, R155, UR10, -R210.reuse ;  /* 0x0000000a9bcc7c23 */ /* 0x100fe200080108d2 */
[----:B------:R-:W-:Y:S01]  /*6220*/  FFMA.FTZ R155, R192, R4, R15 ;  /* 0x00000004c09b7223 */ /* 0x000fe2000001000f */
[--C-:B------:R-:W-:Y:S01]  /*6230*/  FFMA.FTZ R208, R163, UR10, -R210.reuse ;  /* 0x0000000aa3d07c23 */ /* 0x100fe200080108d2 */
[--C-:B-1----:R-:W-:Y:S01]  /*6240*/  FFMA.FTZ R206, R159, UR10, -R210.reuse ;  /* 0x0000000a9fce7c23 */ /* 0x102fe200080108d2 */
[--C-:B------:R-:W-:Y:S01]  /*6250*/  FFMA.FTZ R159, R162, UR10, -R210.reuse ;  /* 0x0000000aa29f7c23 */ /* 0x100fe200080108d2 */
[----:B------:R-:W-:Y:S01]  /*6260*/  FADD.FTZ R193, R152, R155 ;  /* 0x0000009b98c17221 */ /* 0x000fe20000010000 */
[--C-:B------:R-:W-:Y:S01]  /*6270*/  FFMA.FTZ R155, R158, UR10, -R210.reuse ;  /* 0x0000000a9e9b7c23 */ /* 0x100fe200080108d2 */
[----:B------:R-:W1:Y:S01]  /*6280*/  MUFU.EX2 R181, R181 ;  /* 0x000000b500b57308 */ /* 0x000e620000000800 */
[--C-:B------:R-:W-:Y:S01]  /*6290*/  FFMA.FTZ R189, R205, UR10, -R210.reuse ;  /* 0x0000000acdbd7c23 */ /* 0x100fe200080108d2 */
[----:B------:R-:W-:Y:S01]  /*62a0*/  FADD.FTZ R4, R154, R193 ;  /* 0x000000c19a047221 */ /* 0x000fe20000010000 */
[C---:B------:R-:W-:Y:S01]  /*62b0*/  F2FP.F16.F32.PACK_AB R154, R21.reuse, R154 ;  /* 0x0000009a159a723e */ /* 0x040fe200000000ff */
[----:B------:R-:W-:Y:S01]  /*62c0*/  FFMA.FTZ R174, R174, UR10, -R210 ;  /* 0x0000000aaeae7c23 */ /* 0x000fe200080108d2 */
[----:B------:R-:W-:Y:S01]  /*62d0*/  F2FP.F16.F32.PACK_AB R152, R152, R15 ;  /* 0x0000000f9898723e */ /* 0x000fe200000000ff */
[----:B------:R-:W-:Y:S01]  /*62e0*/  FADD.FTZ R193, R21, R4 ;  /* 0x0000000415c17221 */ /* 0x000fe20000010000 */
[--C-:B------:R-:W-:Y:S01]  /*62f0*/  FFMA.FTZ R175, R175, UR10, -R210.reuse ;  /* 0x0000000aafaf7c23 */ /* 0x100fe200080108d2 */
[----:B------:R-:W3:Y:S01]  /*6300*/  MUFU.EX2 R184, R184 ;  /* 0x000000b800b87308 */ /* 0x000ee20000000800 */
[--C-:B------:R-:W-:Y:S01]  /*6310*/  FFMA.FTZ R179, R179, UR10, -R210.reuse ;  /* 0x0000000ab3b37c23 */ /* 0x100fe200080108d2 */
[----:B------:R-:W-:Y:S01]  /*6320*/  FADD.FTZ R4, R156, R193 ;  /* 0x000000c19c047221 */ /* 0x000fe20000010000 */
[--C-:B------:R-:W-:Y:S01]  /*6330*/  FFMA.FTZ R182, R182, UR10, -R210.reuse ;  /* 0x0000000ab6b67c23 */ /* 0x100fe200080108d2 */
[--C-:B------:R-:W-:Y:S01]  /*6340*/  FFMA.FTZ R183, R183, UR10, -R210.reuse ;  /* 0x0000000ab7b77c23 */ /* 0x100fe200080108d2 */
[----:B------:R-:W-:Y:S01]  /*6350*/  FFMA.FTZ R186, R186, UR10, -R210 ;  /* 0x0000000ababa7c23 */ /* 0x000fe200080108d2 */
[----:B------:R-:W-:Y:S01]  /*6360*/  FADD.FTZ R4, R153, R4 ;  /* 0x0000000499047221 */ /* 0x000fe20000010000 */
[--C-:B------:R-:W-:Y:S01]  /*6370*/  FFMA.FTZ R187, R187, UR10, -R210.reuse ;  /* 0x0000000abbbb7c23 */ /* 0x100fe200080108d2 */
[----:B------:R-:W-:Y:S01]  /*6380*/  MUFU.EX2 R185, R185 ;  /* 0x000000b900b97308 */ /* 0x000fe20000000800 */
[----:B------:R-:W-:Y:S01]  /*6390*/  FFMA.FTZ R190, R190, UR10, -R210 ;  /* 0x0000000abebe7c23 */ /* 0x000fe200080108d2 */
[----:B------:R-:W-:Y:S01]  /*63a0*/  FADD.FTZ R193, R157, R4 ;  /* 0x000000049dc17221 */ /* 0x000fe20000010000 */
[--C-:B------:R-:W-:Y:S01]  /*63b0*/  FFMA.FTZ R191, R191, UR10, -R210.reuse ;  /* 0x0000000abfbf7c23 */ /* 0x100fe200080108d2 */
[--C-:B------:R-:W-:Y:S01]  /*63c0*/  FFMA.FTZ R194, R194, UR10, -R210.reuse ;  /* 0x0000000ac2c27c23 */ /* 0x100fe200080108d2 */
[--C-:B------:R-:W-:Y:S01]  /*63d0*/  FFMA.FTZ R195, R195, UR10, -R210.reuse ;  /* 0x0000000ac3c37c23 */ /* 0x100fe200080108d2 */
[----:B------:R-:W-:Y:S01]  /*63e0*/  FADD.FTZ R4, R160, R193 ;  /* 0x000000c1a0047221 */ /* 0x000fe20000010000 */
[----:B------:R-:W-:Y:S01]  /*63f0*/  FSEL R193, R20, RZ, P1 ;  /* 0x000000ff14c17208 */ /* 0x000fe20000800000 */
[----:B------:R-:W-:Y:S01]  /*6400*/  MUFU.EX2 R188, R188 ;  /* 0x000000bc00bc7308 */ /* 0x000fe20000000800 */
[----:B------:R-:W-:Y:S01]  /*6410*/  FFMA.FTZ R198, R198, UR10, -R210 ;  /* 0x0000000ac6c67c23 */ /* 0x000fe200080108d2 */
[----:B------:R-:W-:Y:S01]  /*6420*/  FADD.FTZ R163, R161, R4 ;  /* 0x00000004a1a37221 */ /* 0x000fe20000010000 */
[--C-:B------:R-:W-:Y:S01]  /*6430*/  FFMA.FTZ R199, R199, UR10, -R210.reuse ;  /* 0x0000000ac7c77c23 */ /* 0x100fe200080108d2 */
[----:B------:R-:W-:Y:S01]  /*6440*/  F2FP.F16.F32.PACK_AB R156, R153, R156 ;  /* 0x0000009c999c723e */ /* 0x000fe200000000ff */
[-C--:B------:R-:W-:Y:S01]  /*6450*/  FMUL.FTZ R113, R113, R192.reuse ;  /* 0x000000c071717220 */ /* 0x080fe20000410000 */
[----:B------:R-:W-:Y:S01]  /*6460*/  FADD.FTZ R4, R164, R163 ;  /* 0x000000a3a4047221 */ /* 0x000fe20000010000 */
[----:B------:R-:W-:Y:S01]  /*6470*/  FFMA.FTZ R163, R166, UR10, -R210 ;  /* 0x0000000aa6a37c23 */ /* 0x000fe200080108d2 */
[----:B----4-:R-:W-:Y:S01]  /*6480*/  F2FP.F16.F32.PACK_AB R166, R176, R173 ;  /* 0x000000adb0a6723e */ /* 0x010fe200000000ff */
[----:B------:R-:W-:Y:S01]  /*6490*/  MUFU.EX2 R196, R196 ;  /* 0x000000c400c47308 */ /* 0x000fe20000000800 */
[----:B------:R-:W-:Y:S01]  /*64a0*/  FADD.FTZ R197, R165, R4 ;  /* 0x00000004a5c57221 */ /* 0x000fe20000010000 */
[----:B------:R-:W-:Y:S01]  /*64b0*/  FADD.FTZ R4, -R193, R10 ;  /* 0x0000000ac1047221 */ /* 0x000fe20000010100 */
[--C-:B------:R-:W-:Y:S01]  /*64c0*/  FFMA.FTZ R10, R167, UR10, -R210.reuse ;  /* 0x0000000aa70a7c23 */ /* 0x100fe200080108d2 */
[----:B------:R-:W-:Y:S01]  /*64d0*/  FFMA.FTZ R167, R170, UR10, -R210 ;  /* 0x0000000aaaa77c23 */ /* 0x000fe200080108d2 */
[----:B------:R-:W-:Y:S01]  /*64e0*/  FADD.FTZ R158, R168, R197 ;  /* 0x000000c5a89e7221 */ /* 0x000fe20000010000 */
[-C--:B------:R-:W-:Y:S01]  /*64f0*/  FMUL.FTZ R116, R116, R192.reuse ;  /* 0x000000c074747220 */ /* 0x080fe20000410000 */
[-C--:B------:R-:W-:Y:S01]  /*6500*/  FMUL.FTZ R117, R117, R192.reuse ;  /* 0x000000c075757220 */ /* 0x080fe20000410000 */
[----:B------:R-:W-:Y:S01]  /*6510*/  MUFU.EX2 R189, R189 ;  /* 0x000000bd00bd7308 */ /* 0x000fe20000000800 */
[----:B------:R-:W-:Y:S01]  /*6520*/  FADD.FTZ R193, R169, R158 ;  /* 0x0000009ea9c17221 */ /* 0x000fe20000010000 */
[--C-:B------:R-:W-:Y:S01]  /*6530*/  FFMA.FTZ R158, R171, UR10, -R210.reuse ;  /* 0x0000000aab9e7c23 */ /* 0x100fe200080108d2 */
[----:B------:R-:W-:Y:S01]  /*6540*/  FFMA.FTZ R171, R178, UR10, -R210 ;  /* 0x0000000ab2ab7c23 */ /* 0x000fe200080108d2 */
[-C--:B------:R-:W-:Y:S01]  /*6550*/  FMUL.FTZ R120, R120, R192.reuse ;  /* 0x000000c078787220 */ /* 0x080fe20000410000 */
[----:B------:R-:W-:Y:S01]  /*6560*/  FADD.FTZ R162, R172, R193 ;  /* 0x000000c1aca27221 */ /* 0x000fe20000010000 */
[-C--:B------:R-:W-:Y:S01]  /*6570*/  FMUL.FTZ R121, R121, R192.reuse ;  /* 0x000000c079797220 */ /* 0x080fe20000410000 */
[-C--:B------:R-:W-:Y:S01]  /*6580*/  FMUL.FTZ R124, R124, R192.reuse ;  /* 0x000000c07c7c7220 */ /* 0x080fe20000410000 */
[----:B------:R-:W4:Y:S01]  /*6590*/  MUFU.EX2 R204, R204 ;  /* 0x000000cc00cc7308 */ /* 0x000f220000000800 */
[----:B------:R-:W-:Y:S01]  /*65a0*/  FADD.FTZ R193, R173, R162 ;  /* 0x000000a2adc17221 */ /* 0x000fe20000010000 */
[-C--:B------:R-:W-:Y:S01]  /*65b0*/  FMUL.FTZ R125, R125, R192.reuse ;  /* 0x000000c07d7d7220 */ /* 0x080fe20000410000 */
[-C--:B------:R-:W-:Y:S01]  /*65c0*/  FMUL.FTZ R128, R128, R192.reuse ;  /* 0x000000c080807220 */ /* 0x080fe20000410000 */
[-C--:B------:R-:W-:Y:S01]  /*65d0*/  FMUL.FTZ R129, R129, R192.reuse ;  /* 0x000000c081817220 */ /* 0x080fe20000410000 */
[----:B------:R-:W-:Y:S01]  /*65e0*/  FADD.FTZ R162, R176, R193 ;  /* 0x000000c1b0a27221 */ /* 0x000fe20000010000 */
[----:B------:R-:W-:Y:S01]  /*65f0*/  FMUL.FTZ R176, R4, UR10 ;  /* 0x0000000a04b07c20 */ /* 0x000fe20008410000 */
[-C--:B------:R-:W-:Y:S01]  /*6600*/  FMUL.FTZ R132, R132, R192.reuse ;  /* 0x000000c084847220 */ /* 0x080fe20000410000 */
[----:B------:R-:W-:Y:S01]  /*6610*/  MUFU.EX2 R155, R155 ;  /* 0x0000009b009b7308 */ /* 0x000fe20000000800 */
[----:B--2---:R-:W-:Y:S01]  /*6620*/  FADD.FTZ R193, R177, R162 ;  /* 0x000000a2b1c17221 */ /* 0x004fe20000010000 */
[-C--:B------:R-:W-:Y:S01]  /*6630*/  FMUL.FTZ R133, R133, R192.reuse ;  /* 0x000000c085857220 */ /* 0x080fe20000410000 */
[-C--:B------:R-:W-:Y:S01]  /*6640*/  FMUL.FTZ R136, R136, R192.reuse ;  /* 0x000000c088887220 */ /* 0x080fe20000410000 */
[-C--:B------:R-:W-:Y:S01]  /*6650*/  FMUL.FTZ R137, R137, R192.reuse ;  /* 0x000000c089897220 */ /* 0x080fe20000410000 */
[----:B-----5:R-:W-:Y:S01]  /*6660*/  FADD.FTZ R162, R180, R193 ;  /* 0x000000c1b4a27221 */ /* 0x020fe20000010000 */
[-C--:B------:R-:W-:Y:S01]  /*6670*/  FMUL.FTZ R140, R140, R192.reuse ;  /* 0x000000c08c8c7220 */ /* 0x080fe20000410000 */
[-C--:B------:R-:W-:Y:S01]  /*6680*/  FMUL.FTZ R141, R141, R192.reuse ;  /* 0x000000c08d8d7220 */ /* 0x080fe20000410000 */
[----:B------:R-:W2:Y:S01]  /*6690*/  MUFU.EX2 R176, R176 ;  /* 0x000000b000b07308 */ /* 0x000ea20000000800 */
[----:B-1----:R-:W-:Y:S01]  /*66a0*/  FADD.FTZ R193, R181, R162 ;  /* 0x000000a2b5c17221 */ /* 0x002fe20000010000 */
[-C--:B------:R-:W-:Y:S01]  /*66b0*/  FMUL.FTZ R144, R144, R192.reuse ;  /* 0x000000c090907220 */ /* 0x080fe20000410000 */
[-C--:B------:R-:W-:Y:S01]  /*66c0*/  FMUL.FTZ R145, R145, R192.reuse ;  /* 0x000000c091917220 */ /* 0x080fe20000410000 */
[-C--:B------:R-:W-:Y:S01]  /*66d0*/  FMUL.FTZ R148, R148, R192.reuse ;  /* 0x000000c094947220 */ /* 0x080fe20000410000 */
[----:B---3--:R-:W-:Y:S01]  /*66e0*/  FADD.FTZ R162, R184, R193 ;  /* 0x000000c1b8a27221 */ /* 0x008fe20000010000 */
[----:B------:R-:W-:Y:S01]  /*66f0*/  FMUL.FTZ R149, R149, R192 ;  /* 0x000000c095957220 */ /* 0x000fe20000410000 */
[----:B----4-:R-:W-:Y:S01]  /*6700*/  F2FP.F16.F32.PACK_AB R153, R204, R189 ;  /* 0x000000bdcc99723e */ /* 0x010fe200000000ff */
[----:B------:R-:W1:Y:S01]  /*6710*/  MUFU.EX2 R206, R206 ;  /* 0x000000ce00ce7308 */ /* 0x000e620000000800 */
[----:B------:R-:W-:Y:S01]  /*6720*/  FADD.FTZ R21, R185, R162 ;  /* 0x000000a2b9157221 */ /* 0x000fe20000010000 */
[----:B------:R-:W-:-:S02]  /*6730*/  F2FP.F16.F32.PACK_AB R162, R168, R165 ;  /* 0x000000a5a8a2723e */ /* 0x000fc400000000ff */
[----:B------:R-:W-:Y:S01]  /*6740*/  F2FP.F16.F32.PACK_AB R168, R180, R177 ;  /* 0x000000b1b4a8723e */ /* 0x000fe200000000ff */
[----:B------:R-:W-:-:S03]  /*6750*/  FADD.FTZ R170, R188, R21 ;  /* 0x00000015bcaa7221 */ /* 0x000fc60000010000 */
[----:B------:R3:W-:Y:S01]  /*6760*/  MUFU.EX2 R15, R174 ;  /* 0x000000ae000f7308 */ /* 0x0007e20000000800 */
[----:B------:R-:W-:Y:S01]  /*6770*/  FADD.FTZ R21, R3, R170 ;  /* 0x000000aa03157221 */ /* 0x000fe20000010000 */
[----:B------:R-:W-:Y:S01]  /*6780*/  F2FP.F16.F32.PACK_AB R170, R184, R181 ;  /* 0x000000b5b8aa723e */ /* 0x000fe200000000ff */
[-C--:B--2---:R-:W-:Y:S01]  /*6790*/  FMUL.FTZ R26, R26, R176.reuse ;  /* 0x000000b01a1a7220 */ /* 0x084fe20000410000 */
[-C--:B------:R-:W-:Y:S01]  /*67a0*/  FMUL.FTZ R27, R27, R176.reuse ;  /* 0x000000b01b1b7220 */ /* 0x080fe20000410000 */
[----:B------:R-:W-:Y:S01]  /*67b0*/  FADD.FTZ R4, R196, R21 ;  /* 0x00000015c4047221 */ /* 0x000fe20000010000 */
[-C--:B------:R-:W-:Y:S01]  /*67c0*/  FMUL.FTZ R30, R30, R176.reuse ;  /* 0x000000b01e1e7220 */ /* 0x080fe20000410000 */
[----:B------:R-:W-:Y:S01]  /*67d0*/  FMUL.FTZ R31, R31, R176 ;  /* 0x000000b01f1f7220 */ /* 0x000fe20000410000 */
[----:B------:R-:W2:Y:S01]  /*67e0*/  MUFU.EX2 R159, R159 ;  /* 0x0000009f009f7308 */ /* 0x000ea20000000800 */
[----:B---3--:R-:W-:Y:S01]  /*67f0*/  F2FP.F16.F32.PACK_AB R174, R196, R3 ;  /* 0x00000003c4ae723e */ /* 0x008fe200000000ff */
[----:B------:R-:W-:Y:S01]  /*6800*/  FFMA.FTZ R3, R176, R0, R189 ;  /* 0x00000000b0037223 */ /* 0x000fe200000100bd */
[-C--:B------:R-:W-:Y:S01]  /*6810*/  FMUL.FTZ R34, R34, R176.reuse ;  /* 0x000000b022227220 */ /* 0x080fe20000410000 */
[-C--:B------:R-:W-:Y:S01]  /*6820*/  FMUL.FTZ R35, R35, R176.reuse ;  /* 0x000000b023237220 */ /* 0x080fe20000410000 */
[-C--:B------:R-:W-:Y:S01]  /*6830*/  FMUL.FTZ R38, R38, R176.reuse ;  /* 0x000000b026267220 */ /* 0x080fe20000410000 */
[----:B------:R-:W-:Y:S01]  /*6840*/  FADD.FTZ R0, R204, R3 ;  /* 0x00000003cc007221 */ /* 0x000fe20000010000 */
[-C--:B------:R-:W-:Y:S01]  /*6850*/  FMUL.FTZ R39, R39, R176.reuse ;  /* 0x000000b027277220 */ /* 0x080fe20000410000 */
[----:B------:R-:W3:Y:S01]  /*6860*/  MUFU.EX2 R208, R208 ;  /* 0x000000d000d07308 */ /* 0x000ee20000000800 */
[-C--:B------:R-:W-:Y:S01]  /*6870*/  FMUL.FTZ R42, R42, R176.reuse ;  /* 0x000000b02a2a7220 */ /* 0x080fe20000410000 */
[----:B------:R-:W-:Y:S01]  /*6880*/  FADD.FTZ R3, R155, R0 ;  /* 0x000000009b037221 */ /* 0x000fe20000010000 */
[----:B-1----:R-:W-:Y:S01]  /*6890*/  F2FP.F16.F32.PACK_AB R155, R206, R155 ;  /* 0x0000009bce9b723e */ /* 0x002fe200000000ff */
[-C--:B------:R-:W-:Y:S01]  /*68a0*/  FMUL.FTZ R43, R43, R176.reuse ;  /* 0x000000b02b2b7220 */ /* 0x080fe20000410000 */
[-C--:B------:R-:W-:Y:S01]  /*68b0*/  FMUL.FTZ R46, R46, R176.reuse ;  /* 0x000000b02e2e7220 */ /* 0x080fe20000410000 */
[----:B------:R-:W-:Y:S01]  /*68c0*/  FADD.FTZ R0, R206, R3 ;  /* 0x00000003ce007221 */ /* 0x000fe20000010000 */
[-C--:B------:R-:W-:Y:S01]  /*68d0*/  FMUL.FTZ R47, R47, R176.reuse ;  /* 0x000000b02f2f7220 */ /* 0x080fe20000410000 */
[----:B------:R-:W1:Y:S01]  /*68e0*/  MUFU.EX2 R163, R163 ;  /* 0x000000a300a37308 */ /* 0x000e620000000800 */
[-C--:B------:R-:W-:Y:S01]  /*68f0*/  FMUL.FTZ R50, R50, R176.reuse ;  /* 0x000000b032327220 */ /* 0x080fe20000410000 */
[----:B--2---:R-:W-:Y:S01]  /*6900*/  FADD.FTZ R3, R159, R0 ;  /* 0x000000009f037221 */ /* 0x004fe20000010000 */
[-C--:B------:R-:W-:Y:S01]  /*6910*/  FMUL.FTZ R51, R51, R176.reuse ;  /* 0x000000b033337220 */ /* 0x080fe20000410000 */
[-C--:B------:R-:W-:Y:S01]  /*6920*/  FMUL.FTZ R54, R54, R176.reuse ;  /* 0x000000b036367220 */ /* 0x080fe20000410000 */
[-C--:B------:R-:W-:Y:S01]  /*6930*/  FMUL.FTZ R55, R55, R176.reuse ;  /* 0x000000b037377220 */ /* 0x080fe20000410000 */
[-C--:B------:R-:W-:Y:S01]  /*6940*/  FMUL.FTZ R58, R58, R176.reuse ;  /* 0x000000b03a3a7220 */ /* 0x080fe20000410000 */
[-C--:B------:R-:W-:Y:S01]  /*6950*/  FMUL.FTZ R59, R59, R176.reuse ;  /* 0x000000b03b3b7220 */ /* 0x080fe20000410000 */
[----:B------:R-:W2:Y:S01]  /*6960*/  MUFU.EX2 R10, R10 ;  /* 0x0000000a000a7308 */ /* 0x000ea20000000800 */
        /* <DEDUP_REMOVED lines=8> */
[----:B-1----:R-:W-:Y:S01]  /*69f0*/  FADD.FTZ R3, R163, R0 ;  /* 0x00000000a3037221 */ /* 0x002fe20000010000 */
[-C--:B------:R-:W-:Y:S01]  /*6a00*/  FMUL.FTZ R74, R74, R176.reuse ;  /* 0x000000b04a4a7220 */ /* 0x080fe20000410000 */
[-C--:B------:R-:W-:Y:S01]  /*6a10*/  FMUL.FTZ R75, R75, R176.reuse ;  /* 0x000000b04b4b7220 */ /* 0x080fe20000410000 */
[-C--:B------:R-:W-:Y:S01]  /*6a20*/  FMUL.FTZ R78, R78, R176.reuse ;  /* 0x000000b04e4e7220 */ /* 0x080fe20000410000 */
[-C--:B------:R-:W-:Y:S01]  /*6a30*/  FMUL.FTZ R79, R79, R176.reuse ;  /* 0x000000b04f4f7220 */ /* 0x080fe20000410000 */
[-C--:B------:R-:W-:Y:S01]  /*6a40*/  FMUL.FTZ R82, R82, R176.reuse ;  /* 0x000000b052527220 */ /* 0x080fe20000410000 */
[-C--:B------:R-:W-:Y:S01]  /*6a50*/  FMUL.FTZ R83, R83, R176.reuse ;  /* 0x000000b053537220 */ /* 0x080fe20000410000 */
[----:B------:R1:W4:Y:S01]  /*6a60*/  MUFU.EX2 R178, R158 ;  /* 0x0000009e00b27308 */ /* 0x0003220000000800 */
        /* <DEDUP_REMOVED lines=8> */
[----:B---3--:R-:W-:Y:S01]  /*6af0*/  FADD.FTZ R3, R167, R184 ;  /* 0x000000b8a7037221 */ /* 0x008fe20000010000 */
[----:B-1----:R-:W-:Y:S01]  /*6b00*/  F2FP.F16.F32.PACK_AB R158, R160, R157 ;  /* 0x0000009da09e723e */ /* 0x002fe200000000ff */
[-C--:B------:R-:W-:Y:S01]  /*6b10*/  FMUL.FTZ R98, R98, R176.reuse ;  /* 0x000000b062627220 */ /* 0x080fe20000410000 */
[----:B------:R-:W-:Y:S01]  /*6b20*/  F2FP.F16.F32.PACK_AB R160, R164, R161 ;  /* 0x000000a1a4a0723e */ /* 0x000fe200000000ff */
[-C--:B------:R-:W-:Y:S01]  /*6b30*/  FMUL.FTZ R99, R99, R176.reuse ;  /* 0x000000b063637220 */ /* 0x080fe20000410000 */
[----:B------:R-:W-:Y:S01]  /*6b40*/  F2FP.F16.F32.PACK_AB R164, R172, R169 ;  /* 0x000000a9aca4723e */ /* 0x000fe200000000ff */
[-C--:B------:R-:W-:Y:S01]  /*6b50*/  FMUL.FTZ R102, R102, R176.reuse ;  /* 0x000000b066667220 */ /* 0x080fe20000410000 */
[----:B------:R-:W-:Y:S01]  /*6b60*/  MUFU.EX2 R165, R171 ;  /* 0x000000ab00a57308 */ /* 0x000fe20000000800 */
[----:B----4-:R-:W-:Y:S01]  /*6b70*/  FADD.FTZ R184, R178, R3 ;  /* 0x00000003b2b87221 */ /* 0x010fe20000010000 */
[----:B------:R-:W-:Y:S01]  /*6b80*/  F2FP.F16.F32.PACK_AB R172, R188, R185 ;  /* 0x000000b9bcac723e */ /* 0x000fe200000000ff */
[-C--:B------:R-:W-:Y:S01]  /*6b90*/  FMUL.FTZ R103, R103, R176.reuse ;  /* 0x000000b067677220 */ /* 0x080fe20000410000 */
[----:B------:R-:W-:Y:S01]  /*6ba0*/  F2FP.F16.F32.PACK_AB R157, R208, R159 ;  /* 0x0000009fd09d723e */ /* 0x000fe200000000ff */
[----:B------:R-:W-:Y:S01]  /*6bb0*/  FADD.FTZ R3, R15, R184 ;  /* 0x000000b80f037221 */ /* 0x000fe20000010000 */
[----:B------:R-:W-:Y:S01]  /*6bc0*/  F2FP.F16.F32.PACK_AB R159, R10, R163 ;  /* 0x000000a30a9f723e */ /* 0x000fe200000000ff */
[-C--:B------:R-:W-:Y:S01]  /*6bd0*/  FMUL.FTZ R106, R106, R176.reuse ;  /* 0x000000b06a6a7220 */ /* 0x080fe20000410000 */
[----:B------:R-:W-:Y:S01]  /*6be0*/  MUFU.EX2 R180, R179 ;  /* 0x000000b300b47308 */ /* 0x000fe20000000800 */
[----:B------:R-:W-:Y:S01]  /*6bf0*/  F2FP.F16.F32.PACK_AB R161, R178, R167 ;  /* 0x000000a7b2a1723e */ /* 0x000fe200000000ff */
[-C--:B------:R-:W-:Y:S01]  /*6c00*/  FMUL.FTZ R107, R107, R176.reuse ;  /* 0x000000b06b6b7220 */ /* 0x080fe20000410000 */
[----:B--2---:R-:W-:Y:S01]  /*6c10*/  F2FP.F16.F32.PACK_AB R163, R210, R15 ;  /* 0x0000000fd2a3723e */ /* 0x004fe200000000ff */
        /* <DEDUP_REMOVED lines=20> */
[----:B------:R2:W3:Y:S01]  /*6d60*/  MUFU.EX2 R169, R186 ;  /* 0x000000ba00a97308 */ /* 0x0004e20000000800 */
[-C--:B------:R-:W-:Y:S01]  /*6d70*/  FMUL.FTZ R146, R146, R176.reuse ;  /* 0x000000b092927220 */ /* 0x080fe20000410000 */
[-C--:B------:R-:W-:Y:S01]  /*6d80*/  FMUL.FTZ R147, R147, R176.reuse ;  /* 0x000000b093937220 */ /* 0x080fe20000410000 */
[-C--:B------:R-:W-:Y:S01]  /*6d90*/  FMUL.FTZ R150, R150, R176.reuse ;  /* 0x000000b096967220 */ /* 0x080fe20000410000 */
[----:B------:R-:W-:-:S04]  /*6da0*/  FMUL.FTZ R151, R151, R176 ;  /* 0x000000b097977220 */ /* 0x000fc80000410000 */
[----:B------:R-:W4:Y:S01]  /*6db0*/  MUFU.EX2 R0, R187 ;  /* 0x000000bb00007308 */ /* 0x000f220000000800 */
[----:B--2---:R-:W-:Y:S01]  /*6dc0*/  FADD.FTZ R186, R210, R3 ;  /* 0x00000003d2ba7221 */ /* 0x004fe20000010000 */
[----:B-1----:R-:W-:-:S03]  /*6dd0*/  F2FP.F16.F32.PACK_AB R167, R183, R182 ;  /* 0x000000b6b7a7723e */ /* 0x002fc600000000ff */
[----:B------:R-:W-:Y:S01]  /*6de0*/  FADD.FTZ R3, R165, R186 ;  /* 0x000000baa5037221 */ /* 0x000fe20000010000 */
[C---:B------:R-:W-:Y:S02]  /*6df0*/  F2FP.F16.F32.PACK_AB R165, R180.reuse, R165 ;  /* 0x000000a5b4a5723e */ /* 0x040fe400000000ff */
[----:B------:R-:W1:Y:S01]  /*6e00*/  MUFU.EX2 R171, R190 ;  /* 0x000000be00ab7308 */ /* 0x000e620000000800 */
[----:B------:R-:W-:-:S04]  /*6e10*/  FADD.FTZ R3, R180, R3 ;  /* 0x00000003b4037221 */ /* 0x000fc80000010000 */
[----:B------:R-:W-:-:S03]  /*6e20*/  FADD.FTZ R188, R182, R3 ;  /* 0x00000003b6bc7221 */ /* 0x000fc60000010000 */
[----:B------:R-:W2:Y:S01]  /*6e30*/  MUFU.EX2 R184, R191 ;  /* 0x000000bf00b87308 */ /* 0x000ea20000000800 */
[----:B------:R-:W-:-:S04]  /*6e40*/  FADD.FTZ R188, R183, R188 ;  /* 0x000000bcb7bc7221 */ /* 0x000fc80000010000 */
[----:B---3--:R-:W-:Y:S01]  /*6e50*/  FADD.FTZ R3, R169, R188 ;  /* 0x000000bca9037221 */ /* 0x008fe20000010000 */
[C---:B----4-:R-:W-:Y:S02]  /*6e60*/  F2FP.F16.F32.PACK_AB R169, R0.reuse, R169 ;  /* 0x000000a900a9723e */ /* 0x050fe400000000ff */
[----:B------:R-:W3:Y:S01]  /*6e70*/  MUFU.EX2 R173, R194 ;  /* 0x000000c200ad7308 */ /* 0x000ee20000000800 */
[----:B------:R-:W-:-:S04]  /*6e80*/  FADD.FTZ R188, R0, R3 ;  /* 0x0000000300bc7221 */ /* 0x000fc80000010000 */
[----:B-1----:R-:W-:-:S03]  /*6e90*/  FADD.FTZ R3, R171, R188 ;  /* 0x000000bcab037221 */ /* 0x002fc60000010000 */
[----:B------:R-:W1:Y:S01]  /*6ea0*/  MUFU.EX2 R186, R195 ;  /* 0x000000c300ba7308 */ /* 0x000e620000000800 */
[C---:B--2---:R-:W-:Y:S01]  /*6eb0*/  FADD.FTZ R190, R184.reuse, R3 ;  /* 0x00000003b8be7221 */ /* 0x044fe20000010000 */
[----:B------:R-:W-:-:S06]  /*6ec0*/  F2FP.F16.F32.PACK_AB R171, R184, R171 ;  /* 0x000000abb8ab723e */ /* 0x000fcc00000000ff */
[----:B------:R-:W2:Y:S01]  /*6ed0*/  MUFU.EX2 R175, R198 ;  /* 0x000000c600af7308 */ /* 0x000ea20000000800 */
[----:B---3--:R-:W-:-:S07]  /*6ee0*/  FADD.FTZ R3, R173, R190 ;  /* 0x000000bead037221 */ /* 0x008fce0000010000 */
[----:B------:R-:W3:Y:S01]  /*6ef0*/  MUFU.EX2 R188, R199 ;  /* 0x000000c700bc7308 */ /* 0x000ee20000000800 */
[C---:B-1----:R-:W-:Y:S01]  /*6f00*/  FADD.FTZ R10, R186.reuse, R3 ;  /* 0x00000003ba0a7221 */ /* 0x042fe20000010000 */
[----:B------:R-:W-:-:S03]  /*6f10*/  F2FP.F16.F32.PACK_AB R173, R186, R173 ;  /* 0x000000adbaad723e */ /* 0x000fc600000000ff */
[----:B--2---:R-:W-:-:S04]  /*6f20*/  FADD.FTZ R3, R175, R10 ;  /* 0x0000000aaf037221 */ /* 0x004fc80000010000 */
[C---:B---3--:R-:W-:Y:S01]  /*6f30*/  FADD.FTZ R0, R188.reuse, R3 ;  /* 0x00000003bc007221 */ /* 0x048fe20000010000 */
[----:B------:R-:W-:Y:S01]  /*6f40*/  F2FP.F16.F32.PACK_AB R175, R188, R175 ;  /* 0x000000afbcaf723e */ /* 0x000fe200000000ff */
[----:B------:R-:W-:Y:S06]  /*6f50*/  @!P0 BRA `(.L_x_1342) ;  /* 0x0000000000048947 */ /* 0x000fec0003800000 */
[----:B------:R-:W-:Y:S01]  /*6f60*/  BPT.TRAP 0x1 ;  /* 0x000000040000795c */ /* 0x000fe20000300000 */
.L_x_1342:
[----:B------:R1:W2:Y:S01]  /*6f70*/  SYNCS.PHASECHK.TRANS64.TRYWAIT P1, [UR27+0x22850], R12 ;  /* 0x0228500cff0075a7 */ /* 0x0002a2000802015b */
[----:B------:R-:W-:Y:S05]  /*6f80*/  @!P0 BRA `(.L_x_1343) ;  /* 0x0000000000048947 */ /* 0x000fea0003800000 */
[----:B------:R-:W-:Y:S01]  /*6f90*/  BPT.TRAP 0x1 ;  /* 0x000000040000795c */ /* 0x000fe20000300000 */
.L_x_1343:
[----:B--2---:R-:W-:Y:S05]  /*6fa0*/  @P1 BRA `(.L_x_1344) ;  /* 0x0000000000081947 */ /* 0x004fea0003800000 */
[----:B------:R-:W2:Y:S02]  /*6fb0*/  SYNCS.PHASECHK.TRANS64.TRYWAIT P1, [UR27+0x22850], R12 ;  /* 0x0228500cff0075a7 */ /* 0x000ea4000802015b */
[----:B--2---:R-:W-:Y:S05]  /*6fc0*/  @!P1 BRA `(.L_x_1345) ;  /* 0x000000a400ec9947 */ /* 0x004fea0003800000 */
.L_x_1344:
[----:B------:R-:W-:Y:S01]  /*6fd0*/  VIADD R3, R23, 0x8 ;  /* 0x0000000817037836 */ /* 0x000fe20000000000 */
[----:B------:R-:W-:Y:S01]  /*6fe0*/  UIMAD UR11, UR39, 0xc00, UR21 ;  /* 0x00000c00270b78a4 */ /* 0x000fe2000f8e0215 */
[----:B------:R-:W3:Y:S01]  /*6ff0*/  S2R R10, SR_TID.X ;  /* 0x00000000000a7919 */ /* 0x000ee20000002100 */
[----:B------:R-:W-:Y:S02]  /*7000*/  UMOV UR7, 0x40000040 ;  /* 0x4000004000077882 */ /* 0x000fe40000000000 */
[----:B------:R4:W-:Y:S06]  /*7010*/  BAR.SYNC.DEFER_BLOCKING R3, 0x100 ;  /* 0x000400030000751d */ /* 0x0009ec0000010000 */
[----:B------:R-:W-:Y:S01]  /*7020*/  UMOV UR6, UR11 ;  /* 0x0000000b00067c82 */ /* 0x000fe20008000000 */
[----:B----4-:R-:W-:Y:S01]  /*7030*/  IMAD.MOV.U32 R3, RZ, RZ, R14 ;  /* 0x000000ffff037224 */ /* 0x010fe200078e000e */
[----:B------:R-:W-:Y:S01]  /*7040*/  WARPGROUP.ARRIVE ;  /* 0x00000000000079c5 */ /* 0x000fe20000000000 */
[----:B---3--:R-:W-:Y:S01]  /*7050*/  LOP3.LUT P1, RZ, R10, 0x7f, RZ, 0xc0, !PT ;  /* 0x0000007f0aff7812 */ /* 0x008fe2000782c0ff */
[----:B------:R-:W-:-:S04]  /*7060*/  IMAD.MOV.U32 R10, RZ, RZ, R20 ;  /* 0x000000ffff0a7224 */ /* 0x000fc800078e0014 */
[----:B------:R-:W-:Y:S01]  /*7070*/  HGMMA.64x256x16.F32 R24, R152, gdesc[UR4].tnspB, R24, gsb0 ;  /* 0x43e0000498187df0 */ /* 0x000fe20008000818 */
[----:B------:R-:W-:Y:S01]  /*7080*/  UIADD3 UR6, UR11, 0x80, URZ ;  /* 0x000000800b067890 */ /* 0x000fe2000fffe03f */
[----:B------:R-:W-:-:S06]  /*7090*/  UMOV UR7, 0x40000040 ;  /* 0x4000004000077882 */ /* 0x000fcc0000000000 */
[----:B--2---:R-:W-:-:S05]  /*70a0*/  @!P1 VIADD R11, R11, 0x22860 ;  /* 0x000228600b0b9836 */ /* 0x004fca0000000000 */
[----:B------:R-:W-:Y:S01]  /*70b0*/  @!P1 PRMT R11, RZ, 0x654, R11 ;  /* 0x00000654ff0b9816 */ /* 0x000fe2000000000b */
[----:B------:R-:W-:Y:S02]  /*70c0*/  WARPGROUP.DEPBAR.LE gsb0, 0x0 ;  /* 0x00008000000079c5 */ /* 0x000fe40000010000 */
[----:B------:R-:W-:-:S12]  /*70d0*/  WARPGROUP.ARRIVE ;  /* 0x00000000000079c5 */ /* 0x000fd80000000000 */
        /* <DEDUP_REMOVED lines=27> */
[C---:B------:R-:W-:Y:S01]  /*7290*/  ISETP.GT.AND P1, PT, R8.reuse, UR23, PT ;  /* 0x0000001708007c0c */ /* 0x040fe2000bf24270 */
[----:B------:R-:W-:-:S12]  /*72a0*/  VIADD R8, R8, 0xffffffff ;  /* 0xffffffff08087836 */ /* 0x000fd80000000000 */
[----:B---3--:R-:W-:Y:S05]  /*72b0*/  @P1 BRA `(.L_x_1346) ;  /* 0xffffffd000401947 */ /* 0x008fea000383ffff */
[----:B------:R-:W-:Y:S02]  /*72c0*/  IMAD.MOV.U32 R10, RZ, RZ, R20 ;  /* 0x000000ffff0a7224 */ /* 0x000fe400078e0014 */
[----:B------:R-:W-:-:S07]  /*72d0*/  IMAD.MOV.U32 R3, RZ, RZ, R14 ;  /* 0x000000ffff037224 */ /* 0x000fce00078e000e */
.L_x_1329:
[----:B-12---:R-:W1:Y:S01]  /*72e0*/  LDC R11, c[0x0][0x9e4] ;  /* 0x00027900ff0b7b82 */ /* 0x006e620000000800 */
[----:B------:R-:W-:Y:S01]  /*72f0*/  VIADD R12, R22, -UR22 ;  /* 0x80000016160c7c36 */ /* 0x000fe20008000000 */
[----:B------:R-:W-:-:S04]  /*7300*/  LOP3.LUT R2, R2, 0xffefffff, RZ, 0xc0, !PT ;  /* 0xffefffff02027812 */ /* 0x000fc800078ec0ff */
[----:B------:R-:W-:Y:S02]  /*7310*/  R2UR UR6, R12 ;  /* 0x000000000c0672ca */ /* 0x000fe400000e0000 */
[----:B-1----:R-:W-:-:S13]  /*7320*/  ISETP.GE.AND P1, PT, R11, 0x1, PT ;  /* 0x000000010b00780c */ /* 0x002fda0003f26270 */
[----:B------:R-:W-:Y:S01]  /*7330*/  @P1 LOP3.LUT R2, R2, 0x100000, RZ, 0xfc, !PT ;  /* 0x0010000002021812 */ /* 0x000fe200078efcff */
[----:B------:R-:W-:Y:S06]  /*7340*/  @!P1 BRA `(.L_x_1347) ;  /* 0x0000000000449947 */ /* 0x000fec0003800000 */
        /* <DEDUP_REMOVED lines=9> */
.L_x_1348:
[----:B------:R-:W-:-:S13]  /*73e0*/  ISETP.NE.AND P1, PT, R11, 0x1, PT ;  /* 0x000000010b00780c */ /* 0x000fda0003f25270 */
[----:B------:R-:W1:Y:S02]  /*73f0*/  @P1 LDC.64 R12, c[0x0][0x9e8] ;  /* 0x00027a00ff0c1b82 */ /* 0x000e640000000a00 */
[----:B-1----:R-:W-:-:S05]  /*7400*/  @P1 IMAD.HI.U32 R12, R22, R12, RZ ;  /* 0x0000000c160c1227 */ /* 0x002fca00078e00ff */
[----:B------:R-:W-:-:S07]  /*7410*/  @P1 SHF.R.U32.HI R22, RZ, R13, R12 ;  /* 0x0000000dff161219 */ /* 0x000fce000001160c */
.L_x_1349:
[----:B------:R-:W-:-:S05]  /*7420*/  IMAD R22, R22, R11, RZ ;  /* 0x0000000b16167224 */ /* 0x000fca00078e02ff */
[----:B------:R-:W-:-:S13]  /*7430*/  R2UR UR7, R22 ;  /* 0x00000000160772ca */ /* 0x000fda00000e0000 */
[----:B------:R-:W-:-:S04]  /*7440*/  UISETP.LT.AND UP0, UPT, UR6, UR7, UPT ;  /* 0x000000070600728c */ /* 0x000fc8000bf01270 */
[----:B------:R-:W-:-:S12]  /*7450*/  USEL UR6, UR6, UR7, !UP0 ;  /* 0x0000000706067287 */ /* 0x000fd8000c000000 */
.L_x_1347:
[----:B------:R-:W-:-:S04]  /*7460*/  UIADD3 UR6, UR6, 0x5f, URZ ;  /* 0x0000005f06067890 */ /* 0x000fc8000fffe03f */
[----:B------:R-:W-:-:S04]  /*7470*/  UIMAD.WIDE UR6, UR6, 0x2aaaaaab, URZ ;  /* 0x2aaaaaab060678a5 */ /* 0x000fc8000f8e023f */
[----:B------:R-:W-:-:S04]  /*7480*/  USHF.R.U32.HI UR6, URZ, 0x1f, UR7 ;  /* 0x0000001f3f067899 */ /* 0x000fc80008011607 */
[----:B------:R-:W-:-:S04]  /*7490*/  ULEA.HI.SX32 UR6, UR7, UR6, 0x1c ;  /* 0x0000000607067291 */ /* 0x000fc8000f8fe23f */
[----:B------:R-:W-:-:S04]  /*74a0*/  UISETP.LT.AND UP0, UPT, UR40, UR6, UPT ;  /* 0x000000062800728c */ /* 0x000fc8000bf01270 */
[----:B------:R-:W-:-:S06]  /*74b0*/  USEL UR22, UR40, UR6, !UP0 ;  /* 0x0000000628167287 */ /* 0x000fcc000c000000 */
[----:B------:R-:W-:-:S13]  /*74c0*/  ISETP.GE.AND P1, PT, R8, UR22, PT ;  /* 0x0000001608007c0c */ /* 0x000fda000bf26270 */
[----:B------:R-:W-:Y:S05]  /*74d0*/  @!P1 BRA `(.L_x_1350) ;  /* 0x0000001c00449947 */ /* 0x000fea0003800000 */
[----:B------:R-:W-:Y:S01]  /*74e0*/  IMAD.MOV.U32 R203, RZ, RZ, R10 ;  /* 0x000000ffffcb7224 */ /* 0x000fe200078e000a */
[----:B------:R-:W-:Y:S01]  /*74f0*/  ULDC UR23, c[0x0][0x988] ;  /* 0x0002620000177ab9 */ /* 0x000fe20000000800 */
[----:B------:R-:W-:Y:S02]  /*7500*/  IMAD.MOV.U32 R13, RZ, RZ, R3 ;  /* 0x000000ffff0d7224 */ /* 0x000fe400078e0003 */
[----:B------:R-:W-:-:S07]  /*7510*/  IMAD.MOV.U32 R12, RZ, RZ, R8 ;  /* 0x000000ffff0c7224 */ /* 0x000fce00078e0008 */
.L_x_1359:
[----:B------:R-:W-:Y:S01]  /*7520*/  UIADD3 UR39, UR39, 0x1, URZ ;  /* 0x0000000127277890 */ /* 0x000fe2000fffe03f */
[C---:B------:R-:W-:Y:S01]  /*7530*/  ISETP.GT.AND P1, PT, R12.reuse, UR22, PT ;  /* 0x000000160c007c0c */ /* 0x040fe2000bf24270 */
[----:B------:R-:W-:Y:S02]  /*7540*/  VIADD R12, R12, 0xffffffff ;  /* 0xffffffff0c0c7836 */ /* 0x000fe40000000000 */
[----:B------:R-:W-:-:S04]  /*7550*/  UISETP.NE.AND UP0, UPT, UR39, 0x2, UPT ;  /* 0x000000022700788c */ /* 0x000fc8000bf05270 */
[----:B------:R-:W-:Y:S02]  /*7560*/  USEL UR6, URZ, 0x1, UP0 ;  /* 0x000000013f067887 */ /* 0x000fe40008000000 */
[----:B------:R-:W-:Y:S02]  /*7570*/  USEL UR39, UR39, URZ, UP0 ;  /* 0x0000003f27277287 */ /* 0x000fe40008000000 */
[----:B------:R-:W-:Y:S01]  /*7580*/  ULOP3.LUT UR38, UR38, UR6, URZ, 0x3c, !UPT ;  /* 0x0000000626267292 */ /* 0x000fe2000f8e3c3f */
[----:B--2---:R-:W-:Y:S11]  /*7590*/  @!P0 BRA `(.L_x_1351) ;  /* 0x0000000000048947 */ /* 0x004ff60003800000 */
[----:B------:R-:W-:Y:S01]  /*75a0*/  BPT.TRAP 0x1 ;  /* 0x000000040000795c */ /* 0x000fe20000300000 */
.L_x_1351:
[----:B------:R-:W-:Y:S01]  /*75b0*/  ULEA UR24, UR39, UR46, 0x3 ;  /* 0x0000002e27187291 */ /* 0x000fe2000f8e183f */
[----:B------:R-:W-:-:S05]  /*75c0*/  IMAD.U32 R8, RZ, RZ, UR38 ;  /* 0x00000026ff087e24 */ /* 0x000fca000f8e00ff */
[----:B------:R-:W-:-:S04]  /*75d0*/  SHF.L.U32 R8, R8, 0x1f, RZ ;  /* 0x0000001f08087819 */ /* 0x000fc800000006ff */
[----:B------:R1:W2:Y:S01]  /*75e0*/  SYNCS.PHASECHK.TRANS64.TRYWAIT P2, [UR24+0x22830], R8 ;  /* 0x02283008ff0075a7 */ /* 0x0002a20008040158 */
[----:B------:R-:W-:Y:S05]  /*75f0*/  @!P0 BRA `(.L_x_1352) ;  /* 0x0000000000048947 */ /* 0x000fea0003800000 */
[----:B------:R-:W-:Y:S01]  /*7600*/  BPT.TRAP 0x1 ;  /* 0x000000040000795c */ /* 0x000fe20000300000 */
.L_x_1352:
[----:B--2---:R-:W-:Y:S05]  /*7610*/  @P2 BRA `(.L_x_1353) ;  /* 0x0000000000082947 */ /* 0x004fea0003800000 */
[----:B------:R-:W2:Y:S02]  /*7620*/  SYNCS.PHASECHK.TRANS64.TRYWAIT P2, [UR24+0x22830], R8 ;  /* 0x02283008ff0075a7 */ /* 0x000ea40008040158 */
[----:B--2---:R-:W-:Y:S05]  /*7630*/  @!P2 BRA `(.L_x_1354) ;  /* 0x000000a00064a947 */ /* 0x004fea0003800000 */
.L_x_1353:
[----:B------:R-:W-:Y:S01]  /*7640*/  UIMAD UR18, UR39, 0x300, UR20 ;  /* 0x00000300271278a4 */ /* 0x000fe2000f8e0214 */
[----:B------:R-:W-:Y:S01]  /*7650*/  WARPGROUP.ARRIVE ;  /* 0x00000000000079c5 */ /* 0x000fe20000000000 */
[----:B------:R-:W-:Y:S01]  /*7660*/  UMOV UR19, 0x40000040 ;  /* 0x4000004000137882 */ /* 0x000fe20000000000 */
[----:B------:R-:W-:Y:S01]  /*7670*/  UMOV UR7, 0x40000040 ;  /* 0x4000004000077882 */ /* 0x000fe20000000000 */
[----:B------:R-:W-:-:S03]  /*7680*/  UIADD3 UR6, UR18, 0x2, URZ ;  /* 0x0000000212067890 */ /* 0x000fc6000fffe03f */
[----:B------:R-:W3:Y:S01]  /*7690*/  S2R R207, SR_TID.X ;  /* 0x0000000000cf7919 */ /* 0x000ee20000002100 */
[----:B------:R-:W-:Y:S01]  /*76a0*/  UIADD3 UR10, UR18, 0x4, URZ ;  /* 0x00000004120a7890 */ /* 0x000fe2000fffe03f */
[----:B------:R-:W-:Y:S01]  /*76b0*/  UMOV UR11, 0x40000040 ;  /* 0x40000040000b7882 */ /* 0x000fe20000000000 */
[----:B------:R-:W-:Y:S01]  /*76c0*/  HGMMA.64x96x16.F32 R152, gdesc[UR16], RZ, !UPT, gsb0 ;  /* 0x01600000109879f0 */ /* 0x000fe2000c0008ff */
[----:B------:R-:W-:Y:S01]  /*76d0*/  UIADD3 UR14, UR18, 0x6, URZ ;  /* 0x00000006120e7890 */ /* 0x000fe2000fffe03f */
[----:B------:R-:W-:Y:S01]  /*76e0*/  UMOV UR15, 0x40000040 ;  /* 0x40000040000f7882 */ /* 0x000fe20000000000 */
[----:B---3--:R-:W-:Y:S01]  /*76f0*/  LOP3.LUT P2, RZ, R207, 0x7f, RZ, 0xc0, !PT ;  /* 0x0000007fcfff7812 */ /* 0x008fe2000784c0ff */
[----:B------:R-:W-:Y:S02]  /*7700*/  WARPGROUP.DEPBAR.LE gsb0, 0x0 ;  /* 0x00008000000079c5 */ /* 0x000fe40000010000 */
        /* <DEDUP_REMOVED lines=10> */
[----:B------:R-:W-:-:S04]  /*77b0*/  FMNMX.FTZ R10, R152, R13, !PT ;  /* 0x0000000d980a7209 */ /* 0x000fc80007810000 */
[----:B--2---:R-:W-:-:S04]  /*77c0*/  FMNMX.FTZ R3, R153, R10, !PT ;  /* 0x0000000a99037209 */ /* 0x004fc80007810000 */
        /* <DEDUP_REMOVED lines=21> */
[----:B------:R-:W-:Y:S02]  /*7920*/  FMNMX.FTZ R14, R197, R10, !PT ;  /* 0x0000000ac50e7209 */ /* 0x000fe40007810000 */
[----:B------:R-:W-:-:S03]  /*7930*/  FMNMX.FTZ R10, R154, R203, !PT ;  /* 0x000000cb9a0a7209 */ /* 0x000fc60007810000 */
[----:B------:R-:W2:Y:S01]  /*7940*/  SHFL.BFLY PT, R3, R14, 0x2, 0x1f ;  /* 0x0c401f000e037f89 */ /* 0x000ea200000e0000 */
[----:B------:R-:W-:-:S04]  /*7950*/  FMNMX.FTZ R15, R155, R10, !PT ;  /* 0x0000000a9b0f7209 */ /* 0x000fc80007810000 */
[----:B------:R-:W-:-:S04]  /*7960*/  FMNMX.FTZ R10, R158, R15, !PT ;  /* 0x0000000f9e0a7209 */ /* 0x000fc80007810000 */
[----:B------:R-:W-:-:S04]  /*7970*/  FMNMX.FTZ R21, R159, R10, !PT ;  /* 0x0000000a9f157209 */ /* 0x000fc80007810000 */
[----:B------:R-:W-:-:S04]  /*7980*/  FMNMX.FTZ R10, R162, R21, !PT ;  /* 0x00000015a20a7209 */ /* 0x000fc80007810000 */
[----:B------:R-:W-:-:S04]  /*7990*/  FMNMX.FTZ R21, R163, R10, !PT ;  /* 0x0000000aa3157209 */ /* 0x000fc80007810000 */
[----:B------:R-:W-:Y:S02]  /*79a0*/  FMNMX.FTZ R10, R166, R21, !PT ;  /* 0x00000015a60a7209 */ /* 0x000fe40007810000 */
[----:B--2---:R-:W-:-:S05]  /*79b0*/  FMNMX.FTZ R20, R14, R3, !PT ;  /* 0x000000030e147209 */ /* 0x004fca0007810000 */
[----:B------:R-:W2:Y:S02]  /*79c0*/  SHFL.BFLY PT, R3, R20, 0x1, 0x1f ;  /* 0x0c201f0014037f89 */ /* 0x000ea400000e0000 */
[----:B--2---:R-:W-:-:S05]  /*79d0*/  FMNMX.FTZ R3, R20, R3, !PT ;  /* 0x0000000314037209 */ /* 0x004fca0007810000 */
[----:B------:R-:W-:-:S04]  /*79e0*/  FADD.FTZ R5, -R3, R13 ;  /* 0x0000000d03057221 */ /* 0x000fc80000010100 */
[----:B------:R-:W-:Y:S01]  /*79f0*/  FMUL.FTZ R13, R5, UR10 ;  /* 0x0000000a050d7c20 */ /* 0x000fe20008410000 */
[----:B------:R-:W-:-:S04]  /*7a00*/  FMUL.FTZ R5, R3, UR10 ;  /* 0x0000000a03057c20 */ /* 0x000fc80008410000 */
[--C-:B------:R-:W-:Y:S01]  /*7a10*/  FFMA.FTZ R15, R153, UR10, -R5.reuse ;  /* 0x0000000a990f7c23 */ /* 0x100fe20008010805 */
[----:B------:R-:W-:Y:S01]  /*7a20*/  FMNMX.FTZ R153, R167, R10, !PT ;  /* 0x0000000aa7997209 */ /* 0x000fe20007810000 */
[--C-:B------:R-:W-:Y:S01]  /*7a30*/  FFMA.FTZ R21, R157, UR10, -R5.reuse ;  /* 0x0000000a9d157c23 */ /* 0x100fe20008010805 */
[--C-:B------:R-:W-:Y:S01]  /*7a40*/  FFMA.FTZ R152, R152, UR10, -R5.reuse ;  /* 0x0000000a98987c23 */ /* 0x100fe20008010805 */
[----:B------:R-:W2:Y:S01]  /*7a50*/  MUFU.EX2 R13, R13 ;  /* 0x0000000d000d7308 */ /* 0x000ea20000000800 */
[----:B------:R-:W-:Y:S01]  /*7a60*/  FMNMX.FTZ R10, R170, R153, !PT ;  /* 0x00000099aa0a7209 */ /* 0x000fe20007810000 */
[--C-:B------:R-:W-:Y:S01]  /*7a70*/  FFMA.FTZ R14, R156, UR10, -R5.reuse ;  /* 0x0000000a9c0e7c23 */ /* 0x100fe20008010805 */
[--C-:B------:R-:W-:Y:S01]  /*7a80*/  FFMA.FTZ R156, R160, UR10, -R5.reuse ;  /* 0x0000000aa09c7c23 */ /* 0x100fe20008010805 */
[--C-:B------:R-:W-:Y:S01]  /*7a90*/  FFMA.FTZ R20, R164, UR10, -R5.reuse ;  /* 0x0000000aa4147c23 */ /* 0x100fe20008010805 */
[----:B------:R-:W-:Y:S01]  /*7aa0*/  FMNMX.FTZ R153, R171, R10, !PT ;  /* 0x0000000aab997209 */ /* 0x000fe20007810000 */
[--C-:B------:R-:W-:Y:S01]  /*7ab0*/  FFMA.FTZ R160, R168, UR10, -R5.reuse ;  /* 0x0000000aa8a07c23 */ /* 0x100fe20008010805 */
[--C-:B------:R-:W-:Y:S01]  /*7ac0*/  FFMA.FTZ R22, R172, UR10, -R5.reuse ;  /* 0x0000000aac167c23 */ /* 0x100fe20008010805 */
[----:B------:R-:W3:Y:S01]  /*7ad0*/  MUFU.EX2 R152, R152 ;  /* 0x0000009800987308 */ /* 0x000ee20000000800 */
[----:B------:R-:W-:Y:S01]  /*7ae0*/  FMNMX.FTZ R10, R174, R153, !PT ;  /* 0x00000099ae0a7209 */ /* 0x000fe20007810000 */
[--C-:B------:R-:W-:Y:S01]  /*7af0*/  FFMA.FTZ R153, R161, UR10, -R5.reuse ;  /* 0x0000000aa1997c23 */ /* 0x100fe20008010805 */
[--C-:B------:R-:W-:Y:S01]  /*7b00*/  FFMA.FTZ R164, R176, UR10, -R5.reuse ;  /* 0x0000000ab0a47c23 */ /* 0x100fe20008010805 */
[--C-:B------:R-:W-:Y:S01]  /*7b10*/  FFMA.FTZ R168, R180, UR10, -R5.reuse ;  /* 0x0000000ab4a87c23 */ /* 0x100fe20008010805 */
[----:B------:R-:W-:Y:S01]  /*7b20*/  FMNMX.FTZ R157, R175, R10, !PT ;  /* 0x0000000aaf9d7209 */ /* 0x000fe20007810000 */
[--C-:B------:R-:W-:Y:S01]  /*7b30*/  FFMA.FTZ R172, R184, UR10, -R5.reuse ;  /* 0x0000000ab8ac7c23 */ /* 0x100fe20008010805 */
[--C-:B------:R-:W-:Y:S01]  /*7b40*/  FFMA.FTZ R176, R188, UR10, -R5.reuse ;  /* 0x0000000abcb07c23 */ /* 0x100fe20008010805 */
[----:B------:R-:W4:Y:S01]  /*7b50*/  MUFU.EX2 R15, R15 ;  /* 0x0000000f000f7308 */ /* 0x000f220000000800 */
[----:B------:R-:W-:Y:S01]  /*7b60*/  FMNMX.FTZ R10, R178, R157, !PT ;  /* 0x0000009db20a7209 */ /* 0x000fe20007810000 */
[--C-:B------:R-:W-:Y:S01]  /*7b70*/  FFMA.FTZ R180, R192, UR10, -R5.reuse ;  /* 0x0000000ac0b47c23 */ /* 0x100fe20008010805 */
[--C-:B------:R-:W-:Y:S01]  /*7b80*/  FFMA.FTZ R184, R196, UR10, -R5.reuse ;  /* 0x0000000ac4b87c23 */ /* 0x100fe20008010805 */
[-C--:B--2---:R-:W-:Y:S01]  /*7b90*/  FMUL.FTZ R24, R24, R13.reuse ;  /* 0x0000000d18187220 */ /* 0x084fe20000410000 */
[----:B------:R-:W-:Y:S01]  /*7ba0*/  FMNMX.FTZ R157, R179, R10, !PT ;  /* 0x0000000ab39d7209 */ /* 0x000fe20007810000 */
[-C--:B------:R-:W-:Y:S01]  /*7bb0*/  FMUL.FTZ R25, R25, R13.reuse ;  /* 0x0000000d19197220 */ /* 0x080fe20000410000 */
[----:B------:R-:W-:Y:S01]  /*7bc0*/  FMUL.FTZ R28, R28, R13 ;  /* 0x0000000d1c1c7220 */ /* 0x000fe20000410000 */
[----:B------:R-:W2:Y:S01]  /*7bd0*/  MUFU.EX2 R14, R14 ;  /* 0x0000000e000e7308 */ /* 0x000ea20000000800 */
[----:B------:R-:W-:Y:S01]  /*7be0*/  FMNMX.FTZ R10, R182, R157, !PT ;  /* 0x0000009db60a7209 */ /* 0x000fe20007810000 */
[--C-:B------:R-:W-:Y:S01]  /*7bf0*/  FFMA.FTZ R157, R165, UR10, -R5.reuse ;  /* 0x0000000aa59d7c23 */ /* 0x100fe20008010805 */
[----:B---3--:R-:W-:Y:S01]  /*7c00*/  FFMA.FTZ R4, R13, R4, R152 ;  /* 0x000000040d047223 */ /* 0x008fe20000010098 */
[-C--:B------:R-:W-:Y:S01]  /*7c10*/  FMUL.FTZ R29, R29, R13.reuse ;  /* 0x0000000d1d1d7220 */ /* 0x080fe20000410000 */
[----:B------:R-:W-:Y:S01]  /*7c20*/  FMNMX.FTZ R161, R183, R10, !PT ;  /* 0x0000000ab7a17209 */ /* 0x000fe20007810000 */
[-C--:B------:R-:W-:Y:S01]  /*7c30*/  FMUL.FTZ R32, R32, R13.reuse ;  /* 0x0000000d20207220 */ /* 0x080fe20000410000 */
[----:B------:R-:W-:Y:S01]  /*7c40*/  FMUL.FTZ R33, R33, R13 ;  /* 0x0000000d21217220 */ /* 0x000fe20000410000 */
[----:B------:R-:W-:Y:S01]  /*7c50*/  MUFU.EX2 R21, R21 ;  /* 0x0000001500157308 */ /* 0x000fe20000000800 */
[----:B------:R-:W-:Y:S01]  /*7c60*/  FMNMX.FTZ R10, R186, R161, !PT ;  /* 0x000000a1ba0a7209 */ /* 0x000fe20007810000 */
[-C--:B------:R-:W-:Y:S01]  /*7c70*/  FMUL.FTZ R36, R36, R13.reuse ;  /* 0x0000000d24247220 */ /* 0x080fe20000410000 */
[----:B----4-:R-:W-:Y:S01]  /*7c80*/  F2FP.F16.F32.PACK_AB R152, R15, R152 ;  /* 0x000000980f98723e */ /* 0x010fe200000000ff */
[-C--:B------:R-:W-:Y:S01]  /*7c90*/  FMUL.FTZ R37, R37, R13.reuse ;  /* 0x0000000d25257220 */ /* 0x080fe20000410000 */
[----:B------:R-:W-:Y:S01]  /*7ca0*/  FMNMX.FTZ R161, R187, R10, !PT ;  /* 0x0000000abba17209 */ /* 0x000fe20007810000 */
[-C--:B------:R-:W-:Y:S01]  /*7cb0*/  FMUL.FTZ R40, R40, R13.reuse ;  /* 0x0000000d28287220 */ /* 0x080fe20000410000 */
[----:B------:R-:W-:Y:S01]  /*7cc0*/  FMUL.FTZ R41, R41, R13 ;  /* 0x0000000d29297220 */ /* 0x000fe20000410000 */
        /* <DEDUP_REMOVED lines=10> */
[-C--:B------:R-:W-:Y:S01]  /*7d70*/  FMUL.FTZ R44, R44, R13.reuse ;  /* 0x0000000d2c2c7220 */ /* 0x080fe20000410000 */
[-C--:B------:R-:W-:Y:S01]  /*7d80*/  FMUL.FTZ R45, R45, R13.reuse ;  /* 0x0000000d2d2d7220 */ /* 0x080fe20000410000 */
        /* <DEDUP_REMOVED lines=8> */
[----:B------:R-:W-:Y:S01]  /*7e10*/  FFMA.FTZ R181, R189, UR10, -R5 ;  /* 0x0000000abdb57c23 */ /* 0x000fe20008010805 */
[----:B------:R-:W-:Y:S01]  /*7e20*/  FMNMX.FTZ R10, R199, R10, !PT ;  /* 0x0000000ac70a7209 */ /* 0x000fe20007810000 */
[-C--:B------:R-:W-:Y:S01]  /*7e30*/  FMUL.FTZ R53, R53, R13.reuse ;  /* 0x0000000d35357220 */ /* 0x080fe20000410000 */
[-C--:B------:R-:W-:Y:S01]  /*7e40*/  FMUL.FTZ R56, R56, R13.reuse ;  /* 0x0000000d38387220 */ /* 0x080fe20000410000 */
[----:B------:R-:W3:Y:S01]  /*7e50*/  MUFU.EX2 R157, R157 ;  /* 0x0000009d009d7308 */ /* 0x000ee20000000800 */
[-C--:B------:R-:W-:Y:S01]  /*7e60*/  FMUL.FTZ R57, R57, R13.reuse ;  /* 0x0000000d39397220 */ /* 0x080fe20000410000 */
[----:B------:R-:W4:Y:S01]  /*7e70*/  SHFL.BFLY PT, R205, R10, 0x2, 0x1f ;  /* 0x0c401f000acd7f89 */ /* 0x000f2200000e0000 */
        /* <DEDUP_REMOVED lines=22> */
[----:B------:R-:W-:Y:S01]  /*7fe0*/  FMUL.FTZ R97, R97, R13 ;  /* 0x0000000d61617220 */ /* 0x000fe20000410000 */
[----:B----4-:R-:W-:Y:S01]  /*7ff0*/  FMNMX.FTZ R205, R10, R205, !PT ;  /* 0x000000cd0acd7209 */ /* 0x010fe20007810000 */
[-C--:B------:R-:W-:Y:S01]  /*8000*/  FMUL.FTZ R100, R100, R13.reuse ;  /* 0x0000000d64647220 */ /* 0x080fe20000410000 */
[-C--:B------:R-:W-:Y:S01]  /*8010*/  FMUL.FTZ R101, R101, R13.reuse ;  /* 0x0000000d65657220 */ /* 0x080fe20000410000 */
[-C--:B------:R-:W-:Y:S01]  /*8020*/  FMUL.FTZ R104, R104, R13.reuse ;  /* 0x0000000d68687220 */ /* 0x080fe20000410000 */
[-C--:B------:R-:W-:Y:S01]  /*8030*/  FMUL.FTZ R105, R105, R13.reuse ;  /* 0x0000000d69697220 */ /* 0x080fe20000410000 */
[----:B------:R-:W4:Y:S01]  /*8040*/  SHFL.BFLY PT, R10, R205, 0x1, 0x1f ;  /* 0x0c201f00cd0a7f89 */ /* 0x000f2200000e0000 */
        /* <DEDUP_REMOVED lines=23> */
[----:B----4-:R-:W-:Y:S01]  /*81c0*/  FMNMX.FTZ R10, R205, R10, !PT ;  /* 0x0000000acd0a7209 */ /* 0x010fe20007810000 */
[----:B------:R-:W-:Y:S01]  /*81d0*/  MUFU.EX2 R168, R168 ;  /* 0x000000a800a87308 */ /* 0x000fe20000000800 */
[-C--:B------:R-:W-:Y:S01]  /*81e0*/  FMUL.FTZ R148, R148, R13.reuse ;  /* 0x0000000d94947220 */ /* 0x080fe20000410000 */
[----:B------:R-:W-:-:S02]  /*81f0*/  FMUL.FTZ R149, R149, R13 ;  /* 0x0000000d95957220 */ /* 0x000fc40000410000 */
[C---:B------:R-:W-:Y:S01]  /*8200*/  FADD.FTZ R5, -R10.reuse, R203 ;  /* 0x000000cb0a057221 */ /* 0x040fe20000010100 */
[----:B------:R-:W-:-:S03]  /*8210*/  FMUL.FTZ R203, R10, UR10 ;  /* 0x0000000a0acb7c20 */ /* 0x000fc60008410000 */
[----:B------:R-:W4:Y:S01]  /*8220*/  MUFU.EX2 R173, R173 ;  /* 0x000000ad00ad7308 */ /* 0x000f220000000800 */
[--C-:B------:R-:W-:Y:S01]  /*8230*/  FFMA.FTZ R208, R175, UR10, -R203.reuse ;  /* 0x0000000aafd07c23 */ /* 0x100fe200080108cb */
        /* <DEDUP_REMOVED lines=22> */
[----:B------:R-:W-:Y:S01]  /*83a0*/  FFMA.FTZ R199, R199, UR10, -R203 ;  /* 0x0000000ac7c77c23 */ /* 0x000fe200080108cb */
[----:B------:R-:W-:Y:S01]  /*83b0*/  FADD.FTZ R203, R15, R4 ;  /* 0x000000040fcb7221 */ /* 0x000fe20000010000 */
[----:B------:R-:W-:Y:S01]  /*83c0*/  MUFU.EX2 R172, R172 ;  /* 0x000000ac00ac7308 */ /* 0x000fe20000000800 */
[----:B------:R-:W-:Y:S01]  /*83d0*/  FMUL.FTZ R5, R5, UR10 ;  /* 0x0000000a05057c20 */ /* 0x000fe20008410000 */
[----:B------:R-:W-:-:S02]  /*83e0*/  IMAD.U32 R183, RZ, RZ, UR24 ;  /* 0x00000018ffb77e24 */ /* 0x000fc4000f8e00ff */
[----:B--2---:R-:W-:Y:S01]  /*83f0*/  FADD.FTZ R4, R14, R203 ;  /* 0x000000cb0e047221 */ /* 0x004fe20000010000 */
[----:B---3--:R-:W-:Y:S01]  /*8400*/  F2FP.F16.F32.PACK_AB R158, R157, R20 ;  /* 0x000000149d9e723e */ /* 0x008fe200000000ff */
[----:B------:R-:W-:Y:S02]  /*8410*/  @!P2 VIADD R154, R183, 0x22840 ;  /* 0x00022840b79aa836 */ /* 0x000fe40000000000 */
[----:B------:R-:W-:Y:S01]  /*8420*/  FADD.FTZ R203, R21, R4 ;  /* 0x0000000415cb7221 */ /* 0x000fe20000010000 */
[----:B------:R-:W-:Y:S01]  /*8430*/  MUFU.EX2 R177, R177 ;  /* 0x000000b100b17308 */ /* 0x000fe20000000800 */
[----:B-----5:R-:W-:Y:S02]  /*8440*/  F2FP.F16.F32.PACK_AB R162, R165, R22 ;  /* 0x00000016a5a2723e */ /* 0x020fe400000000ff */
[----:B------:R-:W-:Y:S01]  /*8450*/  FADD.FTZ R4, R156, R203 ;  /* 0x000000cb9c047221 */ /* 0x000fe20000010000 */
[----:B------:R-:W-:Y:S02]  /*8460*/  @!P2 PRMT R154, RZ, 0x654, R154 ;  /* 0x00000654ff9aa816 */ /* 0x000fe4000000009a */
[C---:B------:R-:W-:Y:S01]  /*8470*/  F2FP.F16.F32.PACK_AB R156, R153.reuse, R156 ;  /* 0x0000009c999c723e */ /* 0x040fe200000000ff */
[----:B------:R-:W-:Y:S01]  /*8480*/  FADD.FTZ R203, R153, R4 ;  /* 0x0000000499cb7221 */ /* 0x000fe20000010000 */
[----:B------:R-:W-:Y:S01]  /*8490*/  MUFU.EX2 R176, R176 ;  /* 0x000000b000b07308 */ /* 0x000fe20000000800 */
[----:B----4-:R-:W-:-:S02]  /*84a0*/  F2FP.F16.F32.PACK_AB R166, R173, R168 ;  /* 0x000000a8ada6723e */ /* 0x010fc400000000ff */
[----:B------:R-:W-:-:S04]  /*84b0*/  FADD.FTZ R4, R20, R203 ;  /* 0x000000cb14047221 */ /* 0x000fc80000010000 */
[----:B------:R-:W-:Y:S01]  /*84c0*/  FADD.FTZ R203, R157, R4 ;  /* 0x000000049dcb7221 */ /* 0x000fe20000010000 */
[----:B------:R-:W2:Y:S03]  /*84d0*/  MUFU.EX2 R181, R181 ;  /* 0x000000b500b57308 */ /* 0x000ea60000000800 */
[----:B------:R-:W-:Y:S01]  /*84e0*/  FADD.FTZ R4, R160, R203 ;  /* 0x000000cba0047221 */ /* 0x000fe20000010000 */
[----:B------:R-:W-:-:S03]  /*84f0*/  F2FP.F16.F32.PACK_AB R160, R161, R160 ;  /* 0x000000a0a1a0723e */ /* 0x000fc600000000ff */
[----:B------:R-:W-:Y:S01]  /*8500*/  FADD.FTZ R203, R161, R4 ;  /* 0x00000004a1cb7221 */ /* 0x000fe20000010000 */
[----:B------:R-:W-:Y:S03]  /*8510*/  MUFU.EX2 R180, R180 ;  /* 0x000000b400b47308 */ /* 0x000fe60000000800 */
[----:B------:R-:W-:-:S04]  /*8520*/  FADD.FTZ R4, R22, R203 ;  /* 0x000000cb16047221 */ /* 0x000fc80000010000 */
[----:B------:R-:W-:Y:S01]  /*8530*/  FADD.FTZ R203, R165, R4 ;  /* 0x00000004a5cb7221 */ /* 0x000fe20000010000 */
[----:B------:R-:W3:Y:S01]  /*8540*/  MUFU.EX2 R185, R185 ;  /* 0x000000b900b97308 */ /* 0x000ee20000000800 */
[----:B--2---:R-:W-:Y:S02]  /*8550*/  F2FP.F16.F32.PACK_AB R170, R181, R176 ;  /* 0x000000b0b5aa723e */ /* 0x004fe400000000ff */
[----:B------:R-:W-:Y:S01]  /*8560*/  FADD.FTZ R4, R164, R203 ;  /* 0x000000cba4047221 */ /* 0x000fe20000010000 */
[----:B------:R-:W-:-:S03]  /*8570*/  F2FP.F16.F32.PACK_AB R164, R169, R164 ;  /* 0x000000a4a9a4723e */ /* 0x000fc600000000ff */
[----:B------:R-:W-:Y:S01]  /*8580*/  FADD.FTZ R203, R169, R4 ;  /* 0x00000004a9cb7221 */ /* 0x000fe20000010000 */
[----:B------:R2:W4:Y:S03]  /*8590*/  MUFU.EX2 R189, R5 ;  /* 0x0000000500bd7308 */ /* 0x0005260000000800 */
[----:B------:R-:W-:Y:S01]  /*85a0*/  FADD.FTZ R4, R168, R203 ;  /* 0x000000cba8047221 */ /* 0x000fe20000010000 */
[----:B------:R-:W-:-:S03]  /*85b0*/  F2FP.F16.F32.PACK_AB R168, R177, R172 ;  /* 0x000000acb1a8723e */ /* 0x000fc600000000ff */
[----:B------:R-:W-:Y:S01]  /*85c0*/  FADD.FTZ R203, R173, R4 ;  /* 0x00000004adcb7221 */ /* 0x000fe20000010000 */
[----:B------:R-:W5:Y:S01]  /*85d0*/  MUFU.EX2 R188, R188 ;  /* 0x000000bc00bc7308 */ /* 0x000f620000000800 */
[----:B--2---:R-:W-:Y:S02]  /*85e0*/  IADD3 R5, -R23, 0xb, RZ ;  /* 0x0000000b17057810 */ /* 0x004fe40007ffe1ff */
[----:B------:R-:W-:Y:S01]  /*85f0*/  FADD.FTZ R4, R172, R203 ;  /* 0x000000cbac047221 */ /* 0x000fe20000010000 */
[----:B---3--:R-:W-:Y:S02]  /*8600*/  F2FP.F16.F32.PACK_AB R172, R185, R180 ;  /* 0x000000b4b9ac723e */ /* 0x008fe400000000ff */
[----:B------:R2:W-:Y:S06]  /*8610*/  BAR.ARV R5, 0x100 ;  /* 0x000400050000751d */ /* 0x0005ec0000002000 */
[----:B------:R-:W-:Y:S01]  /*8620*/  FADD.FTZ R203, R177, R4 ;  /* 0x00000004b1cb7221 */ /* 0x000fe20000010000 */
[----:B------:R-:W3:Y:S01]  /*8630*/  MUFU.EX2 R184, R184 ;  /* 0x000000b800b87308 */ /* 0x000ee20000000800 */
[----:B------:R1:W-:Y:S01]  /*8640*/  @!P2 SYNCS.ARRIVE.TRANS64.RED.A1T0 RZ, [R154+URZ], RZ ;  /* 0x000000ff9affa9a7 */ /* 0x0003e2000810043f */
[-C--:B----4-:R-:W-:Y:S01]  /*8650*/  FMUL.FTZ R26, R26, R189.reuse ;  /* 0x000000bd1a1a7220 */ /* 0x090fe20000410000 */
[----:B------:R-:W-:Y:S01]  /*8660*/  FADD.FTZ R4, R176, R203 ;  /* 0x000000cbb0047221 */ /* 0x000fe20000010000 */
[----:B-----5:R-:W-:Y:S01]  /*8670*/  FFMA.FTZ R0, R189, R0, R188 ;  /* 0x00000000bd007223 */ /* 0x020fe200000100bc */
[-C--:B------:R-:W-:Y:S01]  /*8680*/  FMUL.FTZ R27, R27, R189.reuse ;  /* 0x000000bd1b1b7220 */ /* 0x080fe20000410000 */
[-C--:B------:R-:W-:Y:S01]  /*8690*/  FMUL.FTZ R30, R30, R189.reuse ;  /* 0x000000bd1e1e7220 */ /* 0x080fe20000410000 */
[----:B------:R-:W-:Y:S01]  /*86a0*/  FADD.FTZ R15, R181, R4 ;  /* 0x00000004b50f7221 */ /* 0x000fe20000010000 */
[----:B------:R-:W4:Y:S01]  /*86b0*/  MUFU.EX2 R155, R155 ;  /* 0x0000009b009b7308 */ /* 0x000f220000000800 */
[----:B-1----:R-:W-:Y:S01]  /*86c0*/  F2FP.F16.F32.PACK_AB R154, R21, R14 ;  /* 0x0000000e159a723e */ /* 0x002fe200000000ff */
[-C--:B------:R-:W-:Y:S01]  /*86d0*/  FMUL.FTZ R31, R31, R189.reuse ;  /* 0x000000bd1f1f7220 */ /* 0x080fe20000410000 */
[----:B------:R-:W-:Y:S01]  /*86e0*/  FADD.FTZ R4, R180, R15 ;  /* 0x0000000fb4047221 */ /* 0x000fe20000010000 */
[-C--:B------:R-:W-:Y:S01]  /*86f0*/  FMUL.FTZ R34, R34, R189.reuse ;  /* 0x000000bd22227220 */ /* 0x080fe20000410000 */
[-C--:B------:R-:W-:Y:S01]  /*8700*/  FMUL.FTZ R35, R35, R189.reuse ;  /* 0x000000bd23237220 */ /* 0x080fe20000410000 */
[-C--:B------:R-:W-:Y:S01]  /*8710*/  FMUL.FTZ R38, R38, R189.reuse ;  /* 0x000000bd26267220 */ /* 0x080fe20000410000 */
[----:B------:R-:W-:Y:S01]  /*8720*/  FADD.FTZ R15, R185, R4 ;  /* 0x00000004b90f7221 */ /* 0x000fe20000010000 */
[----:B------:R-:W1:Y:S01]  /*8730*/  MUFU.EX2 R192, R192 ;  /* 0x000000c000c07308 */ /* 0x000e620000000800 */
[-C--:B------:R-:W-:Y:S01]  /*8740*/  FMUL.FTZ R39, R39, R189.reuse ;  /* 0x000000bd27277220 */ /* 0x080fe20000410000 */
[-C--:B------:R-:W-:Y:S01]  /*8750*/  FMUL.FTZ R42, R42, R189.reuse ;  /* 0x000000bd2a2a7220 */ /* 0x080fe20000410000 */
[----:B---3--:R-:W-:Y:S01]  /*8760*/  FADD.FTZ R4, R184, R15 ;  /* 0x0000000fb8047221 */ /* 0x008fe20000010000 */
[-C--:B------:R-:W-:Y:S01]  /*8770*/  FMUL.FTZ R43, R43, R189.reuse ;  /* 0x000000bd2b2b7220 */ /* 0x080fe20000410000 */
[-C--:B------:R-:W-:Y:S01]  /*8780*/  FMUL.FTZ R46, R46, R189.reuse ;  /* 0x000000bd2e2e7220 */ /* 0x080fe20000410000 */
[-C--:B------:R-:W-:Y:S01]  /*8790*/  FMUL.FTZ R47, R47, R189.reuse ;  /* 0x000000bd2f2f7220 */ /* 0x080fe20000410000 */
[-C--:B------:R-:W-:Y:S01]  /*87a0*/  FMUL.FTZ R50, R50, R189.reuse ;  /* 0x000000bd32327220 */ /* 0x080fe20000410000 */
[----:B------:R-:W3:Y:S01]  /*87b0*/  MUFU.EX2 R159, R159 ;  /* 0x0000009f009f7308 */ /* 0x000ee20000000800 */
[C---:B----4-:R-:W-:Y:S01]  /*87c0*/  FADD.FTZ R15, R155.reuse, R0 ;  /* 0x000000009b0f7221 */ /* 0x050fe20000010000 */
[----:B------:R-:W-:Y:S01]  /*87d0*/  F2FP.F16.F32.PACK_AB R153, R155, R188 ;  /* 0x000000bc9b99723e */ /* 0x000fe200000000ff */
        /* <DEDUP_REMOVED lines=14> */
[C---:B---3--:R-:W-:Y:S01]  /*88c0*/  FADD.FTZ R15, R159.reuse, R0 ;  /* 0x000000009f0f7221 */ /* 0x048fe20000010000 */
[----:B------:R-:W-:Y:S01]  /*88d0*/  F2FP.F16.F32.PACK_AB R155, R159, R192 ;  /* 0x000000c09f9b723e */ /* 0x000fe200000000ff */
[-C--:B------:R-:W-:Y:S01]  /*88e0*/  FMUL.FTZ R74, R74, R189.reuse ;  /* 0x000000bd4a4a7220 */ /* 0x080fe20000410000 */
[-C--:B------:R-:W-:Y:S01]  /*88f0*/  FMUL.FTZ R75, R75, R189.reuse ;  /* 0x000000bd4b4b7220 */ /* 0x080fe20000410000 */
[-C--:B------:R-:W-:Y:S01]  /*8900*/  FMUL.FTZ R78, R78, R189.reuse ;  /* 0x000000bd4e4e7220 */ /* 0x080fe20000410000 */
[-C--:B------:R-:W-:Y:S01]  /*8910*/  FMUL.FTZ R79, R79, R189.reuse ;  /* 0x000000bd4f4f7220 */ /* 0x080fe20000410000 */
[-C--:B------:R-:W-:Y:S01]  /*8920*/  FMUL.FTZ R82, R82, R189.reuse ;  /* 0x000000bd52527220 */ /* 0x080fe20000410000 */
[----:B------:R-:W3:Y:S01]  /*8930*/  MUFU.EX2 R197, R197 ;  /* 0x000000c500c57308 */ /* 0x000ee20000000800 */
        /* <DEDUP_REMOVED lines=38> */
[----:B------:R-:W-:Y:S01]  /*8ba0*/  FMUL.FTZ R139, R139, R189 ;  /* 0x000000bd8b8b7220 */ /* 0x000fe20000410000 */
        /* <DEDUP_REMOVED lines=10> */
[----:B------:R-:W-:Y:S01]  /*8c50*/  FMUL.FTZ R151, R151, R189 ;  /* 0x000000bd97977220 */ /* 0x000fe20000410000 */
[----:B------:R-:W-:-:S05]  /*8c60*/  F2FP.F16.F32.PACK_AB R159, R204, R197 ;  /* 0x000000c5cc9f723e */ /* 0x000fca00000000ff */
        /* <DEDUP_REMOVED lines=9> */
[----:B-1----:R-:W-:-:S07]  /*8d00*/  FADD.FTZ R15, R179, R0 ;  /* 0x00000000b30f7221 */ /* 0x002fce0000010000 */
        /* <DEDUP_REMOVED lines=19> */
[----:B----4-:R-:W-:Y:S01]  /*8e40*/  FADD.FTZ R0, R198, R15 ;  /* 0x0000000fc6007221 */ /* 0x010fe20000010000 */
[C---:B-1----:R-:W-:Y:S01]  /*8e50*/  FADD.FTZ R4, R193.reuse, R4 ;  /* 0x00000004c1047221 */ /* 0x042fe20000010000 */
[----:B------:R-:W-:Y:S02]  /*8e60*/  F2FP.F16.F32.PACK_AB R174, R193, R184 ;  /* 0x000000b8c1ae723e */ /* 0x000fe400000000ff */
[C---:B---3--:R-:W-:Y:S01]  /*8e70*/  FADD.FTZ R0, R199.reuse, R0 ;  /* 0x00000000c7007221 */ /* 0x048fe20000010000 */
[----:B------:R-:W-:Y:S01]  /*8e80*/  F2FP.F16.F32.PACK_AB R175, R199, R198 ;  /* 0x000000c6c7af723e */ /* 0x000fe200000000ff */
[----:B--2---:R-:W-:Y:S06]  /*8e90*/  @!P0 BRA `(.L_x_1355) ;  /* 0x0000000000048947 */ /* 0x004fec0003800000 */
[----:B------:R-:W-:Y:S01]  /*8ea0*/  BPT.TRAP 0x1 ;  /* 0x000000040000795c */ /* 0x000fe20000300000 */
.L_x_1355:
[----:B------:R1:W2:Y:S01]  /*8eb0*/  SYNCS.PHASECHK.TRANS64.TRYWAIT P2, [UR24+0x22850], R8 ;  /* 0x02285008ff0075a7 */ /* 0x0002a20008040158 */
[----:B------:R-:W-:Y:S05]  /*8ec0*/  @!P0 BRA `(.L_x_1356) ;  /* 0x0000000000048947 */ /* 0x000fea0003800000 */
[----:B------:R-:W-:Y:S01]  /*8ed0*/  BPT.TRAP 0x1 ;  /* 0x000000040000795c */ /* 0x000fe20000300000 */
.L_x_1356:
[----:B--2---:R-:W-:Y:S05]  /*8ee0*/  @P2 BRA `(.L_x_1357) ;  /* 0x0000000000082947 */ /* 0x004fea0003800000 */
[----:B------:R-:W2:Y:S02]  /*8ef0*/  SYNCS.PHASECHK.TRANS64.TRYWAIT P2, [UR24+0x22850], R8 ;  /* 0x02285008ff0075a7 */ /* 0x000ea40008040158 */
[----:B--2---:R-:W-:Y:S05]  /*8f00*/  @!P2 BRA `(.L_x_1358) ;  /* 0x000000880048a947 */ /* 0x004fea0003800000 */
.L_x_1357:
[----:B-12---:R-:W-:Y:S01]  /*8f10*/  VIADD R8, R23, 0x8 ;  /* 0x0000000817087836 */ /* 0x006fe20000000000 */
[----:B------:R-:W-:Y:S01]  /*8f20*/  UIMAD UR11, UR39, 0xc00, UR21 ;  /* 0x00000c00270b78a4 */ /* 0x000fe2000f8e0215 */
[----:B------:R-:W1:Y:S01]  /*8f30*/  S2R R13, SR_TID.X ;  /* 0x00000000000d7919 */ /* 0x000e620000002100 */
[----:B------:R-:W-:Y:S01]  /*8f40*/  UMOV UR7, 0x40000040 ;  /* 0x4000004000077882 */ /* 0x000fe20000000000 */
[----:B------:R-:W-:Y:S01]  /*8f50*/  IMAD.MOV.U32 R203, RZ, RZ, R10 ;  /* 0x000000ffffcb7224 */ /* 0x000fe200078e000a */
[----:B------:R2:W-:Y:S06]  /*8f60*/  BAR.SYNC.DEFER_BLOCKING R8, 0x100 ;  /* 0x000400080000751d */ /* 0x0005ec0000010000 */
[----:B------:R-:W-:Y:S01]  /*8f70*/  UMOV UR6, UR11 ;  /* 0x0000000b00067c82 */ /* 0x000fe20008000000 */
[----:B------:R-:W-:Y:S01]  /*8f80*/  WARPGROUP.ARRIVE ;  /* 0x00000000000079c5 */ /* 0x000fe20000000000 */
[----:B-1----:R-:W-:Y:S01]  /*8f90*/  LOP3.LUT P2, RZ, R13, 0x7f, RZ, 0xc0, !PT ;  /* 0x0000007f0dff7812 */ /* 0x002fe2000784c0ff */
[----:B------:R-:W-:-:S04]  /*8fa0*/  IMAD.MOV.U32 R13, RZ, RZ, R3 ;  /* 0x000000ffff0d7224 */ /* 0x000fc800078e0003 */
[----:B------:R-:W-:Y:S01]  /*8fb0*/  HGMMA.64x256x16.F32 R24, R152, gdesc[UR4].tnspB, R24, gsb0 ;  /* 0x43e0000498187df0 */ /* 0x000fe20008000818 */
[----:B------:R-:W-:Y:S01]  /*8fc0*/  UIADD3 UR6, UR11, 0x80, URZ ;  /* 0x000000800b067890 */ /* 0x000fe2000fffe03f */
[----:B------:R-:W-:-:S06]  /*8fd0*/  UMOV UR7, 0x40000040 ;  /* 0x4000004000077882 */ /* 0x000fcc0000000000 */
[----:B------:R-:W-:-:S05]  /*8fe0*/  @!P2 VIADD R183, R183, 0x22860 ;  /* 0x00022860b7b7a836 */ /* 0x000fca0000000000 */
        /* <DEDUP_REMOVED lines=31> */
[----:B--2---:R-:W-:-:S07]  /*91e0*/  IMAD.MOV.U32 R8, RZ, RZ, R12 ;  /* 0x000000ffff087224 */ /* 0x004fce00078e000c */
.L_x_1350:
[----:B------:R-:W-:-:S13]  /*91f0*/  ISETP.GE.AND P1, PT, R8, UR40, PT ;  /* 0x0000002808007c0c */ /* 0x000fda000bf26270 */
[----:B------:R-:W-:Y:S05]  /*9200*/  @!P1 BRA `(.L_x_1360) ;  /* 0x0000002c00dc9947 */ /* 0x000fea0003800000 */
[----:B------:R-:W-:Y:S01]  /*9210*/  IMAD.MOV.U32 R22, RZ, RZ, R10 ;  /* 0x000000ffff167224 */ /* 0x000fe200078e000a */
[----:B------:R-:W-:Y:S01]  /*9220*/  ULDC UR24, c[0x0][0x9e4] ;  /* 0x0002790000187ab9 */ /* 0x000fe20000000800 */
[----:B------:R-:W-:Y:S01]  /*9230*/  IMAD.MOV.U32 R15, RZ, RZ, R3 ;  /* 0x000000ffff0f7224 */ /* 0x000fe200078e0003 */
[----:B------:R-:W-:Y:S01]  /*9240*/  ULDC UR25, c[0x0][0x9dc] ;  /* 0x0002770000197ab9 */ /* 0x000fe20000000800 */
[----:B------:R-:W-:Y:S01]  /*9250*/  IMAD.IADD R14, R7, 0x1, R9 ;  /* 0x00000001070e7824 */ /* 0x000fe200078e0209 */
[----:B------:R-:W-:Y:S01]  /*9260*/  ULDC UR22, c[0x0][0x988] ;  /* 0x0002620000167ab9 */ /* 0x000fe20000000800 */
[----:B------:R-:W-:-:S05]  /*9270*/  ULDC UR23, c[0x0][0x9e0] ;  /* 0x0002780000177ab9 */ /* 0x000fca0000000800 */
.L_x_1377:
[----:B------:R-:W-:-:S04]  /*9280*/  UIADD3 UR39, UR39, 0x1, URZ ;  /* 0x0000000127277890 */ /* 0x000fc8000fffe03f */
[----:B------:R-:W-:-:S04]  /*9290*/  UISETP.NE.AND UP0, UPT, UR39, 0x2, UPT ;  /* 0x000000022700788c */ /* 0x000fc8000bf05270 */
[----:B------:R-:W-:Y:S02]  /*92a0*/  USEL UR6, URZ, 0x1, UP0 ;  /* 0x000000013f067887 */ /* 0x000fe40008000000 */
[----:B------:R-:W-:Y:S02]  /*92b0*/  USEL UR39, UR39, URZ, UP0 ;  /* 0x0000003f27277287 */ /* 0x000fe40008000000 */
[----:B------:R-:W-:Y:S01]  /*92c0*/  ULOP3.LUT UR38, UR38, UR6, URZ, 0x3c, !UPT ;  /* 0x0000000626267292 */ /* 0x000fe2000f8e3c3f */
[----:B------:R-:W-:Y:S11]  /*92d0*/  @!P0 BRA `(.L_x_1361) ;  /* 0x0000000000048947 */ /* 0x000ff60003800000 */
[----:B------:R-:W-:Y:S01]  /*92e0*/  BPT.TRAP 0x1 ;  /* 0x000000040000795c */ /* 0x000fe20000300000 */
.L_x_1361:
[----:B------:R-:W-:Y:S01]  /*92f0*/  ULEA UR26, UR39, UR46, 0x3 ;  /* 0x0000002e271a7291 */ /* 0x000fe2000f8e183f */
[----:B------:R-:W-:-:S05]  /*9300*/  IMAD.U32 R13, RZ, RZ, UR38 ;  /* 0x00000026ff0d7e24 */ /* 0x000fca000f8e00ff */
[----:B------:R-:W-:-:S04]  /*9310*/  SHF.L.U32 R13, R13, 0x1f, RZ ;  /* 0x0000001f0d0d7819 */ /* 0x000fc800000006ff */
[----:B------:R1:W2:Y:S01]  /*9320*/  SYNCS.PHASECHK.TRANS64.TRYWAIT P1, [UR26+0x22830], R13 ;  /* 0x0228300dff0075a7 */ /* 0x0002a2000802015a */
[----:B------:R-:W-:Y:S05]  /*9330*/  @!P0 BRA `(.L_x_1362) ;  /* 0x0000000000048947 */ /* 0x000fea0003800000 */
[----:B------:R-:W-:Y:S01]  /*9340*/  BPT.TRAP 0x1 ;  /* 0x000000040000795c */ /* 0x000fe20000300000 */
.L_x_1362:
[----:B--2---:R-:W-:Y:S05]  /*9350*/  @P1 BRA `(.L_x_1363) ;  /* 0x0000000000081947 */ /* 0x004fea0003800000 */
[----:B------:R-:W2:Y:S02]  /*9360*/  SYNCS.PHASECHK.TRANS64.TRYWAIT P1, [UR26+0x22830], R13 ;  /* 0x0228300dff0075a7 */ /* 0x000ea4000802015a */
[----:B--2---:R-:W-:Y:S05]  /*9370*/  @!P1 BRA `(.L_x_1364) ;  /* 0x0000008400409947 */ /* 0x004fea0003800000 */
.L_x_1363:
[----:B------:R-:W-:Y:S01]  /*9380*/  UIMAD UR18, UR39, 0x300, UR20 ;  /* 0x00000300271278a4 */ /* 0x000fe2000f8e0214 */
[----:B------:R-:W-:Y:S01]  /*9390*/  WARPGROUP.ARRIVE ;  /* 0x00000000000079c5 */ /* 0x000fe20000000000 */
[----:B------:R-:W-:Y:S01]  /*93a0*/  UMOV UR19, 0x40000040 ;  /* 0x4000004000137882 */ /* 0x000fe20000000000 */
[----:B------:R-:W-:Y:S01]  /*93b0*/  UMOV UR7, 0x40000040 ;  /* 0x4000004000077882 */ /* 0x000fe20000000000 */
[----:B------:R-:W-:-:S03]  /*93c0*/  UIADD3 UR6, UR18, 0x2, URZ ;  /* 0x0000000212067890 */ /* 0x000fc6000fffe03f */
[----:B------:R-:W3:Y:S01]  /*93d0*/  S2R R3, SR_TID.X ;  /* 0x0000000000037919 */ /* 0x000ee20000002100 */
[----:B------:R-:W-:Y:S01]  /*93e0*/  UIADD3 UR10, UR18, 0x4, URZ ;  /* 0x00000004120a7890 */ /* 0x000fe2000fffe03f */
[----:B------:R-:W4:Y:S01]  /*93f0*/  LDC R21, c[0x0][0x288] ;  /* 0x0000a200ff157b82 */ /* 0x000f220000000800 */
[----:B------:R-:W-:Y:S01]  /*9400*/  UMOV UR11, 0x40000040 ;  /* 0x40000040000b7882 */ /* 0x000fe20000000000 */
[----:B------:R-:W-:Y:S01]  /*9410*/  HGMMA.64x96x16.F32 R152, gdesc[UR16], RZ, !UPT, gsb0 ;  /* 0x01600000109879f0 */ /* 0x000fe2000c0008ff */
[----:B------:R-:W-:Y:S01]  /*9420*/  UIADD3 UR14, UR18, 0x6, URZ ;  /* 0x00000006120e7890 */ /* 0x000fe2000fffe03f */
[----:B------:R-:W-:Y:S01]  /*9430*/  IMAD.U32 R12, RZ, RZ, UR26 ;  /* 0x0000001aff0c7e24 */ /* 0x000fe2000f8e00ff */
[----:B------:R-:W-:Y:S01]  /*9440*/  UMOV UR15, 0x40000040 ;  /* 0x40000040000f7882 */ /* 0x000fe20000000000 */
[----:B------:R-:W-:Y:S01]  /*9450*/  IADD3 R5, -R23, 0xb, RZ ;  /* 0x0000000b17057810 */ /* 0x000fe20007ffe1ff */
[----:B--2---:R-:W-:Y:S01]  /*9460*/  IMAD R10, R8, -0x60, R17 ;  /* 0xffffffa0080a7824 */ /* 0x004fe200078e0211 */
[----:B---3--:R-:W-:-:S13]  /*9470*/  LOP3.LUT P1, RZ, R3, 0x7f, RZ, 0xc0, !PT ;  /* 0x0000007f03ff7812 */ /* 0x008fda000782c0ff */
        /* <DEDUP_REMOVED lines=15> */
[----:B------:R-:W-:-:S02]  /*9570*/  ISETP.GE.AND P1, PT, R11, 0x1, PT ;  /* 0x000000010b00780c */ /* 0x000fc40003f26270 */
[----:B----4-:R-:W-:-:S05]  /*9580*/  IADD3 R3, R10, 0x1, -R21 ;  /* 0x000000010a037810 */ /* 0x010fca0007ffe815 */
[----:B------:R-:W-:-:S04]  /*9590*/  IMAD.IADD R3, R3, 0x1, -R16 ;  /* 0x0000000103037824 */ /* 0x000fc800078e0a10 */
[C---:B------:R-:W-:Y:S02]  /*95a0*/  VIADD R10, R3.reuse, UR23 ;  /* 0x00000017030a7c36 */ /* 0x040fe40008000000 */
[----:B------:R-:W-:Y:S02]  /*95b0*/  VIADD R203, R3, UR6 ;  /* 0x0000000603cb7c36 */ /* 0x000fe40008000000 */
[C---:B------:R-:W-:Y:S02]  /*95c0*/  IMAD.IADD R21, R7.reuse, 0x1, R10 ;  /* 0x0000000107157824 */ /* 0x040fe400078e020a */
[----:B------:R-:W-:Y:S01]  /*95d0*/  IMAD.IADD R20, R7, 0x1, R203 ;  /* 0x0000000107147824 */ /* 0x000fe200078e02cb */
[----:B--2---:R-:W-:Y:S06]  /*95e0*/  @!P1 BRA `(.L_x_1365) ;  /* 0x00000000005c9947 */ /* 0x004fec0003800000 */
[----:B------:R-:W-:Y:S01]  /*95f0*/  ISETP.GT.AND P1, PT, R14, -0x1, PT ;  /* 0xffffffff0e00780c */ /* 0x000fe20003f24270 */
[----:B------:R-:W-:-:S12]  /*9600*/  BSSY B0, `(.L_x_1366) ;  /* 0x0000011000007945 */ /* 0x000fd80003800000 */
[----:B------:R-:W-:Y:S05]  /*9610*/  @P1 BRA `(.L_x_1367) ;  /* 0x0000000000201947 */ /* 0x000fea0003800000 */
[----:B------:R-:W-:Y:S01]  /*9620*/  IMAD.U32 R206, RZ, RZ, UR24 ;  /* 0x00000018ffce7e24 */ /* 0x000fe2000f8e00ff */
[----:B------:R-:W-:-:S04]  /*9630*/  LOP3.LUT R3, RZ, R14, RZ, 0x33, !PT ;  /* 0x0000000eff037212 */ /* 0x000fc800078e33ff */
[----:B------:R-:W-:-:S13]  /*9640*/  ISETP.NE.AND P1, PT, R206, 0x1, PT ;  /* 0x00000001ce00780c */ /* 0x000fda0003f25270 */
[----:B------:R-:W2:Y:S02]  /*9650*/  @P1 LDC.64 R204, c[0x0][0x9e8] ;  /* 0x00027a00ffcc1b82 */ /* 0x000ea40000000a00 */
[----:B--2---:R-:W-:-:S05]  /*9660*/  @P1 IMAD.HI.U32 R204, R3, R204, RZ ;  /* 0x000000cc03cc1227 */ /* 0x004fca00078e00ff */
[----:B------:R-:W-:-:S04]  /*9670*/  @P1 SHF.R.U32.HI R3, RZ, R205, R204 ;  /* 0x000000cdff031219 */ /* 0x000fc800000116cc */
[----:B------:R-:W-:Y:S01]  /*9680*/  LOP3.LUT R3, RZ, R3, RZ, 0x33, !PT ;  /* 0x00000003ff037212 */ /* 0x000fe200078e33ff */
[----:B------:R-:W-:Y:S06]  /*9690*/  BRA `(.L_x_1368) ;  /* 0x00000000001c7947 */ /* 0x000fec0003800000 */
.L_x_1367:
[----:B------:R-:W-:-:S05]  /*96a0*/  IMAD.U32 R206, RZ, RZ, UR24 ;  /* 0x00000018ffce7e24 */ /* 0x000fca000f8e00ff */
[----:B------:R-:W-:-:S13]  /*96b0*/  ISETP.NE.AND P1, PT, R206, 0x1, PT ;  /* 0x00000001ce00780c */ /* 0x000fda0003f25270 */
[----:B------:R-:W2:Y:S01]  /*96c0*/  @P1 LDC.64 R204, c[0x0][0x9e8] ;  /* 0x00027a00ffcc1b82 */ /* 0x000ea20000000a00 */
[----:B------:R-:W-:-:S04]  /*96d0*/  @P1 IMAD.IADD R3, R7, 0x1, R9 ;  /* 0x0000000107031824 */ /* 0x000fc800078e0209 */
[----:B--2---:R-:W-:-:S04]  /*96e0*/  @P1 IMAD.HI.U32 R204, R3, R204, RZ ;  /* 0x000000cc03cc1227 */ /* 0x004fc800078e00ff */
[----:B------:R-:W-:Y:S01]  /*96f0*/  IMAD.MOV.U32 R3, RZ, RZ, R14 ;  /* 0x000000ffff037224 */ /* 0x000fe200078e000e */
[----:B------:R-:W-:-:S07]  /*9700*/  @P1 SHF.R.U32.HI R3, RZ, R205, R204 ;  /* 0x000000cdff031219 */ /* 0x000fce00000116cc */
.L_x_1368:
[----:B------:R-:W-:Y:S05]  /*9710*/  BSYNC B0 ;  /* 0x0000000000007941 */ /* 0x000fea0003800000 */
.L_x_1366:
[----:B------:R-:W-:-:S04]  /*9720*/  IMAD R204, R8, -0x60, -R16 ;  /* 0xffffffa008cc7824 */ /* 0x000fc800078e0a10 */
[----:B------:R-:W-:-:S05]  /*9730*/  IMAD R204, R3, R206, R204 ;  /* 0x000000ce03cc7224 */ /* 0x000fca00078e02cc */
[----:B------:R-:W-:Y:S02]  /*9740*/  VIADDMNMX R21, R204, R206, R21, PT ;  /* 0x000000cecc157246 */ /* 0x000fe40003800115 */
[----:B------:R-:W-:-:S07]  /*9750*/  VIMNMX R20, R20, R204, !PT ;  /* 0x000000cc14147248 */ /* 0x000fce0007fe0100 */
.L_x_1365:
[----:B------:R-:W-:Y:S01]  /*9760*/  IMAD R3, R8, -0x60, RZ ;  /* 0xffffffa008037824 */ /* 0x000fe200078e02ff */
[----:B------:R-:W-:Y:S01]  /*9770*/  LOP3.LUT R2, R2, 0xfffbffff, RZ, 0xc0, !PT ;  /* 0xfffbffff02027812 */ /* 0x000fe200078ec0ff */
[C---:B------:R-:W-:Y:S02]  /*9780*/  IMAD.IADD R10, R6.reuse, 0x1, R10 ;  /* 0x00000001060a7824 */ /* 0x040fe400078e020a */
[----:B------:R-:W-:Y:S01]  /*9790*/  IMAD.IADD R203, R6, 0x1, R203 ;  /* 0x0000000106cb7824 */ /* 0x000fe200078e02cb */
[C---:B------:R-:W-:Y:S02]  /*97a0*/  ISETP.GE.AND P2, PT, R3.reuse, 0x1, PT ;  /* 0x000000010300780c */ /* 0x040fe40003f46270 */
[C---:B------:R-:W-:Y:S02]  /*97b0*/  ISETP.GE.AND P1, PT, R3.reuse, 0x2, PT ;  /* 0x000000020300780c */ /* 0x040fe40003f26270 */
[----:B------:R-:W-:Y:S02]  /*97c0*/  ISETP.GT.AND P3, PT, R20, RZ, !P2 ;  /* 0x000000ff1400720c */ /* 0x000fe40005764270 */
[----:B------:R-:W-:-:S02]  /*97d0*/  ISETP.GE.AND P4, PT, R3, 0x9, PT ;  /* 0x000000090300780c */ /* 0x000fc40003f86270 */
[----:B------:R-:W-:-:S04]  /*97e0*/  ISETP.LT.OR P3, PT, R21, 0x1, P3 ;  /* 0x000000011500780c */ /* 0x000fc80001f61670 */
[----:B------:R-:W-:Y:S02]  /*97f0*/  FSEL R152, R152, -INF , !P3 ;  /* 0xff80000098987808 */ /* 0x000fe40005800000 */
[----:B------:R-:W-:Y:S02]  /*9800*/  @P2 LOP3.LUT R2, R2, 0x40000, RZ, 0xfc, !PT ;  /* 0x0004000002022812 */ /* 0x000fe400078efcff */
[----:B------:R-:W-:Y:S02]  /*9810*/  ISETP.GT.AND P2, PT, R20, 0x1, !P1 ;  /* 0x000000011400780c */ /* 0x000fe40004f44270 */
[----:B------:R-:W-:Y:S02]  /*9820*/  ISETP.GE.AND P3, PT, R3, 0xa, PT ;  /* 0x0000000a0300780c */ /* 0x000fe40003f66270 */
[----:B------:R-:W-:Y:S02]  /*9830*/  ISETP.LT.OR P2, PT, R21, 0x2, P2 ;  /* 0x000000021500780c */ /* 0x000fe40001741670 */
[----:B------:R-:W-:-:S02]  /*9840*/  LOP3.LUT R2, R2, 0xfffffffd, RZ, 0xc0, !PT ;  /* 0xfffffffd02027812 */ /* 0x000fc400078ec0ff */
[----:B------:R-:W-:Y:S02]  /*9850*/  FSEL R153, R153, -INF , !P2 ;  /* 0xff80000099997808 */ /* 0x000fe40005000000 */
[----:B------:R-:W-:Y:S02]  /*9860*/  ISETP.GT.AND P2, PT, R20, 0x8, !P4 ;  /* 0x000000081400780c */ /* 0x000fe40006744270 */
[----:B------:R-:W-:Y:S02]  /*9870*/  @P4 LOP3.LUT R2, R2, 0x2, RZ, 0xfc, !PT ;  /* 0x0000000202024812 */ /* 0x000fe400078efcff */
[----:B------:R-:W-:Y:S02]  /*9880*/  ISETP.LT.OR P2, PT, R21, 0x9, P2 ;  /* 0x000000091500780c */ /* 0x000fe40001741670 */
[----:B------:R-:W-:Y:S02]  /*9890*/  LOP3.LUT R2, R2, 0xfffffffb, RZ, 0xc0, !PT ;  /* 0xfffffffb02027812 */ /* 0x000fe400078ec0ff */
[----:B------:R-:W-:-:S02]  /*98a0*/  FSEL R156, R156, -INF , !P2 ;  /* 0xff8000009c9c7808 */ /* 0x000fc40005000000 */
[----:B------:R-:W-:Y:S02]  /*98b0*/  @P3 LOP3.LUT R2, R2, 0x4, RZ, 0xfc, !PT ;  /* 0x0000000402023812 */ /* 0x000fe400078efcff */
[----:B------:R-:W-:Y:S02]  /*98c0*/  ISETP.GT.AND P2, PT, R20, 0x9, !P3 ;  /* 0x000000091400780c */ /* 0x000fe40005f44270 */
[----:B------:R-:W-:Y:S02]  /*98d0*/  ISETP.GE.AND P3, PT, R3, 0x11, PT ;  /* 0x000000110300780c */ /* 0x000fe40003f66270 */
[----:B------:R-:W-:Y:S02]  /*98e0*/  ISETP.LT.OR P2, PT, R21, 0xa, P2 ;  /* 0x0000000a1500780c */ /* 0x000fe40001741670 */
[----:B------:R-:W-:Y:S02]  /*98f0*/  LOP3.LUT R2, R2, 0xfffffff7, RZ, 0xc0, !PT ;  /* 0xfffffff702027812 */ /* 0x000fe400078ec0ff */
[----:B------:R-:W-:-:S02]  /*9900*/  FSEL R157, R157, -INF , !P2 ;  /* 0xff8000009d9d7808 */ /* 0x000fc40005000000 */
        /* <DEDUP_REMOVED lines=110> */
[----:B------:R-:W-:-:S13]  /*9ff0*/  ISETP.GE.AND P6, PT, R11, 0x1, PT ;  /* 0x000000010b00780c */ /* 0x000fda0003fc6270 */
[----:B------:R-:W-:Y:S05]  /*a000*/  @!P6 BRA `(.L_x_1369) ;  /* 0x000000000058e947 */ /* 0x000fea0003800000 */
[----:B------:R-:W-:Y:S01]  /*a010*/  IMAD.IADD R204, R6, 0x1, R9 ;  /* 0x0000000106cc7824 */ /* 0x000fe200078e0209 */
[----:B------:R-:W-:Y:S04]  /*a020*/  BSSY B0, `(.L_x_1370) ;  /* 0x0000010000007945 */ /* 0x000fe80003800000 */
[----:B------:R-:W-:-:S13]  /*a030*/  ISETP.GT.AND P6, PT, R204, -0x1, PT ;  /* 0xffffffffcc00780c */ /* 0x000fda0003fc4270 */
        /* <DEDUP_REMOVED lines=9> */
.L_x_1371:
[----:B------:R-:W-:-:S05]  /*a0d0*/  IMAD.U32 R206, RZ, RZ, UR24 ;  /* 0x00000018ffce7e24 */ /* 0x000fca000f8e00ff */
[----:B------:R-:W-:-:S13]  /*a0e0*/  ISETP.NE.AND P6, PT, R206, 0x1, PT ;  /* 0x00000001ce00780c */ /* 0x000fda0003fc5270 */
[----:B------:R-:W2:Y:S02]  /*a0f0*/  @P6 LDC.64 R20, c[0x0][0x9e8] ;  /* 0x00027a00ff146b82 */ /* 0x000ea40000000a00 */
[----:B--2---:R-:W-:-:S05]  /*a100*/  @P6 IMAD.HI.U32 R20, R204, R20, RZ ;  /* 0x00000014cc146227 */ /* 0x004fca00078e00ff */
[----:B------:R-:W-:-:S07]  /*a110*/  @P6 SHF.R.U32.HI R204, RZ, R21, R20 ;  /* 0x00000015ffcc6219 */ /* 0x000fce0000011614 */
.L_x_1372:
[----:B------:R-:W-:Y:S05]  /*a120*/  BSYNC B0 ;  /* 0x0000000000007941 */ /* 0x000fea0003800000 */
.L_x_1370:
[----:B------:R-:W-:-:S04]  /*a130*/  IMAD.IADD R3, R3, 0x1, -R16 ;  /* 0x0000000103037824 */ /* 0x000fc800078e0a10 */
[----:B------:R-:W-:-:S05]  /*a140*/  IMAD R3, R204, R206, R3 ;  /* 0x000000cecc037224 */ /* 0x000fca00078e0203 */
[----:B------:R-:W-:Y:S02]  /*a150*/  VIADDMNMX R10, R3, R206, R10, PT ;  /* 0x000000ce030a7246 */ /* 0x000fe4000380010a */
[----:B------:R-:W-:-:S07]  /*a160*/  VIMNMX R203, R203, R3, !PT ;  /* 0x00000003cbcb7248 */ /* 0x000fce0007fe0100 */
.L_x_1369:
        /* <DEDUP_REMOVED lines=61> */
[----:B------:R-:W2:Y:S01]  /*a540*/  SHFL.BFLY PT, R3, R20, 0x2, 0x1f ;  /* 0x0c401f0014037f89 */ /* 0x000ea200000e0000 */
        /* <DEDUP_REMOVED lines=10> */
[C---:B------:R-:W-:Y:S02]  /*a5f0*/  ISETP.LT.OR P1, PT, R10.reuse, 0x2a, P1 ;  /* 0x0000002a0a00780c */ /* 0x040fe40000f21670 */
[----:B------:R-:W-:Y:S02]  /*a600*/  ISETP.LT.OR P3, PT, R10, 0x51, P3 ;  /* 0x000000510a00780c */ /* 0x000fe40001f61670 */
[----:B------:R-:W-:-:S02]  /*a610*/  FSEL R175, R175, -INF , !P1 ;  /* 0xff800000afaf7808 */ /* 0x000fc40004800000 */
[----:B------:R-:W-:Y:S02]  /*a620*/  LOP3.LUT P1, RZ, R2, 0x800, RZ, 0xc0, !PT ;  /* 0x0000080002ff7812 */ /* 0x000fe4000782c0ff */
[----:B--2---:R-:W-:Y:S02]  /*a630*/  FMNMX.FTZ R206, R20, R3, !PT ;  /* 0x0000000314ce7209 */ /* 0x004fe40007810000 */
[C---:B------:R-:W-:Y:S02]  /*a640*/  ISETP.GT.AND P1, PT, R203.reuse, 0x30, !P1 ;  /* 0x00000030cb00780c */ /* 0x040fe40004f24270 */
[----:B------:R-:W-:Y:S01]  /*a650*/  ISETP.GT.AND P4, PT, R203, 0x51, !P4 ;  /* 0x00000051cb00780c */ /* 0x000fe20006784270 */
[----:B------:R-:W2:Y:S01]  /*a660*/  SHFL.BFLY PT, R3, R206, 0x1, 0x1f ;  /* 0x0c201f00ce037f89 */ /* 0x000ea200000e0000 */
[----:B------:R-:W-:Y:S02]  /*a670*/  ISETP.LT.OR P1, PT, R10, 0x31, P1 ;  /* 0x000000310a00780c */ /* 0x000fe40000f21670 */
[----:B------:R-:W-:-:S02]  /*a680*/  FSEL R194, R194, -INF , !P3 ;  /* 0xff800000c2c27808 */ /* 0x000fc40005800000 */
[----:B------:R-:W-:Y:S02]  /*a690*/  FSEL R178, R178, -INF , !P1 ;  /* 0xff800000b2b27808 */ /* 0x000fe40004800000 */
[----:B------:R-:W-:Y:S02]  /*a6a0*/  LOP3.LUT P1, RZ, R2, 0x400, RZ, 0xc0, !PT ;  /* 0x0000040002ff7812 */ /* 0x000fe4000782c0ff */
[C---:B------:R-:W-:Y:S02]  /*a6b0*/  ISETP.GT.AND P5, PT, R203.reuse, 0x58, !P5 ;  /* 0x00000058cb00780c */ /* 0x040fe40006fa4270 */
[----:B------:R-:W-:Y:S02]  /*a6c0*/  ISETP.GT.AND P1, PT, R203, 0x31, !P1 ;  /* 0x00000031cb00780c */ /* 0x000fe40004f24270 */
[C---:B------:R-:W-:Y:S02]  /*a6d0*/  ISETP.LT.OR P4, PT, R10.reuse, 0x52, P4 ;  /* 0x000000520a00780c */ /* 0x040fe40002781670 */
[----:B------:R-:W-:-:S02]  /*a6e0*/  ISETP.LT.OR P1, PT, R10, 0x32, P1 ;  /* 0x000000320a00780c */ /* 0x000fc40000f21670 */
[----:B------:R-:W-:Y:S02]  /*a6f0*/  ISETP.LT.OR P5, PT, R10, 0x59, P5 ;  /* 0x000000590a00780c */ /* 0x000fe40002fa1670 */
[----:B------:R-:W-:Y:S02]  /*a700*/  FSEL R179, R179, -INF , !P1 ;  /* 0xff800000b3b37808 */ /* 0x000fe40004800000 */
[----:B------:R-:W-:Y:S02]  /*a710*/  LOP3.LUT P1, RZ, R2, 0x200, RZ, 0xc0, !PT ;  /* 0x0000020002ff7812 */ /* 0x000fe4000782c0ff */
[----:B------:R-:W-:Y:S02]  /*a720*/  FSEL R195, R195, -INF , !P4 ;  /* 0xff800000c3c37808 */ /* 0x000fe40006000000 */
[----:B------:R-:W-:Y:S02]  /*a730*/  ISETP.GT.AND P1, PT, R203, 0x38, !P1 ;  /* 0x00000038cb00780c */ /* 0x000fe40004f24270 */
[----:B--2---:R-:W-:-:S02]  /*a740*/  FMNMX.FTZ R3, R206, R3, !PT ;  /* 0x00000003ce037209 */ /* 0x004fc40007810000 */
        /* <DEDUP_REMOVED lines=26> */
[----:B------:R-:W-:Y:S02]  /*a8f0*/  FMNMX.FTZ R20, R205, R22, !PT ;  /* 0x00000016cd147209 */ /* 0x000fe40007810000 */
[----:B------:R-:W-:Y:S02]  /*a900*/  FSEL R204, R204, RZ, P1 ;  /* 0x000000ffcccc7208 */ /* 0x000fe40000800000 */
[----:B------:R-:W-:-:S03]  /*a910*/  ISETP.LT.OR P2, PT, R10, 0x5a, P2 ;  /* 0x0000005a0a00780c */ /* 0x000fc60001741670 */
[--C-:B------:R-:W-:Y:S01]  /*a920*/  FFMA.FTZ R21, R152, UR10, -R204.reuse ;  /* 0x0000000a98157c23 */ /* 0x100fe200080108cc */
[--C-:B------:R-:W-:Y:S01]  /*a930*/  FFMA.FTZ R152, R153, UR10, -R204.reuse ;  /* 0x0000000a99987c23 */ /* 0x100fe200080108cc */
[----:B------:R-:W-:Y:S01]  /*a940*/  FMNMX.FTZ R153, R155, R20, !PT ;  /* 0x000000149b997209 */ /* 0x000fe20007810000 */
[--C-:B------:R-:W-:Y:S01]  /*a950*/  FFMA.FTZ R154, R156, UR10, -R204.reuse ;  /* 0x0000000a9c9a7c23 */ /* 0x100fe200080108cc */
[--C-:B------:R-:W-:Y:S01]  /*a960*/  FFMA.FTZ R156, R160, UR10, -R204.reuse ;  /* 0x0000000aa09c7c23 */ /* 0x100fe200080108cc */
[--C-:B------:R-:W-:Y:S01]  /*a970*/  FFMA.FTZ R206, R164, UR10, -R204.reuse ;  /* 0x0000000aa4ce7c23 */ /* 0x100fe200080108cc */
[----:B------:R-:W-:Y:S01]  /*a980*/  FMNMX.FTZ R20, R158, R153, !PT ;  /* 0x000000999e147209 */ /* 0x000fe20007810000 */
[--C-:B------:R-:W-:Y:S01]  /*a990*/  FFMA.FTZ R168, R168, UR10, -R204.reuse ;  /* 0x0000000aa8a87c23 */ /* 0x100fe200080108cc */
[----:B------:R-:W-:Y:S01]  /*a9a0*/  FSEL R199, R199, -INF , !P2 ;  /* 0xff800000c7c77808 */ /* 0x000fe20005000000 */
[--C-:B------:R-:W-:Y:S01]  /*a9b0*/  FFMA.FTZ R172, R172, UR10, -R204.reuse ;  /* 0x0000000aacac7c23 */ /* 0x100fe200080108cc */
[----:B------:R-:W-:Y:S01]  /*a9c0*/  FMNMX.FTZ R153, R159, R20, !PT ;  /* 0x000000149f997209 */ /* 0x000fe20007810000 */
[----:B------:R-:W-:Y:S01]  /*a9d0*/  MUFU.EX2 R21, R21 ;  /* 0x0000001500157308 */ /* 0x000fe20000000800 */
[----:B------:R-:W-:-:S02]  /*a9e0*/  FFMA.FTZ R196, R196, UR10, -R204 ;  /* 0x0000000ac4c47c23 */ /* 0x000fc400080108cc */
        /* <DEDUP_REMOVED lines=27> */
[----:B------:R-:W-:Y:S03]  /*aba0*/  MUFU.EX2 R161, R161 ;  /* 0x000000a100a17308 */ /* 0x000fe60000000800 */
[----:B--2---:R-:W-:Y:S01]  /*abb0*/  FMNMX.FTZ R168, R194, R169, !PT ;  /* 0x000000a9c2a87209 */ /* 0x004fe20007810000 */
[----:B------:R-:W-:-:S03]  /*abc0*/  FFMA.FTZ R169, R173, UR10, -R204 ;  /* 0x0000000aada97c23 */ /* 0x000fc600080108cc */
[----:B------:R-:W-:Y:S01]  /*abd0*/  FMNMX.FTZ R173, R195, R168, !PT ;  /* 0x000000a8c3ad7209 */ /* 0x000fe20007810000 */
[----:B------:R2:W-:Y:S01]  /*abe0*/  MUFU.EX2 R164, R172 ;  /* 0x000000ac00a47308 */ /* 0x0005e20000000800 */
        /* <DEDUP_REMOVED lines=8> */
[--C-:B--2---:R-:W-:Y:S01]  /*ac70*/  FFMA.FTZ R172, R180, UR10, -R204.reuse ;  /* 0x0000000ab4ac7c23 */ /* 0x104fe200080108cc */
[--C-:B------:R-:W-:Y:S01]  /*ac80*/  FFMA.FTZ R180, R188, UR10, -R204.reuse ;  /* 0x0000000abcb47c23 */ /* 0x100fe200080108cc */
[----:B------:R-:W-:Y:S01]  /*ac90*/  FSEL R188, R3, RZ, P1 ;  /* 0x000000ff03bc7208 */ /* 0x000fe20000800000 */
[----:B------:R-:W2:Y:S01]  /*aca0*/  SHFL.BFLY PT, R203, R10, 0x2, 0x1f ;  /* 0x0c401f000acb7f89 */ /* 0x000ea200000e0000 */
[--C-:B------:R-:W-:Y:S01]  /*acb0*/  FFMA.FTZ R177, R181, UR10, -R204.reuse ;  /* 0x0000000ab5b17c23 */ /* 0x100fe200080108cc */
[--C-:B------:R-:W-:Y:S01]  /*acc0*/  FFMA.FTZ R181, R185, UR10, -R204.reuse ;  /* 0x0000000ab9b57c23 */ /* 0x100fe200080108cc */
[--C-:B------:R-:W-:Y:S01]  /*acd0*/  FFMA.FTZ R185, R189, UR10, -R204.reuse ;  /* 0x0000000abdb97c23 */ /* 0x100fe200080108cc */
[----:B------:R-:W-:Y:S01]  /*ace0*/  FADD.FTZ R188, -R188, R15 ;  /* 0x0000000fbcbc7221 */ /* 0x000fe20000010100 */
[----:B------:R-:W-:Y:S01]  /*acf0*/  MUFU.EX2 R169, R169 ;  /* 0x000000a900a97308 */ /* 0x000fe20000000800 */
[----:B------:R-:W-:-:S02]  /*ad00*/  FFMA.FTZ R189, R193, UR10, -R204 ;  /* 0x0000000ac1bd7c23 */ /* 0x000fc400080108cc */
[----:B------:R-:W-:-:S05]  /*ad10*/  FMUL.FTZ R188, R188, UR10 ;  /* 0x0000000abcbc7c20 */ /* 0x000fca0008410000 */
[----:B------:R-:W-:Y:S08]  /*ad20*/  MUFU.EX2 R15, R196 ;  /* 0x000000c4000f7308 */ /* 0x000ff00000000800 */
[----:B------:R-:W3:Y:S01]  /*ad30*/  MUFU.EX2 R188, R188 ;  /* 0x000000bc00bc7308 */ /* 0x000ee20000000800 */
[----:B--2---:R-:W-:-:S05]  /*ad40*/  FMNMX.FTZ R203, R10, R203, !PT ;  /* 0x000000cb0acb7209 */ /* 0x004fca0007810000 */
[----:B------:R-:W2:Y:S02]  /*ad50*/  SHFL.BFLY PT, R10, R203, 0x1, 0x1f ;  /* 0x0c201f00cb0a7f89 */ /* 0x000ea400000e0000 */
[----:B------:R-:W4:Y:S08]  /*ad60*/  MUFU.EX2 R168, R168 ;  /* 0x000000a800a87308 */ /* 0x000f300000000800 */
[----:B------:R-:W5:Y:S01]  /*ad70*/  MUFU.EX2 R173, R173 ;  /* 0x000000ad00ad7308 */ /* 0x000f620000000800 */
[-C--:B---3--:R-:W-:Y:S01]  /*ad80*/  FMUL.FTZ R24, R24, R188.reuse ;  /* 0x000000bc18187220 */ /* 0x088fe20000410000 */
        /* <DEDUP_REMOVED lines=12> */
[----:B------:R-:W-:Y:S01]  /*ae50*/  FMUL.FTZ R48, R48, R188 ;  /* 0x000000bc30307220 */ /* 0x000fe20000410000 */
[----:B--2---:R-:W-:Y:S01]  /*ae60*/  FMNMX.FTZ R10, R203, R10, !PT ;  /* 0x0000000acb0a7209 */ /* 0x004fe20007810000 */
[----:B------:R-:W2:Y:S01]  /*ae70*/  MUFU.EX2 R177, R177 ;  /* 0x000000b100b17308 */ /* 0x000ea20000000800 */
[-C--:B------:R-:W-:Y:S01]  /*ae80*/  FMUL.FTZ R49, R49, R188.reuse ;  /* 0x000000bc31317220 */ /* 0x080fe20000410000 */
[-C--:B------:R-:W-:Y:S01]  /*ae90*/  FMUL.FTZ R52, R52, R188.reuse ;  /* 0x000000bc34347220 */ /* 0x080fe20000410000 */
[C---:B------:R-:W-:Y:S01]  /*aea0*/  FSETP.NEU.FTZ.AND P1, PT, R10.reuse, -INF , PT ;  /* 0xff8000000a00780b */ /* 0x040fe20003f3d000 */
[----:B------:R-:W-:Y:S01]  /*aeb0*/  FMUL.FTZ R208, R10, UR10 ;  /* 0x0000000a0ad07c20 */ /* 0x000fe20008410000 */
[-C--:B------:R-:W-:Y:S01]  /*aec0*/  FMUL.FTZ R53, R53, R188.reuse ;  /* 0x000000bc35357220 */ /* 0x080fe20000410000 */
[-C--:B------:R-:W-:Y:S01]  /*aed0*/  FMUL.FTZ R56, R56, R188.reuse ;  /* 0x000000bc38387220 */ /* 0x080fe20000410000 */
[-C--:B------:R-:W-:Y:S01]  /*aee0*/  FMUL.FTZ R57, R57, R188.reuse ;  /* 0x000000bc39397220 */ /* 0x080fe20000410000 */
[----:B------:R-:W1:Y:S01]  /*aef0*/  MUFU.EX2 R176, R176 ;  /* 0x000000b000b07308 */ /* 0x000e620000000800 */
[----:B------:R-:W-:Y:S01]  /*af00*/  FSEL R208, R208, RZ, P1 ;  /* 0x000000ffd0d07208 */ /* 0x000fe20000800000 */
[-C--:B------:R-:W-:Y:S01]  /*af10*/  FMUL.FTZ R60, R60, R188.reuse ;  /* 0x000000bc3c3c7220 */ /* 0x080fe20000410000 */
[-C--:B------:R-:W-:Y:S01]  /*af20*/  FMUL.FTZ R61, R61, R188.reuse ;  /* 0x000000bc3d3d7220 */ /* 0x080fe20000410000 */
[-C--:B------:R-:W-:Y:S01]  /*af30*/  FMUL.FTZ R64, R64, R188.reuse ;  /* 0x000000bc40407220 */ /* 0x080fe20000410000 */
[----:B------:R-:W-:Y:S01]  /*af40*/  FMUL.FTZ R65, R65, R188 ;  /* 0x000000bc41417220 */ /* 0x000fe20000410000 */
[--C-:B------:R-:W-:Y:S01]  /*af50*/  FFMA.FTZ R196, R155, UR10, -R208.reuse ;  /* 0x0000000a9bc47c23 */ /* 0x100fe200080108d0 */
[----:B------:R-:W-:Y:S01]  /*af60*/  FFMA.FTZ R155, R188, R4, R21 ;  /* 0x00000004bc9b7223 */ /* 0x000fe20000010015 */
[--C-:B------:R-:W-:Y:S01]  /*af70*/  FFMA.FTZ R204, R159, UR10, -R208.reuse ;  /* 0x0000000a9fcc7c23 */ /* 0x100fe200080108d0 */
[--C-:B------:R-:W-:Y:S01]  /*af80*/  FFMA.FTZ R159, R162, UR10, -R208.reuse ;  /* 0x0000000aa29f7c23 */ /* 0x100fe200080108d0 */
[----:B------:R-:W1:Y:S01]  /*af90*/  MUFU.EX2 R181, R181 ;  /* 0x000000b500b57308 */ /* 0x000e620000000800 */
[----:B------:R-:W-:Y:S01]  /*afa0*/  FADD.FTZ R197, R152, R155 ;  /* 0x0000009b98c57221 */ /* 0x000fe20000010000 */
[--C-:B------:R-:W-:Y:S01]  /*afb0*/  FFMA.FTZ R193, R205, UR10, -R208.reuse ;  /* 0x0000000acdc17c23 */ /* 0x100fe200080108d0 */
[--C-:B------:R-:W-:Y:S01]  /*afc0*/  FFMA.FTZ R155, R158, UR10, -R208.reuse ;  /* 0x0000000a9e9b7c23 */ /* 0x100fe200080108d0 */
[--C-:B------:R-:W-:Y:S01]  /*afd0*/  FFMA.FTZ R206, R163, UR10, -R208.reuse ;  /* 0x0000000aa3ce7c23 */ /* 0x100fe200080108d0 */
[----:B------:R-:W-:Y:S01]  /*afe0*/  FADD.FTZ R4, R154, R197 ;  /* 0x000000c59a047221 */ /* 0x000fe20000010000 */
[C---:B------:R-:W-:Y:S01]  /*aff0*/  F2FP.F16.F32.PACK_AB R154, R153.reuse, R154 ;  /* 0x0000009a999a723e */ /* 0x040fe200000000ff */
[----:B------:R-:W-:Y:S01]  /*b000*/  FFMA.FTZ R163, R166, UR10, -R208 ;  /* 0x0000000aa6a37c23 */ /* 0x000fe200080108d0 */
[----:B------:R-:W1:Y:S01]  /*b010*/  MUFU.EX2 R180, R180 ;  /* 0x000000b400b47308 */ /* 0x000e620000000800 */
[----:B------:R-:W-:Y:S01]  /*b020*/  FADD.FTZ R197, R153, R4 ;  /* 0x0000000499c57221 */ /* 0x000fe20000010000 */
[--C-:B------:R-:W-:Y:S01]  /*b030*/  FFMA.FTZ R174, R174, UR10, -R208.reuse ;  /* 0x0000000aaeae7c23 */ /* 0x100fe200080108d0 */
[----:B------:R-:W-:Y:S01]  /*b040*/  F2FP.F16.F32.PACK_AB R152, R152, R21 ;  /* 0x000000159898723e */ /* 0x000fe200000000ff */
[--C-:B------:R-:W-:Y:S01]  /*b050*/  FFMA.FTZ R158, R171, UR10, -R208.reuse ;  /* 0x0000000aab9e7c23 */ /* 0x100fe200080108d0 */
[----:B------:R-:W-:Y:S01]  /*b060*/  FADD.FTZ R4, R156, R197 ;  /* 0x000000c59c047221 */ /* 0x000fe20000010000 */
[--C-:B------:R-:W-:Y:S01]  /*b070*/  FFMA.FTZ R171, R178, UR10, -R208.reuse ;  /* 0x0000000ab2ab7c23 */ /* 0x100fe200080108d0 */
[----:B------:R-:W-:Y:S01]  /*b080*/  FFMA.FTZ R175, R175, UR10, -R208 ;  /* 0x0000000aafaf7c23 */ /* 0x000fe200080108d0 */
[----:B------:R-:W1:Y:S01]  /*b090*/  MUFU.EX2 R185, R185 ;  /* 0x000000b900b97308 */ /* 0x000e620000000800 */
[----:B------:R-:W-:Y:S01]  /*b0a0*/  FADD.FTZ R197, R157, R4 ;  /* 0x000000049dc57221 */ /* 0x000fe20000010000 */
[--C-:B------:R-:W-:Y:S01]  /*b0b0*/  FFMA.FTZ R179, R179, UR10, -R208.reuse ;  /* 0x0000000ab3b37c23 */ /* 0x100fe200080108d0 */
[--C-:B------:R-:W-:Y:S01]  /*b0c0*/  FFMA.FTZ R182, R182, UR10, -R208.reuse ;  /* 0x0000000ab6b67c23 */ /* 0x100fe200080108d0 */
        /* <DEDUP_REMOVED lines=10> */
[----:B------:R-:W-:Y:S01]  /*b170*/  FSEL R197, R10, RZ, P1 ;  /* 0x000000ff0ac57208 */ /* 0x000fe20000800000 */
[----:B------:R-:W-:Y:S01]  /*b180*/  FFMA.FTZ R195, R195, UR10, -R208 ;  /* 0x0000000ac3c37c23 */ /* 0x000fe200080108d0 */
[----:B------:R-:W1:Y:S01]  /*b190*/  MUFU.EX2 R189, R189 ;  /* 0x000000bd00bd7308 */ /* 0x000e620000000800 */
[C---:B------:R-:W-:Y:S01]  /*b1a0*/  FADD.FTZ R203, R165.reuse, R4 ;  /* 0x00000004a5cb7221 */ /* 0x040fe20000010000 */
[----:B------:R-:W-:Y:S01]  /*b1b0*/  F2FP.F16.F32.PACK_AB R160, R165, R160 ;  /* 0x000000a0a5a0723e */ /* 0x000fe200000000ff */
[--C-:B------:R-:W-:Y:S01]  /*b1c0*/  FFMA.FTZ R198, R198, UR10, -R208.reuse ;  /* 0x0000000ac6c67c23 */ /* 0x100fe200080108d0 */
[----:B------:R-:W-:Y:S01]  /*b1d0*/  FFMA.FTZ R199, R199, UR10, -R208 ;  /* 0x0000000ac7c77c23 */ /* 0x000fe200080108d0 */
[----:B------:R-:W-:Y:S01]  /*b1e0*/  FADD.FTZ R4, R164, R203 ;  /* 0x000000cba4047221 */ /* 0x000fe20000010000 */
[----:B------:R-:W-:Y:S01]  /*b1f0*/  F2FP.F16.F32.PACK_AB R156, R157, R156 ;  /* 0x0000009c9d9c723e */ /* 0x000fe200000000ff */
[-C--:B------:R-:W-:Y:S01]  /*b200*/  FMUL.FTZ R68, R68, R188.reuse ;  /* 0x000000bc44447220 */ /* 0x080fe20000410000 */
[----:B------:R-:W1:Y:S01]  /*b210*/  MUFU.EX2 R192, R192 ;  /* 0x000000c000c07308 */ /* 0x000e620000000800 */
[----:B------:R-:W-:Y:S01]  /*b220*/  FADD.FTZ R203, R169, R4 ;  /* 0x00000004a9cb7221 */ /* 0x000fe20000010000 */
[----:B------:R-:W-:Y:S01]  /*b230*/  FADD.FTZ R4, -R197, R22 ;  /* 0x00000016c5047221 */ /* 0x000fe20000010100 */
[--C-:B------:R-:W-:Y:S01]  /*b240*/  FFMA.FTZ R22, R167, UR10, -R208.reuse ;  /* 0x0000000aa7167c23 */ /* 0x100fe200080108d0 */
[----:B------:R-:W-:Y:S01]  /*b250*/  FFMA.FTZ R167, R170, UR10, -R208 ;  /* 0x0000000aaaa77c23 */ /* 0x000fe200080108d0 */
[----:B----4-:R-:W-:Y:S01]  /*b260*/  FADD.FTZ R162, R168, R203 ;  /* 0x000000cba8a27221 */ /* 0x010fe20000010000 */
[-C--:B------:R-:W-:Y:S01]  /*b270*/  FMUL.FTZ R69, R69, R188.reuse ;  /* 0x000000bc45457220 */ /* 0x080fe20000410000 */
[-C--:B------:R-:W-:Y:S01]  /*b280*/  FMUL.FTZ R72, R72, R188.reuse ;  /* 0x000000bc48487220 */ /* 0x080fe20000410000 */
[----:B------:R-:W-:Y:S01]  /*b290*/  MUFU.EX2 R193, R193 ;  /* 0x000000c100c17308 */ /* 0x000fe20000000800 */
[----:B-----5:R-:W-:Y:S01]  /*b2a0*/  FADD.FTZ R197, R173, R162 ;  /* 0x000000a2adc57221 */ /* 0x020fe20000010000 */
[-C--:B------:R-:W-:Y:S01]  /*b2b0*/  FMUL.FTZ R73, R73, R188.reuse ;  /* 0x000000bc49497220 */ /* 0x080fe20000410000 */
[-C--:B------:R-:W-:Y:S01]  /*b2c0*/  FMUL.FTZ R76, R76, R188.reuse ;  /* 0x000000bc4c4c7220 */ /* 0x080fe20000410000 */
[-C--:B------:R-:W-:Y:S01]  /*b2d0*/  FMUL.FTZ R77, R77, R188.reuse ;  /* 0x000000bc4d4d7220 */ /* 0x080fe20000410000 */
[----:B---3--:R-:W-:Y:S01]  /*b2e0*/  FADD.FTZ R162, R172, R197 ;  /* 0x000000c5aca27221 */ /* 0x008fe20000010000 */
[-C--:B------:R-:W-:Y:S01]  /*b2f0*/  FMUL.FTZ R80, R80, R188.reuse ;  /* 0x000000bc50507220 */ /* 0x080fe20000410000 */
[-C--:B------:R-:W-:Y:S01]  /*b300*/  FMUL.FTZ R81, R81, R188.reuse ;  /* 0x000000bc51517220 */ /* 0x080fe20000410000 */
[----:B------:R-:W-:Y:S01]  /*b310*/  MUFU.EX2 R196, R196 ;  /* 0x000000c400c47308 */ /* 0x000fe20000000800 */
[----:B--2---:R-:W-:Y:S01]  /*b320*/  FADD.FTZ R197, R177, R162 ;  /* 0x000000a2b1c57221 */ /* 0x004fe20000010000 */
[-C--:B------:R-:W-:Y:S01]  /*b330*/  FMUL.FTZ R84, R84, R188.reuse ;  /* 0x000000bc54547220 */ /* 0x080fe20000410000 */
[-C--:B------:R-:W-:Y:S01]  /*b340*/  FMUL.FTZ R85, R85, R188.reuse ;  /* 0x000000bc55557220 */ /* 0x080fe20000410000 */
[-C--:B------:R-:W-:Y:S01]  /*b350*/  FMUL.FTZ R88, R88, R188.reuse ;  /* 0x000000bc58587220 */ /* 0x080fe20000410000 */
[----:B-1----:R-:W-:Y:S01]  /*b360*/  FADD.FTZ R162, R176, R197 ;  /* 0x000000c5b0a27221 */ /* 0x002fe20000010000 */
[-C--:B------:R-:W-:Y:S01]  /*b370*/  FMUL.FTZ R89, R89, R188.reuse ;  /* 0x000000bc59597220 */ /* 0x080fe20000410000 */
[-C--:B------:R-:W-:Y:S01]  /*b380*/  FMUL.FTZ R92, R92, R188.reuse ;  /* 0x000000bc5c5c7220 */ /* 0x080fe20000410000 */
[----:B------:R-:W-:Y:S01]  /*b390*/  MUFU.EX2 R155, R155 ;  /* 0x0000009b009b7308 */ /* 0x000fe20000000800 */
[----:B------:R-:W-:Y:S01]  /*b3a0*/  FADD.FTZ R197, R181, R162 ;  /* 0x000000a2b5c57221 */ /* 0x000fe20000010000 */
[-C--:B------:R-:W-:Y:S01]  /*b3b0*/  FMUL.FTZ R93, R93, R188.reuse ;  /* 0x000000bc5d5d7220 */ /* 0x080fe20000410000 */
[-C--:B------:R-:W-:Y:S01]  /*b3c0*/  FMUL.FTZ R96, R96, R188.reuse ;  /* 0x000000bc60607220 */ /* 0x080fe20000410000 */
[-C--:B------:R-:W-:Y:S01]  /*b3d0*/  FMUL.FTZ R97, R97, R188.reuse ;  /* 0x000000bc61617220 */ /* 0x080fe20000410000 */
[----:B------:R-:W-:Y:S01]  /*b3e0*/  FADD.FTZ R162, R180, R197 ;  /* 0x000000c5b4a27221 */ /* 0x000fe20000010000 */
[-C--:B------:R-:W-:Y:S01]  /*b3f0*/  FMUL.FTZ R100, R100, R188.reuse ;  /* 0x000000bc64647220 */ /* 0x080fe20000410000 */
[----:B------:R-:W-:Y:S01]  /*b400*/  FMUL.FTZ R101, R101, R188 ;  /* 0x000000bc65657220 */ /* 0x000fe20000410000 */
[----:B------:R-:W-:Y:S01]  /*b410*/  MUFU.EX2 R204, R204 ;  /* 0x000000cc00cc7308 */ /* 0x000fe20000000800 */
[----:B------:R-:W-:Y:S01]  /*b420*/  FADD.FTZ R153, R185, R162 ;  /* 0x000000a2b9997221 */ /* 0x000fe20000010000 */
[----:B------:R-:W-:Y:S01]  /*b430*/  F2FP.F16.F32.PACK_AB R162, R169, R164 ;  /* 0x000000a4a9a2723e */ /* 0x000fe200000000ff */
[----:B------:R-:W-:Y:S01]  /*b440*/  FMUL.FTZ R104, R104, R188 ;  /* 0x000000bc68687220 */ /* 0x000fe20000410000 */
[----:B------:R-:W-:Y:S01]  /*b450*/  F2FP.F16.F32.PACK_AB R164, R173, R168 ;  /* 0x000000a8ada4723e */ /* 0x000fe200000000ff */
[----:B------:R-:W-:Y:S01]  /*b460*/  FADD.FTZ R166, R184, R153 ;  /* 0x00000099b8a67221 */ /* 0x000fe20000010000 */
[----:B------:R-:W-:Y:S01]  /*b470*/  F2FP.F16.F32.PACK_AB R168, R181, R176 ;  /* 0x000000b0b5a8723e */ /* 0x000fe200000000ff */
[----:B------:R-:W-:Y:S01]  /*b480*/  FMUL.FTZ R176, R4, UR10 ;  /* 0x0000000a04b07c20 */ /* 0x000fe20008410000 */
[----:B------:R1:W-:Y:S01]  /*b490*/  MUFU.EX2 R21, R174 ;  /* 0x000000ae00157308 */ /* 0x0003e20000000800 */
[----:B------:R-:W-:Y:S01]  /*b4a0*/  FADD.FTZ R170, R189, R166 ;  /* 0x000000a6bdaa7221 */ /* 0x000fe20000010000 */
[----:B------:R-:W-:Y:S01]  /*b4b0*/  F2FP.F16.F32.PACK_AB R166, R177, R172 ;  /* 0x000000acb1a6723e */ /* 0x000fe200000000ff */
[----:B------:R-:W-:Y:S01]  /*b4c0*/  FMUL.FTZ R105, R105, R188 ;  /* 0x000000bc69697220 */ /* 0x000fe20000410000 */
[----:B------:R-:W-:Y:S01]  /*b4d0*/  F2FP.F16.F32.PACK_AB R172, R189, R184 ;  /* 0x000000b8bdac723e */ /* 0x000fe200000000ff */
[----:B------:R-:W-:Y:S01]  /*b4e0*/  FADD.FTZ R153, R15, R170 ;  /* 0x000000aa0f997221 */ /* 0x000fe20000010000 */
[----:B------:R-:W-:Y:S01]  /*b4f0*/  F2FP.F16.F32.PACK_AB R170, R185, R180 ;  /* 0x000000b4b9aa723e */ /* 0x000fe200000000ff */
[-C--:B------:R-:W-:Y:S01]  /*b500*/  FMUL.FTZ R108, R108, R188.reuse ;  /* 0x000000bc6c6c7220 */ /* 0x080fe20000410000 */
[----:B------:R-:W2:Y:S01]  /*b510*/  MUFU.EX2 R176, R176 ;  /* 0x000000b000b07308 */ /* 0x000ea20000000800 */
[C---:B-1----:R-:W-:Y:S01]  /*b520*/  F2FP.F16.F32.PACK_AB R174, R192.reuse, R15 ;  /* 0x0000000fc0ae723e */ /* 0x042fe200000000ff */
[----:B------:R-:W-:Y:S01]  /*b530*/  FADD.FTZ R4, R192, R153 ;  /* 0x00000099c0047221 */ /* 0x000fe20000010000 */
        /* <DEDUP_REMOVED lines=12> */
[----:B------:R-:W-:Y:S01]  /*b600*/  FMUL.FTZ R132, R132, R188 ;  /* 0x000000bc84847220 */ /* 0x000fe20000410000 */
[----:B------:R-:W3:Y:S01]  /*b610*/  MUFU.EX2 R206, R206 ;  /* 0x000000ce00ce7308 */ /* 0x000ee20000000800 */
[----:B--2---:R-:W-:Y:S01]  /*b620*/  FFMA.FTZ R15, R176, R0, R193 ;  /* 0x00000000b00f7223 */ /* 0x004fe200000100c1 */
        /* <DEDUP_REMOVED lines=8> */
[-C--:B------:R-:W-:Y:S01]  /*b6b0*/  FMUL.FTZ R144, R144, R188.reuse ;  /* 0x000000bc90907220 */ /* 0x080fe20000410000 */
[-C--:B------:R-:W-:Y:S01]  /*b6c0*/  FMUL.FTZ R145, R145, R188.reuse ;  /* 0x000000bc91917220 */ /* 0x080fe20000410000 */
[-C--:B------:R-:W-:Y:S01]  /*b6d0*/  FMUL.FTZ R148, R148, R188.reuse ;  /* 0x000000bc94947220 */ /* 0x080fe20000410000 */
[----:B------:R-:W-:Y:S01]  /*b6e0*/  FADD.FTZ R0, R204, R15 ;  /* 0x0000000fcc007221 */ /* 0x000fe20000010000 */
[----:B------:R-:W-:Y:S01]  /*b6f0*/  FMUL.FTZ R149, R149, R188 ;  /* 0x000000bc95957220 */ /* 0x000fe20000410000 */
[----:B------:R-:W-:Y:S01]  /*b700*/  F2FP.F16.F32.PACK_AB R153, R196, R193 ;  /* 0x000000c1c499723e */ /* 0x000fe200000000ff */
[----:B------:R-:W4:Y:S01]  /*b710*/  MUFU.EX2 R22, R22 ;  /* 0x0000001600167308 */ /* 0x000f220000000800 */
[----:B-1----:R-:W-:Y:S01]  /*b720*/  FADD.FTZ R15, R159, R0 ;  /* 0x000000009f0f7221 */ /* 0x002fe20000010000 */
[----:B---3--:R-:W-:Y:S01]  /*b730*/  F2FP.F16.F32.PACK_AB R157, R206, R159 ;  /* 0x0000009fce9d723e */ /* 0x008fe200000000ff */
[-C--:B------:R-:W-:Y:S01]  /*b740*/  FMUL.FTZ R26, R26, R176.reuse ;  /* 0x000000b01a1a7220 */ /* 0x080fe20000410000 */
[----:B------:R-:W-:Y:S01]  /*b750*/  F2FP.F16.F32.PACK_AB R155, R204, R155 ;  /* 0x0000009bcc9b723e */ /* 0x000fe200000000ff */
[----:B------:R-:W-:Y:S01]  /*b760*/  FADD.FTZ R0, R206, R15 ;  /* 0x0000000fce007221 */ /* 0x000fe20000010000 */
        /* <DEDUP_REMOVED lines=10> */
[----:B------:R2:W3:Y:S01]  /*b810*/  MUFU.EX2 R178, R158 ;  /* 0x0000009e00b27308 */ /* 0x0004e20000000800 */
[C---:B----4-:R-:W-:Y:S01]  /*b820*/  FADD.FTZ R184, R22.reuse, R15 ;  /* 0x0000000f16b87221 */ /* 0x050fe20000010000 */
[----:B------:R-:W-:Y:S01]  /*b830*/  F2FP.F16.F32.PACK_AB R159, R22, R163 ;  /* 0x000000a3169f723e */ /* 0x000fe200000000ff */
[-C--:B------:R-:W-:Y:S01]  /*b840*/  FMUL.FTZ R43, R43, R176.reuse ;  /* 0x000000b02b2b7220 */ /* 0x080fe20000410000 */
[-C--:B------:R-:W-:Y:S01]  /*b850*/  FMUL.FTZ R46, R46, R176.reuse ;  /* 0x000000b02e2e7220 */ /* 0x080fe20000410000 */
[-C--:B------:R-:W-:Y:S01]  /*b860*/  FMUL.FTZ R47, R47, R176.reuse ;  /* 0x000000b02f2f7220 */ /* 0x080fe20000410000 */
[-C--:B------:R-:W-:Y:S01]  /*b870*/  FMUL.FTZ R50, R50, R176.reuse ;  /* 0x000000b032327220 */ /* 0x080fe20000410000 */
[----:B------:R-:W-:Y:S01]  /*b880*/  FMUL.FTZ R51, R51, R176 ;  /* 0x000000b033337220 */ /* 0x000fe20000410000 */
[----:B------:R-:W-:Y:S01]  /*b890*/  MUFU.EX2 R165, R171 ;  /* 0x000000ab00a57308 */ /* 0x000fe20000000800 */
[----:B--2---:R-:W-:Y:S01]  /*b8a0*/  F2FP.F16.F32.PACK_AB R158, R161, R20 ;  /* 0x00000014a19e723e */ /* 0x004fe200000000ff */
[----:B-1----:R-:W-:Y:S01]  /*b8b0*/  FADD.FTZ R15, R167, R184 ;  /* 0x000000b8a70f7221 */ /* 0x002fe20000010000 */
        /* <DEDUP_REMOVED lines=10> */
[----:B------:R-:W-:Y:S01]  /*b960*/  FADD.FTZ R15, R21, R184 ;  /* 0x000000b8150f7221 */ /* 0x000fe20000010000 */
        /* <DEDUP_REMOVED lines=11> */
[----:B-1----:R-:W-:Y:S01]  /*ba20*/  F2FP.F16.F32.PACK_AB R163, R20, R21 ;  /* 0x0000001514a3723e */ /* 0x002fe200000000ff */
        /* <DEDUP_REMOVED lines=18> */
[-C--:B------:R-:W-:Y:S01]  /*bb50*/  FMUL.FTZ R118, R118, R176.reuse ;  /* 0x000000b076767220 */ /* 0x080fe20000410000 */
[-C--:B------:R-:W-:Y:S01]  /*bb60*/  FMUL.FTZ R119, R119, R176.reuse ;  /* 0x000000b077777220 */ /* 0x080fe20000410000 */
[-C--:B------:R-:W-:Y:S01]  /*bb70*/  FMUL.FTZ R122, R122, R176.reuse ;  /* 0x000000b07a7a7220 */ /* 0x080fe20000410000 */
[----:B------:R-:W-:Y:S01]  /*bb80*/  FMUL.FTZ R123, R123, R176 ;  /* 0x000000b07b7b7220 */ /* 0x000fe20000410000 */
[----:B------:R-:W4:Y:S01]  /*bb90*/  MUFU.EX2 R0, R187 ;  /* 0x000000bb00007308 */ /* 0x000f220000000800 */
[----:B--2---:R-:W-:Y:S01]  /*bba0*/  FADD.FTZ R186, R20, R15 ;  /* 0x0000000f14ba7221 */ /* 0x004fe20000010000 */
[----:B-1----:R-:W-:Y:S01]  /*bbb0*/  F2FP.F16.F32.PACK_AB R167, R183, R182 ;  /* 0x000000b6b7a7723e */ /* 0x002fe200000000ff */
[-C--:B------:R-:W-:Y:S01]  /*bbc0*/  FMUL.FTZ R126, R126, R176.reuse ;  /* 0x000000b07e7e7220 */ /* 0x080fe20000410000 */
[-C--:B------:R-:W-:Y:S01]  /*bbd0*/  FMUL.FTZ R127, R127, R176.reuse ;  /* 0x000000b07f7f7220 */ /* 0x080fe20000410000 */
[----:B------:R-:W-:Y:S01]  /*bbe0*/  FADD.FTZ R15, R165, R186 ;  /* 0x000000baa50f7221 */ /* 0x000fe20000010000 */
[----:B------:R-:W-:Y:S01]  /*bbf0*/  F2FP.F16.F32.PACK_AB R165, R180, R165 ;  /* 0x000000a5b4a5723e */ /* 0x000fe200000000ff */
[-C--:B------:R-:W-:Y:S01]  /*bc00*/  FMUL.FTZ R130, R130, R176.reuse ;  /* 0x000000b082827220 */ /* 0x080fe20000410000 */
[----:B------:R1:W2:Y:S01]  /*bc10*/  MUFU.EX2 R171, R190 ;  /* 0x000000be00ab7308 */ /* 0x0002a20000000800 */
[----:B------:R-:W-:Y:S01]  /*bc20*/  FADD.FTZ R15, R180, R15 ;  /* 0x0000000fb40f7221 */ /* 0x000fe20000010000 */
[-C--:B------:R-:W-:Y:S01]  /*bc30*/  FMUL.FTZ R131, R131, R176.reuse ;  /* 0x000000b083837220 */ /* 0x080fe20000410000 */
[-C--:B------:R-:W-:Y:S01]  /*bc40*/  FMUL.FTZ R134, R134, R176.reuse ;  /* 0x000000b086867220 */ /* 0x080fe20000410000 */
[-C--:B------:R-:W-:Y:S01]  /*bc50*/  FMUL.FTZ R135, R135, R176.reuse ;  /* 0x000000b087877220 */ /* 0x080fe20000410000 */
[-C--:B------:R-:W-:Y:S01]  /*bc60*/  FMUL.FTZ R138, R138, R176.reuse ;  /* 0x000000b08a8a7220 */ /* 0x080fe20000410000 */
[-C--:B------:R-:W-:Y:S01]  /*bc70*/  FMUL.FTZ R139, R139, R176.reuse ;  /* 0x000000b08b8b7220 */ /* 0x080fe20000410000 */
[-C--:B------:R-:W-:Y:S01]  /*bc80*/  FMUL.FTZ R142, R142, R176.reuse ;  /* 0x000000b08e8e7220 */ /* 0x080fe20000410000 */
[----:B------:R-:W5:Y:S01]  /*bc90*/  MUFU.EX2 R184, R191 ;  /* 0x000000bf00b87308 */ /* 0x000f620000000800 */
[----:B-1----:R-:W-:Y:S01]  /*bca0*/  FADD.FTZ R190, R182, R15 ;  /* 0x0000000fb6be7221 */ /* 0x002fe20000010000 */
[-C--:B------:R-:W-:Y:S01]  /*bcb0*/  FMUL.FTZ R143, R143, R176.reuse ;  /* 0x000000b08f8f7220 */ /* 0x080fe20000410000 */
[-C--:B------:R-:W-:Y:S01]  /*bcc0*/  FMUL.FTZ R146, R146, R176.reuse ;  /* 0x000000b092927220 */ /* 0x080fe20000410000 */
[-C--:B------:R-:W-:Y:S01]  /*bcd0*/  FMUL.FTZ R147, R147, R176.reuse ;  /* 0x000000b093937220 */ /* 0x080fe20000410000 */
[----:B------:R-:W-:Y:S01]  /*bce0*/  FADD.FTZ R190, R183, R190 ;  /* 0x000000beb7be7221 */ /* 0x000fe20000010000 */
[-C--:B------:R-:W-:Y:S01]  /*bcf0*/  FMUL.FTZ R150, R150, R176.reuse ;  /* 0x000000b096967220 */ /* 0x080fe20000410000 */
[----:B------:R-:W-:Y:S01]  /*bd00*/  FMUL.FTZ R151, R151, R176 ;  /* 0x000000b097977220 */ /* 0x000fe20000410000 */
[----:B------:R-:W1:Y:S01]  /*bd10*/  MUFU.EX2 R173, R194 ;  /* 0x000000c200ad7308 */ /* 0x000e620000000800 */
[----:B---3--:R-:W-:Y:S01]  /*bd20*/  FADD.FTZ R15, R169, R190 ;  /* 0x000000bea90f7221 */ /* 0x008fe20000010000 */
[----:B----4-:R-:W-:-:S03]  /*bd30*/  F2FP.F16.F32.PACK_AB R169, R0, R169 ;  /* 0x000000a900a9723e */ /* 0x010fc600000000ff */
[----:B------:R-:W-:-:S03]  /*bd40*/  FADD.FTZ R190, R0, R15 ;  /* 0x0000000f00be7221 */ /* 0x000fc60000010000 */
[----:B------:R-:W3:Y:S01]  /*bd50*/  MUFU.EX2 R186, R195 ;  /* 0x000000c300ba7308 */ /* 0x000ee20000000800 */
[----:B--2---:R-:W-:Y:S01]  /*bd60*/  FADD.FTZ R15, R171, R190 ;  /* 0x000000beab0f7221 */ /* 0x004fe20000010000 */
[----:B-----5:R-:W-:-:S03]  /*bd70*/  F2FP.F16.F32.PACK_AB R171, R184, R171 ;  /* 0x000000abb8ab723e */ /* 0x020fc600000000ff */
[----:B------:R-:W-:-:S03]  /*bd80*/  FADD.FTZ R192, R184, R15 ;  /* 0x0000000fb8c07221 */ /* 0x000fc60000010000 */
[----:B------:R-:W2:Y:S01]  /*bd90*/  MUFU.EX2 R175, R198 ;  /* 0x000000c600af7308 */ /* 0x000ea20000000800 */
[----:B-1----:R-:W-:-:S07]  /*bda0*/  FADD.FTZ R15, R173, R192 ;  /* 0x000000c0ad0f7221 */ /* 0x002fce0000010000 */
[----:B------:R-:W1:Y:S01]  /*bdb0*/  MUFU.EX2 R190, R199 ;  /* 0x000000c700be7308 */ /* 0x000e620000000800 */
[C---:B---3--:R-:W-:Y:S01]  /*bdc0*/  FADD.FTZ R22, R186.reuse, R15 ;  /* 0x0000000fba167221 */ /* 0x048fe20000010000 */
[----:B------:R-:W-:-:S03]  /*bdd0*/  F2FP.F16.F32.PACK_AB R173, R186, R173 ;  /* 0x000000adbaad723e */ /* 0x000fc600000000ff */
[----:B--2---:R-:W-:-:S04]  /*bde0*/  FADD.FTZ R15, R175, R22 ;  /* 0x00000016af0f7221 */ /* 0x004fc80000010000 */
[C---:B-1----:R-:W-:Y:S01]  /*bdf0*/  FADD.FTZ R0, R190.reuse, R15 ;  /* 0x0000000fbe007221 */ /* 0x042fe20000010000 */
[----:B------:R-:W-:Y:S01]  /*be00*/  F2FP.F16.F32.PACK_AB R175, R190, R175 ;  /* 0x000000afbeaf723e */ /* 0x000fe200000000ff */
[----:B------:R-:W-:Y:S06]  /*be10*/  @!P0 BRA `(.L_x_1373) ;  /* 0x0000000000048947 */ /* 0x000fec0003800000 */
[----:B------:R-:W-:Y:S01]  /*be20*/  BPT.TRAP 0x1 ;  /* 0x000000040000795c */ /* 0x000fe20000300000 */
.L_x_1373:
[----:B------:R1:W2:Y:S01]  /*be30*/  SYNCS.PHASECHK.TRANS64.TRYWAIT P1, [UR26+0x22850], R13 ;  /* 0x0228500dff0075a7 */ /* 0x0002a2000802015a */
[----:B------:R-:W-:Y:S05]  /*be40*/  @!P0 BRA `(.L_x_1374) ;  /* 0x0000000000048947 */ /* 0x000fea0003800000 */
[----:B------:R-:W-:Y:S01]  /*be50*/  BPT.TRAP 0x1 ;  /* 0x000000040000795c */ /* 0x000fe20000300000 */
.L_x_1374:
[----:B--2---:R-:W-:Y:S05]  /*be60*/  @P1 BRA `(.L_x_1375) ;  /* 0x0000000000081947 */ /* 0x004fea0003800000 */
[----:B------:R-:W2:Y:S02]  /*be70*/  SYNCS.PHASECHK.TRANS64.TRYWAIT P1, [UR26+0x22850], R13 ;  /* 0x0228500dff0075a7 */ /* 0x000ea4000802015a */
[----:B--2---:R-:W-:Y:S05]  /*be80*/  @!P1 BRA `(.L_x_1376) ;  /* 0x0000005800949947 */ /* 0x004fea0003800000 */
.L_x_1375:
        /* <DEDUP_REMOVED lines=46> */
[----:B--2---:R-:W-:Y:S05]  /*c170*/  @P1 BRA `(.L_x_1377) ;  /* 0xffffffd000401947 */ /* 0x004fea000383ffff */
.L_x_1360:
[----:B------:R-:W1:Y:S01]  /*c180*/  SHFL.BFLY PT, R7, R4, 0x2, 0x1f ;  /* 0x0c401f0004077f89 */ /* 0x000e6200000e0000 */
[----:B------:R-:W-:Y:S01]  /*c190*/  IMAD.MOV.U32 R11, RZ, RZ, RZ ;  /* 0x000000ffff0b7224 */ /* 0x000fe200078e00ff */
[----:B------:R-:W-:Y:S01]  /*c1a0*/  UIADD3 UR39, UR39, 0x1, URZ ;  /* 0x0000000127277890 */ /* 0x000fe2000fffe03f */
[----:B------:R-:W-:Y:S01]  /*c1b0*/  IMAD.U32 R22, RZ, RZ, UR10 ;  /* 0x0000000aff167e24 */ /* 0x000fe2000f8e00ff */
[----:B------:R-:W2:Y:S01]  /*c1c0*/  SHFL.BFLY PT, R9, R0, 0x2, 0x1f ;  /* 0x0c401f0000097f89 */ /* 0x000ea200000e0000 */
[----:B------:R-:W-:Y:S01]  /*c1d0*/  IMAD.MOV.U32 R20, RZ, RZ, -0x800000 ;  /* 0xff800000ff147424 */ /* 0x000fe200078e00ff */
[----:B------:R-:W-:Y:S01]  /*c1e0*/  UISETP.NE.AND UP0, UPT, UR39, 0x2, UPT ;  /* 0x000000022700788c */ /* 0x000fe2000bf05270 */
[----:B------:R3:W-:Y:S06]  /*c1f0*/  BAR.ARV R5, 0x100 ;  /* 0x000400050000751d */ /* 0x0007ec0000002000 */
[----:B------:R-:W-:-:S02]  /*c200*/  USEL UR4, URZ, 0x1, UP0 ;  /* 0x000000013f047887 */ /* 0x000fc40008000000 */
[----:B------:R-:W-:Y:S06]  /*c210*/  BAR.ARV 0x8, 0x120 ;  /* 0x0204800000007b1d */ /* 0x000fec0000002000 */
[----:B------:R-:W-:Y:S01]  /*c220*/  PLOP3.LUT P0, PT, PT, PT, PT, 0x8, 0x0 ;  /* 0x000000000000781c */ /* 0x000fe20003f0e170 */
[----:B------:R-:W-:Y:S01]  /*c230*/  UIADD3 UR37, UR37, 0x1, URZ ;  /* 0x0000000125257890 */ /* 0x000fe2000fffe03f */
[----:B-1----:R-:W-:Y:S01]  /*c240*/  FADD.FTZ R6, R7, R4 ;  /* 0x0000000407067221 */ /* 0x002fe20000010000 */
[----:B------:R-:W-:Y:S02]  /*c250*/  USEL UR39, UR39, URZ, UP0 ;  /* 0x0000003f27277287 */ /* 0x000fe40008000000 */
[----:B------:R-:W-:Y:S01]  /*c260*/  ULOP3.LUT UR38, UR38, UR4, URZ, 0x3c, !UPT ;  /* 0x0000000426267292 */ /* 0x000fe2000f8e3c3f */
[----:B--2---:R-:W-:Y:S01]  /*c270*/  FADD.FTZ R9, R9, R0 ;  /* 0x0000000009097221 */ /* 0x004fe20000010000 */
[----:B------:R-:W1:Y:S01]  /*c280*/  SHFL.BFLY PT, R7, R6, 0x1, 0x1f ;  /* 0x0c201f0006077f89 */ /* 0x000e6200000e0000 */
[----:B------:R-:W-:-:S03]  /*c290*/  IMAD.MOV.U32 R0, RZ, RZ, -0x800000 ;  /* 0xff800000ff007424 */ /* 0x000fc600078e00ff */
[----:B------:R-:W2:Y:S01]  /*c2a0*/  SHFL.BFLY PT, R8, R9, 0x1, 0x1f ;  /* 0x0c201f0009087f89 */ /* 0x000ea200000e0000 */
[----:B-1----:R-:W-:Y:S01]  /*c2b0*/  FADD.FTZ R152, R6, R7 ;  /* 0x0000000706987221 */ /* 0x002fe20000010000 */
[----:B------:R-:W-:Y:S02]  /*c2c0*/  IMAD.MOV.U32 R7, RZ, RZ, RZ ;  /* 0x000000ffff077224 */ /* 0x000fe400078e00ff */
[----:B--2---:R-:W-:Y:S02]  /*c2d0*/  FADD.FTZ R17, R9, R8 ;  /* 0x0000000809117221 */ /* 0x004fe40000010000 */
[----:B------:R-:W-:-:S03]  /*c2e0*/  FSETP.NE.FTZ.AND P1, PT, R152, RZ, PT ;  /* 0x000000ff9800720b */ /* 0x000fc60003f35000 */
[----:B------:R-:W-:-:S10]  /*c2f0*/  FSETP.NE.FTZ.AND P2, PT, R17, RZ, PT ;  /* 0x000000ff1100720b */ /* 0x000fd40003f55000 */
[----:B------:R-:W1:Y:S01]  /*c300*/  @P1 MUFU.RCP R11, R152 ;  /* 0x00000098000b1308 */ /* 0x000e620000001000 */
[----:B------:R-:W-:-:S07]  /*c310*/  @P1 FMUL.FTZ R22, R22, 0.69314718246459960938 ;  /* 0x3f31721816161820 */ /* 0x000fce0000410000 */
[----:B------:R-:W-:Y:S08]  /*c320*/  @P2 MUFU.RCP R7, R17 ;  /* 0x0000001100072308 */ /* 0x000ff00000001000 */
[----:B------:R-:W2:Y:S01]  /*c330*/  @P2 MUFU.LG2 R17, R17 ;  /* 0x0000001100112308 */ /* 0x000ea20000000c00 */
        /* <DEDUP_REMOVED lines=65> */
[----:B------:R-:W1:Y:S01]  /*c750*/  @P1 MUFU.LG2 R11, R152 ;  /* 0x00000098000b1308 */ /* 0x000e620000000c00 */
[----:B--2---:R-:W-:Y:S01]  /*c760*/  @P2 FMUL.FTZ R17, R17, 0.69314718246459960938 ;  /* 0x3f31721811112820 */ /* 0x004fe20000410000 */
[-C--:B------:R-:W-:Y:S01]  /*c770*/  FMUL.FTZ R160, R79, R7.reuse ;  /* 0x000000074fa07220 */ /* 0x080fe20000410000 */
[----:B------:R-:W-:Y:S01]  /*c780*/  @P2 FMUL.FTZ R28, R28, 0.69314718246459960938 ;  /* 0x3f3172181c1c2820 */ /* 0x000fe20000410000 */
        /* <DEDUP_REMOVED lines=13> */
[----:B-1----:R-:W-:Y:S01]  /*c860*/  @P1 FMUL.FTZ R11, R11, 0.69314718246459960938 ;  /* 0x3f3172180b0b1820 */ /* 0x002fe20000410000 */
        /* <DEDUP_REMOVED lines=52> */
.L_x_1307:
[----:B------:R-:W1:Y:S08]  /*cbb0*/  S2UR UR4, SR_CgaCtaId ;  /* 0x00000000000479c3 */ /* 0x000e700000008800 */
[----:B------:R-:W-:Y:S06]  /*cbc0*/  BAR.SYNC.DEFER_BLOCKING 0x5, 0x120 ;  /* 0x0144800000007b1d */ /* 0x000fec0000010000 */
[----:B------:R-:W-:-:S02]  /*cbd0*/  UMOV UR46, 0x400 ;  /* 0x00000400002e7882 */ /* 0x000fc40000000000 */
[----:B-1----:R-:W-:-:S09]  /*cbe0*/  ULEA UR46, UR4, UR46, 0x18 ;  /* 0x0000002e042e7291 */ /* 0x002fd2000f8ec03f */
[----:B------:R-:W1:Y:S02]  /*cbf0*/  LDS R3, [UR46+0x228d0] ;  /* 0x0228d02eff037984 */ /* 0x000e640008000800 */
[----:B-1----:R-:W-:Y:S01]  /*cc00*/  R2UR UR4, R3 ;  /* 0x00000000030472ca */ /* 0x002fe200000e0000 */
[----:B------:R-:W-:Y:S06]  /*cc10*/  BAR.ARV 0x4, 0x120 ;  /* 0x0104800000007b1d */ /* 0x000fec0000002000 */
[----:B------:R-:W-:Y:S08]  /*cc20*/  @P0 BRA `(.L_x_1378) ;  /* 0x0000000c00f00947 */ /* 0x000ff00003800000 */
[C---:B------:R-:W-:Y:S01]  /*cc30*/  IADD3 R27, P0, R18.reuse, 0x40, RZ ;  /* 0x00000040121b7810 */ /* 0x040fe20007f1e0ff */
[----:B------:R-:W-:Y:S01]  /*cc40*/  BAR.SYNC.DEFER_BLOCKING 0x1, 0x100 ;  /* 0x0044000000007b1d */ /* 0x000fe20000010000 */
[----:B------:R-:W-:Y:S01]  /*cc50*/  IADD3 R31, P1, R18, 0x60, RZ ;  /* 0x00000060121f7810 */ /* 0x000fe20007f3e0ff */
[----:B------:R-:W-:Y:S01]  /*cc60*/  USHF.R.S32.HI UR5, URZ, 0x1f, UR43 ;  /* 0x0000001f3f057899 */ /* 0x000fe2000801142b */
[----:B------:R-:W-:Y:S02]  /*cc70*/  LOP3.LUT R26, R27, 0x380, RZ, 0xc0, !PT ;  /* 0x000003801b1a7812 */ /* 0x000fe400078ec0ff */
[----:B------:R-:W-:Y:S01]  /*cc80*/  LOP3.LUT R30, R31, 0x380, RZ, 0xc0, !PT ;  /* 0x000003801f1e7812 */ /* 0x000fe200078ec0ff */
[----:B------:R-:W-:Y:S01]  /*cc90*/  ULDC.64 UR6, c[0x0][0xb70] ;  /* 0x0002dc0000067ab9 */ /* 0x000fe20000000a00 */
[----:B------:R-:W-:Y:S01]  /*cca0*/  SHF.R.U64 R26, R26, 0x3, RZ ;  /* 0x000000031a1a7819 */ /* 0x000fe200000012ff */
[----:B------:R-:W-:Y:S01]  /*ccb0*/  UIMAD.WIDE.U32 UR8, UR43, UR6, URZ ;  /* 0x000000062b0872a5 */ /* 0x000fe2000f8e003f */
[----:B------:R-:W-:Y:S01]  /*ccc0*/  SHF.R.U64 R30, R30, 0x3, RZ ;  /* 0x000000031e1e7819 */ /* 0x000fe200000012ff */
[----:B------:R-:W-:Y:S01]  /*ccd0*/  UIMAD UR5, UR5, UR6, URZ ;  /* 0x00000006050572a4 */ /* 0x000fe2000f8e023f */
[----:B------:R-:W-:Y:S01]  /*cce0*/  LOP3.LUT R26, R26, R27, RZ, 0x3c, !PT ;  /* 0x0000001b1a1a7212 */ /* 0x000fe200078e3cff */
[--C-:B------:R-:W-:Y:S01]  /*ccf0*/  IMAD.X R27, RZ, RZ, R19.reuse, P0 ;  /* 0x000000ffff1b7224 */ /* 0x100fe200000e0613 */
[----:B------:R-:W-:Y:S01]  /*cd00*/  IADD3 R3, P0, R18, 0x8020, RZ ;  /* 0x0000802012037810 */ /* 0x000fe20007f1e0ff */
[----:B------:R-:W-:Y:S01]  /*cd10*/  ULDC UR6, c[0x0][0xa88] ;  /* 0x0002a20000067ab9 */ /* 0x000fe20000000800 */
[----:B------:R-:W-:Y:S01]  /*cd20*/  LOP3.LUT R30, R30, R31, RZ, 0x3c, !PT ;  /* 0x0000001f1e1e7212 */ /* 0x000fe200078e3cff */
[----:B------:R-:W-:Y:S01]  /*cd30*/  IMAD.X R31, RZ, RZ, R19, P1 ;  /* 0x000000ffff1f7224 */ /* 0x000fe200008e0613 */
[----:B------:R-:W-:Y:S01]  /*cd40*/  IADD3 R7, P1, R18, 0x8040, RZ ;  /* 0x0000804012077810 */ /* 0x000fe20007f3e0ff */
[----:B------:R-:W-:Y:S01]  /*cd50*/  UIMAD UR5, UR43, UR7, UR5 ;  /* 0x000000072b0572a4 */ /* 0x000fe2000f8e0205 */
[----:B------:R-:W-:-:S02]  /*cd60*/  LOP3.LUT R28, R3, 0x380, RZ, 0xc0, !PT ;  /* 0x00000380031c7812 */ /* 0x000fc400078ec0ff */
[----:B------:R-:W-:Y:S01]  /*cd70*/  IADD3 R11, P6, R18, 0x20, RZ ;  /* 0x00000020120b7810 */ /* 0x000fe20007fde0ff */
[----:B------:R-:W-:Y:S01]  /*cd80*/  UIADD3 UR5, UR9, UR5, URZ ;  /* 0x0000000509057290 */ /* 0x000fe2000fffe03f */
[----:B------:R-:W-:Y:S02]  /*cd90*/  LOP3.LUT R48, R7, 0x380, RZ, 0xc0, !PT ;  /* 0x0000038007307812 */ /* 0x000fe400078ec0ff */
[----:B------:R-:W-:Y:S02]  /*cda0*/  SHF.R.U64 R28, R28, 0x3, RZ ;  /* 0x000000031c1c7819 */ /* 0x000fe400000012ff */
[----:B------:R-:W-:Y:S02]  /*cdb0*/  LOP3.LUT R10, R11, 0x380, RZ, 0xc0, !PT ;  /* 0x000003800b0a7812 */ /* 0x000fe400078ec0ff */
[----:B------:R-:W-:Y:S02]  /*cdc0*/  IADD3 R35, P2, R18, 0x4000, RZ ;  /* 0x0000400012237810 */ /* 0x000fe40007f5e0ff */
[----:B------:R-:W-:-:S02]  /*cdd0*/  SHF.R.U64 R48, R48, 0x3, RZ ;  /* 0x0000000330307819 */ /* 0x000fc400000012ff */
[----:B------:R-:W-:Y:S02]  /*cde0*/  LOP3.LUT R28, R28, R3, RZ, 0x3c, !PT ;  /* 0x000000031c1c7212 */ /* 0x000fe400078e3cff */
[----:B------:R-:W-:Y:S02]  /*cdf0*/  LOP3.LUT R59, R18, 0x380, RZ, 0xc0, !PT ;  /* 0x00000380123b7812 */ /* 0x000fe400078ec0ff */
[----:B------:R-:W-:Y:S02]  /*ce00*/  SHF.R.S32.HI R3, RZ, 0x1f, R202 ;  /* 0x0000001fff037819 */ /* 0x000fe400000114ca */
[----:B------:R-:W-:Y:S02]  /*ce10*/  SHF.R.U64 R10, R10, 0x3, RZ ;  /* 0x000000030a0a7819 */ /* 0x000fe400000012ff */
[----:B------:R-:W-:Y:S02]  /*ce20*/  LOP3.LUT R34, R35, 0x380, RZ, 0xc0, !PT ;  /* 0x0000038023227812 */ /* 0x000fe400078ec0ff */
[----:B------:R-:W-:-:S02]  /*ce30*/  LOP3.LUT R48, R48, R7, RZ, 0x3c, !PT ;  /* 0x0000000730307212 */ /* 0x000fc400078e3cff */
[----:B------:R-:W-:Y:S02]  /*ce40*/  SHF.R.U64 R59, R59, 0x3, RZ ;  /* 0x000000033b3b7819 */ /* 0x000fe400000012ff */
[----:B------:R-:W-:Y:S02]  /*ce50*/  LEA.HI R7, R3, R202, RZ, 0x7 ;  /* 0x000000ca03077211 */ /* 0x000fe400078f38ff */
[----:B------:R-:W-:Y:S01]  /*ce60*/  LOP3.LUT R10, R10, R11, RZ, 0x3c, !PT ;  /* 0x0000000b0a0a7212 */ /* 0x000fe200078e3cff */
[----:B------:R-:W-:Y:S01]  /*ce70*/  IMAD.X R11, RZ, RZ, R19, P6 ;  /* 0x000000ffff0b7224 */ /* 0x000fe200030e0613 */
[----:B------:R-:W-:Y:S02]  /*ce80*/  IADD3 R39, P3, R18, 0x4020, RZ ;  /* 0x0000402012277810 */ /* 0x000fe40007f7e0ff */
[----:B------:R-:W-:Y:S02]  /*ce90*/  SHF.R.U64 R34, R34, 0x3, RZ ;  /* 0x0000000322227819 */ /* 0x000fe400000012ff */
[----:B------:R-:W-:-:S02]  /*cea0*/  IADD3 R41, P4, R18, 0x4040, RZ ;  /* 0x0000404012297810 */ /* 0x000fc40007f9e0ff */
[C---:B------:R-:W-:Y:S02]  /*ceb0*/  IADD3 R43, P5, R18.reuse, 0x4060, RZ ;  /* 0x00004060122b7810 */ /* 0x040fe40007fbe0ff */
[----:B------:R-:W-:Y:S02]  /*cec0*/  IADD3 R47, P6, R18, 0x8000, RZ ;  /* 0x00008000122f7810 */ /* 0x000fe40007fde0ff */
[----:B------:R-:W-:Y:S01]  /*ced0*/  LOP3.LUT R58, R59, R18, RZ, 0x3c, !PT ;  /* 0x000000123b3a7212 */ /* 0x000fe200078e3cff */
[--C-:B------:R-:W-:Y:S01]  /*cee0*/  IMAD.MOV.U32 R59, RZ, RZ, R19.reuse ;  /* 0x000000ffff3b7224 */ /* 0x100fe200078e0013 */
[----:B------:R-:W-:Y:S02]  /*cef0*/  LOP3.LUT R7, R7, 0xffffff80, RZ, 0xc0, !PT ;  /* 0xffffff8007077812 */ /* 0x000fe400078ec0ff */
[----:B------:R-:W-:Y:S02]  /*cf00*/  LOP3.LUT R38, R39, 0x380, RZ, 0xc0, !PT ;  /* 0x0000038027267812 */ /* 0x000fe400078ec0ff */
[----:B------:R-:W-:Y:S01]  /*cf10*/  LOP3.LUT R34, R34, R35, RZ, 0x3c, !PT ;  /* 0x0000002322227212 */ /* 0x000fe200078e3cff */
[----:B------:R-:W-:Y:S01]  /*cf20*/  IMAD.X R35, RZ, RZ, R19, P2 ;  /* 0x000000ffff237224 */ /* 0x000fe200010e0613 */
[----:B------:R-:W-:Y:S01]  /*cf30*/  LOP3.LUT R40, R41, 0x380, RZ, 0xc0, !PT ;  /* 0x0000038029287812 */ /* 0x000fe200078ec0ff */
[----:B------:R-:W-:Y:S01]  /*cf40*/  IMAD.IADD R22, R202, 0x1, -R7 ;  /* 0x00000001ca167824 */ /* 0x000fe200078e0a07 */
[----:B------:R-:W-:-:S02]  /*cf50*/  LOP3.LUT R42, R43, 0x380, RZ, 0xc0, !PT ;  /* 0x000003802b2a7812 */ /* 0x000fc400078ec0ff */
[----:B------:R-:W-:Y:S02]  /*cf60*/  LOP3.LUT R46, R47, 0x380, RZ, 0xc0, !PT ;  /* 0x000003802f2e7812 */ /* 0x000fe400078ec0ff */
[----:B------:R-:W-:Y:S02]  /*cf70*/  SHF.R.U64 R38, R38, 0x3, RZ ;  /* 0x0000000326267819 */ /* 0x000fe400000012ff */
[----:B------:R-:W-:Y:S02]  /*cf80*/  SHF.R.U64 R40, R40, 0x3, RZ ;  /* 0x0000000328287819 */ /* 0x000fe400000012ff */
[----:B------:R-:W-:Y:S02]  /*cf90*/  MOV R59, R58 ;  /* 0x0000003a003b7202 */ /* 0x000fe40000000f00 */
[----:B------:R-:W-:Y:S02]  /*cfa0*/  F2FP.F16.F32.PACK_AB R4, R25, R4 ;  /* 0x000000041904723e */ /* 0x000fe400000000ff */
[----:B------:R-:W-:-:S02]  /*cfb0*/  F2FP.F16.F32.PACK_AB R5, R172, R5 ;  /* 0x00000005ac05723e */ /* 0x000fc400000000ff */
[----:B------:R-:W-:Y:S01]  /*cfc0*/  F2FP.F16.F32.PACK_AB R6, R29, R6 ;  /* 0x000000061d06723e */ /* 0x000fe200000000ff */
[--C-:B------:R-:W-:Y:S01]  /*cfd0*/  IMAD.X R29, RZ, RZ, R19.reuse, P0 ;  /* 0x000000ffff1d7224 */ /* 0x100fe200000e0613 */
[----:B------:R-:W-:Y:S01]  /*cfe0*/  F2FP.F16.F32.PACK_AB R7, R170, R49 ;  /* 0x00000031aa07723e */ /* 0x000fe200000000ff */
[--C-:B------:R-:W-:Y:S01]  /*cff0*/  IMAD.X R49, RZ, RZ, R19.reuse, P1 ;  /* 0x000000ffff317224 */ /* 0x100fe200008e0613 */
[----:B------:R-:W-:Y:S02]  /*d000*/  SHF.R.U64 R42, R42, 0x3, RZ ;  /* 0x000000032a2a7819 */ /* 0x000fe400000012ff */
[----:B------:R-:W-:Y:S01]  /*d010*/  SHF.R.U64 R46, R46, 0x3, RZ ;  /* 0x000000032e2e7819 */ /* 0x000fe200000012ff */
[----:B------:R1:W-:Y:S01]  /*d020*/  STSM.16.M88.4 [R59], R4 ;  /* 0x000000043b007844 */ /* 0x0003e20000000200 */
[----:B------:R-:W-:Y:S01]  /*d030*/  MOV R34, R34 ;  /* 0x0000002200227202 */ /* 0x000fe20000000f00 */
[----:B------:R-:W-:Y:S01]  /*d040*/  VIADD R35, R201, UR42 ;  /* 0x0000002ac9237c36 */ /* 0x000fe20008000000 */
[----:B------:R-:W-:Y:S01]  /*d050*/  LOP3.LUT R38, R38, R39, RZ, 0x3c, !PT ;  /* 0x0000002726267212 */ /* 0x000fe200078e3cff */
[--C-:B------:R-:W-:Y:S01]  /*d060*/  IMAD.X R39, RZ, RZ, R19.reuse, P3 ;  /* 0x000000ffff277224 */ /* 0x100fe200018e0613 */
[----:B------:R-:W-:Y:S01]  /*d070*/  LOP3.LUT R40, R40, R41, RZ, 0x3c, !PT ;  /* 0x0000002928287212 */ /* 0x000fe200078e3cff */
[----:B------:R-:W-:Y:S01]  /*d080*/  IMAD.X R41, RZ, RZ, R19, P4 ;  /* 0x000000ffff297224 */ /* 0x000fe200020e0613 */
[----:B------:R-:W-:-:S02]  /*d090*/  IADD3 R51, P2, R18, 0x8060, RZ ;  /* 0x0000806012337810 */ /* 0x000fc40007f5e0ff */
[----:B------:R-:W-:Y:S01]  /*d0a0*/  LOP3.LUT R42, R42, R43, RZ, 0x3c, !PT ;  /* 0x0000002b2a2a7212 */ /* 0x000fe200078e3cff */
[--C-:B------:R-:W-:Y:S01]  /*d0b0*/  IMAD.X R43, RZ, RZ, R19.reuse, P5 ;  /* 0x000000ffff2b7224 */ /* 0x100fe200028e0613 */
[----:B------:R-:W-:Y:S01]  /*d0c0*/  LOP3.LUT R46, R46, R47, RZ, 0x3c, !PT ;  /* 0x0000002f2e2e7212 */ /* 0x000fe200078e3cff */
[----:B------:R-:W-:Y:S01]  /*d0d0*/  IMAD.X R47, RZ, RZ, R19, P6 ;  /* 0x000000ffff2f7224 */ /* 0x000fe200030e0613 */
[C---:B------:R-:W-:Y:S02]  /*d0e0*/  IADD3 R53, P3, R18.reuse, 0xc000, RZ ;  /* 0x0000c00012357810 */ /* 0x040fe40007f7e0ff */
[C---:B------:R-:W-:Y:S01]  /*d0f0*/  IADD3 R55, P4, R18.reuse, 0xc020, RZ ;  /* 0x0000c02012377810 */ /* 0x040fe20007f9e0ff */
[----:B-1----:R-:W-:Y:S01]  /*d100*/  VIADD R4, R35, 0x8 ;  /* 0x0000000823047836 */ /* 0x002fe20000000000 */
[C---:B------:R-:W-:Y:S02]  /*d110*/  IADD3 R57, P5, R18.reuse, 0xc040, RZ ;  /* 0x0000c04012397810 */ /* 0x040fe40007fbe0ff */
[----:B------:R-:W-:-:S02]  /*d120*/  IADD3 R17, P6, R18, 0xc060, RZ ;  /* 0x0000c06012117810 */ /* 0x000fc40007fde0ff */
[----:B------:R-:W-:Y:S02]  /*d130*/  LOP3.LUT P0, RZ, R22, 0x3, RZ, 0xc0, !PT ;  /* 0x0000000316ff7812 */ /* 0x000fe4000780c0ff */
[----:B------:R-:W-:Y:S01]  /*d140*/  LOP3.LUT R50, R51, 0x380, RZ, 0xc0, !PT ;  /* 0x0000038033327812 */ /* 0x000fe200078ec0ff */
[----:B------:R-:W-:Y:S01]  /*d150*/  IMAD.X R59, RZ, RZ, R19, P6 ;  /* 0x000000ffff3b7224 */ /* 0x000fe200030e0613 */
[----:B------:R-:W-:Y:S02]  /*d160*/  LOP3.LUT R52, R53, 0x380, RZ, 0xc0, !PT ;  /* 0x0000038035347812 */ /* 0x000fe400078ec0ff */
[----:B------:R-:W-:Y:S02]  /*d170*/  LOP3.LUT R54, R55, 0x380, RZ, 0xc0, !PT ;  /* 0x0000038037367812 */ /* 0x000fe400078ec0ff */
[----:B------:R-:W-:Y:S02]  /*d180*/  LOP3.LUT R56, R57, 0x380, RZ, 0xc0, !PT ;  /* 0x0000038039387812 */ /* 0x000fe400078ec0ff */
[----:B------:R-:W-:-:S02]  /*d190*/  LOP3.LUT R58, R17, 0x380, RZ, 0xc0, !PT ;  /* 0x00000380113a7812 */ /* 0x000fc400078ec0ff */
[----:B------:R-:W-:Y:S02]  /*d1a0*/  ISETP.GE.OR P1, PT, R4, UR6, P0 ;  /* 0x0000000604007c0c */ /* 0x000fe40008726670 */
[----:B------:R-:W-:Y:S02]  /*d1b0*/  SHF.R.U64 R50, R50, 0x3, RZ ;  /* 0x0000000332327819 */ /* 0x000fe400000012ff */
[----:B------:R-:W-:Y:S02]  /*d1c0*/  MOV R94, R10 ;  /* 0x0000000a005e7202 */ /* 0x000fe40000000f00 */
[----:B------:R-:W-:Y:S02]  /*d1d0*/  F2FP.F16.F32.PACK_AB R4, R33, R32 ;  /* 0x000000202104723e */ /* 0x000fe400000000ff */
[----:B------:R-:W-:Y:S02]  /*d1e0*/  F2FP.F16.F32.PACK_AB R5, R171, R158 ;  /* 0x0000009eab05723e */ /* 0x000fe400000000ff */
[----:B------:R-:W-:-:S02]  /*d1f0*/  F2FP.F16.F32.PACK_AB R6, R37, R36 ;  /* 0x000000242506723e */ /* 0x000fc400000000ff */
[----:B------:R-:W-:Y:S02]  /*d200*/  F2FP.F16.F32.PACK_AB R7, R168, R157 ;  /* 0x0000009da807723e */ /* 0x000fe400000000ff */
[----:B------:R-:W-:Y:S02]  /*d210*/  F2FP.F16.F32.PACK_AB R8, R8, R9 ;  /* 0x000000090808723e */ /* 0x000fe400000000ff */
[----:B------:R-:W-:Y:S01]  /*d220*/  SHF.R.U64 R52, R52, 0x3, RZ ;  /* 0x0000000334347819 */ /* 0x000fe200000012ff */
[----:B------:R1:W-:Y:S01]  /*d230*/  STSM.16.M88.4 [R94], R4 ;  /* 0x000000045e007844 */ /* 0x0003e20000000200 */
[----:B------:R-:W-:Y:S02]  /*d240*/  MOV R87, R26 ;  /* 0x0000001a00577202 */ /* 0x000fe40000000f00 */
[----:B------:R-:W-:Y:S02]  /*d250*/  MOV R22, R30 ;  /* 0x0000001e00167202 */ /* 0x000fe40000000f00 */
[----:B------:R-:W-:Y:S01]  /*d260*/  F2FP.F16.F32.PACK_AB R9, R169, R156 ;  /* 0x0000009ca909723e */ /* 0x000fe200000000ff */
[----:B------:R-:W1:Y:S01]  /*d270*/  LDC.64 R30, c[0x0][0xb78] ;  /* 0x0002de00ff1e7b82 */ /* 0x000e620000000a00 */
[----:B------:R-:W-:-:S02]  /*d280*/  F2FP.F16.F32.PACK_AB R10, R45, R44 ;  /* 0x0000002c2d0a723e */ /* 0x000fc400000000ff */
[----:B------:R-:W-:Y:S02]  /*d290*/  F2FP.F16.F32.PACK_AB R11, R166, R155 ;  /* 0x0000009ba60b723e */ /* 0x000fe400000000ff */
[----:B------:R-:W-:Y:S02]  /*d2a0*/  F2FP.F16.F32.PACK_AB R12, R12, R13 ;  /* 0x0000000d0c0c723e */ /* 0x000fe400000000ff */
[----:B------:R-:W-:Y:S01]  /*d2b0*/  F2FP.F16.F32.PACK_AB R14, R14, R15 ;  /* 0x0000000f0e0e723e */ /* 0x000fe200000000ff */
[----:B------:R-:W-:Y:S01]  /*d2c0*/  STSM.16.M88.4 [R87], R8 ;  /* 0x0000000857007844 */ /* 0x000fe20000000200 */
[----:B------:R-:W-:Y:S02]  /*d2d0*/  SHF.R.U64 R54, R54, 0x3, RZ ;  /* 0x0000000336367819 */ /* 0x000fe400000012ff */
[----:B------:R-:W-:Y:S02]  /*d2e0*/  F2FP.F16.F32.PACK_AB R13, R167, R154 ;  /* 0x0000009aa70d723e */ /* 0x000fe400000000ff */
[----:B------:R-:W-:-:S02]  /*d2f0*/  F2FP.F16.F32.PACK_AB R15, R164, R153 ;  /* 0x00000099a40f723e */ /* 0x000fc400000000ff */
[----:B------:R-:W-:Y:S02]  /*d300*/  F2FP.F16.F32.PACK_AB R64, R65, R64 ;  /* 0x000000404140723e */ /* 0x000fe400000000ff */
[----:B------:R-:W-:Y:S01]  /*d310*/  SHF.R.U64 R56, R56, 0x3, RZ ;  /* 0x0000000338387819 */ /* 0x000fe200000012ff */
[----:B------:R-:W-:Y:S01]  /*d320*/  STSM.16.M88.4 [R22], R12 ;  /* 0x0000000c16007844 */ /* 0x000fe20000000200 */
[----:B------:R-:W-:Y:S02]  /*d330*/  SHF.R.U64 R58, R58, 0x3, RZ ;  /* 0x000000033a3a7819 */ /* 0x000fe400000012ff */
[----:B------:R-:W-:Y:S02]  /*d340*/  F2FP.F16.F32.PACK_AB R24, R24, R21 ;  /* 0x000000151818723e */ /* 0x000fe400000000ff */
[----:B------:R-:W-:Y:S02]  /*d350*/  F2FP.F16.F32.PACK_AB R25, R165, R152 ;  /* 0x00000098a519723e */ /* 0x000fe400000000ff */
[----:B------:R-:W-:-:S02]  /*d360*/  F2FP.F16.F32.PACK_AB R26, R61, R60 ;  /* 0x0000003c3d1a723e */ /* 0x000fc400000000ff */
[----:B------:R-:W-:Y:S02]  /*d370*/  F2FP.F16.F32.PACK_AB R27, R163, R62 ;  /* 0x0000003ea31b723e */ /* 0x000fe400000000ff */
[----:B------:R-:W-:Y:S02]  /*d380*/  F2FP.F16.F32.PACK_AB R65, R161, R66 ;  /* 0x00000042a141723e */ /* 0x000fe400000000ff */
[----:B------:R-:W-:Y:S01]  /*d390*/  F2FP.F16.F32.PACK_AB R72, R73, R72 ;  /* 0x000000484948723e */ /* 0x000fe200000000ff */
[----:B------:R-:W-:Y:S01]  /*d3a0*/  STSM.16.M88.4 [R34], R24 ;  /* 0x0000001822007844 */ /* 0x000fe20000000200 */
[----:B------:R-:W-:Y:S01]  /*d3b0*/  LOP3.LUT R50, R50, R51, RZ, 0x3c, !PT ;  /* 0x0000003332327212 */ /* 0x000fe200078e3cff */
[----:B------:R-:W-:Y:S01]  /*d3c0*/  IMAD.X R51, RZ, RZ, R19, P2 ;  /* 0x000000ffff337224 */ /* 0x000fe200010e0613 */
[----:B------:R-:W-:Y:S02]  /*d3d0*/  MOV R38, R38 ;  /* 0x0000002600267202 */ /* 0x000fe40000000f00 */
        /* <DEDUP_REMOVED lines=23> */
[----:B------:R-:W-:Y:S02]  /*d550*/  LOP3.LUT R58, R58, R17, RZ, 0x3c, !PT ;  /* 0x000000113a3a7212 */ /* 0x000fe400078e3cff */
[----:B------:R-:W-:-:S02]  /*d560*/  MOV R46, R46 ;  /* 0x0000002e002e7202 */ /* 0x000fc40000000f00 */
[----:B------:R-:W-:Y:S02]  /*d570*/  F2FP.F16.F32.PACK_AB R90, R93, R92 ;  /* 0x0000005c5d5a723e */ /* 0x000fe400000000ff */
[----:B------:R-:W-:Y:S02]  /*d580*/  F2FP.F16.F32.PACK_AB R91, R78, R91 ;  /* 0x0000005b4e5b723e */ /* 0x000fe400000000ff */
[----:B------:R-:W-:Y:S02]  /*d590*/  F2FP.F16.F32.PACK_AB R97, R63, R98 ;  /* 0x000000623f61723e */ /* 0x000fe400000000ff */
[----:B------:R-:W-:Y:S01]  /*d5a0*/  F2FP.F16.F32.PACK_AB R104, R105, R104 ;  /* 0x000000686968723e */ /* 0x000fe200000000ff */
[----:B------:R-:W-:Y:S01]  /*d5b0*/  STSM.16.M88.4 [R46], R88 ;  /* 0x000000582e007844 */ /* 0x000fe20000000200 */
[----:B------:R-:W-:Y:S01]  /*d5c0*/  MOV R17, R28 ;  /* 0x0000001c00117202 */ /* 0x000fe20000000f00 */
[----:B------:R-:W-:Y:S01]  /*d5d0*/  IMAD.U32 R29, RZ, RZ, UR9 ;  /* 0x00000009ff1d7e24 */ /* 0x000fe2000f8e00ff */
[----:B------:R-:W-:Y:S01]  /*d5e0*/  F2FP.F16.F32.PACK_AB R98, R101, R100 ;  /* 0x000000646562723e */ /* 0x000fe200000000ff */
[----:B------:R-:W-:Y:S01]  /*d5f0*/  IMAD.U32 R29, RZ, RZ, UR5 ;  /* 0x00000005ff1d7e24 */ /* 0x000fe2000f8e00ff */
[----:B------:R-:W-:Y:S01]  /*d600*/  F2FP.F16.F32.PACK_AB R99, R70, R99 ;  /* 0x000000634663723e */ /* 0x000fe200000000ff */
[----:B------:R-:W-:Y:S01]  /*d610*/  USHF.R.S32.HI UR5, URZ, 0x1f, UR44 ;  /* 0x0000001f3f057899 */ /* 0x000fe2000801142c */
[----:B------:R-:W-:Y:S01]  /*d620*/  F2FP.F16.F32.PACK_AB R105, R107, R106 ;  /* 0x0000006a6b69723e */ /* 0x000fe200000000ff */
[----:B------:R-:W-:Y:S01]  /*d630*/  IMAD.U32 R28, RZ, RZ, UR8 ;  /* 0x00000008ff1c7e24 */ /* 0x000fe2000f8e00ff */
[----:B------:R-:W-:Y:S01]  /*d640*/  F2FP.F16.F32.PACK_AB R112, R113, R112 ;  /* 0x000000707170723e */ /* 0x000fe200000000ff */
[----:B------:R-:W-:Y:S01]  /*d650*/  STSM.16.M88.4 [R17], R96 ;  /* 0x0000006011007844 */ /* 0x000fe20000000200 */
[----:B------:R-:W-:Y:S01]  /*d660*/  MOV R48, R48 ;  /* 0x0000003000307202 */ /* 0x000fe20000000f00 */
[C---:B-1----:R-:W-:Y:S01]  /*d670*/  IMAD R4, R30.reuse, UR5, RZ ;  /* 0x000000051e047c24 */ /* 0x042fe2000f8e02ff */
[----:B------:R-:W-:Y:S01]  /*d680*/  F2FP.F16.F32.PACK_AB R106, R109, R108 ;  /* 0x0000006c6d6a723e */ /* 0x000fe200000000ff */
[----:B------:R-:W-:Y:S01]  /*d690*/  IMAD.WIDE.U32 R28, R30, UR44, R28 ;  /* 0x0000002c1e1c7c25 */ /* 0x000fe2000f8e001c */
[----:B------:R-:W-:-:S02]  /*d6a0*/  F2FP.F16.F32.PACK_AB R107, R111, R110 ;  /* 0x0000006e6f6b723e */ /* 0x000fc400000000ff */
[----:B------:R-:W-:Y:S01]  /*d6b0*/  F2FP.F16.F32.PACK_AB R113, R115, R114 ;  /* 0x000000727371723e */ /* 0x000fe200000000ff */
[----:B------:R-:W-:Y:S01]  /*d6c0*/  IMAD R4, R31, UR44, R4 ;  /* 0x0000002c1f047c24 */ /* 0x000fe2000f8e0204 */
[----:B------:R-:W-:Y:S01]  /*d6d0*/  F2FP.F16.F32.PACK_AB R120, R121, R120 ;  /* 0x000000787978723e */ /* 0x000fe200000000ff */
[----:B------:R-:W-:Y:S01]  /*d6e0*/  STSM.16.M88.4 [R48], R104 ;  /* 0x0000006830007844 */ /* 0x000fe20000000200 */
[----:B------:R-:W-:Y:S02]  /*d6f0*/  MOV R50, R50 ;  /* 0x0000003200327202 */ /* 0x000fe40000000f00 */
[----:B------:R-:W-:Y:S02]  /*d700*/  F2FP.F16.F32.PACK_AB R114, R117, R116 ;  /* 0x000000747572723e */ /* 0x000fe400000000ff */
[----:B------:R-:W-:Y:S02]  /*d710*/  F2FP.F16.F32.PACK_AB R115, R119, R118 ;  /* 0x000000767773723e */ /* 0x000fe400000000ff */
[----:B------:R-:W-:-:S02]  /*d720*/  F2FP.F16.F32.PACK_AB R121, R123, R122 ;  /* 0x0000007a7b79723e */ /* 0x000fc400000000ff */
[----:B------:R-:W-:Y:S01]  /*d730*/  F2FP.F16.F32.PACK_AB R128, R129, R128 ;  /* 0x000000808180723e */ /* 0x000fe200000000ff */
[----:B------:R-:W-:Y:S01]  /*d740*/  STSM.16.M88.4 [R50], R112 ;  /* 0x0000007032007844 */ /* 0x000fe20000000200 */
[----:B------:R-:W-:Y:S02]  /*d750*/  MOV R52, R52 ;  /* 0x0000003400347202 */ /* 0x000fe40000000f00 */
        /* <DEDUP_REMOVED lines=15> */
[----:B------:R-:W-:Y:S01]  /*d850*/  MOV R58, R58 ;  /* 0x0000003a003a7202 */ /* 0x000fe20000000f00 */
[----:B------:R-:W-:Y:S01]  /*d860*/  STSM.16.M88.4 [R56], R136 ;  /* 0x0000008838007844 */ /* 0x000fe20000000200 */
[----:B------:R-:W-:Y:S02]  /*d870*/  F2FP.F16.F32.PACK_AB R146, R149, R148 ;  /* 0x000000949592723e */ /* 0x000fe400000000ff */
[----:B------:R-:W-:Y:S02]  /*d880*/  F2FP.F16.F32.PACK_AB R147, R151, R150 ;  /* 0x000000969793723e */ /* 0x000fe400000000ff */
[----:B------:R-:W-:-:S02]  /*d890*/  LEA.HI R3, R3, R202, RZ, 0x5 ;  /* 0x000000ca03037211 */ /* 0x000fc400078f28ff */
[----:B------:R-:W-:Y:S01]  /*d8a0*/  SHF.R.S32.HI R5, RZ, 0x1f, R35 ;  /* 0x0000001fff057819 */ /* 0x000fe20000011423 */
[----:B------:R-:W-:Y:S01]  /*d8b0*/  STSM.16.M88.4 [R58], R144 ;  /* 0x000000903a007844 */ /* 0x000fe20000000200 */
[----:B------:R-:W-:Y:S02]  /*d8c0*/  SHF.R.S32.HI R3, RZ, 0x5, R3 ;  /* 0x00000005ff037819 */ /* 0x000fe40000011403 */
[C---:B------:R-:W-:Y:S01]  /*d8d0*/  IADD3 R6, P2, R35.reuse, R28, RZ ;  /* 0x0000001c23067210 */ /* 0x040fe20007f5e0ff */
[----:B------:R-:W-:Y:S01]  /*d8e0*/  @!PT LDS RZ, [RZ] ;  /* 0x00000000fffff984 */ /* 0x000fe20000000800 */
[----:B------:R-:W-:Y:S01]  /*d8f0*/  @!PT LDS RZ, [RZ] ;  /* 0x00000000fffff984 */ /* 0x000fe20000000800 */
[----:B------:R-:W-:Y:S01]  /*d900*/  @!PT LDS RZ, [RZ] ;  /* 0x00000000fffff984 */ /* 0x000fe20000000800 */
[----:B------:R-:W-:Y:S01]  /*d910*/  @!PT LDS RZ, [RZ] ;  /* 0x00000000fffff984 */ /* 0x000fe20000000800 */
[----:B------:R1:W-:Y:S06]  /*d920*/  MEMBAR.ALL.CTA ;  /* 0x0000000000007992 */ /* 0x0003ec0000008000 */
[----:B-1----:R-:W1:Y:S02]  /*d930*/  FENCE.VIEW.ASYNC.S ;  /* 0x00000000000073c6 */ /* 0x002e640000000000 */
[----:B-1----:R-:W-:Y:S06]  /*d940*/  BAR.ARV 0x1, 0x120 ;  /* 0x0044800000007b1d */ /* 0x002fec0000002000 */
[----:B------:R-:W-:Y:S01]  /*d950*/  ISETP.GE.OR P0, PT, R35, UR6, P0 ;  /* 0x0000000623007c0c */ /* 0x000fe20008706670 */
[----:B------:R-:W-:Y:S01]  /*d960*/  ULDC.64 UR6, c[0x0][0xb40] ;  /* 0x0002d00000067ab9 */ /* 0x000fe20000000a00 */
[----:B------:R-:W1:Y:S01]  /*d970*/  SHFL.IDX PT, R3, R3, RZ, 0x1f ;  /* 0x00001fff03037589 */ /* 0x000e6200000e0000 */
[----:B------:R-:W-:-:S02]  /*d980*/  IADD3.X R5, R5, R29, R4, P2, !PT ;  /* 0x0000001d05057210 */ /* 0x000fc400017fe404 */
[----:B------:R-:W-:-:S04]  /*d990*/  LEA R4, P2, R6, UR6, 0x2 ;  /* 0x0000000606047c11 */ /* 0x000fc8000f8410ff */
        /* <DEDUP_REMOVED lines=35> */
.L_x_1381:
[----:B------:R-:W-:Y:S05]  /*dbd0*/  BSYNC B0 ;  /* 0x0000000000007941 */ /* 0x000fea0003800000 */
.L_x_1380:
[----:B------:R-:W-:Y:S05]  /*dbe0*/  BRA `(.L_x_1379) ;  /* 0x0000000800907947 */ /* 0x000fea0003800000 */
.L_x_1378:
[----:B------:R-:W1:Y:S01]  /*dbf0*/  LDC.64 R12, c[0x0][0xae0] ;  /* 0x0002b800ff0c7b82 */ /* 0x000e620000000a00 */
[----:B------:R-:W-:Y:S01]  /*dc00*/  SHF.R.S32.HI R3, RZ, 0x1f, R202 ;  /* 0x0000001fff037819 */ /* 0x000fe200000114ca */
[----:B------:R-:W-:Y:S01]  /*dc10*/  USHF.R.S32.HI UR5, URZ, 0x1f, UR43 ;  /* 0x0000001f3f057899 */ /* 0x000fe2000801142b */
[----:B------:R-:W-:Y:S01]  /*dc20*/  ISETP.GT.AND P0, PT, R202, 0x7f, PT ;  /* 0x0000007fca00780c */ /* 0x000fe20003f04270 */
[----:B------:R-:W-:Y:S01]  /*dc30*/  USHF.R.S32.HI UR6, URZ, 0x1f, UR44 ;  /* 0x0000001f3f067899 */ /* 0x000fe2000801142c */
[----:B------:R-:W-:Y:S01]  /*dc40*/  LEA.HI R17, R3, R202, RZ, 0x3 ;  /* 0x000000ca03117211 */ /* 0x000fe200078f18ff */
[----:B------:R-:W-:Y:S02]  /*dc50*/  BSSY B0, `(.L_x_1382) ;  /* 0x000001e000007945 */ /* 0x000fe40003800000 */
[----:B------:R-:W2:Y:S01]  /*dc60*/  LDC R11, c[0x0][0xdac] ;  /* 0x00036b00ff0b7b82 */ /* 0x000ea20000000800 */
[----:B------:R-:W-:-:S05]  /*dc70*/  LOP3.LUT R3, R17, 0x1ffffff8, RZ, 0xc0, !PT ;  /* 0x1ffffff811037812 */ /* 0x000fca00078ec0ff */
[----:B------:R-:W-:Y:S02]  /*dc80*/  IMAD.IADD R3, R202, 0x1, -R3 ;  /* 0x00000001ca037824 */ /* 0x000fe400078e0a03 */
[----:B------:R-:W3:Y:S02]  /*dc90*/  LDC.64 R14, c[0x0][0xae8] ;  /* 0x0002ba00ff0e7b82 */ /* 0x000ee40000000a00 */
[----:B------:R-:W-:-:S05]  /*dca0*/  IMAD.SHL.U32 R8, R3, 0x8, RZ ;  /* 0x0000000803087824 */ /* 0x000fca00078e00ff */
[----:B------:R-:W-:Y:S01]  /*dcb0*/  SHF.R.S32.HI R9, RZ, 0x1f, R8 ;  /* 0x0000001fff097819 */ /* 0x000fe20000011408 */
[----:B-1----:R-:W-:Y:S01]  /*dcc0*/  IMAD R10, R12, UR5, RZ ;  /* 0x000000050c0a7c24 */ /* 0x002fe2000f8e02ff */
[----:B------:R-:W-:Y:S06]  /*dcd0*/  @P0 BRA `(.L_x_1383) ;  /* 0x0000000000540947 */ /* 0x000fec0003800000 */
[----:B------:R-:W1:Y:S01]  /*dce0*/  S2R R0, SR_TID.X ;  /* 0x0000000000007919 */ /* 0x000e620000002100 */
[----:B------:R-:W-:Y:S01]  /*dcf0*/  ULDC UR7, c[0x0][0xa88] ;  /* 0x0002a20000077ab9 */ /* 0x000fe20000000800 */
[----:B-1----:R-:W-:-:S04]  /*dd00*/  IADD3 R4, R200, -0x80, R0 ;  /* 0xffffff80c8047810 */ /* 0x002fc80007ffe000 */
[----:B------:R-:W-:-:S13]  /*dd10*/  ISETP.GE.AND P0, PT, R4, UR7, PT ;  /* 0x0000000704007c0c */ /* 0x000fda000bf06270 */
[----:B------:R-:W-:Y:S05]  /*dd20*/  @P0 BRA `(.L_x_1383) ;  /* 0x0000000000400947 */ /* 0x000fea0003800000 */
[----:B------:R-:W1:Y:S01]  /*dd30*/  LDC.64 R6, c[0x0][0xb70] ;  /* 0x0002dc00ff067b82 */ /* 0x000e620000000a00 */
[----:B------:R-:W-:Y:S01]  /*dd40*/  SHF.R.S32.HI R5, RZ, 0x1f, R4 ;  /* 0x0000001fff057819 */ /* 0x000fe20000011404 */
[----:B------:R-:W-:-:S06]  /*dd50*/  ULDC.64 UR8, c[0x0][0xb40] ;  /* 0x0002d00000087ab9 */ /* 0x000fcc0000000a00 */
[----:B------:R-:W4:Y:S01]  /*dd60*/  LDC.64 R20, c[0x0][0xb78] ;  /* 0x0002de00ff147b82 */ /* 0x000f220000000a00 */
[C---:B-1----:R-:W-:Y:S02]  /*dd70*/  IMAD R0, R6.reuse, UR5, RZ ;  /* 0x0000000506007c24 */ /* 0x042fe4000f8e02ff */
[----:B------:R-:W-:-:S04]  /*dd80*/  IMAD.WIDE.U32 R4, R6, UR43, R4 ;  /* 0x0000002b06047c25 */ /* 0x000fc8000f8e0004 */
[----:B------:R-:W-:Y:S02]  /*dd90*/  IMAD R3, R7, UR43, R0 ;  /* 0x0000002b07037c24 */ /* 0x000fe4000f8e0200 */
[C---:B----4-:R-:W-:Y:S02]  /*dda0*/  IMAD R0, R20.reuse, UR6, RZ ;  /* 0x0000000614007c24 */ /* 0x050fe4000f8e02ff */
[----:B------:R-:W-:Y:S02]  /*ddb0*/  IMAD.IADD R5, R5, 0x1, R3 ;  /* 0x0000000105057824 */ /* 0x000fe400078e0203 */
[----:B------:R-:W-:Y:S02]  /*ddc0*/  IMAD R3, R21, UR44, R0 ;  /* 0x0000002c15037c24 */ /* 0x000fe4000f8e0200 */
[----:B------:R-:W-:-:S04]  /*ddd0*/  IMAD.WIDE.U32 R4, R20, UR44, R4 ;  /* 0x0000002c14047c25 */ /* 0x000fc8000f8e0004 */
[----:B------:R-:W-:Y:S01]  /*dde0*/  IMAD.IADD R3, R5, 0x1, R3 ;  /* 0x0000000105037824 */ /* 0x000fe200078e0203 */
[----:B------:R-:W-:-:S04]  /*ddf0*/  LEA R6, P0, R4, UR8, 0x2 ;  /* 0x0000000804067c11 */ /* 0x000fc8000f8010ff */
[----:B------:R-:W-:Y:S01]  /*de00*/  LEA.HI.X R7, R4, UR9, R3, 0x2, P0 ;  /* 0x0000000904077c11 */ /* 0x000fe200080f1403 */
[----:B------:R-:W-:-:S05]  /*de10*/  IMAD.MOV.U32 R3, RZ, RZ, -0x800000 ;  /* 0xff800000ff037424 */ /* 0x000fca00078e00ff */
[----:B------:R1:W-:Y:S03]  /*de20*/  STG.E desc[UR48][R6.64], R3 ;  /* 0x0000000306007986 */ /* 0x0003e6000c101930 */
.L_x_1383:
[----:B------:R-:W-:Y:S05]  /*de30*/  BSYNC B0 ;  /* 0x0000000000007941 */ /* 0x000fea0003800000 */
.L_x_1382:
[----:B------:R-:W-:Y:S01]  /*de40*/  ULDC UR5, c[0x0][0xa88] ;  /* 0x0002a20000057ab9 */ /* 0x000fe20000000800 */
[----:B------:R-:W-:Y:S01]  /*de50*/  SHF.R.S32.HI R4, RZ, 0x3, R17 ;  /* 0x00000003ff047819 */ /* 0x000fe20000011411 */
[----:B------:R-:W-:Y:S01]  /*de60*/  UIADD3 UR42, -UR42, UR5, URZ ;  /* 0x000000052a2a7290 */ /* 0x000fe2000fffe13f */
[----:B-1----:R-:W-:Y:S01]  /*de70*/  IMAD R3, R13, UR43, R10 ;  /* 0x0000002b0d037c24 */ /* 0x002fe2000f8e020a */
[----:B------:R-:W-:Y:S01]  /*de80*/  ULOP3.LUT UR41, URZ, UR41, URZ, 0x33, !UPT ;  /* 0x000000293f297292 */ /* 0x000fe2000f8e333f */
[----:B------:R-:W-:Y:S01]  /*de90*/  IMAD.WIDE.U32 R6, R12, UR43, R8 ;  /* 0x0000002b0c067c25 */ /* 0x000fe2000f8e0008 */
[----:B------:R-:W-:Y:S02]  /*dea0*/  BSSY B0, `(.L_x_1384) ;  /* 0x0000026000007945 */ /* 0x000fe40003800000 */
[C---:B------:R-:W-:Y:S01]  /*deb0*/  ISETP.GE.AND P2, PT, R4.reuse, UR42, PT ;  /* 0x0000002a04007c0c */ /* 0x040fe2000bf46270 */
[C---:B------:R-:W-:Y:S02]  /*dec0*/  VIADD R0, R4.reuse, 0x20 ;  /* 0x0000002004007836 */ /* 0x040fe40000000000 */
[----:B------:R-:W-:-:S02]  /*ded0*/  VIADD R5, R4, 0x40 ;  /* 0x0000004004057836 */ /* 0x000fc40000000000 */
[----:B------:R-:W-:Y:S01]  /*dee0*/  IMAD.IADD R7, R7, 0x1, R3 ;  /* 0x0000000107077824 */ /* 0x000fe200078e0203 */
[----:B------:R-:W-:Y:S01]  /*def0*/  ISETP.GE.AND P0, PT, R0, UR42, PT ;  /* 0x0000002a00007c0c */ /* 0x000fe2000bf06270 */
[C---:B---3--:R-:W-:Y:S01]  /*df00*/  IMAD R0, R14.reuse, UR6, RZ ;  /* 0x000000060e007c24 */ /* 0x048fe2000f8e02ff */
[----:B------:R-:W-:Y:S01]  /*df10*/  ISETP.GE.AND P1, PT, R5, UR42, PT ;  /* 0x0000002a05007c0c */ /* 0x000fe2000bf26270 */
[----:B--2---:R-:W-:Y:S01]  /*df20*/  VIADD R13, R11, UR41 ;  /* 0x000000290b0d7c36 */ /* 0x004fe20008000000 */
[----:B------:R-:W-:Y:S01]  /*df30*/  SHF.R.S32.HI R5, RZ, 0x1f, R4 ;  /* 0x0000001fff057819 */ /* 0x000fe20000011404 */
[----:B------:R-:W-:Y:S02]  /*df40*/  IMAD R3, R15, UR44, R0 ;  /* 0x0000002c0f037c24 */ /* 0x000fe4000f8e0200 */
[----:B------:R-:W-:-:S04]  /*df50*/  IMAD.WIDE.U32 R10, R14, UR44, R6 ;  /* 0x0000002c0e0a7c25 */ /* 0x000fc8000f8e0006 */
        /* <DEDUP_REMOVED lines=26> */
.L_x_1385:
[----:B------:R-:W-:Y:S05]  /*e100*/  BSYNC B0 ;  /* 0x0000000000007941 */ /* 0x000fea0003800000 */
.L_x_1384:
[----:B------:R-:W-:Y:S01]  /*e110*/  BSSY B0, `(.L_x_1386) ;  /* 0x000001b000007945 */ /* 0x000fe20003800000 */
[----:B------:R-:W-:-:S03]  /*e120*/  ISETP.GE.AND P2, PT, R0, UR42, PT ;  /* 0x0000002a00007c0c */ /* 0x000fc6000bf46270 */
        /* <DEDUP_REMOVED lines=18> */
[----:B-1----:R-:W-:Y:S01]  /*e250*/  LEA R14, P0, R4, UR6, 0x1 ;  /* 0x00000006040e7c11 */ /* 0x002fe2000f8008ff */
[----:B------:R-:W-:-:S05]  /*e260*/  IMAD.IADD R3, R5, 0x1, R3 ;  /* 0x0000000105037824 */ /* 0x000fca00078e0203 */
[----:B------:R-:W-:-:S05]  /*e270*/  LEA.HI.X R15, R4, UR7, R3, 0x1, P0 ;  /* 0x00000007040f7c11 */ /* 0x000fca00080f0c03 */
[----:B------:R2:W-:Y:S04]  /*e280*/  @!P3 STG.E.128 desc[UR48][R14.64], RZ ;  /* 0x000000ff0e00b986 */ /* 0x0005e8000c101d30 */
[----:B------:R2:W-:Y:S04]  /*e290*/  @!P4 STG.E.128 desc[UR48][R14.64+0x80], RZ ;  /* 0x000080ff0e00c986 */ /* 0x0005e8000c101d30 */
[----:B------:R2:W-:Y:S04]  /*e2a0*/  @!P5 STG.E.128 desc[UR48][R14.64+0x100], RZ ;  /* 0x000100ff0e00d986 */ /* 0x0005e8000c101d30 */
[----:B------:R2:W-:Y:S02]  /*e2b0*/  @!P6 STG.E.128 desc[UR48][R14.64+0x180], RZ ;  /* 0x000180ff0e00e986 */ /* 0x0005e4000c101d30 */
.L_x_1387:
[----:B------:R-:W-:Y:S05]  /*e2c0*/  BSYNC B0 ;  /* 0x0000000000007941 */ /* 0x000fea0003800000 */
.L_x_1386:
        /* <DEDUP_REMOVED lines=19> */
[----:B-12---:R-:W-:Y:S01]  /*e400*/  LEA R14, P0, R4, UR6, 0x1 ;  /* 0x00000006040e7c11 */ /* 0x006fe2000f8008ff */
[----:B------:R-:W-:-:S05]  /*e410*/  IMAD.IADD R3, R5, 0x1, R3 ;  /* 0x0000000105037824 */ /* 0x000fca00078e0203 */
[----:B------:R-:W-:-:S05]  /*e420*/  LEA.HI.X R15, R4, UR7, R3, 0x1, P0 ;  /* 0x00000007040f7c11 */ /* 0x000fca00080f0c03 */
[----:B------:R3:W-:Y:S04]  /*e430*/  @!P1 STG.E.128 desc[UR48][R14.64], RZ ;  /* 0x000000ff0e009986 */ /* 0x0007e8000c101d30 */
[----:B------:R3:W-:Y:S04]  /*e440*/  @!P3 STG.E.128 desc[UR48][R14.64+0x80], RZ ;  /* 0x000080ff0e00b986 */ /* 0x0007e8000c101d30 */
[----:B------:R3:W-:Y:S04]  /*e450*/  @!P4 STG.E.128 desc[UR48][R14.64+0x100], RZ ;  /* 0x000100ff0e00c986 */ /* 0x0007e8000c101d30 */
[----:B------:R3:W-:Y:S02]  /*e460*/  @!P5 STG.E.128 desc[UR48][R14.64+0x180], RZ ;  /* 0x000180ff0e00d986 */ /* 0x0007e4000c101d30 */
.L_x_1389:
[----:B------:R-:W-:Y:S05]  /*e470*/  BSYNC B0 ;  /* 0x0000000000007941 */ /* 0x000fea0003800000 */
.L_x_1388:
        /* <DEDUP_REMOVED lines=26> */
.L_x_1390:
[----:B------:R-:W-:Y:S05]  /*e620*/  BSYNC B0 ;  /* 0x0000000000007941 */ /* 0x000fea0003800000 */
.L_x_1379:
[----:B------:R-:W5:Y:S02]  /*e630*/  LDC R0, c[0x0][0xda8] ;  /* 0x00036a00ff007b82 */ /* 0x000f640000000800 */
[----:B-----5:R-:W-:-:S13]  /*e640*/  ISETP.LE.AND P0, PT, R0, UR4, PT ;  /* 0x0000000400007c0c */ /* 0x020fda000bf03270 */
[----:B------:R-:W-:Y:S05]  /*e650*/  @!P0 BRA `(.L_x_1391) ;  /* 0xffffff2400c48947 */ /* 0x000fea000383ffff */
[----:B------:R-:W-:Y:S05]  /*e660*/  EXIT ;  /* 0x000000000000794d */ /* 0x000fea0003800000 */
.L_x_1297:
[----:B------:R-:W-:-:S08]  /*e670*/  NOP ;  /* 0x0000000000007918 */ /* 0x000fd00000000000 */
[----:B------:R-:W1:-:S00]  /*e680*/  USETMAXREG.DEALLOC.CTAPOOL 0x18 ;  /* 0x00000018000079c8 */ /* 0x000e4000080e0500 */
[----:B-1----:R-:W-:-:S06]  /*e690*/  LOP3.LUT R0, R0, 0x3, RZ, 0xc0, !PT ;  /* 0x0000000300007812 */ /* 0x002fcc00078ec0ff */
[----:B------:R-:W1:Y:S02]  /*e6a0*/  SHFL.IDX PT, R0, R0, RZ, 0x1f ;  /* 0x00001fff00007589 */ /* 0x000e6400000e0000 */
[----:B-1----:R-:W-:-:S13]  /*e6b0*/  ISETP.NE.AND P0, PT, R0, RZ, PT ;  /* 0x000000ff0000720c */ /* 0x002fda0003f05270 */
[----:B------:R-:W-:Y:S05]  /*e6c0*/  @P0 EXIT ;  /* 0x000000000000094d */ /* 0x000fea0003800000 */
[----:B------:R-:W1:Y:S01]  /*e6d0*/  S2UR UR4, SR_CTAID.X ;  /* 0x00000000000479c3 */ /* 0x000e620000002500 */
[----:B------:R-:W-:Y:S01]  /*e6e0*/  UMOV UR45, URZ ;  /* 0x0000003f002d7c82 */ /* 0x000fe20008000000 */
[----:B------:R-:W-:Y:S02]  /*e6f0*/  IMAD.MOV.U32 R16, RZ, RZ, RZ ;  /* 0x000000ffff107224 */ /* 0x000fe400078e00ff */
[----:B------:R-:W-:-:S04]  /*e700*/  IMAD.MOV.U32 R17, RZ, RZ, 0x1 ;  /* 0x00000001ff117424 */ /* 0x000fc800078e00ff */
[----:B------:R-:W1:Y:S02]  /*e710*/  LDC R0, c[0x0][0xda8] ;  /* 0x00036a00ff007b82 */ /* 0x000e640000000800 */
[----:B-1----:R-:W-:-:S13]  /*e720*/  ISETP.LE.AND P0, PT, R0, UR4, PT ;  /* 0x0000000400007c0c */ /* 0x002fda000bf03270 */
[----:B------:R-:W-:Y:S05]  /*e730*/  @P0 BRA `(.L_x_1392) ;  /* 0x0000002800e40947 */ /* 0x000fea0003800000 */
[----:B------:R-:W1:Y:S01]  /*e740*/  S2R R2, SR_TID.X ;  /* 0x0000000000027919 */ /* 0x000e620000002100 */
[----:B------:R-:W-:Y:S01]  /*e750*/  IMAD.U32 R18, RZ, RZ, UR4 ;  /* 0x00000004ff127e24 */ /* 0x000fe2000f8e00ff */
[----:B------:R-:W-:Y:S01]  /*e760*/  ULDC UR44, c[0x0][0xc] ;  /* 0x00000300002c7ab9 */ /* 0x000fe20000000800 */
[----:B------:R-:W-:Y:S01]  /*e770*/  IMAD.MOV.U32 R17, RZ, RZ, 0x1 ;  /* 0x00000001ff117424 */ /* 0x000fe200078e00ff */
[----:B------:R-:W-:Y:S01]  /*e780*/  ULDC.64 UR46, c[0x0][0x198] ;  /* 0x00006600002e7ab9 */ /* 0x000fe20000000a00 */
[----:B------:R-:W-:Y:S01]  /*e790*/  IMAD.MOV.U32 R16, RZ, RZ, RZ ;  /* 0x000000ffff107224 */ /* 0x000fe200078e00ff */
[----:B------:R-:W-:Y:S01]  /*e7a0*/  UMOV UR45, URZ ;  /* 0x0000003f002d7c82 */ /* 0x000fe20008000000 */
[----:B-1----:R-:W-:-:S07]  /*e7b0*/  LOP3.LUT R19, R2, 0x1f, RZ, 0xc0, !PT ;  /* 0x0000001f02137812 */ /* 0x002fce00078ec0ff */
.L_x_1446:
[----:B------:R-:W-:Y:S01]  /*e7c0*/  ULDC UR9, c[0x0][0xdd0] ;  /* 0x0003740000097ab9 */ /* 0x000fe20000000800 */
[----:B------:R-:W1:Y:S01]  /*e7d0*/  LDC R0, c[0x0][0xde8] ;  /* 0x00037a00ff007b82 */ /* 0x000e620000000800 */
[C---:B------:R-:W-:Y:S01]  /*e7e0*/  R2UR UR10, R18.reuse ;  /* 0x00000000120a72ca */ /* 0x040fe200000e0000 */
[----:B------:R-:W-:Y:S01]  /*e7f0*/  UISETP.NE.AND UP0, UPT, UR9, 0x1, UPT ;  /* 0x000000010900788c */ /* 0x000fe2000bf05270 */
[----:B------:R-:W-:-:S10]  /*e800*/  R2UR UR8, R18 ;  /* 0x00000000120872ca */ /* 0x000fd400000e0000 */
[----:B------:R-:W-:Y:S01]  /*e810*/  @UP0 ULDC UR6, c[0x0][0xdd4] ;  /* 0x0003750000060ab9 */ /* 0x000fe20000000800 */
[----:B------:R-:W-:Y:S01]  /*e820*/  @UP0 ULDC UR11, c[0x0][0xdd8] ;  /* 0x00037600000b0ab9 */ /* 0x000fe20000000800 */
[----:B------:R-:W-:-:S04]  /*e830*/  UIMAD.WIDE.U32 UR6, UR10, UR6, URZ ;  /* 0x000000060a0672a5 */ /* 0x000fc8000f8e003f */
[----:B------:R-:W-:-:S04]  /*e840*/  @UP0 USHF.R.U32.HI UR10, URZ, UR11, UR7 ;  /* 0x0000000b3f0a0299 */ /* 0x000fc80008011607 */
[----:B------:R-:W-:Y:S02]  /*e850*/  UIADD3 UR6, -UR10, URZ, URZ ;  /* 0x0000003f0a067290 */ /* 0x000fe4000fffe13f */
[----:B-1----:R-:W-:Y:S02]  /*e860*/  ISETP.LE.AND P0, PT, R0, UR10, PT ;  /* 0x0000000a00007c0c */ /* 0x002fe4000bf03270 */
[----:B------:R-:W-:-:S11]  /*e870*/  UIMAD UR9, UR9, UR6, UR8 ;  /* 0x00000006090972a4 */ /* 0x000fd6000f8e0208 */
[----:B------:R-:W-:Y:S05]  /*e880*/  @!P0 BRA `(.L_x_1393) ;  /* 0x0000000000208947 */ /* 0x000fea0003800000 */
        /* <DEDUP_REMOVED lines=8> */
.L_x_1393:
[----:B------:R-:W-:Y:S01]  /*e910*/  ULDC UR11, c[0x0][0xdc4] ;  /* 0x00037100000b7ab9 */ /* 0x000fe20000000800 */
[----:B------:R-:W-:Y:S01]  /*e920*/  UMOV UR8, UR9 ;  /* 0x0000000900087c82 */ /* 0x000fe20008000000 */
[----:B------:R-:W-:-:S11]  /*e930*/  UISETP.NE.AND UP0, UPT, UR11, 0x1, UPT ;  /* 0x000000010b00788c */ /* 0x000fd6000bf05270 */
[----:B------:R-:W-:Y:S02]  /*e940*/  @UP0 ULDC.64 UR12, c[0x0][0xdc8] ;  /* 0x00037200000c0ab9 */ /* 0x000fe40000000a00 */
[----:B------:R-:W-:-:S04]  /*e950*/  UIMAD.WIDE.U32 UR6, UR9, UR12, URZ ;  /* 0x0000000c090672a5 */ /* 0x000fc8000f8e003f */
[----:B------:R-:W-:-:S04]  /*e960*/  @UP0 USHF.R.U32.HI UR8, URZ, UR13, UR7 ;  /* 0x0000000d3f080299 */ /* 0x000fc80008011607 */
[----:B------:R-:W-:-:S12]  /*e970*/  UIMAD UR6, UR8, UR11, URZ ;  /* 0x0000000b080672a4 */ /* 0x000fd8000f8e023f */
.L_x_1394:
[----:B------:R-:W-:Y:S01]  /*e980*/  ULDC.64 UR14, c[0x0][0x3f8] ;  /* 0x0000fe00000e7ab9 */ /* 0x000fe20000000a00 */
[----:B------:R-:W-:Y:S02]  /*e990*/  UIADD3 UR11, UR9, -UR6, URZ ;  /* 0x80000006090b7290 */ /* 0x000fe4000fffe03f */
[----:B------:R-:W-:Y:S02]  /*e9a0*/  UISETP.NE.U32.AND UP0, UPT, UR14, URZ, UPT ;  /* 0x0000003f0e00728c */ /* 0x000fe4000bf05070 */
[----:B------:R-:W-:Y:S01]  /*e9b0*/  ULOP3.LUT UR12, URZ, UR8, URZ, 0x33, !UPT ;  /* 0x000000083f0c7292 */ /* 0x000fe2000f8e333f */
[----:B------:R-:W-:Y:S01]  /*e9c0*/  ULDC UR14, c[0x0][0xdb8] ;  /* 0x00036e00000e7ab9 */ /* 0x000fe20000000800 */
[----:B------:R-:W-:Y:S01]  /*e9d0*/  ULDC.64 UR6, c[0x0][0x9e0] ;  /* 0x0002780000067ab9 */ /* 0x000fe20000000a00 */
[----:B------:R-:W-:Y:S02]  /*e9e0*/  UISETP.NE.AND UP1, UPT, UR14, 0x1, UPT ;  /* 0x000000010e00788c */ /* 0x000fe4000bf25270 */
[----:B------:R-:W-:Y:S01]  /*e9f0*/  UISETP.NE.AND.EX UP0, UPT, UR15, URZ, UPT, UP0 ;  /* 0x0000003f0f00728c */ /* 0x000fe2000bf05300 */
[----:B------:R-:W-:-:S02]  /*ea00*/  ULDC UR13, c[0x0][0xdc4] ;  /* 0x00037100000d7ab9 */ /* 0x000fc40000000800 */
[----:B------:R-:W-:Y:S01]  /*ea10*/  ULDC UR15, c[0x0][0xdac] ;  /* 0x00036b00000f7ab9 */ /* 0x000fe20000000800 */
[----:B------:R-:W-:Y:S02]  /*ea20*/  UISETP.GE.AND UP2, UPT, UR7, 0x1, UPT ;  /* 0x000000010700788c */ /* 0x000fe4000bf46270 */
[----:B------:R-:W-:Y:S02]  /*ea30*/  UIMAD UR13, UR10, UR13, UR11 ;  /* 0x0000000d0a0d72a4 */ /* 0x000fe4000f8e020b */
[----:B------:R-:W-:Y:S01]  /*ea40*/  UIADD3 UR12, UR12, UR15, URZ ;  /* 0x0000000f0c0c7290 */ /* 0x000fe2000fffe03f */
[----:B------:R-:W-:Y:S01]  /*ea50*/  @UP1 ULDC UR10, c[0x0][0xdbc] ;  /* 0x00036f00000a1ab9 */ /* 0x000fe20000000800 */
[----:B------:R-:W-:Y:S01]  /*ea60*/  PLOP3.LUT P1, PT, PT, PT, UP2, 0x80, 0x0 ;  /* 0x000000000000781c */ /* 0x000fe20003f2f028 */
[----:B------:R-:W-:Y:S02]  /*ea70*/  UIMAD.WIDE.U32 UR10, UR13, UR10, URZ ;  /* 0x0000000a0d0a72a5 */ /* 0x000fe4000f8e003f */
[----:B------:R-:W-:Y:S01]  /*ea80*/  USHF.L.U32 UR41, UR12, 0x7, URZ ;  /* 0x000000070c297899 */ /* 0x000fe2000800063f */
[----:B------:R-:W-:Y:S01]  /*ea90*/  ULDC UR16, c[0x0][0x404] ;  /* 0x0001010000107ab9 */ /* 0x000fe20000000800 */
[----:B------:R-:W-:Y:S01]  /*eaa0*/  ULDC UR9, c[0x0][0x288] ;  /* 0x0000a20000097ab9 */ /* 0x000fe20000000800 */
[----:B------:R-:W-:Y:S01]  /*eab0*/  @UP1 ULDC UR15, c[0x0][0xdc0] ;  /* 0x00037000000f1ab9 */ /* 0x000fe20000000800 */
[----:B------:R-:W-:Y:S01]  /*eac0*/  UMOV UR43, UR13 ;  /* 0x0000000d002b7c82 */ /* 0x000fe20008000000 */
[----:B------:R-:W-:-:S02]  /*ead0*/  USEL UR16, UR16, 0x1, UP0 ;  /* 0x0000000110107887 */ /* 0x000fc40008000000 */
[----:B------:R-:W-:Y:S02]  /*eae0*/  UIADD3 UR12, UR41, 0x80, -UR9 ;  /* 0x00000080290c7890 */ /* 0x000fe4000fffe809 */
[----:B------:R-:W-:Y:S01]  /*eaf0*/  @UP1 USHF.R.U32.HI UR43, URZ, UR15, UR11 ;  /* 0x0000000f3f2b1299 */ /* 0x000fe2000801160b */
[----:B------:R-:W-:Y:S02]  /*eb00*/  ULDC UR8, c[0x0][0x2e0] ;  /* 0x0000b80000087ab9 */ /* 0x000fe40000000800 */
[----:B------:R-:W-:Y:S02]  /*eb10*/  UIMAD UR10, UR16, UR8, UR12 ;  /* 0x00000008100a72a4 */ /* 0x000fe4000f8e020c */
[----:B------:R-:W-:Y:S02]  /*eb20*/  UIADD3 UR42, -UR43, URZ, URZ ;  /* 0x0000003f2b2a7290 */ /* 0x000fe4000fffe13f */
[----:B------:R-:W-:Y:S02]  /*eb30*/  UIADD3 UR6, UR10, UR6, URZ ;  /* 0x000000060a067290 */ /* 0x000fe4000fffe03f */
[----:B------:R-:W-:Y:S01]  /*eb40*/  UIMAD UR42, UR14, UR42, UR13 ;  /* 0x0000002a0e2a72a4 */ /* 0x000fe2000f8e020d */
[----:B------:R-:W-:Y:S11]  /*eb50*/  @!P1 BRA `(.L_x_1395) ;  /* 0x0000000000449947 */ /* 0x000ff60003800000 */
[----:B------:R-:W-:Y:S01]  /*eb60*/  ISETP.LT.AND P0, PT, RZ, UR10, PT ;  /* 0x0000000aff007c0c */ /* 0x000fe2000bf01270 */
[----:B------:R-:W-:-:S12]  /*eb70*/  UIADD3 UR12, UR10, -0x1, URZ ;  /* 0xffffffff0a0c7890 */ /* 0x000fd8000fffe03f */
[----:B------:R-:W-:Y:S05]  /*eb80*/  @P0 BRA `(.L_x_1396) ;  /* 0x00000000001c0947 */ /* 0x000fea0003800000 */
[----:B------:R-:W-:Y:S02]  /*eb90*/  UISETP.NE.AND UP0, UPT, UR7, 0x1, UPT ;  /* 0x000000010700788c */ /* 0x000fe4000bf05270 */
[----:B------:R-:W-:-:S09]  /*eba0*/  UIADD3 UR12, -UR10, URZ, URZ ;  /* 0x0000003f0a0c7290 */ /* 0x000fd2000fffe13f */
[----:B------:R-:W-:Y:S02]  /*ebb0*/  @UP0 ULDC.64 UR14, c[0x0][0x9e8] ;  /* 0x00027a00000e0ab9 */ /* 0x000fe40000000a00 */
[----:B------:R-:W-:-:S04]  /*ebc0*/  UIMAD.WIDE.U32 UR10, UR12, UR14, URZ ;  /* 0x0000000e0c0a72a5 */ /* 0x000fc8000f8e003f */
[----:B------:R-:W-:-:S04]  /*ebd0*/  @UP0 USHF.R.U32.HI UR12, URZ, UR15, UR11 ;  /* 0x0000000f3f0c0299 */ /* 0x000fc8000801160b */
[----:B------:R-:W-:Y:S01]  /*ebe0*/  ULOP3.LUT UR12, URZ, UR12, URZ, 0x33, !UPT ;  /* 0x0000000c3f0c7292 */ /* 0x000fe2000f8e333f */
[----:B------:R-:W-:Y:S11]  /*ebf0*/  BRA `(.L_x_1397) ;  /* 0x0000000000107947 */ /* 0x000ff60003800000 */
.L_x_1396:
[----:B------:R-:W-:-:S11]  /*ec00*/  UISETP.NE.AND UP0, UPT, UR7, 0x1, UPT ;  /* 0x000000010700788c */ /* 0x000fd6000bf05270 */
[----:B------:R-:W-:Y:S02]  /*ec10*/  @UP0 ULDC.64 UR14, c[0x0][0x9e8] ;  /* 0x00027a00000e0ab9 */ /* 0x000fe40000000a00 */
[----:B------:R-:W-:-:S04]  /*ec20*/  UIMAD.WIDE.U32 UR10, UR12, UR14, URZ ;  /* 0x0000000e0c0a72a5 */ /* 0x000fc8000f8e003f */
[----:B------:R-:W-:-:S12]  /*ec30*/  @UP0 USHF.R.U32.HI UR12, URZ, UR15, UR11 ;  /* 0x0000000f3f0c0299 */ /* 0x000fd8000801160b */
.L_x_1397:
[----:B------:R-:W-:-:S04]  /*ec40*/  UIMAD UR12, UR12, UR7, UR7 ;  /* 0x000000070c0c72a4 */ /* 0x000fc8000f8e0207 */
[----:B------:R-:W-:-:S04]  /*ec50*/  UISETP.LT.AND UP0, UPT, UR6, UR12, UPT ;  /* 0x0000000c0600728c */ /* 0x000fc8000bf01270 */
[----:B------:R-:W-:-:S12]  /*ec60*/  USEL UR6, UR6, UR12, UP0 ;  /* 0x0000000c06067287 */ /* 0x000fd80008000000 */
.L_x_1395:
[----:B------:R-:W-:Y:S02]  /*ec70*/  UIMAD UR10, UR16, UR8, 0x5f ;  /* 0x0000005f100a74a4 */ /* 0x000fe4000f8e0208 */
[----:B------:R-:W-:Y:S02]  /*ec80*/  UIADD3 UR12, UR6, 0x5f, URZ ;  /* 0x0000005f060c7890 */ /* 0x000fe4000fffe03f */
[----:B------:R-:W-:Y:S02]  /*ec90*/  UIMAD.WIDE UR10, UR10, 0x2aaaaaab, URZ ;  /* 0x2aaaaaab0a0a78a5 */ /* 0x000fe4000f8e023f */
[----:B------:R-:W-:Y:S02]  /*eca0*/  UIMAD.WIDE UR12, UR12, 0x2aaaaaab, URZ ;  /* 0x2aaaaaab0c0c78a5 */ /* 0x000fe4000f8e023f */
[----:B------:R-:W-:Y:S02]  /*ecb0*/  USHF.R.U32.HI UR6, URZ, 0x1f, UR11 ;  /* 0x0000001f3f067899 */ /* 0x000fe4000801160b */
[----:B------:R-:W-:-:S02]  /*ecc0*/  USHF.R.U32.HI UR10, URZ, 0x1f, UR13 ;  /* 0x0000001f3f0a7899 */ /* 0x000fc4000801160d */
[----:B------:R-:W-:Y:S02]  /*ecd0*/  UIADD3 UR9, UR41, -UR9, URZ ;  /* 0x8000000929097290 */ /* 0x000fe4000fffe03f */
[----:B------:R-:W-:Y:S02]  /*ece0*/  ULEA.HI.SX32 UR6, UR11, UR6, 0x1c ;  /* 0x000000060b067291 */ /* 0x000fe4000f8fe23f */
[----:B------:R-:W-:Y:S02]  /*ecf0*/  ULEA.HI.SX32 UR10, UR13, UR10, 0x1c ;  /* 0x0000000a0d0a7291 */ /* 0x000fe4000f8fe23f */
[----:B------:R-:W-:Y:S02]  /*ed00*/  UIMAD UR9, UR16, UR8, UR9 ;  /* 0x00000008100972a4 */ /* 0x000fe4000f8e0209 */
[----:B------:R-:W-:Y:S01]  /*ed10*/  UISETP.LT.AND UP0, UPT, UR6, UR10, UPT ;  /* 0x0000000a0600728c */ /* 0x000fe2000bf01270 */
[----:B------:R-:W-:Y:S02]  /*ed20*/  ULDC UR11, c[0x0][0x9dc] ;  /* 0x00027700000b7ab9 */ /* 0x000fe40000000800 */
[----:B------:R-:W-:-:S02]  /*ed30*/  UIADD3 UR11, UR9, -UR11, URZ ;  /* 0x8000000b090b7290 */ /* 0x000fc4000fffe03f */
[----:B------:R-:W-:Y:S01]  /*ed40*/  USEL UR39, UR6, UR10, UP0 ;  /* 0x0000000a06277287 */ /* 0x000fe20008000000 */
[----:B------:R-:W-:Y:S11]  /*ed50*/  @!P1 BRA `(.L_x_1398) ;  /* 0x0000000000489947 */ /* 0x000ff60003800000 */
[----:B------:R-:W-:Y:S02]  /*ed60*/  UMOV UR6, UR9 ;  /* 0x0000000900067c82 */ /* 0x000fe40008000000 */
[----:B------:R-:W-:-:S06]  /*ed70*/  UISETP.GT.AND UP0, UPT, UR6, -0x1, UPT ;  /* 0xffffffff0600788c */ /* 0x000fcc000bf04270 */
[----:B------:R-:W-:-:S13]  /*ed80*/  PLOP3.LUT P0, PT, PT, PT, UP0, 0x80, 0x0 ;  /* 0x000000000000781c */ /* 0x000fda0003f0f008 */
[----:B------:R-:W-:Y:S05]  /*ed90*/  @P0 BRA `(.L_x_1399) ;  /* 0x00000000001c0947 */ /* 0x000fea0003800000 */
[----:B------:R-:W-:Y:S02]  /*eda0*/  UISETP.NE.AND UP0, UPT, UR7, 0x1, UPT ;  /* 0x000000010700788c */ /* 0x000fe4000bf05270 */
[----:B------:R-:W-:-:S09]  /*edb0*/  ULOP3.LUT UR6, URZ, UR6, URZ, 0x33, !UPT ;  /* 0x000000063f067292 */ /* 0x000fd2000f8e333f */
[----:B------:R-:W-:Y:S02]  /*edc0*/  @UP0 ULDC.64 UR12, c[0x0][0x9e8] ;  /* 0x00027a00000c0ab9 */ /* 0x000fe40000000a00 */
[----:B------:R-:W-:-:S04]  /*edd0*/  UIMAD.WIDE.U32 UR8, UR6, UR12, URZ ;  /* 0x0000000c060872a5 */ /* 0x000fc8000f8e003f */
[----:B------:R-:W-:-:S04]  /*ede0*/  @UP0 USHF.R.U32.HI UR6, URZ, UR13, UR9 ;  /* 0x0000000d3f060299 */ /* 0x000fc80008011609 */
[----:B------:R-:W-:Y:S01]  /*edf0*/  ULOP3.LUT UR6, URZ, UR6, URZ, 0x33, !UPT ;  /* 0x000000063f067292 */ /* 0x000fe2000f8e333f */
[----:B------:R-:W-:Y:S11]  /*ee00*/  BRA `(.L_x_1400) ;  /* 0x0000000000107947 */ /* 0x000ff60003800000 */
.L_x_1399:
[----:B------:R-:W-:-:S11]  /*ee10*/  UISETP.NE.AND UP0, UPT, UR7, 0x1, UPT ;  /* 0x000000010700788c */ /* 0x000fd6000bf05270 */
[----:B------:R-:W-:Y:S02]  /*ee20*/  @UP0 ULDC.64 UR12, c[0x0][0x9e8] ;  /* 0x00027a00000c0ab9 */ /* 0x000fe40000000a00 */
[----:B------:R-:W-:-:S04]  /*ee30*/  UIMAD.WIDE.U32 UR8, UR6, UR12, URZ ;  /* 0x0000000c060872a5 */ /* 0x000fc8000f8e003f */
[----:B------:R-:W-:-:S12]  /*ee40*/  @UP0 USHF.R.U32.HI UR6, URZ, UR13, UR9 ;  /* 0x0000000d3f060299 */ /* 0x000fd80008011609 */
.L_x_1400:
[----:B------:R-:W-:-:S04]  /*ee50*/  UIMAD UR6, UR6, UR7, URZ ;  /* 0x00000007060672a4 */ /* 0x000fc8000f8e023f */
[----:B------:R-:W-:-:S04]  /*ee60*/  UISETP.LT.AND UP0, UPT, UR11, UR6, UPT ;  /* 0x000000060b00728c */ /* 0x000fc8000bf01270 */
[----:B------:R-:W-:-:S12]  /*ee70*/  USEL UR11, UR11, UR6, !UP0 ;  /* 0x000000060b0b7287 */ /* 0x000fd8000c000000 */
.L_x_1398:
[----:B------:R-:W-:Y:S01]  /*ee80*/  UIMAD.WIDE UR6, UR11, 0x2aaaaaab, URZ ;  /* 0x2aaaaaab0b0678a5 */ /* 0x000fe2000f8e023f */
[----:B------:R-:W-:Y:S03]  /*ee90*/  BSSY B6, `(.L_x_1401) ;  /* 0x0000234000067945 */ /* 0x000fe60003800000 */
[----:B------:R-:W-:-:S04]  /*eea0*/  USHF.R.U32.HI UR6, URZ, 0x1f, UR7 ;  /* 0x0000001f3f067899 */ /* 0x000fc80008011607 */
[----:B------:R-:W-:-:S04]  /*eeb0*/  ULEA.HI.SX32 UR6, UR7, UR6, 0x1c ;  /* 0x0000000607067291 */ /* 0x000fc8000f8fe23f */
[----:B------:R-:W-:-:S04]  /*eec0*/  UISETP.LT.AND UP0, UPT, URZ, UR6, UPT ;  /* 0x000000063f00728c */ /* 0x000fc8000bf01270 */
[----:B------:R-:W-:-:S04]  /*eed0*/  USEL UR38, URZ, UR6, !UP0 ;  /* 0x000000063f267287 */ /* 0x000fc8000c000000 */
[----:B------:R-:W-:-:S06]  /*eee0*/  UISETP.GT.AND UP0, UPT, UR39, UR38, UPT ;  /* 0x000000262700728c */ /* 0x000fcc000bf04270 */
[----:B------:R-:W-:-:S13]  /*eef0*/  PLOP3.LUT P0, PT, PT, PT, UP0, 0x80, 0x0 ;  /* 0x000000000000781c */ /* 0x000fda0003f0f008 */
[----:B------:R-:W-:Y:S05]  /*ef00*/  @P0 BRA `(.L_x_1402) ;  /* 0x0000000000400947 */ /* 0x000fea0003800000 */
[----:B------:R-:W-:Y:S01]  /*ef10*/  ISETP.NE.AND P0, PT, R19, RZ, PT ;  /* 0x000000ff1300720c */ /* 0x000fe20003f05270 */
[----:B------:R-:W-:-:S12]  /*ef20*/  IMAD.MOV.U32 R13, RZ, RZ, R18 ;  /* 0x000000ffff0d7224 */ /* 0x000fd800078e0012 */
[----:B------:R-:W-:Y:S05]  /*ef30*/  @P0 BRA `(.L_x_1403) ;  /* 0x0000002000a40947 */ /* 0x000fea0003800000 */
[----:B------:R-:W1:Y:S01]  /*ef40*/  S2R R5, SR_LANEID ;  /* 0x0000000000057919 */ /* 0x000e620000000000 */
[----:B------:R-:W-:Y:S01]  /*ef50*/  VOTEU.ANY UR6, UPT, PT ;  /* 0x0000000000067886 */ /* 0x000fe200038e0100 */
[----:B------:R-:W2:Y:S01]  /*ef60*/  LDC.64 R2, c[0x0][0xdf0] ;  /* 0x00037c00ff027b82 */ /* 0x000ea20000000a00 */
[----:B------:R-:W1:Y:S02]  /*ef70*/  FLO.U32 R0, UR6 ;  /* 0x0000000600007d00 */ /* 0x000e6400080e0000 */
[----:B-1----:R-:W-:-:S06]  /*ef80*/  ISETP.EQ.U32.AND P0, PT, R0, R5, PT ;  /* 0x000000050000720c */ /* 0x002fcc0003f02070 */
[----:B------:R-:W2:Y:S07]  /*ef90*/  POPC R5, UR6 ;  /* 0x0000000600057d09 */ /* 0x000eae0008000000 */
[----:B--2---:R-:W2:Y:S01]  /*efa0*/  @P0 ATOMG.E.ADD.STRONG.GPU PT, R3, desc[UR48][R2.64], R5 ;  /* 0x00000005020309a8 */ /* 0x004ea200081ee1f0 */
[----:B------:R-:W1:Y:S02]  /*efb0*/  S2R R4, SR_LTMASK ;  /* 0x0000000000047919 */ /* 0x000e640000003900 */
[----:B-1----:R-:W-:-:S04]  /*efc0*/  LOP3.LUT R4, R4, UR6, RZ, 0xc0, !PT ;  /* 0x0000000604047c12 */ /* 0x002fc8000f8ec0ff */
[----:B------:R-:W1:Y:S01]  /*efd0*/  POPC R13, R4 ;  /* 0x00000004000d7309 */ /* 0x000e620000000000 */
[----:B--2---:R-:W1:Y:S02]  /*efe0*/  SHFL.IDX PT, R0, R3, R0, 0x1f ;  /* 0x00001f0003007589 */ /* 0x004e6400000e0000 */
[----:B-1----:R-:W-:Y:S01]  /*eff0*/  IADD3 R13, R0, UR44, R13 ;  /* 0x0000002c000d7c10 */ /* 0x002fe2000fffe00d */
[----:B------:R-:W-:Y:S06]  /*f000*/  BRA `(.L_x_1403) ;  /* 0x0000002000707947 */ /* 0x000fec0003800000 */
.L_x_1402:
[----:B------:R-:W1:Y:S01]  /*f010*/  S2UR UR4, SR_CgaCtaId ;  /* 0x00000000000479c3 */ /* 0x000e620000008800 */
[----:B------:R-:W-:Y:S02]  /*f020*/  UMOV UR37, 0x400 ;  /* 0x0000040000257882 */ /* 0x000fe40000000000 */
[----:B-1----:R-:W-:-:S04]  /*f030*/  ULEA UR37, UR4, UR37, 0x18 ;  /* 0x0000002504257291 */ /* 0x002fc8000f8ec03f */
[----:B------:R-:W-:-:S04]  /*f040*/  UIADD3 UR4, UR37, 0x1c400, URZ ;  /* 0x0001c40025047890 */ /* 0x000fc8000fffe03f */
[----:B------:R-:W-:-:S06]  /*f050*/  ULOP3.LUT UP0, URZ, UR4, 0x3ff, URZ, 0xc0, !UPT ;  /* 0x000003ff043f7892 */ /* 0x000fcc000f80c03f */
[----:B------:R-:W-:-:S13]  /*f060*/  PLOP3.LUT P0, PT, PT, PT, UP0, 0x80, 0x0 ;  /* 0x000000000000781c */ /* 0x000fda0003f0f008 */
[----:B------:R-:W-:Y:S05]  /*f070*/  @!P0 BRA `(.L_x_1404) ;  /* 0x0000000000408947 */ /* 0x000fea0003800000 */
[----:B------:R-:W-:Y:S01]  /*f080*/  MOV R2, 0x0 ;  /* 0x0000000000027802 */ /* 0x000fe20000000f00 */
[----:B------:R-:W-:Y:S01]  /*f090*/  ULDC.64 UR6, c[0x4][0x90] ;  /* 0x0100240000067ab9 */ /* 0x000fe20000000a00 */
[----:B------:R-:W-:Y:S01]  /*f0a0*/  ULDC.64 UR8, c[0x4][0x98] ;  /* 0x0100260000087ab9 */ /* 0x000fe20000000a00 */
[----:B------:R-:W-:Y:S01]  /*f0b0*/  ULDC.64 UR4, c[0x4][0x8] ;  /* 0x0100020000047ab9 */ /* 0x000fe20000000a00 */
[----:B------:R-:W-:Y:S02]  /*f0c0*/  IMAD.U32 R4, RZ, RZ, UR6 ;  /* 0x00000006ff047e24 */ /* 0x000fe4000f8e00ff */
[----:B------:R-:W1:Y:S01]  /*f0d0*/  LDC.64 R2, c[0x4][R2] ;  /* 0x0100000002027b82 */ /* 0x000e620000000a00 */
        /* <DEDUP_REMOVED lines=9> */
[----:B-1----:R-:W-:Y:S05]  /*f170*/  CALL.ABS.NOINC R2 ;  /* 0x0000000002007343 */ /* 0x002fea0003c00000 */
.L_x_1404:
        /* <DEDUP_REMOVED lines=8> */
[----:B------:R1:W2:Y:S01]  /*f200*/  LDC.64 R2, c[0x4][R0] ;  /* 0x0100000000027b82 */ /* 0x0002a20000000a00 */
        /* <DEDUP_REMOVED lines=8> */
[----:B-1----:R-:W-:-:S07]  /*f290*/  IMAD.MOV.U32 R13, RZ, RZ, RZ ;  /* 0x000000ffff0d7224 */ /* 0x002fce00078e00ff */
[----:B------:R-:W-:-:S07]  /*f2a0*/  LEPC R20, `(.L_x_1406) ;  /* 0x000000001014794e */ /* 0x000fce0000000000 */
[----:B--2---:R-:W-:Y:S05]  /*f2b0*/  CALL.ABS.NOINC R2 ;  /* 0x0000000002007343 */ /* 0x004fea0003c00000 */
.L_x_1406:
        /* <DEDUP_REMOVED lines=16> */
.L_x_1405:
[----:B------:R-:W-:Y:S01]  /*f3c0*/  ULDC.64 UR4, c[0x0][0x9f8] ;  /* 0x00027e0000047ab9 */ /* 0x000fe20000000a00 */
[----:B------:R-:W-:Y:S01]  /*f3d0*/  IMAD.U32 R5, RZ, RZ, UR43 ;  /* 0x0000002bff057e24 */ /* 0x000fe2000f8e00ff */
[----:B------:R-:W-:Y:S01]  /*f3e0*/  ISETP.NE.U32.AND P0, PT, RZ, UR4, PT ;  /* 0x00000004ff007c0c */ /* 0x000fe2000bf05070 */
[----:B------:R-:W-:Y:S01]  /*f3f0*/  IMAD.U32 R6, RZ, RZ, UR43 ;  /* 0x0000002bff067e24 */ /* 0x000fe2000f8e00ff */
[----:B------:R-:W1:Y:S02]  /*f400*/  LDC R0, c[0x0][0x428] ;  /* 0x00010a00ff007b82 */ /* 0x000e640000000800 */
[----:B------:R-:W-:-:S13]  /*f410*/  ISETP.NE.AND.EX P0, PT, RZ, UR5, PT, P0 ;  /* 0x00000005ff007c0c */ /* 0x000fda000bf05300 */
[----:B------:R-:W2:Y:S02]  /*f420*/  @P0 LDC.64 R2, c[0x0][0x9f8] ;  /* 0x00027e00ff020b82 */ /* 0x000ea40000000a00 */
[----:B--2---:R-:W-:-:S05]  /*f430*/  @P0 IMAD.WIDE R2, R5, 0x4, R2 ;  /* 0x0000000405020825 */ /* 0x004fca00078e0202 */
[----:B------:R2:W3:Y:S01]  /*f440*/  @P0 LDG.E R6, desc[UR48][R2.64] ;  /* 0x0000003002060981 */ /* 0x0004e2000c1e1900 */
[----:B-1----:R-:W-:Y:S01]  /*f450*/  ISETP.NE.AND P0, PT, R0, 0x1, PT ;  /* 0x000000010000780c */ /* 0x002fe20003f05270 */
[----:B------:R-:W-:Y:S01]  /*f460*/  IMAD.U32 R0, RZ, RZ, UR42 ;  /* 0x0000002aff007e24 */ /* 0x000fe2000f8e00ff */
[----:B------:R-:W-:Y:S01]  /*f470*/  ISETP.NE.AND P1, PT, R19, RZ, PT ;  /* 0x000000ff1300720c */ /* 0x000fe20003f25270 */
[----:B------:R-:W-:Y:S01]  /*f480*/  UMOV UR40, URZ ;  /* 0x0000003f00287c82 */ /* 0x000fe20008000000 */
[----:B------:R-:W-:Y:S01]  /*f490*/  UMOV UR6, 0xffffffff ;  /* 0xffffffff00067882 */ /* 0x000fe20000000000 */
[----:B------:R-:W-:Y:S01]  /*f4a0*/  IMAD.U32 R10, RZ, RZ, UR39 ;  /* 0x00000027ff0a7e24 */ /* 0x000fe2000f8e00ff */
[----:B--2---:R-:W1:Y:S03]  /*f4b0*/  LDC.64 R2, c[0x0][0x3f8] ;  /* 0x0000fe00ff027b82 */ /* 0x004e660000000a00 */
[----:B------:R-:W-:-:S06]  /*f4c0*/  VIADD R10, R10, 0xffffffff ;  /* 0xffffffff0a0a7836 */ /* 0x000fcc0000000000 */
[----:B------:R-:W-:Y:S01]  /*f4d0*/  VOTEU.ALL UP1, P1 ;  /* 0x00000000003f7886 */ /* 0x000fe20000820000 */
[----:B------:R-:W2:Y:S04]  /*f4e0*/  @P0 LDC R4, c[0x0][0x42c] ;  /* 0x00010b00ff040b82 */ /* 0x000ea80000000800 */
[----:B------:R-:W-:-:S04]  /*f4f0*/  @!UP1 UIADD3 UR4, UP0, UR46, 0x270, URZ ;  /* 0x000002702e049890 */ /* 0x000fc8000ff1e03f */
[----:B------:R-:W-:Y:S01]  /*f500*/  @!UP1 UIADD3.X UR5, URZ, UR47, URZ, UP0, !UPT ;  /* 0x0000002f3f059290 */ /* 0x000fe200087fe43f */
[----:B------:R-:W4:Y:S08]  /*f510*/  @P0 LDC R5, c[0x0][0x430] ;  /* 0x00010c00ff050b82 */ /* 0x000f300000000800 */
[----:B------:R1:W-:Y:S01]  /*f520*/  @!UP1 UTMAPF.L2.4D [UR40], [UR4] ;  /* 0x00000028040095b8 */ /* 0x0003e20008018000 */
[----:B--2---:R-:W-:-:S05]  /*f530*/  @P0 IMAD.HI.U32 R4, R4, UR42, RZ ;  /* 0x0000002a04040c27 */ /* 0x004fca000f8e00ff */
[----:B----4-:R-:W-:Y:S02]  /*f540*/  @P0 SHF.R.U32.HI R0, RZ, R5, R4 ;  /* 0x00000005ff000219 */ /* 0x010fe40000011604 */
[----:B-1----:R-:W-:-:S04]  /*f550*/  ISETP.NE.U32.AND P0, PT, R2, RZ, PT ;  /* 0x000000ff0200720c */ /* 0x002fc80003f05070 */
[----:B------:R-:W-:-:S04]  /*f560*/  ISETP.NE.AND.EX P0, PT, R3, RZ, PT, P0 ;  /* 0x000000ff0300720c */ /* 0x000fc80003f05300 */
[----:B---3--:R-:W-:Y:S01]  /*f570*/  SEL R4, R6, RZ, !P0 ;  /* 0x000000ff06047207 */ /* 0x008fe20004000000 */
[----:B------:R-:W-:Y:S08]  /*f580*/  BRA.DIV UR6, `(.L_x_1407) ;  /* 0x0000002206e87947 */ /* 0x000ff0000b800000 */
.L_x_1458:
[----:B------:R-:W-:Y:S01]  /*f590*/  UMOV UR4, 0xffffffff ;  /* 0xffffffff00047882 */ /* 0x000fe20000000000 */
[----:B------:R-:W-:Y:S02]  /*f5a0*/  SHF.R.S32.HI R7, RZ, 0x1f, R6 ;  /* 0x0000001fff077819 */ /* 0x000fe40000011406 */
[----:B------:R-:W-:Y:S05]  /*f5b0*/  BRA.DIV UR4, `(.L_x_1408) ;  /* 0x0000002604087947 */ /* 0x000fea000b800000 */
[----:B------:R-:W-:-:S13]  /*f5c0*/  ELECT P6, URZ, PT ;  /* 0x00000000003f782f */ /* 0x000fda00038c0000 */
.L_x_1461:
[----:B------:R-:W-:Y:S05]  /*f5d0*/  @!P6 BRA `(.L_x_1409) ;  /* 0x0000000000c4e947 */ /* 0x000fea0003800000 */
[----:B------:R-:W-:Y:S01]  /*f5e0*/  IMAD.MOV.U32 R4, RZ, RZ, R6 ;  /* 0x000000ffff047224 */ /* 0x000fe200078e0006 */
[----:B------:R-:W-:Y:S06]  /*f5f0*/  @!P0 BRA `(.L_x_1410) ;  /* 0x0000000000488947 */ /* 0x000fec0003800000 */
        /* <DEDUP_REMOVED lines=14> */
[----:B------:R-:W-:-:S05]  /*f6e0*/  LEA.HI.X R9, R4, R3, R5, 0x2, P2 ;  /* 0x0000000304097211 */ /* 0x000fca00010f1405 */
[----:B------:R1:W5:Y:S01]  /*f6f0*/  LDG.E R4, desc[UR48][R8.64] ;  /* 0x0000003008047981 */ /* 0x000362000c1e1900 */
[----:B------:R-:W-:-:S04]  /*f700*/  IMAD.MOV R5, RZ, RZ, -R12 ;  /* 0x000000ffff057224 */ /* 0x000fc800078e0a0c */
[----:B------:R-:W-:-:S07]  /*f710*/  IMAD R10, R11, R5, R10 ;  /* 0x000000050b0a7224 */ /* 0x000fce00078e020a */
.L_x_1410:
[----:B------:R-:W2:Y:S01]  /*f720*/  S2R R5, SR_TID.X ;  /* 0x0000000000057919 */ /* 0x000ea20000002100 */
[----:B-1----:R-:W-:Y:S02]  /*f730*/  LEA R8, R16, UR37, 0x3 ;  /* 0x0000002510087c11 */ /* 0x002fe4000f8e18ff */
[----:B--2---:R-:W-:Y:S02]  /*f740*/  LOP3.LUT R9, R5, 0x7f, RZ, 0xc0, !PT ;  /* 0x0000007f05097812 */ /* 0x004fe400078ec0ff */
[----:B------:R-:W-:Y:S02]  /*f750*/  SHF.L.U32 R5, R17, 0x1f, RZ ;  /* 0x0000001f11057819 */ /* 0x000fe400000006ff */
[----:B------:R-:W-:Y:S02]  /*f760*/  ISETP.NE.AND P3, PT, R9, RZ, PT ;  /* 0x000000ff0900720c */ /* 0x000fe40003f65270 */
[----:B------:R-:W1:Y:S02]  /*f770*/  SYNCS.PHASECHK.TRANS64.TRYWAIT P2, [R8+URZ+0x22840], R5 ;  /* 0x02284005080075a7 */ /* 0x000e64000804017f */
[----:B-1----:R-:W-:Y:S09]  /*f780*/  @!P2 BRA `(.L_x_1411) ;  /* 0x0000002000b4a947 */ /* 0x002ff20003800000 */
.L_x_1462:
[----:B------:R-:W-:Y:S05]  /*f790*/  @P3 BRA `(.L_x_1412) ;  /* 0x0000000000143947 */ /* 0x000fea0003800000 */
[----:B------:R-:W-:Y:S01]  /*f7a0*/  ISETP.NE.AND P2, PT, R19, RZ, PT ;  /* 0x000000ff1300720c */ /* 0x000fe20003f45270 */
[----:B-1----:R-:W-:-:S04]  /*f7b0*/  IMAD.MOV.U32 R5, RZ, RZ, 0x3000 ;  /* 0x00003000ff057424 */ /* 0x002fc800078e00ff */
[----:B------:R2:W-:Y:S08]  /*f7c0*/  SYNCS.ARRIVE.TRANS64 RZ, [R8+URZ+0x22830], R5 ;  /* 0x0228300508ff79a7 */ /* 0x0005f0000800003f */
[----:B------:R-:W-:Y:S05]  /*f7d0*/  @!P2 BRA `(.L_x_1412) ;  /* 0x000000000004a947 */ /* 0x000fea0003800000 */
[----:B------:R-:W-:Y:S01]  /*f7e0*/  BPT.TRAP 0x1 ;  /* 0x000000040000795c */ /* 0x000fe20000300000 */
.L_x_1412:
        /* <DEDUP_REMOVED lines=8> */
[----:B-----5:R-:W-:Y:S01]  /*f870*/  R2UR UR13, R4 ;  /* 0x00000000040d72ca */ /* 0x020fe200000e0000 */
[----:B------:R-:W-:-:S04]  /*f880*/  UMOV UR10, URZ ;  /* 0x0000003f000a7c82 */ /* 0x000fc80008000000 */
[----:B------:R-:W-:Y:S02]  /*f890*/  UIMAD UR8, UR8, 0x3000, UR37 ;  /* 0x00003000080878a4 */ /* 0x000fe4000f8e0225 */
[----:B------:R-:W-:Y:S02]  /*f8a0*/  UIADD3 UR9, UR9, 0x22830, URZ ;  /* 0x0002283009097890 */ /* 0x000fe4000fffe03f */
[----:B------:R-:W-:Y:S02]  /*f8b0*/  UIMAD UR11, UR11, 0x60, URZ ;  /* 0x000000600b0b78a4 */ /* 0x000fe4000f8e023f */
[----:B------:R-:W-:-:S09]  /*f8c0*/  UIADD3 UR8, UR8, 0x1c400, URZ ;  /* 0x0001c40008087890 */ /* 0x000fd2000fffe03f */
[----:B------:R3:W-:Y:S02]  /*f8d0*/  UTMALDG.4D [UR8], [UR4], desc[UR6] ;  /* 0x00000608040075b4 */ /* 0x0007e40008019000 */
[----:B---3--:R-:W-:Y:S01]  /*f8e0*/  NOP ;  /* 0x0000000000007918 */ /* 0x008fe20000000000 */
.L_x_1409:
[----:B------:R-:W-:Y:S05]  /*f8f0*/  WARPSYNC.ALL ;  /* 0x0000000000007948 */ /* 0x000fea0003800000 */
[----:B------:R-:W-:Y:S01]  /*f900*/  BAR.SYNC.DEFER_BLOCKING 0x8, 0x120 ;  /* 0x0204800000007b1d */ /* 0x000fe20000010000 */
[----:B------:R-:W-:Y:S01]  /*f910*/  ELECT P2, URZ, PT ;  /* 0x00000000003f782f */ /* 0x000fe20003840000 */
[----:B------:R-:W-:Y:S02]  /*f920*/  UIADD3 UR45, UR45, 0x1, URZ ;  /* 0x000000012d2d7890 */ /* 0x000fe4000fffe03f */
[----:B------:R-:W-:Y:S02]  /*f930*/  UIADD3 UR6, UP0, UR46, 0x270, URZ ;  /* 0x000002702e067890 */ /* 0x000fe4000ff1e03f */
[----:B------:R-:W-:-:S02]  /*f940*/  ULEA.HI UR4, UR45, UR45, URZ, 0x1 ;  /* 0x0000002d2d047291 */ /* 0x000fc4000f8f083f */
[----:B------:R-:W-:Y:S02]  /*f950*/  UIADD3 UR8, UR37, 0x18400, URZ ;  /* 0x0001840025087890 */ /* 0x000fe4000fffe03f */
[----:B------:R-:W-:Y:S02]  /*f960*/  ULOP3.LUT UR4, UR4, 0xfffffffe, URZ, 0xc0, !UPT ;  /* 0xfffffffe04047892 */ /* 0x000fe4000f8ec03f */
[----:B------:R-:W-:Y:S02]  /*f970*/  UIADD3 UR9, UR37, 0x22800, URZ ;  /* 0x0002280025097890 */ /* 0x000fe4000fffe03f */
[----:B-12---:R-:W-:Y:S01]  /*f980*/  @P2 IMAD.MOV.U32 R5, RZ, RZ, 0x4000 ;  /* 0x00004000ff052424 */ /* 0x006fe200078e00ff */
[----:B------:R-:W-:Y:S02]  /*f990*/  UIADD3 UR4, UR45, -UR4, URZ ;  /* 0x800000042d047290 */ /* 0x000fe4000fffe03f */
[----:B------:R-:W-:Y:S01]  /*f9a0*/  UIADD3.X UR7, URZ, UR47, URZ, UP0, !UPT ;  /* 0x0000002f3f077290 */ /* 0x000fe200087fe43f */
[----:B------:R-:W-:Y:S01]  /*f9b0*/  UMOV UR11, UR41 ;  /* 0x00000029000b7c82 */ /* 0x000fe20008000000 */
[----:B------:R-:W-:Y:S01]  /*f9c0*/  UMOV UR12, UR42 ;  /* 0x0000002a000c7c82 */ /* 0x000fe20008000000 */
[----:B------:R-:W-:Y:S01]  /*f9d0*/  UMOV UR13, UR43 ;  /* 0x0000002b000d7c82 */ /* 0x000fe20008000000 */
[----:B------:R-:W-:Y:S01]  /*f9e0*/  UMOV UR5, 0x12f00000 ;  /* 0x12f0000000057882 */ /* 0x000fe20000000000 */
[----:B------:R-:W-:Y:S01]  /*f9f0*/  UMOV UR10, URZ ;  /* 0x0000003f000a7c82 */ /* 0x000fe20008000000 */
[----:B------:R1:W-:Y:S02]  /*fa00*/  @P2 SYNCS.ARRIVE.TRANS64 RZ, [UR37+0x22800], R5 ;  /* 0x02280005ffff29a7 */ /* 0x0003e40008000025 */
[----:B-1----:R-:W-:Y:S01]  /*fa10*/  IMAD.U32 R5, RZ, RZ, UR4 ;  /* 0x00000004ff057e24 */ /* 0x002fe2000f8e00ff */
[----:B------:R-:W-:-:S02]  /*fa20*/  UMOV UR4, 0x0 ;  /* 0x0000000000047882 */ /* 0x000fc40000000000 */
[----:B------:R1:W-:Y:S02]  /*fa30*/  UTMALDG.4D [UR8], [UR6], desc[UR4] ;  /* 0x00000408060075b4 */ /* 0x0003e40008019000 */
[----:B------:R-:W-:-:S04]  /*fa40*/  SHF.L.U32 R5, R5, 0x1f, RZ ;  /* 0x0000001f05057819 */ /* 0x000fc800000006ff */
[----:B------:R-:W2:Y:S02]  /*fa50*/  SYNCS.PHASECHK.TRANS64.TRYWAIT P2, [UR37+0x22820], R5 ;  /* 0x02282005ff0075a7 */ /* 0x000ea40008040165 */
[----:B-12---:R-:W-:Y:S05]  /*fa60*/  @!P2 BRA `(.L_x_1413) ;  /* 0x000000200010a947 */ /* 0x006fea0003800000 */
.L_x_1463:
[----:B------:R-:W-:Y:S01]  /*fa70*/  ULDC.64 UR4, c[0x0][0x408] ;  /* 0x0001020000047ab9 */ /* 0x000fe20000000a00 */
[----:B------:R-:W-:Y:S04]  /*fa80*/  BSSY B0, `(.L_x_1414) ;  /* 0x000002e000007945 */ /* 0x000fe80003800000 */
[----:B------:R-:W-:Y:S05]  /*fa90*/  @!P6 BRA `(.L_x_1415) ;  /* 0x0000000000b0e947 */ /* 0x000fea0003800000 */
[----:B-1----:R-:W1:Y:S01]  /*faa0*/  S2R R8, SR_TID.X ;  /* 0x0000000000087919 */ /* 0x002e620000002100 */
[----:B------:R-:W-:Y:S02]  /*fab0*/  SHF.L.U32 R5, R17, 0x1f, RZ ;  /* 0x0000001f11057819 */ /* 0x000fe400000006ff */
[----:B-1----:R-:W-:Y:S02]  /*fac0*/  LOP3.LUT R9, R8, 0x7f, RZ, 0xc0, !PT ;  /* 0x0000007f08097812 */ /* 0x002fe400078ec0ff */
[----:B------:R-:W-:Y:S02]  /*fad0*/  LEA R8, R16, UR37, 0x3 ;  /* 0x0000002510087c11 */ /* 0x000fe4000f8e18ff */
[----:B------:R-:W-:Y:S02]  /*fae0*/  ISETP.NE.AND P3, PT, R9, RZ, PT ;  /* 0x000000ff0900720c */ /* 0x000fe40003f65270 */
[----:B------:R-:W1:Y:S02]  /*faf0*/  SYNCS.PHASECHK.TRANS64.TRYWAIT P2, [R8+URZ+0x22860], R5 ;  /* 0x02286005080075a7 */ /* 0x000e64000804017f */
[----:B-1----:R-:W-:Y:S09]  /*fb00*/  @!P2 BRA `(.L_x_1416) ;  /* 0x000000200000a947 */ /* 0x002ff20003800000 */
.L_x_1464:
[----:B------:R-:W-:Y:S05]  /*fb10*/  @P3 BRA `(.L_x_1417) ;  /* 0x0000000000143947 */ /* 0x000fea0003800000 */
[----:B------:R-:W-:Y:S01]  /*fb20*/  ISETP.NE.AND P2, PT, R19, RZ, PT ;  /* 0x000000ff1300720c */ /* 0x000fe20003f45270 */
[----:B-1----:R-:W-:-:S04]  /*fb30*/  IMAD.MOV.U32 R5, RZ, RZ, 0xc000 ;  /* 0x0000c000ff057424 */ /* 0x002fc800078e00ff */
[----:B------:R2:W-:Y:S08]  /*fb40*/  SYNCS.ARRIVE.TRANS64 RZ, [R8+URZ+0x22850], R5 ;  /* 0x0228500508ff79a7 */ /* 0x0005f0000800003f */
[----:B------:R-:W-:Y:S05]  /*fb50*/  @!P2 BRA `(.L_x_1417) ;  /* 0x000000000004a947 */ /* 0x000fea0003800000 */
[----:B------:R-:W-:Y:S01]  /*fb60*/  BPT.TRAP 0x1 ;  /* 0x000000040000795c */ /* 0x000fe20000300000 */
.L_x_1417:
        /* <DEDUP_REMOVED lines=10> */
[----:B------:R-:W-:-:S03]  /*fc10*/  UMOV UR18, 0x40 ;  /* 0x0000004000127882 */ /* 0x000fc60000000000 */
[----:B------:R-:W-:Y:S02]  /*fc20*/  UIMAD UR16, UR16, 0xc000, UR37 ;  /* 0x0000c000101078a4 */ /* 0x000fe4000f8e0225 */
[----:B------:R-:W-:Y:S02]  /*fc30*/  UIMAD UR11, UR11, 0x60, URZ ;  /* 0x000000600b0b78a4 */ /* 0x000fe4000f8e023f */
[----:B------:R-:W-:Y:S02]  /*fc40*/  UIADD3 UR9, UR9, 0x22850, URZ ;  /* 0x0002285009097890 */ /* 0x000fe4000fffe03f */
[----:B------:R-:W-:Y:S02]  /*fc50*/  UIADD3 UR8, UR16, 0x400, URZ ;  /* 0x0000040010087890 */ /* 0x000fe4000fffe03f */
[----:B------:R-:W-:Y:S02]  /*fc60*/  UIADD3 UR17, UR16, 0x3400, URZ ;  /* 0x0000340010117890 */ /* 0x000fe4000fffe03f */
[----:B------:R-:W-:-:S02]  /*fc70*/  UIADD3 UR19, UR16, 0x6400, URZ ;  /* 0x0000640010137890 */ /* 0x000fc4000fffe03f */
[----:B------:R-:W-:-:S03]  /*fc80*/  UIADD3 UR20, UR16, 0x9400, URZ ;  /* 0x0000940010147890 */ /* 0x000fc6000fffe03f */
[----:B------:R3:W-:Y:S01]  /*fc90*/  UTMALDG.4D [UR8], [UR6], desc[UR14] ;  /* 0x00000e08060075b4 */ /* 0x0007e20008019000 */
[----:B------:R-:W-:Y:S01]  /*fca0*/  UMOV UR16, 0x80 ;  /* 0x0000008000107882 */ /* 0x000fe20000000000 */
[----:B---3--:R-:W-:Y:S01]  /*fcb0*/  UMOV UR8, UR17 ;  /* 0x0000001100087c82 */ /* 0x008fe20008000000 */
[----:B------:R-:W-:Y:S02]  /*fcc0*/  UMOV UR10, UR18 ;  /* 0x00000012000a7c82 */ /* 0x000fe40008000000 */
[----:B------:R3:W-:Y:S02]  /*fcd0*/  UTMALDG.4D [UR8], [UR6], desc[UR14] ;  /* 0x00000e08060075b4 */ /* 0x0007e40008019000 */
[----:B---3--:R-:W-:Y:S01]  /*fce0*/  UMOV UR8, UR19 ;  /* 0x0000001300087c82 */ /* 0x008fe20008000000 */
[----:B------:R-:W-:Y:S01]  /*fcf0*/  UMOV UR10, UR16 ;  /* 0x00000010000a7c82 */ /* 0x000fe20008000000 */
[----:B------:R-:W-:Y:S01]  /*fd00*/  UMOV UR16, 0xc0 ;  /* 0x000000c000107882 */ /* 0x000fe20000000000 */
[----:B------:R3:W-:Y:S02]  /*fd10*/  UTMALDG.4D [UR8], [UR6], desc[UR14] ;  /* 0x00000e08060075b4 */ /* 0x0007e40008019000 */
[----:B---3--:R-:W-:Y:S01]  /*fd20*/  UMOV UR8, UR20 ;  /* 0x0000001400087c82 */ /* 0x008fe20008000000 */
[----:B------:R-:W-:-:S02]  /*fd30*/  UMOV UR10, UR16 ;  /* 0x00000010000a7c82 */ /* 0x000fc40008000000 */
[----:B------:R3:W-:Y:S02]  /*fd40*/  UTMALDG.4D [UR8], [UR6], desc[UR14] ;  /* 0x00000e08060075b4 */ /* 0x0007e40008019000 */
[----:B---3--:R-:W-:Y:S01]  /*fd50*/  NOP ;  /* 0x0000000000007918 */ /* 0x008fe20000000000 */
.L_x_1415:
[----:B------:R-:W-:Y:S05]  /*fd60*/  BSYNC B0 ;  /* 0x0000000000007941 */ /* 0x000fea0003800000 */
.L_x_1414:
[----:B------:R-:W-:-:S04]  /*fd70*/  UIADD3 UR6, UR39, -0x2, URZ ;  /* 0xfffffffe27067890 */ /* 0x000fc8000fffe03f */
[----:B------:R-:W-:-:S06]  /*fd80*/  UISETP.GE.AND UP0, UPT, UR6, UR38, UPT ;  /* 0x000000260600728c */ /* 0x000fcc000bf06270 */
[----:B------:R-:W-:-:S13]  /*fd90*/  PLOP3.LUT P2, PT, PT, PT, UP0, 0x80, 0x0 ;  /* 0x000000000000781c */ /* 0x000fda0003f4f008 */
[----:B------:R-:W-:Y:S05]  /*fda0*/  @!P2 BRA `(.L_x_1418) ;  /* 0x0000001000b4a947 */ /* 0x000fea0003800000 */
[----:B-12---:R-:W-:Y:S01]  /*fdb0*/  IMAD R8, RZ, RZ, -UR39 ;  /* 0x80000027ff087e24 */ /* 0x006fe2000f8e02ff */
[----:B------:R-:W-:-:S04]  /*fdc0*/  LOP3.LUT R9, RZ, UR38, RZ, 0x33, !PT ;  /* 0x00000026ff097c12 */ /* 0x000fc8000f8e33ff */
[----:B------:R-:W-:Y:S01]  /*fdd0*/  VIADDMNMX R9, R8, 0x1, R9, !PT ;  /* 0x0000000108097846 */ /* 0x000fe20007800109 */
[----:B------:R-:W-:-:S04]  /*fde0*/  IMAD.U32 R8, RZ, RZ, UR6 ;  /* 0x00000006ff087e24 */ /* 0x000fc8000f8e00ff */
[----:B------:R-:W-:-:S05]  /*fdf0*/  VIADD R5, R9, UR39 ;  /* 0x0000002709057c36 */ /* 0x000fca0008000000 */
[----:B------:R-:W-:-:S04]  /*fe00*/  LOP3.LUT R5, R5, 0x1, RZ, 0xc0, !PT ;  /* 0x0000000105057812 */ /* 0x000fc800078ec0ff */
[----:B------:R-:W-:-:S13]  /*fe10*/  ISETP.NE.U32.AND P2, PT, R5, 0x1, PT ;  /* 0x000000010500780c */ /* 0x000fda0003f45070 */
[----:B------:R-:W-:Y:S05]  /*fe20*/  @P2 BRA `(.L_x_1419) ;  /* 0x00000004007c2947 */ /* 0x000fea0003800000 */
[----:B------:R-:W-:Y:S01]  /*fe30*/  VIADD R16, R16, 0x1 ;  /* 0x0000000110107836 */ /* 0x000fe20000000000 */
[----:B------:R-:W-:Y:S04]  /*fe40*/  BSSY B0, `(.L_x_1420) ;  /* 0x000005b000007945 */ /* 0x000fe80003800000 */
[----:B------:R-:W-:-:S04]  /*fe50*/  ISETP.NE.AND P2, PT, R16, 0x2, PT ;  /* 0x000000021000780c */ /* 0x000fc80003f45270 */
[----:B------:R-:W-:Y:S02]  /*fe60*/  SEL R10, RZ, 0x1, P2 ;  /* 0x00000001ff0a7807 */ /* 0x000fe40001000000 */
[----:B------:R-:W-:Y:S02]  /*fe70*/  SEL R16, R16, RZ, P2 ;  /* 0x000000ff10107207 */ /* 0x000fe40001000000 */
[----:B------:R-:W-:Y:S01]  /*fe80*/  LOP3.LUT R17, R17, R10, RZ, 0x3c, !PT ;  /* 0x0000000a11117212 */ /* 0x000fe200078e3cff */
[----:B------:R-:W-:Y:S06]  /*fe90*/  @!P6 BRA `(.L_x_1421) ;  /* 0x000000040054e947 */ /* 0x000fec0003800000 */
        /* <DEDUP_REMOVED lines=19> */
.L_x_1422:
[----:B-1----:R-:W1:Y:S01]  /*ffd0*/  S2R R2, SR_TID.X ;  /* 0x0000000000027919 */ /* 0x002e620000002100 */
[----:B------:R-:W-:Y:S02]  /*ffe0*/  SHF.L.U32 R3, R17, 0x1f, RZ ;  /* 0x0000001f11037819 */ /* 0x000fe400000006ff */
[----:B-1----:R-:W-:Y:S02]  /*fff0*/  LOP3.LUT R5, R2, 0x7f, RZ, 0xc0, !PT ;  /* 0x0000007f02057812 */ /* 0x002fe400078ec0ff */
[----:B------:R-:W-:Y:S02]  /*10000*/  LEA R2, R16, UR37, 0x3 ;  /* 0x0000002510027c11 */ /* 0x000fe4000f8e18ff */
[----:B------:R-:W-:Y:S02]  /*10010*/  ISETP.NE.AND P2, PT, R5, RZ, PT ;  /* 0x000000ff0500720c */ /* 0x000fe40003f45270 */
[----:B------:R-:W1:Y:S02]  /*10020*/  SYNCS.PHASECHK.TRANS64.TRYWAIT P3, [R2+URZ+0x22840], R3 ;  /* 0x02284003020075a7 */ /* 0x000e64000806017f */
[----:B-1----:R-:W-:Y:S09]  /*10030*/  @!P3 BRA `(.L_x_1423) ;  /* 0x0000001800c8b947 */ /* 0x002ff20003800000 */
.L_x_1465:
[----:B------:R-:W-:Y:S05]  /*10040*/  @P2 BRA `(.L_x_1424) ;  /* 0x0000000000142947 */ /* 0x000fea0003800000 */
[----:B------:R-:W-:Y:S01]  /*10050*/  ISETP.NE.AND P3, PT, R19, RZ, PT ;  /* 0x000000ff1300720c */ /* 0x000fe20003f65270 */
[----:B------:R-:W-:-:S04]  /*10060*/  IMAD.MOV.U32 R5, RZ, RZ, 0x3000 ;  /* 0x00003000ff057424 */ /* 0x000fc800078e00ff */
[----:B------:R2:W-:Y:S08]  /*10070*/  SYNCS.ARRIVE.TRANS64 RZ, [R2+URZ+0x22830], R5 ;  /* 0x0228300502ff79a7 */ /* 0x0005f0000800003f */
[----:B------:R-:W-:Y:S05]  /*10080*/  @!P3 BRA `(.L_x_1424) ;  /* 0x000000000004b947 */ /* 0x000fea0003800000 */
[----:B------:R-:W-:Y:S01]  /*10090*/  BPT.TRAP 0x1 ;  /* 0x000000040000795c */ /* 0x000fe20000300000 */
.L_x_1424:
[----:B------:R-:W-:Y:S01]  /*100a0*/  R2UR UR8, R16 ;  /* 0x00000000100872ca */ /* 0x000fe200000e0000 */
        /* <DEDUP_REMOVED lines=9> */
[----:B------:R-:W-:-:S03]  /*10140*/  UMOV UR10, URZ ;  /* 0x0000003f000a7c82 */ /* 0x000fc60008000000 */
[----:B------:R-:W-:Y:S02]  /*10150*/  UIMAD UR8, UR8, 0x3000, UR37 ;  /* 0x00003000080878a4 */ /* 0x000fe4000f8e0225 */
[----:B------:R-:W-:Y:S02]  /*10160*/  UIADD3 UR9, UR9, 0x22830, URZ ;  /* 0x0002283009097890 */ /* 0x000fe4000fffe03f */
[----:B------:R-:W-:-:S09]  /*10170*/  UIADD3 UR8, UR8, 0x1c400, URZ ;  /* 0x0001c40008087890 */ /* 0x000fd2000fffe03f */
[----:B------:R3:W-:Y:S01]  /*10180*/  UTMALDG.4D [UR8], [UR6], desc[UR14] ;  /* 0x00000e08060075b4 */ /* 0x0007e20008019000 */
[----:B------:R-:W4:Y:S02]  /*10190*/  SYNCS.PHASECHK.TRANS64.TRYWAIT P3, [R2+URZ+0x22860], R3 ;  /* 0x02286003020075a7 */ /* 0x000f24000806017f */
[----:B---34-:R-:W-:Y:S05]  /*101a0*/  @!P3 BRA `(.L_x_1425) ;  /* 0x000000180080b947 */ /* 0x018fea0003800000 */
.L_x_1466:
[----:B------:R-:W-:Y:S05]  /*101b0*/  @P2 BRA `(.L_x_1426) ;  /* 0x0000000000142947 */ /* 0x000fea0003800000 */
[----:B------:R-:W-:Y:S01]  /*101c0*/  ISETP.NE.AND P2, PT, R19, RZ, PT ;  /* 0x000000ff1300720c */ /* 0x000fe20003f45270 */
[----:B-1-3--:R-:W-:-:S04]  /*101d0*/  IMAD.MOV.U32 R3, RZ, RZ, 0xc000 ;  /* 0x0000c000ff037424 */ /* 0x00afc800078e00ff */
[----:B------:R4:W-:Y:S08]  /*101e0*/  SYNCS.ARRIVE.TRANS64 RZ, [R2+URZ+0x22850], R3 ;  /* 0x0228500302ff79a7 */ /* 0x0009f0000800003f */
[----:B------:R-:W-:Y:S05]  /*101f0*/  @!P2 BRA `(.L_x_1426) ;  /* 0x000000000004a947 */ /* 0x000fea0003800000 */
[----:B------:R-:W-:Y:S01]  /*10200*/  BPT.TRAP 0x1 ;  /* 0x000000040000795c */ /* 0x000fe20000300000 */
.L_x_1426:
        /* <DEDUP_REMOVED lines=12> */
[----:B------:R-:W-:Y:S02]  /*102d0*/  UIADD3 UR9, UR9, 0x22850, URZ ;  /* 0x0002285009097890 */ /* 0x000fe4000fffe03f */
[----:B------:R-:W-:Y:S02]  /*102e0*/  UIADD3 UR8, UR16, 0x400, URZ ;  /* 0x0000040010087890 */ /* 0x000fe4000fffe03f */
[----:B------:R-:W-:Y:S02]  /*102f0*/  UIADD3 UR17, UR16, 0x3400, URZ ;  /* 0x0000340010117890 */ /* 0x000fe4000fffe03f */
[----:B------:R-:W-:Y:S02]  /*10300*/  UIADD3 UR19, UR16, 0x6400, URZ ;  /* 0x0000640010137890 */ /* 0x000fe4000fffe03f */
[----:B------:R-:W-:-:S03]  /*10310*/  UIADD3 UR20, UR16, 0x9400, URZ ;  /* 0x0000940010147890 */ /* 0x000fc6000fffe03f */
[----:B------:R5:W-:Y:S01]  /*10320*/  UTMALDG.4D [UR8], [UR6], desc[UR14] ;  /* 0x00000e08060075b4 */ /* 0x000be20008019000 */
[----:B------:R-:W-:Y:S01]  /*10330*/  UMOV UR16, 0x80 ;  /* 0x0000008000107882 */ /* 0x000fe20000000000 */
[----:B-----5:R-:W-:Y:S01]  /*10340*/  UMOV UR8, UR17 ;  /* 0x0000001100087c82 */ /* 0x020fe20008000000 */
[----:B------:R-:W-:Y:S02]  /*10350*/  UMOV UR10, UR18 ;  /* 0x00000012000a7c82 */ /* 0x000fe40008000000 */
[----:B------:R5:W-:Y:S02]  /*10360*/  UTMALDG.4D [UR8], [UR6], desc[UR14] ;  /* 0x00000e08060075b4 */ /* 0x000be40008019000 */
[----:B-----5:R-:W-:Y:S01]  /*10370*/  UMOV UR8, UR19 ;  /* 0x0000001300087c82 */ /* 0x020fe20008000000 */
[----:B------:R-:W-:Y:S01]  /*10380*/  UMOV UR10, UR16 ;  /* 0x00000010000a7c82 */ /* 0x000fe20008000000 */
[----:B------:R-:W-:Y:S01]  /*10390*/  UMOV UR16, 0xc0 ;  /* 0x000000c000107882 */ /* 0x000fe20000000000 */
[----:B------:R5:W-:Y:S02]  /*103a0*/  UTMALDG.4D [UR8], [UR6], desc[UR14] ;  /* 0x00000e08060075b4 */ /* 0x000be40008019000 */
[----:B-----5:R-:W-:Y:S01]  /*103b0*/  UMOV UR8, UR20 ;  /* 0x0000001400087c82 */ /* 0x020fe20008000000 */
[----:B------:R-:W-:-:S02]  /*103c0*/  UMOV UR10, UR16 ;  /* 0x00000010000a7c82 */ /* 0x000fc40008000000 */
[----:B------:R1:W-:Y:S02]  /*103d0*/  UTMALDG.4D [UR8], [UR6], desc[UR14] ;  /* 0x00000e08060075b4 */ /* 0x0003e40008019000 */
[----:B-1----:R-:W-:Y:S01]  /*103e0*/  NOP ;  /* 0x0000000000007918 */ /* 0x002fe20000000000 */
.L_x_1421:
[----:B------:R-:W-:Y:S05]  /*103f0*/  BSYNC B0 ;  /* 0x0000000000007941 */ /* 0x000fea0003800000 */
.L_x_1420:
[----:B------:R-:W-:-:S06]  /*10400*/  UIADD3 UR6, UR39, -0x3, URZ ;  /* 0xfffffffd27067890 */ /* 0x000fcc000fffe03f */
[----:B------:R-:W-:-:S07]  /*10410*/  IMAD.U32 R8, RZ, RZ, UR6 ;  /* 0x00000006ff087e24 */ /* 0x000fce000f8e00ff */
.L_x_1419:
[----:B------:R-:W-:Y:S01]  /*10420*/  ULOP3.LUT UR6, URZ, UR39, URZ, 0x33, !UPT ;  /* 0x000000273f067292 */ /* 0x000fe2000f8e333f */
[----:B------:R-:W-:Y:S01]  /*10430*/  VIADD R9, R9, 0xfffffffe ;  /* 0xfffffffe09097836 */ /* 0x000fe20000000000 */
[----:B------:R-:W-:Y:S04]  /*10440*/  BSSY B0, `(.L_x_1418) ;  /* 0x00000c3000007945 */ /* 0x000fe80003800000 */
[----:B------:R-:W-:-:S13]  /*10450*/  ISETP.NE.AND P2, PT, R9, UR6, PT ;  /* 0x0000000609007c0c */ /* 0x000fda000bf45270 */
[----:B------:R-:W-:Y:S05]  /*10460*/  @!P2 BRA `(.L_x_1427) ;  /* 0x0000000c0000a947 */ /* 0x000fea0003800000 */
.L_x_1442:
[----:B------:R-:W-:Y:S01]  /*10470*/  VIADD R9, R16, 0x1 ;  /* 0x0000000110097836 */ /* 0x000fe20000000000 */
[----:B------:R-:W-:Y:S05]  /*10480*/  YIELD ;  /* 0x0000000000007946 */ /* 0x000fea0003800000 */
[----:B------:R-:W-:Y:S01]  /*10490*/  ISETP.NE.AND P2, PT, R9, 0x2, PT ;  /* 0x000000020900780c */ /* 0x000fe20003f45270 */
[----:B------:R-:W-:Y:S03]  /*104a0*/  BSSY B1, `(.L_x_1428) ;  /* 0x000005b000017945 */ /* 0x000fe60003800000 */
[----:B-1234-:R-:W-:-:S02]  /*104b0*/  SEL R2, RZ, 0x1, P2 ;  /* 0x00000001ff027807 */ /* 0x01efc40001000000 */
[----:B------:R-:W-:Y:S02]  /*104c0*/  SEL R9, R9, RZ, P2 ;  /* 0x000000ff09097207 */ /* 0x000fe40001000000 */
[----:B------:R-:W-:Y:S01]  /*104d0*/  LOP3.LUT R17, R17, R2, RZ, 0x3c, !PT ;  /* 0x0000000211117212 */ /* 0x000fe200078e3cff */
[----:B------:R-:W-:Y:S06]  /*104e0*/  @!P6 BRA `(.L_x_1429) ;  /* 0x000000040058e947 */ /* 0x000fec0003800000 */
[----:B------:R-:W-:Y:S01]  /*104f0*/  IMAD.MOV.U32 R10, RZ, RZ, R8 ;  /* 0x000000ffff0a7224 */ /* 0x000fe200078e0008 */
[----:B------:R-:W-:Y:S06]  /*10500*/  @!P0 BRA `(.L_x_1430) ;  /* 0x0000000000488947 */ /* 0x000fec0003800000 */
[----:B------:R-:W1:Y:S01]  /*10510*/  LDC R10, c[0x0][0x41c] ;  /* 0x00010700ff0a7b82 */ /* 0x000e620000000800 */
[----:B------:R-:W-:Y:S02]  /*10520*/  IMAD.MOV.U32 R11, RZ, RZ, R8 ;  /* 0x000000ffff0b7224 */ /* 0x000fe400078e0008 */
[----:B------:R-:W-:-:S04]  /*10530*/  IMAD R13, R7, UR4, RZ ;  /* 0x00000004070d7c24 */ /* 0x000fc8000f8e02ff */
[----:B------:R-:W-:Y:S01]  /*10540*/  IMAD R13, R6, UR5, R13 ;  /* 0x00000005060d7c24 */ /* 0x000fe2000f8e020d */
[----:B------:R-:W2:Y:S01]  /*10550*/  LDC.64 R4, c[0x0][0x3f8] ;  /* 0x0000fe00ff047b82 */ /* 0x000ea20000000a00 */
        /* <DEDUP_REMOVED lines=8> */
[----:B--2---:R-:W-:-:S04]  /*105e0*/  LEA R4, P2, R2, R4, 0x2 ;  /* 0x0000000402047211 */ /* 0x004fc800078410ff */
[----:B------:R-:W-:-:S05]  /*105f0*/  LEA.HI.X R5, R2, R5, R3, 0x2, P2 ;  /* 0x0000000502057211 */ /* 0x000fca00010f1403 */
[----:B------:R1:W5:Y:S01]  /*10600*/  LDG.E R4, desc[UR48][R4.64] ;  /* 0x0000003004047981 */ /* 0x000362000c1e1900 */
[----:B------:R-:W-:-:S04]  /*10610*/  IMAD.MOV R3, RZ, RZ, -R11 ;  /* 0x000000ffff037224 */ /* 0x000fc800078e0a0b */
[----:B------:R-:W-:-:S07]  /*10620*/  IMAD R10, R10, R3, R8 ;  /* 0x000000030a0a7224 */ /* 0x000fce00078e0208 */
.L_x_1430:
[----:B------:R-:W1:Y:S01]  /*10630*/  S2R R2, SR_TID.X ;  /* 0x0000000000027919 */ /* 0x000e620000002100 */
[----:B------:R-:W-:Y:S02]  /*10640*/  LEA R3, R9, UR37, 0x3 ;  /* 0x0000002509037c11 */ /* 0x000fe4000f8e18ff */
[----:B-1----:R-:W-:Y:S02]  /*10650*/  LOP3.LUT R5, R2, 0x7f, RZ, 0xc0, !PT ;  /* 0x0000007f02057812 */ /* 0x002fe400078ec0ff */
[----:B------:R-:W-:Y:S02]  /*10660*/  SHF.L.U32 R2, R17, 0x1f, RZ ;  /* 0x0000001f11027819 */ /* 0x000fe400000006ff */
[----:B------:R-:W-:Y:S02]  /*10670*/  ISETP.NE.AND P2, PT, R5, RZ, PT ;  /* 0x000000ff0500720c */ /* 0x000fe40003f45270 */
[----:B------:R-:W1:Y:S02]  /*10680*/  SYNCS.PHASECHK.TRANS64.TRYWAIT P3, [R3+URZ+0x22840], R2 ;  /* 0x02284002030075a7 */ /* 0x000e64000806017f */
[----:B-1----:R-:W-:Y:S09]  /*10690*/  @!P3 BRA `(.L_x_1431) ;  /* 0x000000140058b947 */ /* 0x002ff20003800000 */
.L_x_1467:
[----:B------:R-:W-:Y:S05]  /*106a0*/  @P2 BRA `(.L_x_1432) ;  /* 0x0000000000142947 */ /* 0x000fea0003800000 */
[----:B------:R-:W-:Y:S01]  /*106b0*/  ISETP.NE.AND P3, PT, R19, RZ, PT ;  /* 0x000000ff1300720c */ /* 0x000fe20003f65270 */
[----:B------:R-:W-:-:S04]  /*106c0*/  IMAD.MOV.U32 R12, RZ, RZ, 0x3000 ;  /* 0x00003000ff0c7424 */ /* 0x000fc800078e00ff */
[----:B------:R2:W-:Y:S08]  /*106d0*/  SYNCS.ARRIVE.TRANS64 RZ, [R3+URZ+0x22830], R12 ;  /* 0x0228300c03ff79a7 */ /* 0x0005f0000800003f */
[----:B------:R-:W-:Y:S05]  /*106e0*/  @!P3 BRA `(.L_x_1432) ;  /* 0x000000000004b947 */ /* 0x000fea0003800000 */
[----:B------:R-:W-:Y:S01]  /*106f0*/  BPT.TRAP 0x1 ;  /* 0x000000040000795c */ /* 0x000fe20000300000 */
.L_x_1432:
        /* <DEDUP_REMOVED lines=17> */
.L_x_1468:
[----:B------:R-:W-:Y:S05]  /*10810*/  @P2 BRA `(.L_x_1434) ;  /* 0x0000000000142947 */ /* 0x000fea0003800000 */
[----:B------:R-:W-:Y:S01]  /*10820*/  ISETP.NE.AND P2, PT, R19, RZ, PT ;  /* 0x000000ff1300720c */ /* 0x000fe20003f45270 */
[----:B-1-3--:R-:W-:-:S04]  /*10830*/  IMAD.MOV.U32 R2, RZ, RZ, 0xc000 ;  /* 0x0000c000ff027424 */ /* 0x00afc800078e00ff */
[----:B------:R4:W-:Y:S08]  /*10840*/  SYNCS.ARRIVE.TRANS64 RZ, [R3+URZ+0x22850], R2 ;  /* 0x0228500203ff79a7 */ /* 0x0009f0000800003f */
[----:B------:R-:W-:Y:S05]  /*10850*/  @!P2 BRA `(.L_x_1434) ;  /* 0x000000000004a947 */ /* 0x000fea0003800000 */
[----:B------:R-:W-:Y:S01]  /*10860*/  BPT.TRAP 0x1 ;  /* 0x000000040000795c */ /* 0x000fe20000300000 */
.L_x_1434:
        /* <DEDUP_REMOVED lines=17> */
[----:B------:R5:W-:Y:S02]  /*10980*/  UTMALDG.4D [UR8], [UR6], desc[UR14] ;  /* 0x00000e08060075b4 */ /* 0x000be40008019000 */
[----:B-----5:R-:W-:Y:S01]  /*10990*/  UMOV UR8, UR17 ;  /* 0x0000001100087c82 */ /* 0x020fe20008000000 */
[----:B------:R-:W-:Y:S01]  /*109a0*/  UMOV UR10, UR19 ;  /* 0x00000013000a7c82 */ /* 0x000fe20008000000 */
[----:B------:R-:W-:Y:S01]  /*109b0*/  UMOV UR17, 0x80 ;  /* 0x0000008000117882 */ /* 0x000fe20000000000 */
        /* <DEDUP_REMOVED lines=9> */
.L_x_1429:
[----:B------:R-:W-:Y:S05]  /*10a50*/  BSYNC B1 ;  /* 0x0000000000017941 */ /* 0x000fea0003800000 */
.L_x_1428:
[----:B------:R-:W-:Y:S01]  /*10a60*/  VIADD R9, R9, 0x1 ;  /* 0x0000000109097836 */ /* 0x000fe20000000000 */
[----:B------:R-:W-:Y:S04]  /*10a70*/  BSSY B1, `(.L_x_1435) ;  /* 0x000005c000017945 */ /* 0x000fe80003800000 */
[----:B------:R-:W-:-:S04]  /*10a80*/  ISETP.NE.AND P2, PT, R9, 0x2, PT ;  /* 0x000000020900780c */ /* 0x000fc80003f45270 */
[----:B---34-:R-:W-:Y:S02]  /*10a90*/  SEL R2, RZ, 0x1, P2 ;  /* 0x00000001ff027807 */ /* 0x018fe40001000000 */
[----:B------:R-:W-:Y:S01]  /*10aa0*/  SEL R16, R9, RZ, P2 ;  /* 0x000000ff09107207 */ /* 0x000fe20001000000 */
[----:B------:R-:W-:Y:S01]  /*10ab0*/  VIADD R9, R8, 0xffffffff ;  /* 0xffffffff08097836 */ /* 0x000fe20000000000 */
[----:B------:R-:W-:Y:S01]  /*10ac0*/  LOP3.LUT R17, R17, R2, RZ, 0x3c, !PT ;  /* 0x0000000211117212 */ /* 0x000fe200078e3cff */
[----:B------:R-:W-:Y:S06]  /*10ad0*/  @!P6 BRA `(.L_x_1436) ;  /* 0x000000040054e947 */ /* 0x000fec0003800000 */
[----:B------:R-:W-:Y:S01]  /*10ae0*/  IMAD.MOV.U32 R10, RZ, RZ, R9 ;  /* 0x000000ffff0a7224 */ /* 0x000fe200078e0009 */
[----:B------:R-:W-:Y:S06]  /*10af0*/  @!P0 BRA `(.L_x_1437) ;  /* 0x0000000000448947 */ /* 0x000fec0003800000 */
[----:B------:R-:W1:Y:S02]  /*10b00*/  LDC R11, c[0x0][0x41c] ;  /* 0x00010700ff0b7b82 */ /* 0x000e640000000800 */
[----:B-1----:R-:W-:-:S13]  /*10b10*/  ISETP.NE.AND P2, PT, R11, 0x1, PT ;  /* 0x000000010b00780c */ /* 0x002fda0003f45270 */
[----:B--2---:R-:W1:Y:S02]  /*10b20*/  @P2 LDC.64 R2, c[0x0][0x420] ;  /* 0x00010800ff022b82 */ /* 0x004e640000000a00 */
[----:B-1----:R-:W-:-:S04]  /*10b30*/  @P2 IMAD.HI.U32 R4, R10, R2, RZ ;  /* 0x000000020a042227 */ /* 0x002fc800078e00ff */
[----:B------:R-:W-:Y:S01]  /*10b40*/  IMAD.MOV.U32 R2, RZ, RZ, R10 ;  /* 0x000000ffff027224 */ /* 0x000fe200078e000a */
[----:B------:R-:W-:Y:S02]  /*10b50*/  @P2 SHF.R.U32.HI R2, RZ, R3, R4 ;  /* 0x00000003ff022219 */ /* 0x000fe40000011604 */
[----:B------:R-:W1:Y:S03]  /*10b60*/  LDC.64 R4, c[0x0][0x3f8] ;  /* 0x0000fe00ff047b82 */ /* 0x000e660000000a00 */
[----:B------:R-:W-:-:S04]  /*10b70*/  IMAD.MOV R3, RZ, RZ, -R2 ;  /* 0x000000ffff037224 */ /* 0x000fc800078e0a02 */
[----:B------:R-:W-:Y:S01]  /*10b80*/  IMAD R10, R11, R3, R10 ;  /* 0x000000030b0a7224 */ /* 0x000fe200078e020a */
[----:B------:R-:W-:Y:S01]  /*10b90*/  SHF.R.S32.HI R3, RZ, 0x1f, R2 ;  /* 0x0000001fff037819 */ /* 0x000fe20000011402 */
[----:B------:R-:W-:-:S04]  /*10ba0*/  IMAD R11, R7, UR4, RZ ;  /* 0x00000004070b7c24 */ /* 0x000fc8000f8e02ff */
[C---:B------:R-:W-:Y:S02]  /*10bb0*/  IMAD R11, R6.reuse, UR5, R11 ;  /* 0x00000005060b7c24 */ /* 0x040fe4000f8e020b */
[----:B------:R-:W-:-:S04]  /*10bc0*/  IMAD.WIDE.U32 R2, R6, UR4, R2 ;  /* 0x0000000406027c25 */ /* 0x000fc8000f8e0002 */
[----:B------:R-:W-:Y:S01]  /*10bd0*/  IMAD.IADD R3, R11, 0x1, R3 ;  /* 0x000000010b037824 */ /* 0x000fe200078e0203 */
[----:B-1----:R-:W-:-:S04]  /*10be0*/  LEA R4, P2, R2, R4, 0x2 ;  /* 0x0000000402047211 */ /* 0x002fc800078410ff */
[----:B------:R-:W-:-:S05]  /*10bf0*/  LEA.HI.X R5, R2, R5, R3, 0x2, P2 ;  /* 0x0000000502057211 */ /* 0x000fca00010f1403 */
[----:B------:R1:W5:Y:S04]  /*10c00*/  LDG.E R4, desc[UR48][R4.64] ;  /* 0x0000003004047981 */ /* 0x000368000c1e1900 */
.L_x_1437:
[----:B------:R-:W1:Y:S01]  /*10c10*/  S2R R2, SR_TID.X ;  /* 0x0000000000027919 */ /* 0x000e620000002100 */
[----:B--2---:R-:W-:Y:S02]  /*10c20*/  SHF.L.U32 R3, R17, 0x1f, RZ ;  /* 0x0000001f11037819 */ /* 0x004fe400000006ff */
[----:B-1----:R-:W-:Y:S02]  /*10c30*/  LOP3.LUT R5, R2, 0x7f, RZ, 0xc0, !PT ;  /* 0x0000007f02057812 */ /* 0x002fe400078ec0ff */
[----:B------:R-:W-:Y:S02]  /*10c40*/  LEA R2, R16, UR37, 0x3 ;  /* 0x0000002510027c11 */ /* 0x000fe4000f8e18ff */
[----:B------:R-:W-:Y:S02]  /*10c50*/  ISETP.NE.AND P2, PT, R5, RZ, PT ;  /* 0x000000ff0500720c */ /* 0x000fe40003f45270 */
[----:B------:R-:W1:Y:S02]  /*10c60*/  SYNCS.PHASECHK.TRANS64.TRYWAIT P3, [R2+URZ+0x22840], R3 ;  /* 0x02284003020075a7 */ /* 0x000e64000806017f */
[----:B-1----:R-:W-:Y:S09]  /*10c70*/  @!P3 BRA `(.L_x_1438) ;  /* 0x000000100008b947 */ /* 0x002ff20003800000 */
.L_x_1469:
[----:B------:R-:W-:Y:S05]  /*10c80*/  @P2 BRA `(.L_x_1439) ;  /* 0x0000000000142947 */ /* 0x000fea0003800000 */
[----:B------:R-:W-:Y:S01]  /*10c90*/  ISETP.NE.AND P3, PT, R19, RZ, PT ;  /* 0x000000ff1300720c */ /* 0x000fe20003f65270 */
[----:B------:R-:W-:-:S04]  /*10ca0*/  IMAD.MOV.U32 R5, RZ, RZ, 0x3000 ;  /* 0x00003000ff057424 */ /* 0x000fc800078e00ff */
[----:B------:R2:W-:Y:S08]  /*10cb0*/  SYNCS.ARRIVE.TRANS64 RZ, [R2+URZ+0x22830], R5 ;  /* 0x0228300502ff79a7 */ /* 0x0005f0000800003f */
[----:B------:R-:W-:Y:S05]  /*10cc0*/  @!P3 BRA `(.L_x_1439) ;  /* 0x000000000004b947 */ /* 0x000fea0003800000 */
[----:B------:R-:W-:Y:S01]  /*10cd0*/  BPT.TRAP 0x1 ;  /* 0x000000040000795c */ /* 0x000fe20000300000 */
.L_x_1439:
[----:B------:R-:W-:Y:S01]  /*10ce0*/  R2UR UR8, R16 ;  /* 0x00000000100872ca */ /* 0x000fe200000e0000 */
[----:B--2---:R-:W-:Y:S01]  /*10cf0*/  IMAD R5, R10, 0x60, RZ ;  /* 0x000000600a057824 */ /* 0x004fe200078e02ff */
        /* <DEDUP_REMOVED lines=13> */
[----:B------:R-:W3:Y:S02]  /*10dd0*/  SYNCS.PHASECHK.TRANS64.TRYWAIT P3, [R2+URZ+0x22860], R3 ;  /* 0x02286003020075a7 */ /* 0x000ee4000806017f */
[----:B--23--:R-:W-:Y:S05]  /*10de0*/  @!P3 BRA `(.L_x_1440) ;  /* 0x0000000c00c0b947 */ /* 0x00cfea0003800000 */
.L_x_1470:
[----:B------:R-:W-:Y:S05]  /*10df0*/  @P2 BRA `(.L_x_1441) ;  /* 0x0000000000142947 */ /* 0x000fea0003800000 */
[----:B------:R-:W-:Y:S01]  /*10e00*/  ISETP.NE.AND P2, PT, R19, RZ, PT ;  /* 0x000000ff1300720c */ /* 0x000fe20003f45270 */
[----:B-12---:R-:W-:-:S04]  /*10e10*/  IMAD.MOV.U32 R3, RZ, RZ, 0xc000 ;  /* 0x0000c000ff037424 */ /* 0x006fc800078e00ff */
[----:B------:R3:W-:Y:S08]  /*10e20*/  SYNCS.ARRIVE.TRANS64 RZ, [R2+URZ+0x22850], R3 ;  /* 0x0228500302ff79a7 */ /* 0x0007f0000800003f */
[----:B------:R-:W-:Y:S05]  /*10e30*/  @!P2 BRA `(.L_x_1441) ;  /* 0x000000000004a947 */ /* 0x000fea0003800000 */
[----:B------:R-:W-:Y:S01]  /*10e40*/  BPT.TRAP 0x1 ;  /* 0x000000040000795c */ /* 0x000fe20000300000 */
.L_x_1441:
        /* <DEDUP_REMOVED lines=19> */
[----:B----4-:R-:W-:Y:S01]  /*10f80*/  UMOV UR8, UR17 ;  /* 0x0000001100087c82 */ /* 0x010fe20008000000 */
[----:B------:R-:W-:Y:S02]  /*10f90*/  UMOV UR10, UR18 ;  /* 0x00000012000a7c82 */ /* 0x000fe40008000000 */
[----:B------:R4:W-:Y:S02]  /*10fa0*/  UTMALDG.4D [UR8], [UR6], desc[UR14] ;  /* 0x00000e08060075b4 */ /* 0x0009e40008019000 */
[----:B----4-:R-:W-:Y:S01]  /*10fb0*/  UMOV UR8, UR19 ;  /* 0x0000001300087c82 */ /* 0x010fe20008000000 */
[----:B------:R-:W-:Y:S01]  /*10fc0*/  UMOV UR10, UR16 ;  /* 0x00000010000a7c82 */ /* 0x000fe20008000000 */
[----:B------:R-:W-:Y:S01]  /*10fd0*/  UMOV UR16, 0xc0 ;  /* 0x000000c000107882 */ /* 0x000fe20000000000 */
[----:B------:R4:W-:Y:S02]  /*10fe0*/  UTMALDG.4D [UR8], [UR6], desc[UR14] ;  /* 0x00000e08060075b4 */ /* 0x0009e40008019000 */
[----:B----4-:R-:W-:Y:S01]  /*10ff0*/  UMOV UR8, UR20 ;  /* 0x0000001400087c82 */ /* 0x010fe20008000000 */
[----:B------:R-:W-:-:S02]  /*11000*/  UMOV UR10, UR16 ;  /* 0x00000010000a7c82 */ /* 0x000fc40008000000 */
[----:B------:R4:W-:Y:S02]  /*11010*/  UTMALDG.4D [UR8], [UR6], desc[UR14] ;  /* 0x00000e08060075b4 */ /* 0x0009e40008019000 */
[----:B----4-:R-:W-:Y:S01]  /*11020*/  NOP ;  /* 0x0000000000007918 */ /* 0x010fe20000000000 */
.L_x_1436:
[----:B------:R-:W-:Y:S05]  /*11030*/  BSYNC B1 ;  /* 0x0000000000017941 */ /* 0x000fea0003800000 */
.L_x_1435:
[----:B------:R-:W-:Y:S01]  /*11040*/  ISETP.GT.AND P2, PT, R9, UR38, PT ;  /* 0x0000002609007c0c */ /* 0x000fe2000bf44270 */
[----:B------:R-:W-:-:S12]  /*11050*/  VIADD R8, R8, 0xfffffffe ;  /* 0xfffffffe08087836 */ /* 0x000fd80000000000 */
[----:B------:R-:W-:Y:S05]  /*11060*/  @P2 BRA `(.L_x_1442) ;  /* 0xfffffff400002947 */ /* 0x000fea000383ffff */
.L_x_1427:
[----:B------:R-:W-:Y:S05]  /*11070*/  BSYNC B0 ;  /* 0x0000000000007941 */ /* 0x000fea0003800000 */
.L_x_1418:
[----:B------:R-:W-:Y:S01]  /*11080*/  VIADD R16, R16, 0x1 ;  /* 0x0000000110107836 */ /* 0x000fe20000000000 */
[----:B------:R-:W-:Y:S04]  /*11090*/  BSSY B0, `(.L_x_1443) ;  /* 0x0000011000007945 */ /* 0x000fe80003800000 */
[----:B------:R-:W-:-:S04]  /*110a0*/  ISETP.NE.AND P0, PT, R16, 0x2, PT ;  /* 0x000000021000780c */ /* 0x000fc80003f05270 */
[----:B------:R-:W-:-:S04]  /*110b0*/  SEL R0, RZ, 0x1, P0 ;  /* 0x00000001ff007807 */ /* 0x000fc80000000000 */
[----:B------:R-:W-:Y:S01]  /*110c0*/  LOP3.LUT R17, R17, R0, RZ, 0x3c, !PT ;  /* 0x0000000011117212 */ /* 0x000fe200078e3cff */
[----:B------:R-:W-:Y:S06]  /*110d0*/  @P1 BRA `(.L_x_1444) ;  /* 0x0000000000301947 */ /* 0x000fec0003800000 */
[----:B-12---:R-:W1:Y:S01]  /*110e0*/  S2R R5, SR_LANEID ;  /* 0x0000000000057919 */ /* 0x006e620000000000 */
[----:B------:R-:W-:Y:S01]  /*110f0*/  VOTEU.ANY UR6, UPT, PT ;  /* 0x0000000000067886 */ /* 0x000fe200038e0100 */
[----:B---34-:R-:W2:Y:S01]  /*11100*/  LDC.64 R2, c[0x0][0xdf0] ;  /* 0x00037c00ff027b82 */ /* 0x018ea20000000a00 */
        /* <DEDUP_REMOVED lines=8> */
[----:B-1----:R-:W-:-:S07]  /*11190*/  IADD3 R18, R0, UR44, R7 ;  /* 0x0000002c00127c10 */ /* 0x002fce000fffe007 */
.L_x_1444:
[----:B------:R-:W-:Y:S05]  /*111a0*/  BSYNC B0 ;  /* 0x0000000000007941 */ /* 0x000fea0003800000 */
.L_x_1443:
[----:B------:R-:W-:Y:S01]  /*111b0*/  SEL R16, R16, RZ, P0 ;  /* 0x000000ff10107207 */ /* 0x000fe20000000000 */
[----:B------:R-:W-:-:S07]  /*111c0*/  IMAD.MOV.U32 R13, RZ, RZ, R18 ;  /* 0x000000ffff0d7224 */ /* 0x000fce00078e0012 */
.L_x_1403:
[----:B------:R-:W-:Y:S05]  /*111d0*/  BSYNC B6 ;  /* 0x0000000000067941 */ /* 0x000fea0003800000 */
.L_x_1401:
[----:B------:R-:W-:-:S03]  /*111e0*/  UMOV UR6, 0xffffffff ;  /* 0xffffffff00067882 */ /* 0x000fc60000000000 */
[----:B------:R-:W-:Y:S05]  /*111f0*/  BRA.DIV UR6, `(.L_x_1445) ;  /* 0x0000000a06d07947 */ /* 0x000fea000b800000 */
[----:B------:R1:W1:Y:S02]  /*11200*/  SHFL.IDX PT, R14, R13, RZ, 0x1f ;  /* 0x00001fff0d0e7589 */ /* 0x00026400000e0000 */
.L_x_1473:
[----:B------:R-:W-:Y:S01]  /*11210*/  ISETP.NE.AND P0, PT, R19, RZ, PT ;  /* 0x000000ff1300720c */ /* 0x000fe20003f05270 */
[----:B------:R-:W-:Y:S05]  /*11220*/  WARPSYNC.ALL ;  /* 0x0000000000007948 */ /* 0x000fea0003800000 */
[----:B------:R-:W-:Y:S01]  /*11230*/  BAR.SYNC.DEFER_BLOCKING 0x4, 0x120 ;  /* 0x0104800000007b1d */ /* 0x000fe20000010000 */
[----:B-1----:R-:W-:-:S05]  /*11240*/  IMAD.MOV.U32 R18, RZ, RZ, R14 ;  /* 0x000000ffff127224 */ /* 0x002fca00078e000e */
[----:B------:R-:W-:Y:S01]  /*11250*/  ULDC UR6, c[0x0][0xda8] ;  /* 0x00036a0000067ab9 */ /* 0x000fe20000000800 */
[----:B------:R-:W-:Y:S01]  /*11260*/  @!P0 MOV R0, 0x400 ;  /* 0x0000040000008802 */ /* 0x000fe20000000f00 */
[----:B--234-:R-:W1:Y:S03]  /*11270*/  @!P0 S2R R3, SR_CgaCtaId ;  /* 0x0000000000038919 */ /* 0x01ce660000008800 */
[----:B-1----:R-:W-:-:S05]  /*11280*/  @!P0 LEA R0, R3, R0, 0x18 ;  /* 0x0000000003008211 */ /* 0x002fca00078ec0ff */
[----:B------:R1:W-:Y:S01]  /*11290*/  @!P0 STS [R0+0x228d0], R13 ;  /* 0x0228d00d00008388 */ /* 0x0003e20000000800 */
[----:B------:R-:W-:Y:S06]  /*112a0*/  BAR.ARV 0x5, 0x120 ;  /* 0x0144800000007b1d */ /* 0x000fec0000002000 */
[----:B------:R-:W-:-:S13]  /*112b0*/  ISETP.GE.AND P0, PT, R18, UR6, PT ;  /* 0x0000000612007c0c */ /* 0x000fda000bf06270 */
[----:B-1----:R-:W-:Y:S05]  /*112c0*/  @!P0 BRA `(.L_x_1446) ;  /* 0xffffffd4003c8947 */ /* 0x002fea000383ffff */
.L_x_1392:
[----:B------:R-:W1:Y:S01]  /*112d0*/  S2R R3, SR_CgaCtaId ;  /* 0x0000000000037919 */ /* 0x000e620000008800 */
[----:B------:R-:W-:Y:S01]  /*112e0*/  UIADD3 UR45, UR45, 0x1, URZ ;  /* 0x000000012d2d7890 */ /* 0x000fe2000fffe03f */
[----:B------:R-:W-:-:S03]  /*112f0*/  MOV R0, 0x400 ;  /* 0x0000040000007802 */ /* 0x000fc60000000f00 */
[----:B------:R-:W-:-:S04]  /*11300*/  ULEA.HI UR4, UR45, UR45, URZ, 0x1 ;  /* 0x0000002d2d047291 */ /* 0x000fc8000f8f083f */
[----:B------:R-:W-:-:S04]  /*11310*/  ULOP3.LUT UR4, UR4, 0xfffffffe, URZ, 0xc0, !UPT ;  /* 0xfffffffe04047892 */ /* 0x000fc8000f8ec03f */
[----:B------:R-:W-:Y:S01]  /*11320*/  UIADD3 UR4, UR45, -UR4, URZ ;  /* 0x800000042d047290 */ /* 0x000fe2000fffe03f */
[----:B-1----:R-:W-:-:S05]  /*11330*/  LEA R7, R3, R0, 0x18 ;  /* 0x0000000003077211 */ /* 0x002fca00078ec0ff */
[----:B------:R-:W-:-:S05]  /*11340*/  IMAD.U32 R0, RZ, RZ, UR4 ;  /* 0x00000004ff007e24 */ /* 0x000fca000f8e00ff */
[----:B------:R-:W-:-:S04]  /*11350*/  SHF.L.U32 R0, R0, 0x1f, RZ ;  /* 0x0000001f00007819 */ /* 0x000fc800000006ff */
[----:B------:R-:W1:Y:S02]  /*11360*/  SYNCS.PHASECHK.TRANS64.TRYWAIT P0, [R7+URZ+0x22820], R0 ;  /* 0x02282000070075a7 */ /* 0x000e64000800017f */
[----:B-1----:R-:W-:Y:S05]  /*11370*/  @!P0 BRA `(.L_x_1447) ;  /* 0x0000000800948947 */ /* 0x002fea0003800000 */
.L_x_1474:
[----:B------:R-:W2:Y:S02]  /*11380*/  S2R R2, SR_TID.X ;  /* 0x0000000000027919 */ /* 0x000ea40000002100 */
[----:B--2---:R-:W-:-:S04]  /*11390*/  SHF.R.U32.HI R2, RZ, 0x5, R2 ;  /* 0x00000005ff027819 */ /* 0x004fc80000011602 */
[----:B------:R-:W-:-:S05]  /*113a0*/  LOP3.LUT R2, R2, 0x3, RZ, 0xc0, !PT ;  /* 0x0000000302027812 */ /* 0x000fca00078ec0ff */
[----:B-1----:R-:W1:Y:S02]  /*113b0*/  SHFL.IDX PT, R0, R2, RZ, 0x1f ;  /* 0x00001fff02007589 */ /* 0x002e6400000e0000 */
[----:B-1----:R-:W-:-:S13]  /*113c0*/  ISETP.NE.AND P0, PT, R0, RZ, PT ;  /* 0x000000ff0000720c */ /* 0x002fda0003f05270 */
[----:B------:R-:W-:Y:S05]  /*113d0*/  @P0 EXIT ;  /* 0x000000000000094d */ /* 0x000fea0003800000 */
[----:B------:R-:W-:Y:S01]  /*113e0*/  ELECT P0, URZ, PT ;  /* 0x00000000003f782f */ /* 0x000fe20003800000 */
[----:B------:R-:W-:-:S12]  /*113f0*/  BSSY B0, `(.L_x_1448) ;  /* 0x0000020000007945 */ /* 0x000fd80003800000 */
[----:B------:R-:W-:Y:S05]  /*11400*/  @!P0 BRA `(.L_x_1449) ;  /* 0x0000000000788947 */ /* 0x000fea0003800000 */
[----:B------:R-:W-:-:S06]  /*11410*/  ULOP3.LUT UR4, UR36, 0x2, URZ, 0xfc, !UPT ;  /* 0x0000000224047892 */ /* 0x000fcc000f8efc3f */
[----:B------:R-:W-:-:S05]  /*11420*/  IMAD.U32 R0, RZ, RZ, UR4 ;  /* 0x00000004ff007e24 */ /* 0x000fca000f8e00ff */
[----:B------:R-:W-:-:S13]  /*11430*/  ISETP.NE.AND P2, PT, R0, 0x3, PT ;  /* 0x000000030000780c */ /* 0x000fda0003f45270 */
[----:B------:R-:W-:Y:S05]  /*11440*/  @!P2 BRA `(.L_x_1450) ;  /* 0x000000000004a947 */ /* 0x000fea0003800000 */
[----:B------:R-:W-:Y:S01]  /*11450*/  BPT.TRAP 0x1 ;  /* 0x000000040000795c */ /* 0x000fe20000300000 */
.L_x_1450:
[----:B------:R-:W-:Y:S01]  /*11460*/  VIADD R3, R7, 0x22840 ;  /* 0x0002284007037836 */ /* 0x000fe20000000000 */
[----:B------:R-:W-:Y:S01]  /*11470*/  SHF.L.U32 R4, R17, 0x1f, RZ ;  /* 0x0000001f11047819 */ /* 0x000fe200000006ff */
[C---:B------:R-:W-:Y:S02]  /*11480*/  VIADD R0, R16.reuse, 0x1 ;  /* 0x0000000110007836 */ /* 0x040fe40000000000 */
[----:B------:R-:W-:-:S03]  /*11490*/  IMAD R5, R16, 0x8, R3 ;  /* 0x0000000810057824 */ /* 0x000fc600078e0203 */
[----:B------:R-:W-:Y:S01]  /*114a0*/  ISETP.NE.AND P1, PT, R0, 0x2, PT ;  /* 0x000000020000780c */ /* 0x000fe20003f25270 */
[----:B------:R-:W1:Y:S03]  /*114b0*/  SYNCS.PHASECHK.TRANS64.TRYWAIT P0, [R5+URZ], R4 ;  /* 0x00000004050075a7 */ /* 0x000e66000800017f */
[----:B------:R-:W-:-:S04]  /*114c0*/  SEL R2, RZ, 0x1, P1 ;  /* 0x00000001ff027807 */ /* 0x000fc80000800000 */
[----:B------:R-:W-:Y:S02]  /*114d0*/  LOP3.LUT R17, R17, R2, RZ, 0x3c, !PT ;  /* 0x0000000211117212 */ /* 0x000fe400078e3cff */
[----:B------:R-:W-:Y:S02]  /*114e0*/  SEL R2, R0, RZ, P1 ;  /* 0x000000ff00027207 */ /* 0x000fe40000800000 */
[----:B------:R-:W-:-:S03]  /*114f0*/  SHF.L.U32 R0, R17, 0x1f, RZ ;  /* 0x0000001f11007819 */ /* 0x000fc600000006ff */
[----:B------:R-:W-:Y:S01]  /*11500*/  IMAD R3, R2, 0x8, R3 ;  /* 0x0000000802037824 */ /* 0x000fe200078e0203 */
[----:B-1----:R-:W-:Y:S06]  /*11510*/  @!P0 BRA `(.L_x_1451) ;  /* 0x0000000800408947 */ /* 0x002fec0003800000 */
.L_x_1475:
[----:B------:R-:W2:Y:S02]  /*11520*/  SYNCS.PHASECHK.TRANS64.TRYWAIT P0, [R3+URZ], R0 ;  /* 0x00000000030075a7 */ /* 0x000ea4000800017f */
[----:B--2---:R-:W-:Y:S05]  /*11530*/  @!P0 BRA `(.L_x_1452) ;  /* 0x00000008004c8947 */ /* 0x004fea0003800000 */
.L_x_1476:
[----:B------:R-:W-:Y:S05]  /*11540*/  @!P2 BRA `(.L_x_1453) ;  /* 0x000000000004a947 */ /* 0x000fea0003800000 */
[----:B------:R-:W-:Y:S01]  /*11550*/  BPT.TRAP 0x1 ;  /* 0x000000040000795c */ /* 0x000fe20000300000 */
.L_x_1453:
[----:B--2---:R-:W-:-:S04]  /*11560*/  VIADD R3, R7, 0x22860 ;  /* 0x0002286007037836 */ /* 0x004fc80000000000 */
[----:B-1----:R-:W-:-:S04]  /*11570*/  IMAD R5, R16, 0x8, R3 ;  /* 0x0000000810057824 */ /* 0x002fc800078e0203 */
[----:B------:R-:W1:Y:S02]  /*11580*/  SYNCS.PHASECHK.TRANS64.TRYWAIT P0, [R5+URZ], R4 ;  /* 0x00000004050075a7 */ /* 0x000e64000800017f */
[----:B-1----:R-:W-:Y:S05]  /*11590*/  @!P0 BRA `(.L_x_1454) ;  /* 0x0000000800488947 */ /* 0x002fea0003800000 */
.L_x_1477:
[----:B------:R-:W-:-:S07]  /*115a0*/  IMAD R3, R2, 0x8, R3 ;  /* 0x0000000802037824 */ /* 0x000fce00078e0203 */
.L_x_1455:
[----:B--2---:R2:W3:Y:S02]  /*115b0*/  SYNCS.PHASECHK.TRANS64.TRYWAIT P0, [R3+URZ], R0 ;  /* 0x00000000030075a7 */ /* 0x0044e4000800017f */
[----:B---3--:R-:W-:Y:S05]  /*115c0*/  @!P0 NANOSLEEP.SYNCS 0x989680 ;  /* 0x009896800000895d */ /* 0x008fea0003900000 */
[----:B------:R-:W3:Y:S02]  /*115d0*/  @!P0 SYNCS.PHASECHK.TRANS64 P0, [R3+URZ], R0 ;  /* 0x00000000030085a7 */ /* 0x000ee4000800007f */
[----:B---3--:R-:W-:Y:S05]  /*115e0*/  @!P0 BRA `(.L_x_1455) ;  /* 0xfffffffc00f08947 */ /* 0x008fea000383ffff */
.L_x_1449:
[----:B------:R-:W-:Y:S05]  /*115f0*/  BSYNC B0 ;  /* 0x0000000000007941 */ /* 0x000fea0003800000 */
.L_x_1448:
[----:B------:R-:W-:Y:S05]  /*11600*/  EXIT ;  /* 0x000000000000794d */ /* 0x000fea0003800000 */
.L_x_1309:
[----:B-1----:R-:W-:-:S04]  /*11610*/  IMAD.U32 R3, RZ, RZ, UR46 ;  /* 0x0000002eff037e24 */ /* 0x002fc8000f8e00ff */
[----:B------:R1:W2:Y:S03]  /*11620*/  SYNCS.PHASECHK.TRANS64.TRYWAIT P0, [R3+URZ+0x22800], R0 ;  /* 0x02280000030075a7 */ /* 0x0002a6000800017f */
[----:B--2---:R-:W-:Y:S05]  /*11630*/  @!P0 NANOSLEEP.SYNCS 0x989680 ;  /* 0x009896800000895d */ /* 0x004fea0003900000 */
[----:B------:R-:W2:Y:S02]  /*11640*/  @!P0 SYNCS.PHASECHK.TRANS64 P0, [R3+URZ+0x22800], R0 ;  /* 0x02280000030085a7 */ /* 0x000ea4000800007f */
[----:B--2---:R-:W-:Y:S05]  /*11650*/  @!P0 BRA `(.L_x_1309) ;  /* 0xfffffffc00ec8947 */ /* 0x004fea000383ffff */
[----:B------:R-:W-:Y:S05]  /*11660*/  BRA `(.L_x_1456) ;  /* 0xffffff0400347947 */ /* 0x000fea000383ffff */
.L_x_1313:
[----:B--2---:R-:W-:-:S04]  /*11670*/  IMAD.U32 R0, RZ, RZ, UR21 ;  /* 0x00000015ff007e24 */ /* 0x004fc8000f8e00ff */
[----:B------:R2:W3:Y:S03]  /*11680*/  SYNCS.PHASECHK.TRANS64.TRYWAIT P1, [R0+URZ+0x22830], R11 ;  /* 0x0228300b000075a7 */ /* 0x0004e6000802017f */
[----:B---3--:R-:W-:Y:S05]  /*11690*/  @!P1 NANOSLEEP.SYNCS 0x989680 ;  /* 0x009896800000995d */ /* 0x008fea0003900000 */
[----:B------:R-:W3:Y:S02]  /*116a0*/  @!P1 SYNCS.PHASECHK.TRANS64 P1, [R0+URZ+0x22830], R11 ;  /* 0x0228300b000095a7 */ /* 0x000ee4000802007f */
[----:B---3--:R-:W-:Y:S05]  /*116b0*/  @!P1 BRA `(.L_x_1313) ;  /* 0xfffffffc00ec9947 */ /* 0x008fea000383ffff */
[----:B------:R-:W-:Y:S05]  /*116c0*/  BRA `(.L_x_1312) ;  /* 0xffffff0400587947 */ /* 0x000fea000383ffff */
.L_x_1325:
[----:B---3--:R3:W4:Y:S02]  /*116d0*/  SYNCS.PHASECHK.TRANS64.TRYWAIT P1, [R8+URZ+0x22850], R11 ;  /* 0x0228500b080075a7 */ /* 0x008724000802017f */
[----:B----4-:R-:W-:Y:S05]  /*116e0*/  @!P1 NANOSLEEP.SYNCS 0x989680 ;  /* 0x009896800000995d */ /* 0x010fea0003900000 */
[----:B------:R-:W4:Y:S02]  /*116f0*/  @!P1 SYNCS.PHASECHK.TRANS64 P1, [R8+URZ+0x22850], R11 ;  /* 0x0228500b080095a7 */ /* 0x000f24000802007f */
[----:B----4-:R-:W-:Y:S05]  /*11700*/  @!P1 BRA `(.L_x_1325) ;  /* 0xfffffffc00f09947 */ /* 0x010fea000383ffff */
[----:B------:R-:W-:Y:S05]  /*11710*/  BRA `(.L_x_1324) ;  /* 0xffffff2400e07947 */ /* 0x000fea000383ffff */
.L_x_1333:
[----:B----4-:R-:W-:-:S04]  /*11720*/  IMAD.U32 R5, RZ, RZ, UR27 ;  /* 0x0000001bff057e24 */ /* 0x010fc8000f8e00ff */
[----:B------:R4:W1:Y:S03]  /*11730*/  SYNCS.PHASECHK.TRANS64.TRYWAIT P1, [R5+URZ+0x22830], R12 ;  /* 0x0228300c050075a7 */ /* 0x000866000802017f */
[----:B-1----:R-:W-:Y:S05]  /*11740*/  @!P1 NANOSLEEP.SYNCS 0x989680 ;  /* 0x009896800000995d */ /* 0x002fea0003900000 */
[----:B------:R-:W1:Y:S02]  /*11750*/  @!P1 SYNCS.PHASECHK.TRANS64 P1, [R5+URZ+0x22830], R12 ;  /* 0x0228300c050095a7 */ /* 0x000e64000802007f */
[----:B-1----:R-:W-:Y:S05]  /*11760*/  @!P1 BRA `(.L_x_1333) ;  /* 0xfffffffc00ec9947 */ /* 0x002fea000383ffff */
[----:B------:R-:W-:Y:S05]  /*11770*/  BRA `(.L_x_1332) ;  /* 0xffffff2c00507947 */ /* 0x000fea000383ffff */
.L_x_1345:
[----:B--2---:R2:W3:Y:S02]  /*11780*/  SYNCS.PHASECHK.TRANS64.TRYWAIT P1, [R11+URZ+0x22850], R12 ;  /* 0x0228500c0b0075a7 */ /* 0x0044e4000802017f */
[----:B---3--:R-:W-:Y:S05]  /*11790*/  @!P1 NANOSLEEP.SYNCS 0x989680 ;  /* 0x009896800000995d */ /* 0x008fea0003900000 */
[----:B------:R-:W3:Y:S02]  /*117a0*/  @!P1 SYNCS.PHASECHK.TRANS64 P1, [R11+URZ+0x22850], R12 ;  /* 0x0228500c0b0095a7 */ /* 0x000ee4000802007f */
[----:B---3--:R-:W-:Y:S05]  /*117b0*/  @!P1 BRA `(.L_x_1345) ;  /* 0xfffffffc00f09947 */ /* 0x008fea000383ffff */
[----:B------:R-:W-:Y:S05]  /*117c0*/  BRA `(.L_x_1344) ;  /* 0xffffff5800007947 */ /* 0x000fea000383ffff */
.L_x_1354:
[----:B--2---:R-:W-:-:S04]  /*117d0*/  IMAD.U32 R3, RZ, RZ, UR24 ;  /* 0x00000018ff037e24 */ /* 0x004fc8000f8e00ff */
[----:B------:R2:W3:Y:S03]  /*117e0*/  SYNCS.PHASECHK.TRANS64.TRYWAIT P2, [R3+URZ+0x22830], R8 ;  /* 0x02283008030075a7 */ /* 0x0004e6000804017f */
[----:B---3--:R-:W-:Y:S05]  /*117f0*/  @!P2 NANOSLEEP.SYNCS 0x989680 ;  /* 0x009896800000a95d */ /* 0x008fea0003900000 */
[----:B------:R-:W3:Y:S02]  /*11800*/  @!P2 SYNCS.PHASECHK.TRANS64 P2, [R3+URZ+0x22830], R8 ;  /* 0x022830080300a5a7 */ /* 0x000ee4000804007f */
[----:B---3--:R-:W-:Y:S05]  /*11810*/  @!P2 BRA `(.L_x_1354) ;  /* 0xfffffffc00eca947 */ /* 0x008fea000383ffff */
[----:B------:R-:W-:Y:S05]  /*11820*/  BRA `(.L_x_1353) ;  /* 0xffffff5c00847947 */ /* 0x000fea000383ffff */
.L_x_1358:
[----:B--2---:R2:W3:Y:S02]  /*11830*/  SYNCS.PHASECHK.TRANS64.TRYWAIT P2, [R183+URZ+0x22850], R8 ;  /* 0x02285008b70075a7 */ /* 0x0044e4000804017f */
[----:B---3--:R-:W-:Y:S05]  /*11840*/  @!P2 NANOSLEEP.SYNCS 0x989680 ;  /* 0x009896800000a95d */ /* 0x008fea0003900000 */
[----:B------:R-:W3:Y:S02]  /*11850*/  @!P2 SYNCS.PHASECHK.TRANS64 P2, [R183+URZ+0x22850], R8 ;  /* 0x02285008b700a5a7 */ /* 0x000ee4000804007f */
[----:B---3--:R-:W-:Y:S05]  /*11860*/  @!P2 BRA `(.L_x_1358) ;  /* 0xfffffffc00f0a947 */ /* 0x008fea000383ffff */
[----:B------:R-:W-:Y:S05]  /*11870*/  BRA `(.L_x_1357) ;  /* 0xffffff7400a47947 */ /* 0x000fea000383ffff */
.L_x_1364:
[----:B--2---:R-:W-:-:S04]  /*11880*/  IMAD.U32 R10, RZ, RZ, UR26 ;  /* 0x0000001aff0a7e24 */ /* 0x004fc8000f8e00ff */
[----:B------:R2:W3:Y:S03]  /*11890*/  SYNCS.PHASECHK.TRANS64.TRYWAIT P1, [R10+URZ+0x22830], R13 ;  /* 0x0228300d0a0075a7 */ /* 0x0004e6000802017f */
[----:B---3--:R-:W-:Y:S05]  /*118a0*/  @!P1 NANOSLEEP.SYNCS 0x989680 ;  /* 0x009896800000995d */ /* 0x008fea0003900000 */
[----:B------:R-:W3:Y:S02]  /*118b0*/  @!P1 SYNCS.PHASECHK.TRANS64 P1, [R10+URZ+0x22830], R13 ;  /* 0x0228300d0a0095a7 */ /* 0x000ee4000802007f */
[----:B---3--:R-:W-:Y:S05]  /*118c0*/  @!P1 BRA `(.L_x_1364) ;  /* 0xfffffffc00ec9947 */ /* 0x008fea000383ffff */
[----:B------:R-:W-:Y:S05]  /*118d0*/  BRA `(.L_x_1363) ;  /* 0xffffff7800a87947 */ /* 0x000fea000383ffff */
.L_x_1376:
[----:B--2---:R2:W3:Y:S02]  /*118e0*/  SYNCS.PHASECHK.TRANS64.TRYWAIT P1, [R12+URZ+0x22850], R13 ;  /* 0x0228500d0c0075a7 */ /* 0x0044e4000802017f */
[----:B---3--:R-:W-:Y:S05]  /*118f0*/  @!P1 NANOSLEEP.SYNCS 0x989680 ;  /* 0x009896800000995d */ /* 0x008fea0003900000 */
[----:B------:R-:W3:Y:S02]  /*11900*/  @!P1 SYNCS.PHASECHK.TRANS64 P1, [R12+URZ+0x22850], R13 ;  /* 0x0228500d0c0095a7 */ /* 0x000ee4000802007f */
[----:B---3--:R-:W-:Y:S05]  /*11910*/  @!P1 BRA `(.L_x_1376) ;  /* 0xfffffffc00f09947 */ /* 0x008fea000383ffff */
[----:B------:R-:W-:Y:S05]  /*11920*/  BRA `(.L_x_1375) ;  /* 0xffffffa400587947 */ /* 0x000fea000383ffff */
.L_x_1407:
[----:B------:R-:W1:Y:S01]  /*11930*/  S2R R7, SR_TID.X ;  /* 0x0000000000077919 */ /* 0x000e620000002100 */
[----:B------:R-:W-:Y:S02]  /*11940*/  IMAD.MOV.U32 R12, RZ, RZ, RZ ;  /* 0x000000ffff0c7224 */ /* 0x000fe400078e00ff */
[----:B------:R-:W-:Y:S02]  /*11950*/  IMAD.MOV.U32 R11, RZ, RZ, 0x1f ;  /* 0x0000001fff0b7424 */ /* 0x000fe400078e00ff */
[----:B------:R-:W-:Y:S01]  /*11960*/  IMAD.MOV.U32 R15, RZ, RZ, -0x1 ;  /* 0xffffffffff0f7424 */ /* 0x000fe200078e00ff */
[----:B-1----:R-:W-:-:S04]  /*11970*/  SHF.R.U32.HI R7, RZ, 0x5, R7 ;  /* 0x00000005ff077819 */ /* 0x002fc80000011607 */
[----:B------:R-:W-:-:S05]  /*11980*/  LOP3.LUT R7, R7, 0x3, RZ, 0xc0, !PT ;  /* 0x0000000307077812 */ /* 0x000fca00078ec0ff */
[----:B------:R-:W-:-:S07]  /*11990*/  IMAD.MOV.U32 R13, RZ, RZ, R7 ;  /* 0x000000ffff0d7224 */ /* 0x000fce00078e0007 */
[----:B------:R-:W-:Y:S05]  /*119a0*/  WARPSYNC.COLLECTIVE R15, `(.L_x_1457) ;  /* 0x000000000f087348 */ /* 0x000fea0003c00000 */
[----:B------:R1:W2:Y:S02]  /*119b0*/  SHFL.IDX P6, R14, R13, R12, R11 ;  /* 0x0000000c0d0e7389 */ /* 0x0002a400000c000b */
[----:B-12---:R-:W-:Y:S01]  /*119c0*/  ENDCOLLECTIVE ;  /* 0x000000000000791b */ /* 0x006fe20003800000 */
.L_x_1457:
[----:B------:R-:W-:Y:S05]  /*119d0*/  BRA `(.L_x_1458) ;  /* 0xffffffd800ec7947 */ /* 0x000fea000383ffff */
.L_x_1408:
[----:B------:R-:W-:Y:S01]  /*119e0*/  BSSY B0, `(.L_x_1459) ;  /* 0x0000006000007945 */ /* 0x000fe20003800000 */
[----:B------:R-:W-:-:S07]  /*119f0*/  IMAD.MOV.U32 R15, RZ, RZ, -0x1 ;  /* 0xffffffffff0f7424 */ /* 0x000fce00078e00ff */
[----:B------:R-:W-:Y:S05]  /*11a00*/  WARPSYNC.COLLECTIVE R15, `(.L_x_1460) ;  /* 0x000000000f0c7348 */ /* 0x000fea0003c00000 */
[----:B------:R-:W-:Y:S02]  /*11a10*/  ELECT P6, UR62, PT ;  /* 0x00000000003e782f */ /* 0x000fe400038c0000 */
[----:B------:R-:W-:Y:S01]  /*11a20*/  MOV R14, UR62 ;  /* 0x0000003e000e7c02 */ /* 0x000fe20008000f00 */
[----:B------:R-:W-:Y:S10]  /*11a30*/  ENDCOLLECTIVE ;  /* 0x000000000000791b */ /* 0x000ff40003800000 */
.L_x_1460:
[----:B------:R-:W-:Y:S05]  /*11a40*/  BSYNC B0 ;  /* 0x0000000000007941 */ /* 0x000fea0003800000 */
.L_x_1459:
[----:B------:R-:W-:Y:S05]  /*11a50*/  BRA `(.L_x_1461) ;  /* 0xffffffd800dc7947 */ /* 0x000fea000383ffff */
.L_x_1411:
[----:B-1----:R1:W2:Y:S02]  /*11a60*/  SYNCS.PHASECHK.TRANS64.TRYWAIT P2, [R8+URZ+0x22840], R5 ;  /* 0x02284005080075a7 */ /* 0x0022a4000804017f */
[----:B--2---:R-:W-:Y:S05]  /*11a70*/  @!P2 NANOSLEEP.SYNCS 0x989680 ;  /* 0x009896800000a95d */ /* 0x004fea0003900000 */
[----:B------:R-:W2:Y:S02]  /*11a80*/  @!P2 SYNCS.PHASECHK.TRANS64 P2, [R8+URZ+0x22840], R5 ;  /* 0x022840050800a5a7 */ /* 0x000ea4000804007f */
[----:B--2---:R-:W-:Y:S05]  /*11a90*/  @!P2 BRA `(.L_x_1411) ;  /* 0xfffffffc00f0a947 */ /* 0x004fea000383ffff */
[----:B------:R-:W-:Y:S05]  /*11aa0*/  BRA `(.L_x_1462) ;  /* 0xffffffdc00387947 */ /* 0x000fea000383ffff */
.L_x_1413:
[----:B-1----:R-:W-:-:S04]  /*11ab0*/  IMAD.U32 R8, RZ, RZ, UR37 ;  /* 0x00000025ff087e24 */ /* 0x002fc8000f8e00ff */
[----:B------:R1:W2:Y:S03]  /*11ac0*/  SYNCS.PHASECHK.TRANS64.TRYWAIT P2, [R8+URZ+0x22820], R5 ;  /* 0x02282005080075a7 */ /* 0x0002a6000804017f */
[----:B--2---:R-:W-:Y:S05]  /*11ad0*/  @!P2 NANOSLEEP.SYNCS 0x989680 ;  /* 0x009896800000a95d */ /* 0x004fea0003900000 */
[----:B------:R-:W2:Y:S02]  /*11ae0*/  @!P2 SYNCS.PHASECHK.TRANS64 P2, [R8+URZ+0x22820], R5 ;  /* 0x022820050800a5a7 */ /* 0x000ea4000804007f */
[----:B--2---:R-:W-:Y:S05]  /*11af0*/  @!P2 BRA `(.L_x_1413) ;  /* 0xfffffffc00eca947 */ /* 0x004fea000383ffff */
[----:B------:R-:W-:Y:S05]  /*11b00*/  BRA `(.L_x_1463) ;  /* 0xffffffdc00d87947 */ /* 0x000fea000383ffff */
.L_x_1416:
[----:B-1----:R1:W2:Y:S02]  /*11b10*/  SYNCS.PHASECHK.TRANS64.TRYWAIT P2, [R8+URZ+0x22860], R5 ;  /* 0x02286005080075a7 */ /* 0x0022a4000804017f */
[----:B--2---:R-:W-:Y:S05]  /*11b20*/  @!P2 NANOSLEEP.SYNCS 0x989680 ;  /* 0x009896800000a95d */ /* 0x004fea0003900000 */
[----:B------:R-:W2:Y:S02]  /*11b30*/  @!P2 SYNCS.PHASECHK.TRANS64 P2, [R8+URZ+0x22860], R5 ;  /* 0x022860050800a5a7 */ /* 0x000ea4000804007f */
[----:B--2---:R-:W-:Y:S05]  /*11b40*/  @!P2 BRA `(.L_x_1416) ;  /* 0xfffffffc00f0a947 */ /* 0x004fea000383ffff */
[----:B------:R-:W-:Y:S05]  /*11b50*/  BRA `(.L_x_1464) ;  /* 0xffffffdc00ec7947 */ /* 0x000fea000383ffff */
.L_x_1423:
[----:B-1----:R1:W2:Y:S02]  /*11b60*/  SYNCS.PHASECHK.TRANS64.TRYWAIT P3, [R2+URZ+0x22840], R3 ;  /* 0x02284003020075a7 */ /* 0x0022a4000806017f */
[----:B--2---:R-:W-:Y:S05]  /*11b70*/  @!P3 NANOSLEEP.SYNCS 0x989680 ;  /* 0x009896800000b95d */ /* 0x004fea0003900000 */
[----:B------:R-:W2:Y:S02]  /*11b80*/  @!P3 SYNCS.PHASECHK.TRANS64 P3, [R2+URZ+0x22840], R3 ;  /* 0x022840030200b5a7 */ /* 0x000ea4000806007f */
[----:B--2---:R-:W-:Y:S05]  /*11b90*/  @!P3 BRA `(.L_x_1423) ;  /* 0xfffffffc00f0b947 */ /* 0x004fea000383ffff */
[----:B------:R-:W-:Y:S05]  /*11ba0*/  BRA `(.L_x_1465) ;  /* 0xffffffe400247947 */ /* 0x000fea000383ffff */
.L_x_1425:
[----:B---3--:R3:W4:Y:S02]  /*11bb0*/  SYNCS.PHASECHK.TRANS64.TRYWAIT P3, [R2+URZ+0x22860], R3 ;  /* 0x02286003020075a7 */ /* 0x008724000806017f */
[----:B----4-:R-:W-:Y:S05]  /*11bc0*/  @!P3 NANOSLEEP.SYNCS 0x989680 ;  /* 0x009896800000b95d */ /* 0x010fea0003900000 */
[----:B------:R-:W4:Y:S02]  /*11bd0*/  @!P3 SYNCS.PHASECHK.TRANS64 P3, [R2+URZ+0x22860], R3 ;  /* 0x022860030200b5a7 */ /* 0x000f24000806007f */
[----:B----4-:R-:W-:Y:S05]  /*11be0*/  @!P3 BRA `(.L_x_1425) ;  /* 0xfffffffc00f0b947 */ /* 0x010fea000383ffff */
[----:B------:R-:W-:Y:S05]  /*11bf0*/  BRA `(.L_x_1466) ;  /* 0xffffffe4006c7947 */ /* 0x000fea000383ffff */
.L_x_1431:
[----:B-1----:R1:W2:Y:S02]  /*11c00*/  SYNCS.PHASECHK.TRANS64.TRYWAIT P3, [R3+URZ+0x22840], R2 ;  /* 0x02284002030075a7 */ /* 0x0022a4000806017f */
[----:B--2---:R-:W-:Y:S05]  /*11c10*/  @!P3 NANOSLEEP.SYNCS 0x989680 ;  /* 0x009896800000b95d */ /* 0x004fea0003900000 */
[----:B------:R-:W2:Y:S02]  /*11c20*/  @!P3 SYNCS.PHASECHK.TRANS64 P3, [R3+URZ+0x22840], R2 ;  /* 0x022840020300b5a7 */ /* 0x000ea4000806007f */
[----:B--2---:R-:W-:Y:S05]  /*11c30*/  @!P3 BRA `(.L_x_1431) ;  /* 0xfffffffc00f0b947 */ /* 0x004fea000383ffff */
[----:B------:R-:W-:Y:S05]  /*11c40*/  BRA `(.L_x_1467) ;  /* 0xffffffe800947947 */ /* 0x000fea000383ffff */
.L_x_1433:
[----:B---3--:R3:W4:Y:S02]  /*11c50*/  SYNCS.PHASECHK.TRANS64.TRYWAIT P3, [R3+URZ+0x22860], R2 ;  /* 0x02286002030075a7 */ /* 0x008724000806017f */
[----:B----4-:R-:W-:Y:S05]  /*11c60*/  @!P3 NANOSLEEP.SYNCS 0x989680 ;  /* 0x009896800000b95d */ /* 0x010fea0003900000 */
[----:B------:R-:W4:Y:S02]  /*11c70*/  @!P3 SYNCS.PHASECHK.TRANS64 P3, [R3+URZ+0x22860], R2 ;  /* 0x022860020300b5a7 */ /* 0x000f24000806007f */
[----:B----4-:R-:W-:Y:S05]  /*11c80*/  @!P3 BRA `(.L_x_1433) ;  /* 0xfffffffc00f0b947 */ /* 0x010fea000383ffff */
[----:B------:R-:W-:Y:S05]  /*11c90*/  BRA `(.L_x_1468) ;  /* 0xffffffe800dc7947 */ /* 0x000fea000383ffff */
.L_x_1438:
[----:B-1----:R1:W2:Y:S02]  /*11ca0*/  SYNCS.PHASECHK.TRANS64.TRYWAIT P3, [R2+URZ+0x22840], R3 ;  /* 0x02284003020075a7 */ /* 0x0022a4000806017f */
[----:B--2---:R-:W-:Y:S05]  /*11cb0*/  @!P3 NANOSLEEP.SYNCS 0x989680 ;  /* 0x009896800000b95d */ /* 0x004fea0003900000 */
[----:B------:R-:W2:Y:S02]  /*11cc0*/  @!P3 SYNCS.PHASECHK.TRANS64 P3, [R2+URZ+0x22840], R3 ;  /* 0x022840030200b5a7 */ /* 0x000ea4000806007f */
[----:B--2---:R-:W-:Y:S05]  /*11cd0*/  @!P3 BRA `(.L_x_1438) ;  /* 0xfffffffc00f0b947 */ /* 0x004fea000383ffff */
[----:B------:R-:W-:Y:S05]  /*11ce0*/  BRA `(.L_x_1469) ;  /* 0xffffffec00e47947 */ /* 0x000fea000383ffff */
.L_x_1440:
[----:B--2---:R2:W3:Y:S02]  /*11cf0*/  SYNCS.PHASECHK.TRANS64.TRYWAIT P3, [R2+URZ+0x22860], R3 ;  /* 0x02286003020075a7 */ /* 0x0044e4000806017f */
[----:B---3--:R-:W-:Y:S05]  /*11d00*/  @!P3 NANOSLEEP.SYNCS 0x989680 ;  /* 0x009896800000b95d */ /* 0x008fea0003900000 */
[----:B------:R-:W3:Y:S02]  /*11d10*/  @!P3 SYNCS.PHASECHK.TRANS64 P3, [R2+URZ+0x22860], R3 ;  /* 0x022860030200b5a7 */ /* 0x000ee4000806007f */
[----:B---3--:R-:W-:Y:S05]  /*11d20*/  @!P3 BRA `(.L_x_1440) ;  /* 0xfffffffc00f0b947 */ /* 0x008fea000383ffff */
[----:B------:R-:W-:Y:S05]  /*11d30*/  BRA `(.L_x_1470) ;  /* 0xfffffff0002c7947 */ /* 0x000fea000383ffff */
.L_x_1445:
[----:B------:R-:W-:Y:S01]  /*11d40*/  BSSY B0, `(.L_x_1471) ;  /* 0x0000007000007945 */ /* 0x000fe20003800000 */
[----:B--2---:R-:W-:Y:S02]  /*11d50*/  IMAD.MOV.U32 R12, RZ, RZ, RZ ;  /* 0x000000ffff0c7224 */ /* 0x004fe400078e00ff */
[----:B------:R-:W-:Y:S02]  /*11d60*/  IMAD.MOV.U32 R11, RZ, RZ, 0x1f ;  /* 0x0000001fff0b7424 */ /* 0x000fe400078e00ff */
[----:B------:R-:W-:-:S07]  /*11d70*/  IMAD.MOV.U32 R15, RZ, RZ, -0x1 ;  /* 0xffffffffff0f7424 */ /* 0x000fce00078e00ff */
[----:B-1-34-:R-:W-:Y:S05]  /*11d80*/  WARPSYNC.COLLECTIVE R15, `(.L_x_1472) ;  /* 0x000000000f087348 */ /* 0x01afea0003c00000 */
[----:B------:R2:W1:Y:S02]  /*11d90*/  SHFL.IDX P6, R14, R13, R12, R11 ;  /* 0x0000000c0d0e7389 */ /* 0x00046400000c000b */
[----:B-1234-:R-:W-:Y:S01]  /*11da0*/  ENDCOLLECTIVE ;  /* 0x000000000000791b */ /* 0x01efe20003800000 */
.L_x_1472:
[----:B------:R-:W-:Y:S05]  /*11db0*/  BSYNC B0 ;  /* 0x0000000000007941 */ /* 0x000fea0003800000 */
.L_x_1471:
[----:B------:R-:W-:Y:S05]  /*11dc0*/  BRA `(.L_x_1473) ;  /* 0xfffffff400107947 */ /* 0x000fea000383ffff */
.L_x_1447:
[----:B-1----:R1:W2:Y:S02]  /*11dd0*/  SYNCS.PHASECHK.TRANS64.TRYWAIT P0, [R7+URZ+0x22820], R0 ;  /* 0x02282000070075a7 */ /* 0x0022a4000800017f */
[----:B--2---:R-:W-:Y:S05]  /*11de0*/  @!P0 NANOSLEEP.SYNCS 0x989680 ;  /* 0x009896800000895d */ /* 0x004fea0003900000 */
[----:B------:R-:W2:Y:S02]  /*11df0*/  @!P0 SYNCS.PHASECHK.TRANS64 P0, [R7+URZ+0x22820], R0 ;  /* 0x02282000070085a7 */ /* 0x000ea4000800007f */
[----:B--2---:R-:W-:Y:S05]  /*11e00*/  @!P0 BRA `(.L_x_1447) ;  /* 0xfffffffc00f08947 */ /* 0x004fea000383ffff */
[----:B------:R-:W-:Y:S05]  /*11e10*/  BRA `(.L_x_1474) ;  /* 0xfffffff400587947 */ /* 0x000fea000383ffff */
.L_x_1451:
[----:B-1----:R1:W2:Y:S02]  /*11e20*/  SYNCS.PHASECHK.TRANS64.TRYWAIT P0, [R5+URZ], R4 ;  /* 0x00000004050075a7 */ /* 0x0022a4000800017f */
[----:B--2---:R-:W-:Y:S05]  /*11e30*/  @!P0 NANOSLEEP.SYNCS 0x989680 ;  /* 0x009896800000895d */ /* 0x004fea0003900000 */
[----:B------:R-:W2:Y:S02]  /*11e40*/  @!P0 SYNCS.PHASECHK.TRANS64 P0, [R5+URZ], R4 ;  /* 0x00000004050085a7 */ /* 0x000ea4000800007f */
[----:B--2---:R-:W-:Y:S05]  /*11e50*/  @!P0 BRA `(.L_x_1451) ;  /* 0xfffffffc00f08947 */ /* 0x004fea000383ffff */
[----:B------:R-:W-:Y:S05]  /*11e60*/  BRA `(.L_x_1475) ;  /* 0xfffffff400ac7947 */ /* 0x000fea000383ffff */
.L_x_1452:
[----:B--2---:R2:W3:Y:S02]  /*11e70*/  SYNCS.PHASECHK.TRANS64.TRYWAIT P0, [R3+URZ], R0 ;  /* 0x00000000030075a7 */ /* 0x0044e4000800017f */
[----:B---3--:R-:W-:Y:S05]  /*11e80*/  @!P0 NANOSLEEP.SYNCS 0x989680 ;  /* 0x009896800000895d */ /* 0x008fea0003900000 */
[----:B------:R-:W3:Y:S02]  /*11e90*/  @!P0 SYNCS.PHASECHK.TRANS64 P0, [R3+URZ], R0 ;  /* 0x00000000030085a7 */ /* 0x000ee4000800007f */
[----:B---3--:R-:W-:Y:S05]  /*11ea0*/  @!P0 BRA `(.L_x_1452) ;  /* 0xfffffffc00f08947 */ /* 0x008fea000383ffff */
[----:B------:R-:W-:Y:S05]  /*11eb0*/  BRA `(.L_x_1476) ;  /* 0xfffffff400a07947 */ /* 0x000fea000383ffff */
.L_x_1454:
[----:B-1----:R1:W2:Y:S02]  /*11ec0*/  SYNCS.PHASECHK.TRANS64.TRYWAIT P0, [R5+URZ], R4 ;  /* 0x00000004050075a7 */ /* 0x0022a4000800017f */
[----:B--2---:R-:W-:Y:S05]  /*11ed0*/  @!P0 NANOSLEEP.SYNCS 0x989680 ;  /* 0x009896800000895d */ /* 0x004fea0003900000 */
[----:B------:R-:W2:Y:S02]  /*11ee0*/  @!P0 SYNCS.PHASECHK.TRANS64 P0, [R5+URZ], R4 ;  /* 0x00000004050085a7 */ /* 0x000ea4000800007f */
[----:B--2---:R-:W-:Y:S05]  /*11ef0*/  @!P0 BRA `(.L_x_1454) ;  /* 0xfffffffc00f08947 */ /* 0x004fea000383ffff */
[----:B------:R-:W-:Y:S05]  /*11f00*/  BRA `(.L_x_1477) ;  /* 0xfffffff400a47947 */ /* 0x000fea000383ffff */
.L_x_1478:
        /* <DEDUP_REMOVED lines=15> */
.L_x_4720:


//--------------------- .text._ZN7cutlass13device_kernelIN5flash11enable_sm90INS1_16FlashAttnFwdSm90INS1_25CollectiveMainloopFwdSm90ILi2EN4cute5tupleIJNS5_1CILi1EEES8_S8_EEENS6_IJNS7_ILi128EEENS7_ILi96EEENS7_ILi64EEEEEELi256ENS_6half_tEfNS_4arch4Sm90ELb0ELb1ELb0ELb0ELb0ELb0ELb1ELb1ELb0ELb0ELb0ELb0EEENS1_21CollectiveEpilogueFwdINS6_IJSA_NS7_ILi256EEESB_EEES9_SE_SG_Li256ELb0ELb0ELb0ELb0EEENS1_30DynamicPersistentTileSchedulerILi256ELi32ELb0ELb0ELb1EEEEEEEEEvNT_6ParamsE --------------------------
	.section	.text._ZN7cutlass13device_kernelIN5flash11enable_sm90INS1_16FlashAttnFwdSm90INS1_25CollectiveMainloopFwdSm90ILi2EN4cute5tupleIJNS5_1CILi1EEES8_S8_EEENS6_IJNS7_ILi128EEENS7_ILi96EEENS7_ILi64EEEEEELi256ENS_6half_tEfNS_4arch4Sm90ELb0ELb1ELb0ELb0ELb0ELb0ELb1ELb1ELb0ELb0ELb0ELb0EEENS1_21CollectiveEpilogueFwdINS6_IJSA_NS7_ILi256EEESB_EEES9_SE_SG_Li256ELb0ELb0ELb0ELb0EEENS1_30DynamicPersistentTileSchedulerILi256ELi32ELb0ELb0ELb1EEEEEEEEEvNT_6ParamsE,"ax",@progbits
	.align	128
.text._ZN7cutlass13device_kernelIN5flash11enable_sm90INS1_16FlashAttnFwdSm90INS1_25CollectiveMainloopFwdSm90ILi2EN4cute5tupleIJNS5_1CILi1EEES8_S8_EEENS6_IJNS7_ILi128EEENS7_ILi96EEENS7_ILi64EEEEEELi256ENS_6half_tEfNS_4arch4Sm90ELb0ELb1ELb0ELb0ELb0ELb0ELb1ELb1ELb0ELb0ELb0ELb0EEENS1_21CollectiveEpilogueFwdINS6_IJSA_NS7_ILi256EEESB_EEES9_SE_SG_Li256ELb0ELb0ELb0ELb0EEENS1_30DynamicPersistentTileSchedulerILi256ELi32ELb0ELb0ELb1EEEEEEEEEvNT_6ParamsE:
        .type           _ZN7cutlass13device_kernelIN5flash11enable_sm90INS1_16FlashAttnFwdSm90INS1_25CollectiveMainloopFwdSm90ILi2EN4cute5tupleIJNS5_1CILi1EEES8_S8_EEENS6_IJNS7_ILi128EEENS7_ILi96EEENS7_ILi64EEEEEELi256ENS_6half_tEfNS_4arch4Sm90ELb0ELb1ELb0ELb0ELb0ELb0ELb1ELb1ELb0ELb0ELb0ELb0EEENS1_21CollectiveEpilogueFwdINS6_IJSA_NS7_ILi256EEESB_EEES9_SE_SG_Li256ELb0ELb0ELb0ELb0EEENS1_30DynamicPersistentTileSchedulerILi256ELi32ELb0ELb0ELb1EEEEEEEEEvNT_6ParamsE,@function
        .size           _ZN7cutlass13device_kernelIN5flash11enable_sm90INS1_16FlashAttnFwdSm90INS1_25CollectiveMainloopFwdSm90ILi2EN4cute5tupleIJNS5_1CILi1EEES8_S8_EEENS6_IJNS7_ILi128EEENS7_ILi96EEENS7_ILi64EEEEEELi256ENS_6half_tEfNS_4arch4Sm90ELb0ELb1ELb0ELb0ELb0ELb0ELb1ELb1ELb0ELb0ELb0ELb0EEENS1_21CollectiveEpilogueFwdINS6_IJSA_NS7_ILi256EEESB_EEES9_SE_SG_Li256ELb0ELb0ELb0ELb0EEENS1_30DynamicPersistentTileSchedulerILi256ELi32ELb0ELb0ELb1EEEEEEEEEvNT_6ParamsE,(.L_x_4721 - _ZN7cutlass13device_kernelIN5flash11enable_sm90INS1_16FlashAttnFwdSm90INS1_25CollectiveMainloopFwdSm90ILi2EN4cute5tupleIJNS5_1CILi1EEES8_S8_EEENS6_IJNS7_ILi128EEENS7_ILi96EEENS7_ILi64EEEEEELi256ENS_6half_tEfNS_4arch4Sm90ELb0ELb1ELb0ELb0ELb0ELb0ELb1ELb1ELb0ELb0ELb0ELb0EEENS1_21CollectiveEpilogueFwdINS6_IJSA_NS7_ILi256EEESB_EEES9_SE_SG_Li256ELb0ELb0ELb0ELb0EEENS1_30DynamicPersistentTileSchedulerILi256ELi32ELb0ELb0ELb1EEEEEEEEEvNT_6ParamsE)
        .other          _ZN7cutlass13device_kernelIN5flash11enable_sm90INS1_16FlashAttnFwdSm90INS1_25CollectiveMainloopFwdSm90ILi2EN4cute5tupleIJNS5_1CILi1EEES8_S8_EEENS6_IJNS7_ILi128EEENS7_ILi96EEENS7_ILi64EEEEEELi256ENS_6half_tEfNS_4arch4Sm90ELb0ELb1ELb0ELb0ELb0ELb0ELb1ELb1ELb0ELb0ELb0ELb0EEENS1_21CollectiveEpilogueFwdINS6_IJSA_NS7_ILi256EEESB_EEES9_SE_SG_Li256ELb0ELb0ELb0ELb0EEENS1_30DynamicPersistentTileSchedulerILi256ELi32ELb0ELb0ELb1EEEEEEEEEvNT_6ParamsE,@"STO_CUDA_ENTRY STV_DEFAULT"
_ZN7cutlass13device_kernelIN5flash11enable_sm90INS1_16FlashAttnFwdSm90INS1_25CollectiveMainloopFwdSm90ILi2EN4cute5tupleIJNS5_1CILi1EEES8_S8_EEENS6_IJNS7_ILi128EEENS7_ILi96EEENS7_ILi64EEEEEELi256ENS_6half_tEfNS_4arch4Sm90ELb0ELb1ELb0ELb0ELb0ELb0ELb1ELb1ELb0ELb0ELb0ELb0EEENS1_21CollectiveEpilogueFwdINS6_IJSA_NS7_ILi256EEESB_EEES9_SE_SG_Li256ELb0ELb0ELb0ELb0EEENS1_30DynamicPersistentTileSchedulerILi256ELi32ELb0ELb0ELb1EEEEEEEEEvNT_6ParamsE:
[----:B------:R-:W1:Y:S02]  /*0000*/  LDC R1, c[0x0][0x28] ;  /* 0x00000a00ff017b82 */ /* 0x000e640000000800 */
[----:B-1----:R-:W-:Y:S01]  /*0010*/  VIADD R1, R1, 0xfffffb90 ;  /* 0xfffffb9001017836 */ /* 0x002fe20000000000 */
[----:B------:R-:W1:Y:S01]  /*0020*/  S2R R3, SR_TID.X ;  /* 0x0000000000037919 */ /* 0x000e620000002100 */
[----:B------:R-:W-:Y:S01]  /*0030*/  ELECT P0, URZ, PT ;  /* 0x00000000003f782f */ /* 0x000fe20003800000 */
[----:B------:R-:W-:Y:S01]  /*0040*/  BSSY B0, `(.L_x_1479) ;  /* 0x000001b000007945 */ /* 0x000fe20003800000 */
[----:B------:R-:W-:Y:S02]  /*0050*/  ULDC UR4, c[0x0][0x20] ;  /* 0x0000080000047ab9 */ /* 0x000fe40000000800 */
[----:B------:R-:W-:Y:S01]  /*0060*/  IADD3 R16, P1, R1, UR4, RZ ;  /* 0x0000000401107c10 */ /* 0x000fe2000ff3e0ff */
[----:B------:R-:W-:-:S04]  /*0070*/  ULDC UR4, c[0x0][0x24] ;  /* 0x0000090000047ab9 */ /* 0x000fc80000000800 */
[----:B------:R-:W-:Y:S01]  /*0080*/  IMAD.X R17, RZ, RZ, UR4, P1 ;  /* 0x00000004ff117e24 */ /* 0x000fe200088e06ff */
        /* <DEDUP_REMOVED lines=22> */
.L_x_1480:
[----:B------:R-:W-:Y:S05]  /*01f0*/  BSYNC B0 ;  /* 0x0000000000007941 */ /* 0x000fea0003800000 */
.L_x_1479:
        /* <DEDUP_REMOVED lines=39> */
.L_x_1481:
        /* <DEDUP_REMOVED lines=22> */
.L_x_1482:
        /* <DEDUP_REMOVED lines=18> */
.L_x_1483:
        /* <DEDUP_REMOVED lines=22> */
.L_x_1484:
        /* <DEDUP_REMOVED lines=22> */
.L_x_1485:
[----:B------:R-:W-:Y:S01]  /*09b0*/  IADD3 R2, P0, R16, 0x70, RZ ;  /* 0x0000007010027810 */ /* 0x000fe20007f1e0ff */
[----:B------:R-:W-:Y:S01]  /*09c0*/  UMOV UR38, 0x1 ;  /* 0x0000000100267882 */ /* 0x000fe20000000000 */
[----:B------:R-:W-:Y:S01]  /*09d0*/  PLOP3.LUT P1, PT, PT, PT, UP0, 0x80, 0x0 ;  /* 0x000000000000781c */ /* 0x000fe20003f2f008 */
[----:B------:R-:W-:Y:S01]  /*09e0*/  NOP ;  /* 0x0000000000007918 */ /* 0x000fe20000000000 */
[----:B------:R-:W-:Y:S01]  /*09f0*/  USEL UR38, UR38, 0x2, !UP0 ;  /* 0x0000000226267887 */ /* 0x000fe2000c000000 */
[----:B------:R5:W-:Y:S01]  /*0a00*/  STL [R1+0x464], R2 ;  /* 0x0004640201007387 */ /* 0x000be20000100800 */
[----:B------:R-:W-:Y:S01]  /*0a10*/  ULDC.64 UR46, c[0x0][0x208] ;  /* 0x00008200002e7ab9 */ /* 0x000fe20000000a00 */
[----:B------:R-:W-:Y:S02]  /*0a20*/  IMAD.MOV.U32 R22, RZ, RZ, R16 ;  /* 0x000000ffff167224 */ /* 0x000fe400078e0010 */
[--C-:B------:R-:W-:Y:S02]  /*0a30*/  IMAD.MOV.U32 R23, RZ, RZ, R17.reuse ;  /* 0x000000ffff177224 */ /* 0x100fe400078e0011 */
[----:B-----5:R-:W-:-:S05]  /*0a40*/  IMAD.X R2, RZ, RZ, R17, P0 ;  /* 0x000000ffff027224 */ /* 0x020fca00000e0611 */
[----:B------:R1:W-:Y:S02]  /*0a50*/  STL [R1+0x460], R2 ;  /* 0x0004600201007387 */ /* 0x0003e40000100800 */
[----:B-1234-:R-:W-:Y:S06]  /*0a60*/  BAR.SYNC.DEFER_BLOCKING 0x0 ;  /* 0x0000000000007b1d */ /* 0x01efec0000010000 */
[----:B------:R-:W-:Y:S05]  /*0a70*/  @!P1 BRA `(.L_x_1486) ;  /* 0x000001f800409947 */ /* 0x000fea0003800000 */
.L_x_1487:
        /* <DEDUP_REMOVED lines=8> */
[----:B------:R-:W-:Y:S01]  /*0b00*/  ISETP.NE.AND P0, PT, R26, 0x1, PT ;  /* 0x000000011a00780c */ /* 0x000fe20003f05270 */
[----:B------:R2:W-:-:S12]  /*0b10*/  STL.64 [R1+0x210], RZ ;  /* 0x000210ff01007387 */ /* 0x0005d80000100a00 */
[----:B------:R-:W-:Y:S06]  /*0b20*/  @!P0 BAR.ARV 0x9, 0x100 ;  /* 0x0244000000008b1d */ /* 0x000fec0000002000 */
[C---:B------:R-:W-:Y:S02]  /*0b30*/  IADD3 R217, P1, R16.reuse, 0x210, RZ ;  /* 0x0000021010d97810 */ /* 0x040fe40007f3e0ff */
[----:B------:R-:W-:Y:S01]  /*0b40*/  IADD3 R219, P2, R16, 0x21c, RZ ;  /* 0x0000021c10db7810 */ /* 0x000fe20007f5e0ff */
[----:B------:R2:W-:Y:S01]  /*0b50*/  STL [R1+0x218], RZ ;  /* 0x000218ff01007387 */ /* 0x0005e20000100800 */
[----:B-1----:R-:W-:Y:S01]  /*0b60*/  ISETP.LE.AND P0, PT, R0, UR5, PT ;  /* 0x0000000500007c0c */ /* 0x002fe2000bf03270 */
[----:B------:R-:W-:-:S02]  /*0b70*/  IMAD.X R216, RZ, RZ, R17, P1 ;  /* 0x000000ffffd87224 */ /* 0x000fc400008e0611 */
[----:B------:R2:W-:Y:S01]  /*0b80*/  STL [R1+0x21c], RZ ;  /* 0x00021cff01007387 */ /* 0x0005e20000100800 */
[----:B------:R-:W-:-:S09]  /*0b90*/  IMAD.X R218, RZ, RZ, R17, P2 ;  /* 0x000000ffffda7224 */ /* 0x000fd200010e0611 */
[----:B--2---:R-:W-:Y:S05]  /*0ba0*/  @P0 EXIT ;  /* 0x000000000000094d */ /* 0x004fea0003800000 */
[----:B------:R-:W1:Y:S01]  /*0bb0*/  S2R R8, SR_TID.X ;  /* 0x0000000000087919 */ /* 0x000e620000002100 */
[----:B------:R-:W2:Y:S01]  /*0bc0*/  S2UR UR6, SR_CgaCtaId ;  /* 0x00000000000679c3 */ /* 0x000ea20000008800 */
[----:B------:R-:W-:Y:S01]  /*0bd0*/  UMOV UR50, 0x400 ;  /* 0x0000040000327882 */ /* 0x000fe20000000000 */
[----:B------:R-:W-:Y:S01]  /*0be0*/  IMAD.MOV.U32 R195, RZ, RZ, 0x2 ;  /* 0x00000002ffc37424 */ /* 0x000fe200078e00ff */
[C---:B------:R-:W-:Y:S01]  /*0bf0*/  IADD3 R203, -R26.reuse, 0xb, RZ ;  /* 0x0000000b1acb7810 */ /* 0x040fe20007ffe1ff */
[----:B------:R-:W-:Y:S01]  /*0c00*/  VIADD R208, R26, 0x8 ;  /* 0x000000081ad07836 */ /* 0x000fe20000000000 */
[----:B------:R-:W-:-:S03]  /*0c10*/  ULDC.64 UR36, c[0x0][0x198] ;  /* 0x0000660000247ab9 */ /* 0x000fc60000000a00 */
[----:B------:R-:W3:Y:S01]  /*0c20*/  S2UR UR4, SR_SWINHI ;  /* 0x00000000000479c3 */ /* 0x000ee20000002f00 */
[----:B--2---:R-:W-:Y:S01]  /*0c30*/  ULEA UR50, UR6, UR50, 0x18 ;  /* 0x0000003206327291 */ /* 0x004fe2000f8ec03f */
[----:B-1----:R-:W-:-:S06]  /*0c40*/  VIADD R197, R8, 0xffffff80 ;  /* 0xffffff8008c57836 */ /* 0x002fcc0000000000 */
[----:B------:R-:W-:Y:S01]  /*0c50*/  UMOV UR48, UR50 ;  /* 0x0000003200307c82 */ /* 0x000fe20008000000 */
[----:B---3--:R-:W-:Y:S01]  /*0c60*/  UMOV UR49, UR4 ;  /* 0x0000000400317c82 */ /* 0x008fe20008000000 */
[----:B------:R-:W-:Y:S01]  /*0c70*/  LOP3.LUT R8, R8, 0x7f, RZ, 0xc0, !PT ;  /* 0x0000007f08087812 */ /* 0x000fe200078ec0ff */
[----:B------:R-:W-:Y:S01]  /*0c80*/  UMOV UR4, UR5 ;  /* 0x0000000500047c82 */ /* 0x000fe20008000000 */
[----:B------:R-:W-:Y:S02]  /*0c90*/  SHF.R.S32.HI R0, RZ, 0x1f, R197 ;  /* 0x0000001fff007819 */ /* 0x000fe400000114c5 */
[----:B------:R-:W-:Y:S02]  /*0ca0*/  ISETP.NE.AND P0, PT, R8, RZ, PT ;  /* 0x000000ff0800720c */ /* 0x000fe40003f05270 */
[CC--:B------:R-:W-:Y:S02]  /*0cb0*/  LEA.HI R2, R0.reuse, R197.reuse, RZ, 0x4 ;  /* 0x000000c500027211 */ /* 0x0c0fe400078f20ff */
[----:B------:R-:W-:-:S02]  /*0cc0*/  LEA.HI R19, R0, R197, RZ, 0x7 ;  /* 0x000000c500137211 */ /* 0x000fc400078f38ff */
[----:B------:R-:W-:Y:S02]  /*0cd0*/  SHF.R.S32.HI R3, RZ, 0x4, R2 ;  /* 0x00000004ff037819 */ /* 0x000fe40000011402 */
[----:B------:R-:W-:Y:S02]  /*0ce0*/  LEA.HI R221, R0, R197, RZ, 0x5 ;  /* 0x000000c500dd7211 */ /* 0x000fe400078f28ff */
[C---:B------:R-:W-:Y:S02]  /*0cf0*/  LEA.HI R5, R2.reuse, R3, RZ, 0x1 ;  /* 0x0000000302057211 */ /* 0x040fe400078f08ff */
[----:B------:R-:W-:Y:S02]  /*0d00*/  LOP3.LUT R4, R2, 0x3fffff0, RZ, 0xc0, !PT ;  /* 0x03fffff002047812 */ /* 0x000fe400078ec0ff */
[----:B------:R-:W-:Y:S02]  /*0d10*/  LOP3.LUT R2, R19, 0xffffff80, RZ, 0xc0, !PT ;  /* 0xffffff8013027812 */ /* 0x000fe400078ec0ff */
[----:B------:R-:W-:Y:S01]  /*0d20*/  LOP3.LUT R6, R5, 0x1ffffffe, RZ, 0xc0, !PT ;  /* 0x1ffffffe05067812 */ /* 0x000fe200078ec0ff */
[C---:B------:R-:W-:Y:S01]  /*0d30*/  IMAD.IADD R4, R197.reuse, 0x1, -R4 ;  /* 0x00000001c5047824 */ /* 0x040fe200078e0a04 */
[----:B------:R-:W-:Y:S01]  /*0d40*/  SHF.R.S32.HI R221, RZ, 0x5, R221 ;  /* 0x00000005ffdd7819 */ /* 0x000fe200000114dd */
[----:B------:R-:W-:Y:S01]  /*0d50*/  IMAD.IADD R209, R197, 0x1, -R2 ;  /* 0x00000001c5d17824 */ /* 0x000fe200078e0a02 */
[----:B------:R-:W-:Y:S01]  /*0d60*/  SHF.R.S32.HI R220, RZ, 0x7, R19 ;  /* 0x00000007ffdc7819 */ /* 0x000fe20000011413 */
[----:B------:R-:W-:Y:S01]  /*0d70*/  IMAD.IADD R6, R3, 0x1, -R6 ;  /* 0x0000000103067824 */ /* 0x000fe200078e0a06 */
[----:B------:R-:W-:Y:S01]  /*0d80*/  LEA.HI R198, R0, R197, RZ, 0x3 ;  /* 0x000000c500c67211 */ /* 0x000fe200078f18ff */
[----:B------:R-:W-:Y:S01]  /*0d90*/  IMAD R3, R221, 0x10, R4 ;  /* 0x00000010dd037824 */ /* 0x000fe200078e0204 */
[----:B------:R-:W-:-:S02]  /*0da0*/  SHF.R.S32.HI R2, RZ, 0x1f, R209 ;  /* 0x0000001fff027819 */ /* 0x000fc400000114d1 */
[----:B------:R-:W-:Y:S01]  /*0db0*/  SEL R204, RZ, 0x1, P0 ;  /* 0x00000001ffcc7807 */ /* 0x000fe20000000000 */
[----:B------:R-:W-:Y:S01]  /*0dc0*/  IMAD R3, R3, 0x8, R6 ;  /* 0x0000000803037824 */ /* 0x000fe200078e0206 */
[CC--:B------:R-:W-:Y:S02]  /*0dd0*/  LEA.HI R27, R2.reuse, R209.reuse, RZ, 0x2 ;  /* 0x000000d1021b7211 */ /* 0x0c0fe400078f10ff */
[----:B------:R-:W-:Y:S01]  /*0de0*/  LEA.HI R2, R2, R209, RZ, 0x5 ;  /* 0x000000d102027211 */ /* 0x000fe200078f28ff */
[----:B------:R-:W-:Y:S01]  /*0df0*/  IMAD.SHL.U32 R194, R3, 0x8, RZ ;  /* 0x0000000803c27824 */ /* 0x000fe200078e00ff */
[--C-:B------:R-:W-:Y:S02]  /*0e00*/  SHF.R.S32.HI R3, RZ, 0x2, R27.reuse ;  /* 0x00000002ff037819 */ /* 0x100fe4000001141b */
[----:B------:R-:W-:Y:S01]  /*0e10*/  SHF.R.S32.HI R4, RZ, 0x1f, R27 ;  /* 0x0000001fff047819 */ /* 0x000fe2000001141b */
[----:B------:R-:W-:Y:S01]  /*0e20*/  IMAD.WIDE R194, R194, R195, UR48 ;  /* 0x00000030c2c27e25 */ /* 0x000fe2000f8e02c3 */
[----:B------:R-:W-:-:S02]  /*0e30*/  SHF.R.S32.HI R2, RZ, 0x5, R2 ;  /* 0x00000005ff027819 */ /* 0x000fc40000011402 */
[----:B------:R-:W-:Y:S02]  /*0e40*/  LEA.HI R4, R4, R3, RZ, 0x3 ;  /* 0x0000000304047211 */ /* 0x000fe400078f18ff */
[C---:B------:R-:W-:Y:S02]  /*0e50*/  IADD3 R9, P5, R194.reuse, 0x20, RZ ;  /* 0x00000020c2097810 */ /* 0x040fe40007fbe0ff */
[----:B------:R-:W-:Y:S02]  /*0e60*/  IADD3 R7, P6, R194, 0x40, RZ ;  /* 0x00000040c2077810 */ /* 0x000fe40007fde0ff */
[----:B------:R-:W-:Y:S02]  /*0e70*/  LOP3.LUT R4, R4, 0xfffffff8, RZ, 0xc0, !PT ;  /* 0xfffffff804047812 */ /* 0x000fe400078ec0ff */
[----:B------:R-:W-:Y:S02]  /*0e80*/  LOP3.LUT R6, R9, 0x380, RZ, 0xc0, !PT ;  /* 0x0000038009067812 */ /* 0x000fe400078ec0ff */
[----:B------:R-:W-:Y:S01]  /*0e90*/  LOP3.LUT R5, R7, 0x380, RZ, 0xc0, !PT ;  /* 0x0000038007057812 */ /* 0x000fe200078ec0ff */
[----:B------:R-:W-:Y:S01]  /*0ea0*/  IMAD.IADD R3, R3, 0x1, -R4 ;  /* 0x0000000103037824 */ /* 0x000fe200078e0a04 */
[----:B------:R-:W-:-:S02]  /*0eb0*/  SHF.R.U64 R6, R6, 0x3, RZ ;  /* 0x0000000306067819 */ /* 0x000fc400000012ff */
[----:B------:R-:W-:Y:S01]  /*0ec0*/  SHF.R.U64 R4, R5, 0x3, RZ ;  /* 0x0000000305047819 */ /* 0x000fe200000012ff */
[----:B------:R-:W-:Y:S01]  /*0ed0*/  IMAD R200, R2, 0x10, R3 ;  /* 0x0000001002c87824 */ /* 0x000fe200078e0203 */
[----:B------:R-:W-:Y:S01]  /*0ee0*/  IADD3 R11, P3, R194, 0x4020, RZ ;  /* 0x00004020c20b7810 */ /* 0x000fe20007f7e0ff */
[--C-:B------:R-:W-:Y:S01]  /*0ef0*/  IMAD.X R3, RZ, RZ, R195.reuse, P5 ;  /* 0x000000ffff037224 */ /* 0x100fe200028e06c3 */
[----:B------:R-:W-:Y:S01]  /*0f00*/  LOP3.LUT R2, R6, R9, RZ, 0x3c, !PT ;  /* 0x0000000906027212 */ /* 0x000fe200078e3cff */
[----:B------:R-:W-:Y:S01]  /*0f10*/  IMAD.X R5, RZ, RZ, R195, P6 ;  /* 0x000000ffff057224 */ /* 0x000fe200030e06c3 */
[----:B------:R-:W-:Y:S02]  /*0f20*/  LOP3.LUT R4, R4, R7, RZ, 0x3c, !PT ;  /* 0x0000000704047212 */ /* 0x000fe400078e3cff */
[C---:B------:R-:W-:Y:S02]  /*0f30*/  IADD3 R7, P1, R194.reuse, 0x60, RZ ;  /* 0x00000060c2077810 */ /* 0x040fe40007f3e0ff */
[----:B------:R-:W-:-:S02]  /*0f40*/  IADD3 R9, P2, R194, 0x4000, RZ ;  /* 0x00004000c2097810 */ /* 0x000fc40007f5e0ff */
[----:B------:R-:W-:Y:S02]  /*0f50*/  LOP3.LUT R10, R11, 0x380, RZ, 0xc0, !PT ;  /* 0x000003800b0a7812 */ /* 0x000fe400078ec0ff */
[----:B------:R-:W-:Y:S02]  /*0f60*/  LOP3.LUT R6, R7, 0x380, RZ, 0xc0, !PT ;  /* 0x0000038007067812 */ /* 0x000fe400078ec0ff */
[----:B------:R-:W-:Y:S02]  /*0f70*/  LOP3.LUT R8, R9, 0x380, RZ, 0xc0, !PT ;  /* 0x0000038009087812 */ /* 0x000fe400078ec0ff */
[----:B------:R-:W-:Y:S02]  /*0f80*/  SHF.R.U64 R10, R10, 0x3, RZ ;  /* 0x000000030a0a7819 */ /* 0x000fe400000012ff */
[----:B------:R-:W-:Y:S02]  /*0f90*/  SHF.R.U64 R6, R6, 0x3, RZ ;  /* 0x0000000306067819 */ /* 0x000fe400000012ff */
[----:B------:R-:W-:-:S02]  /*0fa0*/  SHF.R.U64 R8, R8, 0x3, RZ ;  /* 0x0000000308087819 */ /* 0x000fc400000012ff */
[----:B------:R-:W-:Y:S02]  /*0fb0*/  LOP3.LUT R10, R10, R11, RZ, 0x3c, !PT ;  /* 0x0000000b0a0a7212 */ /* 0x000fe400078e3cff */
[----:B------:R-:W-:Y:S02]  /*0fc0*/  IADD3 R11, P6, R194, 0x8000, RZ ;  /* 0x00008000c20b7810 */ /* 0x000fe40007fde0ff */
[----:B------:R-:W-:Y:S01]  /*0fd0*/  LOP3.LUT R6, R6, R7, RZ, 0x3c, !PT ;  /* 0x0000000706067212 */ /* 0x000fe200078e3cff */
[--C-:B------:R-:W-:Y:S01]  /*0fe0*/  IMAD.X R7, RZ, RZ, R195.reuse, P1 ;  /* 0x000000ffff077224 */ /* 0x100fe200008e06c3 */
[----:B------:R-:W-:Y:S01]  /*0ff0*/  LOP3.LUT R8, R8, R9, RZ, 0x3c, !PT ;  /* 0x0000000908087212 */ /* 0x000fe200078e3cff */
[----:B------:R-:W-:Y:S01]  /*1000*/  IMAD.X R9, RZ, RZ, R195, P2 ;  /* 0x000000ffff097224 */ /* 0x000fe200010e06c3 */
[----:B------:R-:W-:Y:S02]  /*1010*/  MOV R3, R2 ;  /* 0x0000000200037202 */ /* 0x000fe40000000f00 */
[----:B------:R-:W-:-:S02]  /*1020*/  MOV R2, R4 ;  /* 0x0000000400027202 */ /* 0x000fc40000000f00 */
[C---:B------:R-:W-:Y:S01]  /*1030*/  IADD3 R21, P1, R194.reuse, 0x8020, RZ ;  /* 0x00008020c2157810 */ /* 0x040fe20007f3e0ff */
[----:B------:R-:W-:Y:S01]  /*1040*/  STL [R1+0x46c], R3 ;  /* 0x00046c0301007387 */ /* 0x000fe20000100800 */
[C---:B------:R-:W-:Y:S02]  /*1050*/  IADD3 R25, P2, R194.reuse, 0x8040, RZ ;  /* 0x00008040c2197810 */ /* 0x040fe40007f5e0ff */
[C---:B------:R-:W-:Y:S01]  /*1060*/  IADD3 R13, P4, R194.reuse, 0x4040, RZ ;  /* 0x00004040c20d7810 */ /* 0x040fe20007f9e0ff */
[----:B------:R1:W-:Y:S01]  /*1070*/  STL [R1+0x468], R2 ;  /* 0x0004680201007387 */ /* 0x0003e20000100800 */
[----:B------:R-:W-:Y:S02]  /*1080*/  IADD3 R15, P5, R194, 0x4060, RZ ;  /* 0x00004060c20f7810 */ /* 0x000fe40007fbe0ff */
[----:B------:R-:W-:Y:S02]  /*1090*/  LOP3.LUT R18, R11, 0x380, RZ, 0xc0, !PT ;  /* 0x000003800b127812 */ /* 0x000fe400078ec0ff */
[----:B------:R-:W-:-:S02]  /*10a0*/  LOP3.LUT R20, R21, 0x380, RZ, 0xc0, !PT ;  /* 0x0000038015147812 */ /* 0x000fc400078ec0ff */
[----:B------:R-:W-:Y:S02]  /*10b0*/  LOP3.LUT R24, R25, 0x380, RZ, 0xc0, !PT ;  /* 0x0000038019187812 */ /* 0x000fe400078ec0ff */
[----:B------:R-:W-:Y:S02]  /*10c0*/  LOP3.LUT R12, R13, 0x380, RZ, 0xc0, !PT ;  /* 0x000003800d0c7812 */ /* 0x000fe400078ec0ff */
[----:B------:R-:W-:Y:S02]  /*10d0*/  LOP3.LUT R14, R15, 0x380, RZ, 0xc0, !PT ;  /* 0x000003800f0e7812 */ /* 0x000fe400078ec0ff */
[----:B------:R-:W-:Y:S02]  /*10e0*/  SHF.R.U64 R18, R18, 0x3, RZ ;  /* 0x0000000312127819 */ /* 0x000fe400000012ff */
[----:B-1----:R-:W-:Y:S01]  /*10f0*/  LEA.HI R2, R19, R220, RZ, 0x1 ;  /* 0x000000dc13027211 */ /* 0x002fe200078f08ff */
[----:B------:R-:W-:Y:S01]  /*1100*/  IMAD.X R19, RZ, RZ, R195, P6 ;  /* 0x000000ffff137224 */ /* 0x000fe200030e06c3 */
[----:B------:R-:W-:-:S02]  /*1110*/  SHF.R.U64 R20, R20, 0x3, RZ ;  /* 0x0000000314147819 */ /* 0x000fc400000012ff */
[----:B------:R-:W-:Y:S02]  /*1120*/  SHF.R.U64 R24, R24, 0x3, RZ ;  /* 0x0000000318187819 */ /* 0x000fe400000012ff */
[----:B------:R-:W-:Y:S02]  /*1130*/  SHF.R.U64 R12, R12, 0x3, RZ ;  /* 0x000000030c0c7819 */ /* 0x000fe400000012ff */
[----:B------:R-:W-:Y:S02]  /*1140*/  SHF.R.U64 R14, R14, 0x3, RZ ;  /* 0x000000030e0e7819 */ /* 0x000fe400000012ff */
[----:B------:R-:W-:Y:S01]  /*1150*/  LOP3.LUT R18, R18, R11, RZ, 0x3c, !PT ;  /* 0x0000000b12127212 */ /* 0x000fe200078e3cff */
[----:B------:R-:W-:Y:S01]  /*1160*/  IMAD.X R11, RZ, RZ, R195, P3 ;  /* 0x000000ffff0b7224 */ /* 0x000fe200018e06c3 */
[----:B------:R-:W-:Y:S02]  /*1170*/  LOP3.LUT R3, R2, 0x3fffffe, RZ, 0xc0, !PT ;  /* 0x03fffffe02037812 */ /* 0x000fe400078ec0ff */
[----:B------:R-:W-:-:S02]  /*1180*/  LOP3.LUT R2, R198, 0x1ffffff8, RZ, 0xc0, !PT ;  /* 0x1ffffff8c6027812 */ /* 0x000fc400078ec0ff */
[----:B------:R-:W-:Y:S01]  /*1190*/  LOP3.LUT R0, R27, 0x7ffffffc, RZ, 0xc0, !PT ;  /* 0x7ffffffc1b007812 */ /* 0x000fe200078ec0ff */
[----:B------:R-:W-:Y:S01]  /*11a0*/  IMAD.IADD R3, R220, 0x1, -R3 ;  /* 0x00000001dc037824 */ /* 0x000fe200078e0a03 */
        /* <DEDUP_REMOVED lines=8> */
[----:B------:R-:W-:Y:S01]  /*1230*/  MOV R232, R18 ;  /* 0x0000001200e87202 */ /* 0x000fe20000000f00 */
[----:B------:R-:W-:Y:S01]  /*1240*/  IMAD.IADD R2, R197, 0x1, -R2 ;  /* 0x00000001c5027824 */ /* 0x000fe200078e0a02 */
[C---:B------:R-:W-:Y:S01]  /*1250*/  IADD3 R18, P1, R16.reuse, 0x13c, RZ ;  /* 0x0000013c10127810 */ /* 0x040fe20007f3e0ff */
[----:B------:R-:W-:Y:S01]  /*1260*/  IMAD.IADD R0, R209, 0x1, -R0 ;  /* 0x00000001d1007824 */ /* 0x000fe200078e0a00 */
[----:B------:R-:W-:Y:S01]  /*1270*/  IADD3 R211, P2, R16, 0x220, RZ ;  /* 0x0000022010d37810 */ /* 0x000fe20007f5e0ff */
[----:B------:R-:W-:Y:S01]  /*1280*/  IMAD R200, R3, 0x40, R200 ;  /* 0x0000004003c87824 */ /* 0x000fe200078e02c8 */
[----:B------:R-:W-:Y:S01]  /*1290*/  MOV R237, R6 ;  /* 0x0000000600ed7202 */ /* 0x000fe20000000f00 */
[--C-:B------:R-:W-:Y:S01]  /*12a0*/  IMAD.X R165, RZ, RZ, R17.reuse, P1 ;  /* 0x000000ffffa57224 */ /* 0x100fe200008e0611 */
[----:B------:R-:W-:Y:S01]  /*12b0*/  MOV R236, R8 ;  /* 0x0000000800ec7202 */ /* 0x000fe20000000f00 */
[----:B------:R-:W-:Y:S01]  /*12c0*/  IMAD.X R210, RZ, RZ, R17, P2 ;  /* 0x000000ffffd27224 */ /* 0x000fe200010e0611 */
[----:B------:R-:W-:Y:S01]  /*12d0*/  MOV R235, R10 ;  /* 0x0000000a00eb7202 */ /* 0x000fe20000000f00 */
[----:B------:R-:W-:Y:S01]  /*12e0*/  IMAD.SHL.U32 R188, R2, 0x8, RZ ;  /* 0x0000000802bc7824 */ /* 0x000fe200078e00ff */
[----:B------:R-:W-:Y:S01]  /*12f0*/  MOV R234, R12 ;  /* 0x0000000c00ea7202 */ /* 0x000fe20000000f00 */
[----:B------:R-:W-:Y:S01]  /*1300*/  IMAD.SHL.U32 R201, R0, 0x2, RZ ;  /* 0x0000000200c97824 */ /* 0x000fe200078e00ff */
[----:B------:R-:W-:-:S02]  /*1310*/  MOV R233, R14 ;  /* 0x0000000e00e97202 */ /* 0x000fc40000000f00 */
[----:B------:R-:W-:Y:S02]  /*1320*/  MOV R231, R20 ;  /* 0x0000001400e77202 */ /* 0x000fe40000000f00 */
[----:B------:R-:W-:Y:S02]  /*1330*/  MOV R230, R24 ;  /* 0x0000001800e67202 */ /* 0x000fe40000000f00 */
[----:B------:R-:W-:-:S07]  /*1340*/  SHF.R.S32.HI R198, RZ, 0x3, R198 ;  /* 0x00000003ffc67819 */ /* 0x000fce00000114c6 */
.L_x_1606:
        /* <DEDUP_REMOVED lines=20> */
.L_x_1488:
[----:B------:R-:W-:Y:S01]  /*1490*/  ULDC UR6, c[0x0][0xec4] ;  /* 0x0003b10000067ab9 */ /* 0x000fe20000000800 */
[----:B------:R-:W-:Y:S01]  /*14a0*/  UMOV UR39, UR7 ;  /* 0x0000000700277c82 */ /* 0x000fe20008000000 */
[----:B------:R-:W-:-:S11]  /*14b0*/  UISETP.NE.AND UP0, UPT, UR6, 0x1, UPT ;  /* 0x000000010600788c */ /* 0x000fd6000bf05270 */
[----:B------:R-:W-:Y:S02]  /*14c0*/  @UP0 ULDC.64 UR10, c[0x0][0xec8] ;  /* 0x0003b200000a0ab9 */ /* 0x000fe40000000a00 */
[----:B------:R-:W-:-:S04]  /*14d0*/  UIMAD.WIDE.U32 UR4, UR7, UR10, URZ ;  /* 0x0000000a070472a5 */ /* 0x000fc8000f8e003f */
[----:B------:R-:W-:-:S04]  /*14e0*/  @UP0 USHF.R.U32.HI UR39, URZ, UR11, UR5 ;  /* 0x0000000b3f270299 */ /* 0x000fc80008011605 */
[----:B------:R-:W-:-:S12]  /*14f0*/  UIMAD UR4, UR39, UR6, URZ ;  /* 0x00000006270472a4 */ /* 0x000fd8000f8e023f */
.L_x_1489:
[----:B------:R-:W1:Y:S01]  /*1500*/  LDC R0, c[0x0][0xa80] ;  /* 0x0002a000ff007b82 */ /* 0x000e620000000800 */
[----:B------:R-:W-:Y:S01]  /*1510*/  ULOP3.LUT UR5, URZ, UR39, URZ, 0x33, !UPT ;  /* 0x000000273f057292 */ /* 0x000fe2000f8e333f */
[----:B------:R-:W-:Y:S01]  /*1520*/  IMAD.MOV.U32 R2, RZ, RZ, 0x3000 ;  /* 0x00003000ff027424 */ /* 0x000fe200078e00ff */
[----:B------:R-:W-:Y:S01]  /*1530*/  UIADD3 UR6, UP2, UR48, 0x32450, URZ ;  /* 0x0003245030067890 */ /* 0x000fe2000ff5e03f */
[----:B------:R-:W-:Y:S01]  /*1540*/  IMAD.U32 R3, RZ, RZ, UR38 ;  /* 0x00000026ff037e24 */ /* 0x000fe2000f8e00ff */
[----:B------:R-:W-:Y:S01]  /*1550*/  ULDC UR42, c[0x0][0xeac] ;  /* 0x0003ab00002a7ab9 */ /* 0x000fe20000000800 */
[----:B------:R-:W-:Y:S01]  /*1560*/  UIADD3 UR11, UP3, UR48, 0x32460, URZ ;  /* 0x00032460300b7890 */ /* 0x000fe2000ff7e03f */
[----:B------:R-:W-:Y:S01]  /*1570*/  IMAD.MOV.U32 R4, RZ, RZ, 0xc000 ;  /* 0x0000c000ff047424 */ /* 0x000fe200078e00ff */
[----:B------:R-:W-:Y:S01]  /*1580*/  UIADD3 UR42, UR5, UR42, URZ ;  /* 0x0000002a052a7290 */ /* 0x000fe2000fffe03f */
[----:B------:R-:W-:Y:S01]  /*1590*/  IMAD.U32 R8, RZ, RZ, UR6 ;  /* 0x00000006ff087e24 */ /* 0x000fe2000f8e00ff */
[----:B------:R-:W-:Y:S01]  /*15a0*/  UIADD3.X UR5, URZ, UR49, URZ, UP2, !UPT ;  /* 0x000000313f057290 */ /* 0x000fe200097fe43f */
[----:B------:R-:W-:Y:S01]  /*15b0*/  IMAD.U32 R5, RZ, RZ, UR38 ;  /* 0x00000026ff057e24 */ /* 0x000fe2000f8e00ff */
[----:B------:R-:W-:Y:S01]  /*15c0*/  UIADD3 UR9, UP0, UR48, 0x32430, URZ ;  /* 0x0003243030097890 */ /* 0x000fe2000ff1e03f */
[----:B------:R-:W-:Y:S01]  /*15d0*/  IMAD.MOV.U32 R6, RZ, RZ, R204 ;  /* 0x000000ffff067224 */ /* 0x000fe200078e00cc */
[----:B------:R-:W-:Y:S01]  /*15e0*/  UIADD3 UR10, UP1, UR48, 0x32440, URZ ;  /* 0x00032440300a7890 */ /* 0x000fe2000ff3e03f */
[----:B------:R-:W-:Y:S01]  /*15f0*/  IMAD.MOV.U32 R7, RZ, RZ, 0x100 ;  /* 0x00000100ff077424 */ /* 0x000fe200078e00ff */
[----:B------:R-:W-:Y:S01]  /*1600*/  UIADD3.X UR12, URZ, UR49, URZ, UP3, !UPT ;  /* 0x000000313f0c7290 */ /* 0x000fe20009ffe43f */
[----:B------:R-:W-:Y:S01]  /*1610*/  IMAD.U32 R9, RZ, RZ, UR5 ;  /* 0x00000005ff097e24 */ /* 0x000fe2000f8e00ff */
[----:B------:R-:W-:Y:S01]  /*1620*/  UIADD3.X UR5, URZ, UR49, URZ, UP0, !UPT ;  /* 0x000000313f057290 */ /* 0x000fe200087fe43f */
[----:B------:R2:W-:Y:S01]  /*1630*/  STL.64 [R1+0x18], R2 ;  /* 0x0000180201007387 */ /* 0x0005e20000100a00 */
[----:B------:R-:W-:Y:S01]  /*1640*/  UIADD3.X UR6, URZ, UR49, URZ, UP1, !UPT ;  /* 0x000000313f067290 */ /* 0x000fe20008ffe43f */
[----:B------:R-:W-:Y:S01]  /*1650*/  IMAD.U32 R10, RZ, RZ, UR11 ;  /* 0x0000000bff0a7e24 */ /* 0x000fe2000f8e00ff */
[----:B------:R-:W-:Y:S01]  /*1660*/  ULDC UR43, c[0x0][0xeb8] ;  /* 0x0003ae00002b7ab9 */ /* 0x000fe20000000800 */
[----:B------:R3:W-:Y:S01]  /*1670*/  STL.128 [R1+0x50], R4 ;  /* 0x0000500401007387 */ /* 0x0007e20000100c00 */
[----:B------:R-:W-:Y:S01]  /*1680*/  UISETP.NE.AND UP1, UPT, UR43, 0x1, UPT ;  /* 0x000000012b00788c */ /* 0x000fe2000bf25270 */
[----:B------:R-:W-:Y:S01]  /*1690*/  IMAD.MOV.U32 R205, RZ, RZ, 0x100 ;  /* 0x00000100ffcd7424 */ /* 0x000fe200078e00ff */
[----:B------:R-:W-:Y:S01]  /*16a0*/  UIADD3 UR7, UR7, -UR4, URZ ;  /* 0x8000000407077290 */ /* 0x000fe2000fffe03f */
[----:B------:R-:W-:Y:S01]  /*16b0*/  IMAD.MOV.U32 R206, RZ, RZ, 0x1 ;  /* 0x00000001ffce7424 */ /* 0x000fe200078e00ff */
[----:B-1----:R1:W-:Y:S01]  /*16c0*/  STL [R1+0x450], R0 ;  /* 0x0004500001007387 */ /* 0x0023e20000100800 */
[----:B------:R-:W-:Y:S01]  /*16d0*/  IMAD.MOV.U32 R207, RZ, RZ, RZ ;  /* 0x000000ffffcf7224 */ /* 0x000fe200078e00ff */
[----:B------:R-:W-:Y:S01]  /*16e0*/  ULDC UR40, c[0x0][0x404] ;  /* 0x0001010000287ab9 */ /* 0x000fe20000000800 */
[----:B--2---:R-:W-:Y:S01]  /*16f0*/  IMAD.U32 R2, RZ, RZ, UR10 ;  /* 0x0000000aff027e24 */ /* 0x004fe2000f8e00ff */
[----:B------:R-:W-:Y:S01]  /*1700*/  ULDC.64 UR10, c[0x0][0x3f8] ;  /* 0x0000fe00000a7ab9 */ /* 0x000fe20000000a00 */
[----:B------:R-:W-:Y:S01]  /*1710*/  IMAD.MOV.U32 R12, RZ, RZ, 0x1 ;  /* 0x00000001ff0c7424 */ /* 0x000fe200078e00ff */
[----:B------:R-:W-:Y:S01]  /*1720*/  UISETP.NE.U32.AND UP0, UPT, UR10, URZ, UPT ;  /* 0x0000003f0a00728c */ /* 0x000fe2000bf05070 */
[----:B------:R-:W-:Y:S01]  /*1730*/  IMAD.MOV.U32 R13, RZ, RZ, RZ ;  /* 0x000000ffff0d7224 */ /* 0x000fe200078e00ff */
[----:B------:R1:W-:Y:S01]  /*1740*/  STL.128 [R1+0x20], R204 ;  /* 0x000020cc01007387 */ /* 0x0003e20000100c00 */
[----:B------:R-:W-:Y:S01]  /*1750*/  IMAD.U32 R11, RZ, RZ, UR12 ;  /* 0x0000000cff0b7e24 */ /* 0x000fe2000f8e00ff */
[----:B------:R-:W-:Y:S01]  /*1760*/  UISETP.NE.AND.EX UP0, UPT, UR11, URZ, UPT, UP0 ;  /* 0x0000003f0b00728c */ /* 0x000fe2000bf05300 */
[----:B---3--:R-:W-:Y:S01]  /*1770*/  IMAD.U32 R6, RZ, RZ, UR42 ;  /* 0x0000002aff067e24 */ /* 0x008fe2000f8e00ff */
[----:B------:R1:W-:Y:S01]  /*1780*/  STL.64 [R1+0x60], R12 ;  /* 0x0000600c01007387 */ /* 0x0003e20000100a00 */
[----:B------:R-:W-:Y:S01]  /*1790*/  IMAD.U32 R4, RZ, RZ, UR9 ;  /* 0x00000009ff047e24 */ /* 0x000fe2000f8e00ff */
[----:B------:R-:W-:Y:S01]  /*17a0*/  ULDC UR11, c[0x0][0xec4] ;  /* 0x0003b100000b7ab9 */ /* 0x000fe20000000800 */
[----:B------:R-:W-:Y:S01]  /*17b0*/  IMAD.U32 R5, RZ, RZ, UR5 ;  /* 0x00000005ff057e24 */ /* 0x000fe2000f8e00ff */
[----:B------:R-:W-:Y:S01]  /*17c0*/  ULDC.64 UR4, c[0x0][0xad8] ;  /* 0x0002b60000047ab9 */ /* 0x000fe20000000a00 */
[----:B------:R-:W-:Y:S01]  /*17d0*/  IMAD.U32 R3, RZ, RZ, UR6 ;  /* 0x00000006ff037e24 */ /* 0x000fe2000f8e00ff */
[----:B------:R-:W-:Y:S01]  /*17e0*/  UISETP.GE.AND UP2, UPT, UR5, 0x1, UPT ;  /* 0x000000010500788c */ /* 0x000fe2000bf46270 */
[----:B------:R1:W-:Y:S01]  /*17f0*/  STL [R1+0x70], R6 ;  /* 0x0000700601007387 */ /* 0x0003e20000100800 */
[----:B------:R-:W-:Y:S01]  /*1800*/  UIMAD UR11, UR8, UR11, UR7 ;  /* 0x0000000b080b72a4 */ /* 0x000fe2000f8e0207 */
[C---:B------:R-:W-:Y:S01]  /*1810*/  IADD3 R36, P0, R16.reuse, 0x430, RZ ;  /* 0x0000043010247810 */ /* 0x040fe20007f1e0ff */
[----:B------:R-:W-:Y:S01]  /*1820*/  USHF.L.U32 UR42, UR42, 0x7, URZ ;  /* 0x000000072a2a7899 */ /* 0x000fe2000800063f */
[----:B------:R1:W-:Y:S01]  /*1830*/  STL.128 [R1+0x40], R8 ;  /* 0x0000400801007387 */ /* 0x0003e20000100c00 */
[----:B------:R-:W-:Y:S01]  /*1840*/  @UP1 ULDC UR8, c[0x0][0xebc] ;  /* 0x0003af0000081ab9 */ /* 0x000fe20000000800 */
[----:B------:R-:W-:Y:S01]  /*1850*/  USEL UR40, UR40, 0x1, UP0 ;  /* 0x0000000128287887 */ /* 0x000fe20008000000 */
[----:B------:R-:W-:Y:S01]  /*1860*/  PLOP3.LUT P2, PT, PT, PT, UP2, 0x80, 0x0 ;  /* 0x000000000000781c */ /* 0x000fe20003f4f028 */
[----:B------:R1:W-:Y:S01]  /*1870*/  STL.64 [R1+0x68], R10 ;  /* 0x0000680a01007387 */ /* 0x0003e20000100a00 */
[----:B------:R-:W-:Y:S01]  /*1880*/  UIMAD.WIDE.U32 UR8, UR11, UR8, URZ ;  /* 0x000000080b0872a5 */ /* 0x000fe2000f8e003f */
[----:B------:R-:W-:Y:S01]  /*1890*/  IADD3 R34, P1, R16, 0x38, RZ ;  /* 0x0000003810227810 */ /* 0x000fe20007f3e0ff */
[----:B------:R-:W-:Y:S01]  /*18a0*/  ULDC UR10, c[0x0][0x2e0] ;  /* 0x0000b800000a7ab9 */ /* 0x000fe20000000800 */
[----:B------:R1:W-:Y:S01]  /*18b0*/  STL.64 [R1+0x8], R4 ;  /* 0x0000080401007387 */ /* 0x0003e20000100a00 */
[----:B------:R-:W-:Y:S01]  /*18c0*/  ULDC UR6, c[0x0][0x288] ;  /* 0x0000a20000067ab9 */ /* 0x000fe20000000800 */
[----:B------:R-:W-:Y:S01]  /*18d0*/  @UP1 ULDC UR12, c[0x0][0xec0] ;  /* 0x0003b000000c1ab9 */ /* 0x000fe20000000800 */
[----:B------:R-:W-:Y:S01]  /*18e0*/  UMOV UR44, UR11 ;  /* 0x0000000b002c7c82 */ /* 0x000fe20008000000 */
[----:B------:R1:W-:Y:S01]  /*18f0*/  STL.64 [R1+0x10], R2 ;  /* 0x0000100201007387 */ /* 0x0003e20000100a00 */
[----:B------:R-:W-:Y:S01]  /*1900*/  UIADD3 UR7, UR42, 0x80, -UR6 ;  /* 0x000000802a077890 */ /* 0x000fe2000fffe806 */
[--C-:B------:R-:W-:Y:S01]  /*1910*/  IMAD.X R45, RZ, RZ, R17.reuse, P0 ;  /* 0x000000ffff2d7224 */ /* 0x100fe200000e0611 */
[----:B------:R-:W-:Y:S01]  /*1920*/  UIMAD UR40, UR40, UR10, URZ ;  /* 0x0000000a282872a4 */ /* 0x000fe2000f8e023f */
[----:B------:R1:W-:Y:S01]  /*1930*/  STL.64 [R1+0x30], R2 ;  /* 0x0000300201007387 */ /* 0x0003e20000100a00 */
[----:B------:R-:W-:Y:S01]  /*1940*/  @UP1 USHF.R.U32.HI UR44, URZ, UR12, UR9 ;  /* 0x0000000c3f2c1299 */ /* 0x000fe20008011609 */
[----:B------:R-:W-:Y:S01]  /*1950*/  IMAD.X R43, RZ, RZ, R17, P1 ;  /* 0x000000ffff2b7224 */ /* 0x000fe200008e0611 */
[----:B------:R-:W-:Y:S01]  /*1960*/  UIADD3 UR8, UR40, UR7, URZ ;  /* 0x0000000728087290 */ /* 0x000fe2000fffe03f */
[----:B------:R1:W-:Y:S01]  /*1970*/  STL.128 [R1+0x430], RZ ;  /* 0x000430ff01007387 */ /* 0x0003e20000100c00 */
[----:B------:R-:W-:-:S02]  /*1980*/  UIADD3 UR7, -UR44, URZ, URZ ;  /* 0x0000003f2c077290 */ /* 0x000fc4000fffe13f */
[----:B------:R-:W-:Y:S01]  /*1990*/  UIADD3 UR4, UR8, UR4, URZ ;  /* 0x0000000408047290 */ /* 0x000fe2000fffe03f */
[----:B------:R1:W-:Y:S01]  /*19a0*/  STL.128 [R1+0x440], RZ ;  /* 0x000440ff01007387 */ /* 0x0003e20000100c00 */
[----:B------:R-:W-:-:S03]  /*19b0*/  UIMAD UR43, UR43, UR7, UR11 ;  /* 0x000000072b2b72a4 */ /* 0x000fc6000f8e020b */
[----:B------:R1:W-:Y:S04]  /*19c0*/  STL.128 [R1+0x220], RZ ;  /* 0x000220ff01007387 */ /* 0x0003e80000100c00 */
        /* <DEDUP_REMOVED lines=31> */
[----:B------:R1:W-:Y:S04]  /*1bc0*/  STL.64 [R1], RZ ;  /* 0x000000ff01007387 */ /* 0x0003e80000100a00 */
[----:B------:R1:W-:Y:S01]  /*1bd0*/  STL.64 [R1+0x38], RZ ;  /* 0x000038ff01007387 */ /* 0x0003e20000100a00 */
[----:B------:R-:W-:Y:S05]  /*1be0*/  @!P2 BRA `(.L_x_1490) ;  /* 0x000000000044a947 */ /* 0x000fea0003800000 */
        /* <DEDUP_REMOVED lines=10> */
.L_x_1491:
[----:B------:R-:W-:-:S11]  /*1c90*/  UISETP.NE.AND UP0, UPT, UR5, 0x1, UPT ;  /* 0x000000010500788c */ /* 0x000fd6000bf05270 */
[----:B------:R-:W-:Y:S02]  /*1ca0*/  @UP0 ULDC.64 UR10, c[0x0][0xae0] ;  /* 0x0002b800000a0ab9 */ /* 0x000fe40000000a00 */
[----:B------:R-:W-:-:S04]  /*1cb0*/  UIMAD.WIDE.U32 UR8, UR7, UR10, URZ ;  /* 0x0000000a070872a5 */ /* 0x000fc8000f8e003f */
[----:B------:R-:W-:-:S12]  /*1cc0*/  @UP0 USHF.R.U32.HI UR7, URZ, UR11, UR9 ;  /* 0x0000000b3f070299 */ /* 0x000fd80008011609 */
.L_x_1492:
[----:B------:R-:W-:-:S04]  /*1cd0*/  UIMAD UR7, UR7, UR5, UR5 ;  /* 0x00000005070772a4 */ /* 0x000fc8000f8e0205 */
[----:B------:R-:W-:-:S04]  /*1ce0*/  UISETP.LT.AND UP0, UPT, UR4, UR7, UPT ;  /* 0x000000070400728c */ /* 0x000fc8000bf01270 */
[----:B------:R-:W-:-:S12]  /*1cf0*/  USEL UR4, UR4, UR7, UP0 ;  /* 0x0000000704047287 */ /* 0x000fd80008000000 */
.L_x_1490:
[----:B------:R-:W-:Y:S02]  /*1d00*/  UIADD3 UR8, UR40, 0x5f, URZ ;  /* 0x0000005f28087890 */ /* 0x000fe4000fffe03f */
[----:B------:R-:W-:Y:S02]  /*1d10*/  UIADD3 UR10, UR4, 0x5f, URZ ;  /* 0x0000005f040a7890 */ /* 0x000fe4000fffe03f */
[----:B------:R-:W-:Y:S02]  /*1d20*/  UIMAD.WIDE UR8, UR8, 0x2aaaaaab, URZ ;  /* 0x2aaaaaab080878a5 */ /* 0x000fe4000f8e023f */
[----:B------:R-:W-:Y:S02]  /*1d30*/  UIMAD.WIDE UR10, UR10, 0x2aaaaaab, URZ ;  /* 0x2aaaaaab0a0a78a5 */ /* 0x000fe4000f8e023f */
[----:B------:R-:W-:Y:S02]  /*1d40*/  USHF.R.U32.HI UR4, URZ, 0x1f, UR9 ;  /* 0x0000001f3f047899 */ /* 0x000fe40008011609 */
[----:B------:R-:W-:-:S02]  /*1d50*/  USHF.R.U32.HI UR7, URZ, 0x1f, UR11 ;  /* 0x0000001f3f077899 */ /* 0x000fc4000801160b */
[----:B------:R-:W-:Y:S02]  /*1d60*/  ULEA.HI.SX32 UR4, UR9, UR4, 0x1c ;  /* 0x0000000409047291 */ /* 0x000fe4000f8fe23f */
[----:B------:R-:W-:Y:S02]  /*1d70*/  ULEA.HI.SX32 UR7, UR11, UR7, 0x1c ;  /* 0x000000070b077291 */ /* 0x000fe4000f8fe23f */
[----:B------:R-:W-:Y:S02]  /*1d80*/  UIADD3 UR6, UR40, -UR6, UR42 ;  /* 0x8000000628067290 */ /* 0x000fe4000fffe02a */
[----:B------:R-:W-:Y:S01]  /*1d90*/  UISETP.LT.AND UP0, UPT, UR4, UR7, UPT ;  /* 0x000000070400728c */ /* 0x000fe2000bf01270 */
[----:B------:R-:W-:Y:S02]  /*1da0*/  ULDC UR8, c[0x0][0xad4] ;  /* 0x0002b50000087ab9 */ /* 0x000fe40000000800 */
[----:B------:R-:W-:Y:S02]  /*1db0*/  UIADD3 UR8, UR6, -UR8, URZ ;  /* 0x8000000806087290 */ /* 0x000fe4000fffe03f */
        /* <DEDUP_REMOVED lines=13> */
.L_x_1494:
[----:B------:R-:W-:-:S11]  /*1e90*/  UISETP.NE.AND UP0, UPT, UR5, 0x1, UPT ;  /* 0x000000010500788c */ /* 0x000fd6000bf05270 */
[----:B------:R-:W-:Y:S02]  /*1ea0*/  @UP0 ULDC.64 UR10, c[0x0][0xae0] ;  /* 0x0002b800000a0ab9 */ /* 0x000fe40000000a00 */
[----:B------:R-:W-:-:S04]  /*1eb0*/  UIMAD.WIDE.U32 UR6, UR4, UR10, URZ ;  /* 0x0000000a040672a5 */ /* 0x000fc8000f8e003f */
[----:B------:R-:W-:-:S12]  /*1ec0*/  @UP0 USHF.R.U32.HI UR4, URZ, UR11, UR7 ;  /* 0x0000000b3f040299 */ /* 0x000fd80008011607 */
.L_x_1495:
[----:B------:R-:W-:-:S04]  /*1ed0*/  UIMAD UR4, UR4, UR5, URZ ;  /* 0x00000005040472a4 */ /* 0x000fc8000f8e023f */
[----:B------:R-:W-:-:S04]  /*1ee0*/  UISETP.LT.AND UP0, UPT, UR8, UR4, UPT ;  /* 0x000000040800728c */ /* 0x000fc8000bf01270 */
[----:B------:R-:W-:-:S12]  /*1ef0*/  USEL UR8, UR8, UR4, !UP0 ;  /* 0x0000000408087287 */ /* 0x000fd8000c000000 */
.L_x_1493:
[----:B------:R-:W-:Y:S01]  /*1f00*/  UIMAD.WIDE UR4, UR8, 0x2aaaaaab, URZ ;  /* 0x2aaaaaab080478a5 */ /* 0x000fe2000f8e023f */
[----:B------:R-:W-:-:S03]  /*1f10*/  PLOP3.LUT P0, PT, PT, PT, PT, 0x80, 0x0 ;  /* 0x000000000000781c */ /* 0x000fc60003f0f070 */
[----:B------:R-:W-:-:S04]  /*1f20*/  USHF.R.U32.HI UR4, URZ, 0x1f, UR5 ;  /* 0x0000001f3f047899 */ /* 0x000fc80008011605 */
[----:B------:R-:W-:-:S04]  /*1f30*/  ULEA.HI.SX32 UR4, UR5, UR4, 0x1c ;  /* 0x0000000405047291 */ /* 0x000fc8000f8fe23f */
[----:B------:R-:W-:-:S04]  /*1f40*/  UISETP.LT.AND UP0, UPT, URZ, UR4, UPT ;  /* 0x000000043f00728c */ /* 0x000fc8000bf01270 */
[----:B------:R-:W-:-:S04]  /*1f50*/  USEL UR41, URZ, UR4, !UP0 ;  /* 0x000000043f297287 */ /* 0x000fc8000c000000 */
[----:B------:R-:W-:-:S06]  /*1f60*/  UISETP.GT.AND UP0, UPT, UR45, UR41, UPT ;  /* 0x000000292d00728c */ /* 0x000fcc000bf04270 */
[----:B------:R-:W-:-:S13]  /*1f70*/  PLOP3.LUT P1, PT, PT, PT, UP0, 0x80, 0x0 ;  /* 0x000000000000781c */ /* 0x000fda0003f2f008 */
[----:B------:R-:W-:Y:S05]  /*1f80*/  @!P1 BRA `(.L_x_1496) ;  /* 0x000001c800d89947 */ /* 0x000fea0003800000 */
[----:B-1----:R-:W1:Y:S01]  /*1f90*/  SHFL.IDX PT, R0, R220, RZ, 0x1f ;  /* 0x00001fffdc007589 */ /* 0x002e6200000e0000 */
[----:B------:R-:W-:Y:S01]  /*1fa0*/  UIADD3 UR6, UR50, 0x18400, URZ ;  /* 0x0001840032067890 */ /* 0x000fe2000fffe03f */
[----:B------:R-:W-:Y:S01]  /*1fb0*/  IMAD.MOV.U32 R12, RZ, RZ, 0x1 ;  /* 0x00000001ff0c7424 */ /* 0x000fe200078e00ff */
[----:B------:R-:W-:Y:S01]  /*1fc0*/  UIADD3 UR5, UR50, 0x400, URZ ;  /* 0x0000040032057890 */ /* 0x000fe2000fffe03f */
[----:B------:R-:W-:Y:S01]  /*1fd0*/  IMAD.MOV.U32 R4, RZ, RZ, 0x1 ;  /* 0x00000001ff047424 */ /* 0x000fe200078e00ff */
[----:B------:R-:W-:Y:S01]  /*1fe0*/  UIADD3 UR4, UR50, 0x1c400, URZ ;  /* 0x0001c40032047890 */ /* 0x000fe2000fffe03f */
[----:B------:R-:W-:Y:S01]  /*1ff0*/  IMAD.MOV.U32 R5, RZ, RZ, RZ ;  /* 0x000000ffff057224 */ /* 0x000fe200078e00ff */
[----:B------:R-:W-:Y:S01]  /*2000*/  USHF.R.U32.HI UR5, URZ, 0x4, UR5 ;  /* 0x000000043f057899 */ /* 0x000fe20008011605 */
[----:B------:R-:W-:Y:S01]  /*2010*/  IMAD.MOV.U32 R6, RZ, RZ, 0x1 ;  /* 0x00000001ff067424 */ /* 0x000fe200078e00ff */
[----:B------:R-:W-:Y:S01]  /*2020*/  USHF.R.U32.HI UR4, URZ, 0x4, UR4 ;  /* 0x000000043f047899 */ /* 0x000fe20008011604 */
[----:B------:R-:W-:Y:S01]  /*2030*/  IMAD.MOV.U32 R7, RZ, RZ, RZ ;  /* 0x000000ffff077224 */ /* 0x000fe200078e00ff */
[----:B------:R-:W-:Y:S01]  /*2040*/  ULOP3.LUT UR5, UR5, 0x3fff, URZ, 0xc0, !UPT ;  /* 0x00003fff05057892 */ /* 0x000fe2000f8ec03f */
[----:B------:R-:W-:Y:S01]  /*2050*/  IMAD.MOV.U32 R13, RZ, RZ, RZ ;  /* 0x000000ffff0d7224 */ /* 0x000fe200078e00ff */
[----:B------:R-:W-:Y:S01]  /*2060*/  ULOP3.LUT UR4, UR4, 0x3fff, URZ, 0xc0, !UPT ;  /* 0x00003fff04047892 */ /* 0x000fe2000f8ec03f */
[----:B------:R-:W-:Y:S01]  /*2070*/  IMAD.MOV.U32 R9, RZ, RZ, 0x40000040 ;  /* 0x40000040ff097424 */ /* 0x000fe200078e00ff */
[----:B------:R-:W-:Y:S01]  /*2080*/  ULOP3.LUT UR7, UR5, 0x3000000, URZ, 0xfc, !UPT ;  /* 0x0300000005077892 */ /* 0x000fe2000f8efc3f */
[----:B------:R2:W-:Y:S01]  /*2090*/  STL.128 [R1+0x80], R4 ;  /* 0x0000800401007387 */ /* 0x0005e20000100c00 */
[----:B------:R-:W-:Y:S01]  /*20a0*/  ULOP3.LUT UR4, UR4, 0x10000, URZ, 0xfc, !UPT ;  /* 0x0001000004047892 */ /* 0x000fe2000f8efc3f */
[----:B------:R-:W-:Y:S01]  /*20b0*/  IMAD.MOV.U32 R11, RZ, RZ, 0x40000040 ;  /* 0x40000040ff0b7424 */ /* 0x000fe200078e00ff */
[----:B------:R-:W-:Y:S01]  /*20c0*/  ULOP3.LUT UR5, UR5, 0x10000, URZ, 0xfc, !UPT ;  /* 0x0001000005057892 */ /* 0x000fe2000f8efc3f */
[----:B------:R3:W-:Y:S01]  /*20d0*/  STL.64 [R1+0x90], R12 ;  /* 0x0000900c01007387 */ /* 0x0007e20000100a00 */
[----:B------:R-:W-:Y:S01]  /*20e0*/  IMAD.U32 R10, RZ, RZ, UR7 ;  /* 0x00000007ff0a7e24 */ /* 0x000fe2000f8e00ff */
[----:B------:R-:W-:Y:S01]  /*20f0*/  IADD3 R29, P5, R16, 0xa0, RZ ;  /* 0x000000a0101d7810 */ /* 0x000fe20007fbe0ff */
[----:B------:R-:W-:Y:S01]  /*2100*/  IMAD.U32 R8, RZ, RZ, UR4 ;  /* 0x00000004ff087e24 */ /* 0x000fe2000f8e00ff */
[----:B-1----:R-:W-:Y:S01]  /*2110*/  LEA.HI R2, R0, R0, RZ, 0x1 ;  /* 0x0000000000027211 */ /* 0x002fe200078f08ff */
[----:B------:R-:W-:Y:S01]  /*2120*/  IMAD.U32 R14, RZ, RZ, UR5 ;  /* 0x00000005ff0e7e24 */ /* 0x000fe2000f8e00ff */
[----:B------:R-:W-:Y:S01]  /*2130*/  ULOP3.LUT UP0, URZ, UR6, 0x1bf, URZ, 0xc0, !UPT ;  /* 0x000001bf063f7892 */ /* 0x000fe2000f80c03f */
[----:B------:R-:W-:Y:S01]  /*2140*/  IMAD.MOV.U32 R15, RZ, RZ, 0x40000040 ;  /* 0x40000040ff0f7424 */ /* 0x000fe200078e00ff */
[----:B------:R-:W-:Y:S01]  /*2150*/  LOP3.LUT R3, R2, 0x7fffe, RZ, 0xc0, !PT ;  /* 0x0007fffe02037812 */ /* 0x000fe200078ec0ff */
[----:B------:R1:W-:Y:S01]  /*2160*/  STL.128 [R1+0xa0], R8 ;  /* 0x0000a00801007387 */ /* 0x0003e20000100c00 */
[----:B------:R-:W-:Y:S01]  /*2170*/  IMAD.X R44, RZ, RZ, R17, P5 ;  /* 0x000000ffff2c7224 */ /* 0x000fe200028e0611 */
[----:B------:R-:W-:Y:S01]  /*2180*/  IADD3 R32, P1, R16, 0x118, RZ ;  /* 0x0000011810207810 */ /* 0x000fe20007f3e0ff */
[----:B--2---:R-:W-:Y:S01]  /*2190*/  IMAD.MOV.U32 R5, RZ, RZ, 0x40000040 ;  /* 0x40000040ff057424 */ /* 0x004fe200078e00ff */
[----:B------:R1:W-:Y:S01]  /*21a0*/  STL.64 [R1+0x78], RZ ;  /* 0x000078ff01007387 */ /* 0x0003e20000100a00 */
[----:B------:R-:W-:Y:S01]  /*21b0*/  IMAD.IADD R3, R0, 0x1, -R3 ;  /* 0x0000000100037824 */ /* 0x000fe200078e0a03 */
[----:B------:R-:W-:Y:S01]  /*21c0*/  PLOP3.LUT P5, PT, PT, PT, UP0, 0x80, 0x0 ;  /* 0x000000000000781c */ /* 0x000fe20003faf008 */
[----:B---3--:R-:W-:Y:S01]  /*21d0*/  IMAD.MOV.U32 R13, RZ, RZ, 0x40000040 ;  /* 0x40000040ff0d7424 */ /* 0x008fe200078e00ff */
[----:B------:R1:W-:Y:S01]  /*21e0*/  STL.128 [R1+0xb0], RZ ;  /* 0x0000b0ff01007387 */ /* 0x0003e20000100c00 */
[C---:B------:R-:W-:Y:S01]  /*21f0*/  IADD3 R30, P6, R16.reuse, 0x110, RZ ;  /* 0x00000110101e7810 */ /* 0x040fe20007fde0ff */
[--C-:B------:R-:W-:Y:S01]  /*2200*/  IMAD.X R33, RZ, RZ, R17.reuse, P1 ;  /* 0x000000ffff217224 */ /* 0x100fe200008e0611 */
[----:B------:R-:W-:Y:S01]  /*2210*/  LEA R3, R3, UR6, 0xd ;  /* 0x0000000603037c11 */ /* 0x000fe2000f8e68ff */
[----:B------:R1:W-:Y:S01]  /*2220*/  STL.128 [R1+0xc0], RZ ;  /* 0x0000c0ff01007387 */ /* 0x0003e20000100c00 */
[C---:B------:R-:W-:Y:S01]  /*2230*/  IADD3 R27, P0, R16.reuse, 0x98, RZ ;  /* 0x00000098101b7810 */ /* 0x040fe20007f1e0ff */
[----:B------:R-:W-:Y:S01]  /*2240*/  IMAD.X R39, RZ, RZ, R17, P6 ;  /* 0x000000ffff277224 */ /* 0x000fe200030e0611 */
[----:B------:R-:W-:Y:S01]  /*2250*/  SHF.R.U32.HI R0, RZ, 0x4, R3 ;  /* 0x00000004ff007819 */ /* 0x000fe20000011603 */
[----:B------:R-:W-:Y:S01]  /*2260*/  VIADD R2, R3, 0xa000 ;  /* 0x0000a00003027836 */ /* 0x000fe20000000000 */
[----:B------:R1:W-:Y:S01]  /*2270*/  STL.128 [R1+0xd0], RZ ;  /* 0x0000d0ff01007387 */ /* 0x0003e20000100c00 */
[----:B------:R-:W-:Y:S01]  /*2280*/  IADD3 R26, P4, R16, 0x90, RZ ;  /* 0x00000090101a7810 */ /* 0x000fe20007f9e0ff */
[--C-:B------:R-:W-:Y:S01]  /*2290*/  IMAD.X R42, RZ, RZ, R17.reuse, P0 ;  /* 0x000000ffff2a7224 */ /* 0x100fe200000e0611 */
[----:B------:R-:W-:Y:S01]  /*22a0*/  LOP3.LUT R0, R0, 0x3fff, RZ, 0xc0, !PT ;  /* 0x00003fff00007812 */ /* 0x000fe200078ec0ff */
[----:B------:R1:W-:Y:S01]  /*22b0*/  STL.128 [R1+0xe0], RZ ;  /* 0x0000e0ff01007387 */ /* 0x0003e20000100c00 */
[----:B------:R-:W-:Y:S01]  /*22c0*/  SHF.R.U32.HI R2, RZ, 0x4, R2 ;  /* 0x00000004ff027819 */ /* 0x000fe20000011602 */
[----:B------:R-:W-:Y:S01]  /*22d0*/  IMAD.X R37, RZ, RZ, R17, P4 ;  /* 0x000000ffff257224 */ /* 0x000fe200020e0611 */
[----:B------:R-:W-:Y:S01]  /*22e0*/  LOP3.LUT R4, R0, 0x10000, RZ, 0xfc, !PT ;  /* 0x0001000000047812 */ /* 0x000fe200078efcff */
[----:B------:R1:W-:Y:S01]  /*22f0*/  STL.128 [R1+0xf0], RZ ;  /* 0x0000f0ff01007387 */ /* 0x0003e20000100c00 */
[----:B------:R-:W-:-:S02]  /*2300*/  LOP3.LUT R2, R2, 0x3fff, RZ, 0xc0, !PT ;  /* 0x00003fff02027812 */ /* 0x000fc400078ec0ff */
[----:B------:R-:W-:Y:S01]  /*2310*/  IADD3 R28, P3, R16, 0x88, RZ ;  /* 0x00000088101c7810 */ /* 0x000fe20007f7e0ff */
[----:B------:R1:W-:Y:S01]  /*2320*/  STL.64 [R1+0x98], R4 ;  /* 0x0000980401007387 */ /* 0x0003e20000100a00 */
[----:B------:R-:W-:Y:S02]  /*2330*/  LOP3.LUT R2, R2, 0x10000, RZ, 0xfc, !PT ;  /* 0x0001000002027812 */ /* 0x000fe400078efcff */
[C---:B------:R-:W-:Y:S01]  /*2340*/  IADD3 R19, P2, R16.reuse, 0x80, RZ ;  /* 0x0000008010137810 */ /* 0x040fe20007f5e0ff */
[----:B------:R1:W-:Y:S01]  /*2350*/  STL.128 [R1+0x100], RZ ;  /* 0x000100ff01007387 */ /* 0x0003e20000100c00 */
[C---:B------:R-:W-:Y:S01]  /*2360*/  IADD3 R24, P1, R16.reuse, 0x78, RZ ;  /* 0x0000007810187810 */ /* 0x040fe20007f3e0ff */
[----:B------:R-:W-:Y:S01]  /*2370*/  IMAD.MOV.U32 R12, RZ, RZ, R2 ;  /* 0x000000ffff0c7224 */ /* 0x000fe200078e0002 */
[----:B------:R-:W-:Y:S01]  /*2380*/  IADD3 R35, P6, R16, 0xb0, RZ ;  /* 0x000000b010237810 */ /* 0x000fe20007fde0ff */
[--C-:B------:R-:W-:Y:S02]  /*2390*/  IMAD.X R41, RZ, RZ, R17.reuse, P3 ;  /* 0x000000ffff297224 */ /* 0x100fe400018e0611 */
[--C-:B------:R-:W-:Y:S01]  /*23a0*/  IMAD.X R38, RZ, RZ, R17.reuse, P2 ;  /* 0x000000ffff267224 */ /* 0x100fe200010e0611 */
[----:B------:R1:W-:Y:S01]  /*23b0*/  STL.128 [R1+0x110], R12 ;  /* 0x0001100c01007387 */ /* 0x0003e20000100c00 */
[----:B------:R-:W-:-:S02]  /*23c0*/  IMAD.X R25, RZ, RZ, R17, P1 ;  /* 0x000000ffff197224 */ /* 0x000fc400008e0611 */
[----:B------:R-:W-:Y:S01]  /*23d0*/  IMAD.X R40, RZ, RZ, R17, P6 ;  /* 0x000000ffff287224 */ /* 0x000fe200030e0611 */
[----:B------:R-:W-:Y:S06]  /*23e0*/  @!P5 BRA `(.L_x_1497) ;  /* 0x000000000040d947 */ /* 0x000fec0003800000 */
[----:B------:R-:W-:Y:S01]  /*23f0*/  MOV R0, 0x0 ;  /* 0x0000000000007802 */ /* 0x000fe20000000f00 */
[----:B------:R-:W-:Y:S01]  /*2400*/  ULDC.64 UR4, c[0x4][0x90] ;  /* 0x0100240000047ab9 */ /* 0x000fe20000000a00 */
[----:B------:R-:W-:Y:S01]  /*2410*/  ULDC.64 UR6, c[0x4][0x28] ;  /* 0x01000a0000067ab9 */ /* 0x000fe20000000a00 */
[----:B-1----:R-:W-:Y:S01]  /*2420*/  IMAD.U32 R4, RZ, RZ, UR4 ;  /* 0x00000004ff047e24 */ /* 0x002fe2000f8e00ff */
        /* <DEDUP_REMOVED lines=12> */
.L_x_1497:
[----:B------:R-:W2:Y:S01]  /*24f0*/  S2R R20, SR_TID.X ;  /* 0x0000000000147919 */ /* 0x000ea20000002100 */
[----:B-1----:R-:W1:Y:S01]  /*2500*/  LDC.64 R10, c[0x0][0x428] ;  /* 0x00010a00ff0a7b82 */ /* 0x002e620000000a00 */
[----:B------:R-:W-:Y:S01]  /*2510*/  IADD3 R8, P0, R16, 0x120, RZ ;  /* 0x0000012010087810 */ /* 0x000fe20007f1e0ff */
[----:B------:R-:W-:Y:S01]  /*2520*/  ULDC UR4, c[0x0][0x20] ;  /* 0x0000080000047ab9 */ /* 0x000fe20000000800 */
[----:B------:R-:W-:Y:S01]  /*2530*/  IMAD.U32 R7, RZ, RZ, UR40 ;  /* 0x00000028ff077e24 */ /* 0x000fe2000f8e00ff */
[----:B------:R-:W-:Y:S01]  /*2540*/  STL.64 [R1+0x130], R24 ;  /* 0x0001301801007387 */ /* 0x000fe20000100a00 */
[----:B------:R-:W-:Y:S02]  /*2550*/  VIADD R6, R18, -UR4 ;  /* 0x8000000412067c36 */ /* 0x000fe40008000000 */
[----:B------:R-:W-:Y:S01]  /*2560*/  IMAD.X R9, RZ, RZ, R17, P0 ;  /* 0x000000ffff097224 */ /* 0x000fe200000e0611 */
[----:B------:R-:W3:Y:S01]  /*2570*/  LDC R15, c[0x0][0xad4] ;  /* 0x0002b500ff0f7b82 */ /* 0x000ee20000000800 */
[----:B------:R-:W-:Y:S04]  /*2580*/  STL.64 [R1+0x120], R200 ;  /* 0x000120c801007387 */ /* 0x000fe80000100a00 */
[----:B------:R-:W-:Y:S03]  /*2590*/  STL.64 [R1+0x128], R8 ;  /* 0x0001280801007387 */ /* 0x000fe60000100a00 */
[----:B------:R-:W4:Y:S01]  /*25a0*/  LDC R13, c[0x0][0x430] ;  /* 0x00010c00ff0d7b82 */ /* 0x000f220000000800 */
[----:B------:R-:W-:Y:S04]  /*25b0*/  STL.U8 [R1+0x138], RZ ;  /* 0x000138ff01007387 */ /* 0x000fe80000100000 */
[----:B------:R5:W-:Y:S03]  /*25c0*/  STL [R6+0x8], R7 ;  /* 0x0000080706007387 */ /* 0x000be60000100800 */
[----:B------:R-:W5:Y:S01]  /*25d0*/  LDC.64 R4, c[0x0][0xad8] ;  /* 0x0002b600ff047b82 */ /* 0x000f620000000a00 */
[----:B-1----:R-:W-:Y:S04]  /*25e0*/  STL [R6+0x24], R10 ;  /* 0x0000240a06007387 */ /* 0x002fe80000100800 */
[----:B------:R-:W-:Y:S01]  /*25f0*/  STL [R6+0x28], R11 ;  /* 0x0000280b06007387 */ /* 0x000fe20000100800 */
[----:B--2---:R-:W-:-:S02]  /*2600*/  VIADD R197, R20, 0xffffff80 ;  /* 0xffffff8014c57836 */ /* 0x004fc40000000000 */
[----:B------:R-:W1:Y:S01]  /*2610*/  LDC.64 R2, c[0x0][0xae0] ;  /* 0x0002b800ff027b82 */ /* 0x000e620000000a00 */
[----:B---3--:R-:W-:Y:S04]  /*2620*/  STL [R6+0xc], R15 ;  /* 0x00000c0f06007387 */ /* 0x008fe80000100800 */
[----:B------:R-:W-:Y:S03]  /*2630*/  STL [R6+0x14], RZ ;  /* 0x000014ff06007387 */ /* 0x000fe60000100800 */
[----:B------:R-:W2:Y:S01]  /*2640*/  LDC R0, c[0x0][0x288] ;  /* 0x0000a200ff007b82 */ /* 0x000ea20000000800 */
[----:B----4-:R-:W-:Y:S04]  /*2650*/  STL [R6+0x2c], R13 ;  /* 0x00002c0d06007387 */ /* 0x010fe80000100800 */
[----:B------:R-:W-:Y:S04]  /*2660*/  STL [R6], R197 ;  /* 0x000000c506007387 */ /* 0x000fe80000100800 */
[----:B-----5:R-:W-:Y:S04]  /*2670*/  STL [R6+0x10], R4 ;  /* 0x0000100406007387 */ /* 0x020fe80000100800 */
[----:B------:R-:W-:Y:S04]  /*2680*/  STL [R6+0x18], R5 ;  /* 0x0000180506007387 */ /* 0x000fe80000100800 */
[----:B-1----:R-:W-:Y:S04]  /*2690*/  STL [R6+0x1c], R2 ;  /* 0x00001c0206007387 */ /* 0x002fe80000100800 */
[----:B------:R-:W-:Y:S04]  /*26a0*/  STL [R6+0x20], R3 ;  /* 0x0000200306007387 */ /* 0x000fe80000100800 */
[----:B--2---:R1:W-:Y:S04]  /*26b0*/  STL [R6+0x4], R0 ;  /* 0x0000040006007387 */ /* 0x0043e80000100800 */
[----:B------:R-:W1:Y:S01]  /*26c0*/  LDL R7, [R1+0x21c] ;  /* 0x00021c0001077983 */ /* 0x000e620000100800 */
[----:B------:R-:W-:Y:S03]  /*26d0*/  BSSY B0, `(.L_x_1498) ;  /* 0x0000008000007945 */ /* 0x000fe60003800000 */
[----:B------:R2:W-:Y:S01]  /*26e0*/  STL.U8 [R1+0x16c], RZ ;  /* 0x00016cff01007387 */ /* 0x0005e20000100000 */
[----:B-1----:R-:W-:-:S04]  /*26f0*/  LEA.HI R0, R7, R7, RZ, 0x1 ;  /* 0x0000000707007211 */ /* 0x002fc800078f08ff */
[----:B------:R-:W-:-:S05]  /*2700*/  LOP3.LUT R0, R0, 0xfffffffe, RZ, 0xc0, !PT ;  /* 0xfffffffe00007812 */ /* 0x000fca00078ec0ff */
[----:B------:R-:W-:-:S05]  /*2710*/  IMAD.IADD R0, R7, 0x1, -R0 ;  /* 0x0000000107007824 */ /* 0x000fca00078e0a00 */
[----:B------:R-:W-:-:S04]  /*2720*/  SHF.L.U32 R0, R0, 0x1f, RZ ;  /* 0x0000001f00007819 */ /* 0x000fc800000006ff */
[----:B------:R-:W1:Y:S02]  /*2730*/  SYNCS.PHASECHK.TRANS64.TRYWAIT P0, [UR50+0x32400], R0 ;  /* 0x03240000ff0075a7 */ /* 0x000e640008000172 */
[----:B-12---:R-:W-:Y:S05]  /*2740*/  @!P0 BRA `(.L_x_1499) ;  /* 0x0000020c00b48947 */ /* 0x006fea0003800000 */
.L_x_1673:
[----:B------:R-:W-:Y:S05]  /*2750*/  BSYNC B0 ;  /* 0x0000000000007941 */ /* 0x000fea0003800000 */
.L_x_1498:
[----:B------:R-:W2:Y:S04]  /*2760*/  LDL R31, [R1+0x1c] ;  /* 0x00001c00011f7983 */ /* 0x000ea80000100800 */
[----:B------:R3:W5:Y:S01]  /*2770*/  LDL.64 R24, [R1+0x210] ;  /* 0x0002100001187983 */ /* 0x0007620000100a00 */
[----:B------:R-:W-:Y:S01]  /*2780*/  IMAD.U32 R8, RZ, RZ, UR48 ;  /* 0x00000030ff087e24 */ /* 0x000fe2000f8e00ff */
[C---:B-1----:R-:W-:Y:S01]  /*2790*/  IADD3 R0, P2, R16.reuse, 0x420, RZ ;  /* 0x0000042010007810 */ /* 0x042fe20007f5e0ff */
[----:B------:R-:W-:Y:S01]  /*27a0*/  IMAD.U32 R9, RZ, RZ, UR49 ;  /* 0x00000031ff097e24 */ /* 0x000fe2000f8e00ff */
[----:B------:R-:W-:Y:S01]  /*27b0*/  IADD3 R20, P1, R16, 0x128, RZ ;  /* 0x0000012810147810 */ /* 0x000fe20007f3e0ff */
[----:B------:R-:W-:Y:S01]  /*27c0*/  IMAD.MOV.U32 R10, RZ, RZ, R219 ;  /* 0x000000ffff0a7224 */ /* 0x000fe200078e00db */
[----:B------:R-:W-:Y:S05]  /*27d0*/  WARPSYNC.ALL ;  /* 0x0000000000007948 */ /* 0x000fea0003800000 */
[----:B------:R-:W-:Y:S01]  /*27e0*/  IMAD.MOV.U32 R11, RZ, RZ, R218 ;  /* 0x000000ffff0b7224 */ /* 0x000fe200078e00da */
[----:B------:R-:W-:Y:S01]  /*27f0*/  BSSY B0, `(.L_x_1500) ;  /* 0x0000037000007945 */ /* 0x000fe20003800000 */
[----:B------:R-:W-:-:S02]  /*2800*/  IMAD.MOV.U32 R14, RZ, RZ, R19 ;  /* 0x000000ffff0e7224 */ /* 0x000fc400078e0013 */
[----:B------:R-:W-:Y:S01]  /*2810*/  IMAD.MOV.U32 R15, RZ, RZ, R38 ;  /* 0x000000ffff0f7224 */ /* 0x000fe200078e0026 */
[----:B------:R1:W-:Y:S01]  /*2820*/  STL.128 [R1+0x1a0], R8 ;  /* 0x0001a00801007387 */ /* 0x0003e20000100c00 */
[----:B------:R-:W-:Y:S02]  /*2830*/  IMAD.MOV.U32 R12, RZ, RZ, R217 ;  /* 0x000000ffff0c7224 */ /* 0x000fe400078e00d9 */
[----:B------:R-:W-:Y:S02]  /*2840*/  IMAD.MOV.U32 R13, RZ, RZ, R216 ;  /* 0x000000ffff0d7224 */ /* 0x000fe400078e00d8 */
[--C-:B------:R-:W-:Y:S02]  /*2850*/  IMAD.X R7, RZ, RZ, R17.reuse, P2 ;  /* 0x000000ffff077224 */ /* 0x100fe400010e0611 */
[----:B------:R-:W-:Y:S01]  /*2860*/  IMAD.X R21, RZ, RZ, R17, P1 ;  /* 0x000000ffff157224 */ /* 0x000fe200008e0611 */
[----:B------:R4:W-:Y:S01]  /*2870*/  STL.128 [R1+0x170], R12 ;  /* 0x0001700c01007387 */ /* 0x0009e20000100c00 */
[----:B------:R-:W-:Y:S01]  /*2880*/  IMAD.MOV.U32 R38, RZ, RZ, R20 ;  /* 0x000000ffff267224 */ /* 0x000fe200078e0014 */
[----:B------:R-:W-:Y:S01]  /*2890*/  IADD3 R20, P1, R16, 0x138, RZ ;  /* 0x0000013810147810 */ /* 0x000fe20007f3e0ff */
[----:B-1----:R-:W-:-:S02]  /*28a0*/  IMAD.MOV.U32 R8, RZ, RZ, R34 ;  /* 0x000000ffff087224 */ /* 0x002fc400078e0022 */
[----:B------:R-:W-:Y:S02]  /*28b0*/  IMAD.MOV.U32 R9, RZ, RZ, R43 ;  /* 0x000000ffff097224 */ /* 0x000fe400078e002b */
[----:B------:R-:W-:Y:S01]  /*28c0*/  IMAD.MOV.U32 R10, RZ, RZ, R26 ;  /* 0x000000ffff0a7224 */ /* 0x000fe200078e001a */
[----:B------:R3:W-:Y:S01]  /*28d0*/  BAR.SYNC.DEFER_BLOCKING R208, 0x100 ;  /* 0x000400d00000751d */ /* 0x0007e20000010000 */
[----:B------:R-:W-:Y:S01]  /*28e0*/  IMAD.MOV.U32 R11, RZ, RZ, R37 ;  /* 0x000000ffff0b7224 */ /* 0x000fe200078e0025 */
[----:B------:R-:W-:Y:S01]  /*28f0*/  IADD3 R26, P0, R16, 0x16c, RZ ;  /* 0x0000016c101a7810 */ /* 0x000fe20007f1e0ff */
[----:B----4-:R-:W-:Y:S02]  /*2900*/  IMAD.MOV.U32 R12, RZ, RZ, R27 ;  /* 0x000000ffff0c7224 */ /* 0x010fe400078e001b */
[----:B------:R-:W-:Y:S02]  /*2910*/  IMAD.MOV.U32 R13, RZ, RZ, R42 ;  /* 0x000000ffff0d7224 */ /* 0x000fe400078e002a */
[----:B------:R-:W-:Y:S01]  /*2920*/  IMAD.X R27, RZ, RZ, R17, P0 ;  /* 0x000000ffff1b7224 */ /* 0x000fe200000e0611 */
[----:B------:R1:W-:Y:S01]  /*2930*/  STL.128 [R1+0x1b0], R8 ;  /* 0x0001b00801007387 */ /* 0x0003e20000100c00 */
[----:B------:R-:W-:-:S02]  /*2940*/  IMAD.MOV.U32 R14, RZ, RZ, R29 ;  /* 0x000000ffff0e7224 */ /* 0x000fc400078e001d */
[----:B------:R-:W-:Y:S02]  /*2950*/  IMAD.MOV.U32 R15, RZ, RZ, R44 ;  /* 0x000000ffff0f7224 */ /* 0x000fe400078e002c */
[----:B------:R-:W-:-:S03]  /*2960*/  IMAD.MOV.U32 R37, RZ, RZ, R45 ;  /* 0x000000ffff257224 */ /* 0x000fc600078e002d */
[----:B------:R-:W-:Y:S01]  /*2970*/  STL.128 [R1+0x190], R12 ;  /* 0x0001900c01007387 */ /* 0x000fe20000100c00 */
[----:B-1----:R-:W-:Y:S02]  /*2980*/  IMAD.MOV.U32 R8, RZ, RZ, R30 ;  /* 0x000000ffff087224 */ /* 0x002fe400078e001e */
[----:B------:R-:W-:Y:S02]  /*2990*/  IMAD.MOV.U32 R9, RZ, RZ, R39 ;  /* 0x000000ffff097224 */ /* 0x000fe400078e0027 */
[----:B------:R-:W-:Y:S02]  /*29a0*/  IMAD.MOV.U32 R10, RZ, RZ, R32 ;  /* 0x000000ffff0a7224 */ /* 0x000fe400078e0020 */
[----:B------:R-:W-:Y:S02]  /*29b0*/  IMAD.MOV.U32 R11, RZ, RZ, R33 ;  /* 0x000000ffff0b7224 */ /* 0x000fe400078e0021 */
[----:B------:R-:W-:Y:S02]  /*29c0*/  IMAD.MOV.U32 R39, RZ, RZ, R21 ;  /* 0x000000ffff277224 */ /* 0x000fe400078e0015 */
[----:B------:R-:W-:Y:S01]  /*29d0*/  IMAD.X R21, RZ, RZ, R17, P1 ;  /* 0x000000ffff157224 */ /* 0x000fe200008e0611 */
[----:B------:R1:W-:Y:S04]  /*29e0*/  STL.128 [R1+0x1c0], R8 ;  /* 0x0001c00801007387 */ /* 0x0003e80000100c00 */
[----:B------:R-:W-:Y:S04]  /*29f0*/  STL.128 [R1+0x1e0], R36 ;  /* 0x0001e02401007387 */ /* 0x000fe80000100c00 */
[----:B------:R-:W-:Y:S01]  /*2a00*/  STL.128 [R1+0x180], R20 ;  /* 0x0001801401007387 */ /* 0x000fe20000100c00 */
[----:B-1----:R-:W-:-:S02]  /*2a10*/  IMAD.MOV.U32 R10, RZ, RZ, R26 ;  /* 0x000000ffff0a7224 */ /* 0x002fc400078e001a */
[----:B------:R-:W-:Y:S02]  /*2a20*/  IMAD.MOV.U32 R11, RZ, RZ, R27 ;  /* 0x000000ffff0b7224 */ /* 0x000fe400078e001b */
[----:B------:R-:W-:Y:S01]  /*2a30*/  IMAD.MOV.U32 R8, RZ, RZ, R0 ;  /* 0x000000ffff087224 */ /* 0x000fe200078e0000 */
[----:B------:R-:W-:Y:S01]  /*2a40*/  IADD3 R0, P0, R16, 0xa8, RZ ;  /* 0x000000a810007810 */ /* 0x000fe20007f1e0ff */
[----:B------:R-:W-:-:S04]  /*2a50*/  IMAD.MOV.U32 R9, RZ, RZ, R7 ;  /* 0x000000ffff097224 */ /* 0x000fc800078e0007 */
[----:B------:R-:W-:Y:S01]  /*2a60*/  IMAD.X R7, RZ, RZ, R17, P0 ;  /* 0x000000ffff077224 */ /* 0x000fe200000e0611 */
[----:B------:R1:W-:Y:S02]  /*2a70*/  STL.128 [R1+0x1d0], R8 ;  /* 0x0001d00801007387 */ /* 0x0003e40000100c00 */
[----:B-1----:R-:W-:Y:S02]  /*2a80*/  IMAD.MOV.U32 R10, RZ, RZ, R28 ;  /* 0x000000ffff0a7224 */ /* 0x002fe400078e001c */
[----:B------:R-:W-:Y:S02]  /*2a90*/  IMAD.MOV.U32 R11, RZ, RZ, R41 ;  /* 0x000000ffff0b7224 */ /* 0x000fe400078e0029 */
[----:B------:R-:W-:Y:S02]  /*2aa0*/  IMAD.MOV.U32 R8, RZ, RZ, R211 ;  /* 0x000000ffff087224 */ /* 0x000fe400078e00d3 */
[----:B------:R-:W-:-:S05]  /*2ab0*/  IMAD.MOV.U32 R9, RZ, RZ, R210 ;  /* 0x000000ffff097224 */ /* 0x000fca00078e00d2 */
[----:B------:R1:W-:Y:S02]  /*2ac0*/  STL.128 [R1+0x1f0], R8 ;  /* 0x0001f00801007387 */ /* 0x0003e40000100c00 */
[----:B-1----:R-:W-:Y:S02]  /*2ad0*/  IMAD.MOV.U32 R8, RZ, RZ, R35 ;  /* 0x000000ffff087224 */ /* 0x002fe400078e0023 */
[----:B------:R-:W-:Y:S02]  /*2ae0*/  IMAD.MOV.U32 R9, RZ, RZ, R40 ;  /* 0x000000ffff097224 */ /* 0x000fe400078e0028 */
[----:B------:R-:W-:Y:S02]  /*2af0*/  IMAD.MOV.U32 R10, RZ, RZ, R0 ;  /* 0x000000ffff0a7224 */ /* 0x000fe400078e0000 */
[----:B------:R-:W-:-:S05]  /*2b00*/  IMAD.MOV.U32 R11, RZ, RZ, R7 ;  /* 0x000000ffff0b7224 */ /* 0x000fca00078e0007 */
[----:B------:R3:W-:Y:S01]  /*2b10*/  STL.128 [R1+0x200], R8 ;  /* 0x0002000801007387 */ /* 0x0007e20000100c00 */
[----:B--2---:R-:W-:-:S04]  /*2b20*/  LOP3.LUT R0, R31, 0x1, RZ, 0xfc, !PT ;  /* 0x000000011f007812 */ /* 0x004fc800078efcff */
[----:B------:R-:W-:-:S13]  /*2b30*/  ISETP.NE.AND P1, PT, R0, 0x3, PT ;  /* 0x000000030000780c */ /* 0x000fda0003f25270 */
[----:B---3--:R-:W-:Y:S05]  /*2b40*/  @!P1 BRA `(.L_x_1501) ;  /* 0x0000000000049947 */ /* 0x008fea0003800000 */
[----:B------:R-:W-:Y:S01]  /*2b50*/  BPT.TRAP 0x1 ;  /* 0x000000040000795c */ /* 0x000fe20000300000 */
.L_x_1501:
[----:B------:R-:W-:Y:S05]  /*2b60*/  BSYNC B0 ;  /* 0x0000000000007941 */ /* 0x000fea0003800000 */
.L_x_1500:
[----:B------:R-:W2:Y:S01]  /*2b70*/  LDL.64 R8, [R1+0x8] ;  /* 0x0000080001087983 */ /* 0x000ea20000100a00 */
[----:B-----5:R-:W-:Y:S01]  /*2b80*/  SHF.L.U32 R25, R25, 0x1f, RZ ;  /* 0x0000001f19197819 */ /* 0x020fe200000006ff */
[----:B------:R-:W-:Y:S01]  /*2b90*/  BSSY B0, `(.L_x_1502) ;  /* 0x0000006000007945 */ /* 0x000fe20003800000 */
[----:B--2---:R-:W-:-:S05]  /*2ba0*/  MOV R7, R8 ;  /* 0x0000000800077202 */ /* 0x004fca0000000f00 */
[----:B------:R-:W-:-:S04]  /*2bb0*/  IMAD R24, R24, 0x8, R7 ;  /* 0x0000000818187824 */ /* 0x000fc800078e0207 */
[----:B------:R1:W2:Y:S01]  /*2bc0*/  SYNCS.PHASECHK.TRANS64.TRYWAIT P0, [R24+URZ], R25 ;  /* 0x00000019180075a7 */ /* 0x0002a2000800017f */
[----:B------:R-:W-:Y:S05]  /*2bd0*/  @!P1 BRA `(.L_x_1503) ;  /* 0x0000000000049947 */ /* 0x000fea0003800000 */
[----:B------:R-:W-:Y:S01]  /*2be0*/  BPT.TRAP 0x1 ;  /* 0x000000040000795c */ /* 0x000fe20000300000 */
.L_x_1503:
[----:B------:R-:W-:Y:S05]  /*2bf0*/  BSYNC B0 ;  /* 0x0000000000007941 */ /* 0x000fea0003800000 */
.L_x_1502:
[----:B------:R-:W-:Y:S04]  /*2c00*/  BSSY B0, `(.L_x_1504) ;  /* 0x0000004000007945 */ /* 0x000fe80003800000 */
[----:B--2---:R-:W-:Y:S05]  /*2c10*/  @P0 BRA `(.L_x_1505) ;  /* 0x0000000000080947 */ /* 0x004fea0003800000 */
[----:B------:R-:W2:Y:S02]  /*2c20*/  SYNCS.PHASECHK.TRANS64.TRYWAIT P0, [R24+URZ], R25 ;  /* 0x00000019180075a7 */ /* 0x000ea4000800017f */
[----:B--2---:R-:W-:Y:S05]  /*2c30*/  @!P0 BRA `(.L_x_1506) ;  /* 0x0000020800908947 */ /* 0x004fea0003800000 */
.L_x_1505:
[----:B------:R-:W-:Y:S05]  /*2c40*/  BSYNC B0 ;  /* 0x0000000000007941 */ /* 0x000fea0003800000 */
.L_x_1504:
[----:B------:R-:W3:Y:S04]  /*2c50*/  LDL R13, [R1+0x210] ;  /* 0x00021000010d7983 */ /* 0x000ee80000100800 */
[----:B------:R-:W3:Y:S01]  /*2c60*/  LDL.64 R8, [R1+0xa0] ;  /* 0x0000a00001087983 */ /* 0x000ee20000100a00 */
[----:B------:R-:W-:Y:S05]  /*2c70*/  WARPSYNC.ALL ;  /* 0x0000000000007948 */ /* 0x000fea0003800000 */
[----:B-12---:R-:W2:Y:S04]  /*2c80*/  LDL.64 R24, [R1+0x98] ;  /* 0x0000980001187983 */ /* 0x006ea80000100a00 */
[----:B------:R-:W4:Y:S04]  /*2c90*/  LDL.64 R10, [R1+0x98] ;  /* 0x00009800010a7983 */ /* 0x000f280000100a00 */
[----:B------:R-:W5:Y:S01]  /*2ca0*/  LDL.64 R14, [R1+0x98] ;  /* 0x00009800010e7983 */ /* 0x000f620000100a00 */
[----:B---3--:R-:W-:-:S03]  /*2cb0*/  IMAD R8, R13, 0x300, R8 ;  /* 0x000003000d087824 */ /* 0x008fc600078e0208 */
[----:B------:R-:W3:Y:S01]  /*2cc0*/  LDL.64 R20, [R1+0x98] ;  /* 0x0000980001147983 */ /* 0x000ee20000100a00 */
[----:B------:R-:W-:Y:S02]  /*2cd0*/  R2UR UR7, R9 ;  /* 0x00000000090772ca */ /* 0x000fe400000e0000 */
[C---:B------:R-:W-:Y:S01]  /*2ce0*/  R2UR UR6, R8.reuse ;  /* 0x00000000080672ca */ /* 0x040fe200000e0000 */
[----:B------:R-:W3:Y:S01]  /*2cf0*/  LDL R7, [R1+0x21c] ;  /* 0x00021c0001077983 */ /* 0x000ee20000100800 */
[----:B------:R-:W-:Y:S01]  /*2d00*/  VIADD R12, R8, 0x2 ;  /* 0x00000002080c7836 */ /* 0x000fe20000000000 */
[----:B------:R-:W-:Y:S01]  /*2d10*/  BSSY B0, `(.L_x_1507) ;  /* 0x000002e000007945 */ /* 0x000fe20003800000 */
[----:B------:R-:W-:Y:S01]  /*2d20*/  IMAD.MOV.U32 R13, RZ, RZ, R9 ;  /* 0x000000ffff0d7224 */ /* 0x000fe200078e0009 */
[----:B------:R1:W-:Y:S01]  /*2d30*/  STL [R1+0x80], RZ ;  /* 0x000080ff01007387 */ /* 0x0003e20000100800 */
[----:B--2---:R-:W-:Y:S02]  /*2d40*/  R2UR UR4, R24 ;  /* 0x00000000180472ca */ /* 0x004fe400000e0000 */
[----:B------:R-:W-:-:S02]  /*2d50*/  R2UR UR5, R25 ;  /* 0x00000000190572ca */ /* 0x000fc400000e0000 */
[----:B------:R-:W-:Y:S01]  /*2d60*/  WARPGROUP.ARRIVE ;  /* 0x00000000000079c5 */ /* 0x000fe20000000000 */
[----:B----4-:R-:W-:Y:S02]  /*2d70*/  VIADD R10, R10, 0x2 ;  /* 0x000000020a0a7836 */ /* 0x010fe40000000000 */
[----:B-----5:R-:W-:Y:S02]  /*2d80*/  VIADD R14, R14, 0x4 ;  /* 0x000000040e0e7836 */ /* 0x020fe40000000000 */
[----:B---3--:R-:W-:-:S06]  /*2d90*/  VIADD R20, R20, 0x6 ;  /* 0x0000000614147836 */ /* 0x008fcc0000000000 */
[----:B------:R-:W-:Y:S01]  /*2da0*/  HGMMA.64x96x16.F32 R24, gdesc[UR4], RZ, !UPT, gsb0 ;  /* 0x01600000041879f0 */ /* 0x000fe2000c0008ff */
[----:B------:R-:W-:Y:S02]  /*2db0*/  R2UR UR6, R12 ;  /* 0x000000000c0672ca */ /* 0x000fe400000e0000 */
[----:B------:R-:W-:Y:S02]  /*2dc0*/  R2UR UR7, R13 ;  /* 0x000000000d0772ca */ /* 0x000fe400000e0000 */
[----:B------:R-:W-:Y:S01]  /*2dd0*/  R2UR UR4, R10 ;  /* 0x000000000a0472ca */ /* 0x000fe200000e0000 */
[C---:B------:R-:W-:Y:S01]  /*2de0*/  VIADD R10, R8.reuse, 0x4 ;  /* 0x00000004080a7836 */ /* 0x040fe20000000000 */
[----:B------:R-:W-:Y:S01]  /*2df0*/  R2UR UR5, R11 ;  /* 0x000000000b0572ca */ /* 0x000fe200000e0000 */
[----:B------:R-:W-:Y:S01]  /*2e00*/  IMAD.MOV.U32 R11, RZ, RZ, R9 ;  /* 0x000000ffff0b7224 */ /* 0x000fe200078e0009 */
[----:B------:R-:W-:Y:S01]  /*2e10*/  LEA.HI R0, R7, R7, RZ, 0x1 ;  /* 0x0000000707007211 */ /* 0x000fe200078f08ff */
[----:B------:R-:W-:Y:S01]  /*2e20*/  VIADD R8, R8, 0x6 ;  /* 0x0000000608087836 */ /* 0x000fe20000000000 */
[----:B------:R-:W-:-:S02]  /*2e30*/  WARPGROUP.DEPBAR.LE gsb0, 0x0 ;  /* 0x00008000000079c5 */ /* 0x000fc40000010000 */
[----:B------:R-:W-:-:S07]  /*2e40*/  WARPGROUP.ARRIVE ;  /* 0x00000000000079c5 */ /* 0x000fce0000000000 */
        /* <DEDUP_REMOVED lines=11> */
[----:B------:R-:W-:Y:S02]  /*2f00*/  R2UR UR5, R21 ;  /* 0x00000000150572ca */ /* 0x000fe400000e0000 */
[----:B------:R-:W-:Y:S01]  /*2f10*/  LOP3.LUT R8, R0, 0xfffffffe, RZ, 0xc0, !PT ;  /* 0xfffffffe00087812 */ /* 0x000fe200078ec0ff */
[----:B------:R-:W-:-:S04]  /*2f20*/  IMAD.MOV.U32 R0, RZ, RZ, 0x1 ;  /* 0x00000001ff007424 */ /* 0x000fc800078e00ff */
[----:B------:R-:W-:Y:S01]  /*2f30*/  IMAD.IADD R7, R7, 0x1, -R8 ;  /* 0x0000000107077824 */ /* 0x000fe200078e0a08 */
[----:B------:R1:W-:Y:S04]  /*2f40*/  STL [R1+0x80], R0 ;  /* 0x0000800001007387 */ /* 0x0003e80000100800 */
[----:B------:R-:W-:Y:S01]  /*2f50*/  SHF.L.U32 R7, R7, 0x1f, RZ ;  /* 0x0000001f07077819 */ /* 0x000fe200000006ff */
[----:B------:R1:W-:Y:S04]  /*2f60*/  STL [R1+0x80], R0 ;  /* 0x0000800001007387 */ /* 0x0003e80000100800 */
[----:B------:R1:W-:Y:S04]  /*2f70*/  STL [R1+0x80], R0 ;  /* 0x0000800001007387 */ /* 0x0003e80000100800 */
[----:B------:R1:W-:Y:S01]  /*2f80*/  STL [R1+0x80], R0 ;  /* 0x0000800001007387 */ /* 0x0003e20000100800 */
[----:B------:R-:W-:-:S02]  /*2f90*/  WARPGROUP.DEPBAR.LE gsb0, 0x0 ;  /* 0x00008000000079c5 */ /* 0x000fc40000010000 */
[----:B------:R-:W-:-:S06]  /*2fa0*/  WARPGROUP.ARRIVE ;  /* 0x00000000000079c5 */ /* 0x000fcc0000000000 */
[----:B------:R-:W-:Y:S03]  /*2fb0*/  HGMMA.64x96x16.F32 R24, gdesc[UR4], R24, gsb0 ;  /* 0x01600000041879f0 */ /* 0x000fe60008000818 */
[----:B------:R-:W-:Y:S02]  /*2fc0*/  WARPGROUP.DEPBAR.LE gsb0, 0x0 ;  /* 0x00008000000079c5 */ /* 0x000fe40000010000 */
[----:B------:R-:W2:Y:S02]  /*2fd0*/  SYNCS.PHASECHK.TRANS64.TRYWAIT P0, [UR50+0x32410], R7 ;  /* 0x03241007ff0075a7 */ /* 0x000ea40008000172 */
[----:B-12---:R-:W-:Y:S05]  /*2fe0*/  @!P0 BRA `(.L_x_1508) ;  /* 0x0000020400b88947 */ /* 0x006fea0003800000 */
.L_x_1674:
[----:B------:R-:W-:Y:S05]  /*2ff0*/  BSYNC B0 ;  /* 0x0000000000007941 */ /* 0x000fea0003800000 */
.L_x_1507:
[----:B-1----:R-:W2:Y:S04]  /*3000*/  LDL R7, [R1+0x54] ;  /* 0x0000540001077983 */ /* 0x002ea80000100800 */
[----:B------:R1:W5:Y:S01]  /*3010*/  LDL.64 R8, [R1+0x210] ;  /* 0x0002100001087983 */ /* 0x0003620000100a00 */
[----:B------:R-:W-:Y:S01]  /*3020*/  BSSY B0, `(.L_x_1509) ;  /* 0x0000005000007945 */ /* 0x000fe20003800000 */
[----:B--2---:R-:W-:-:S04]  /*3030*/  LOP3.LUT R7, R7, 0x1, RZ, 0xfc, !PT ;  /* 0x0000000107077812 */ /* 0x004fc800078efcff */
[----:B------:R-:W-:-:S13]  /*3040*/  ISETP.NE.AND P1, PT, R7, 0x3, PT ;  /* 0x000000030700780c */ /* 0x000fda0003f25270 */
[----:B-1----:R-:W-:Y:S05]  /*3050*/  @!P1 BRA `(.L_x_1510) ;  /* 0x0000000000049947 */ /* 0x002fea0003800000 */
[----:B------:R-:W-:Y:S01]  /*3060*/  BPT.TRAP 0x1 ;  /* 0x000000040000795c */ /* 0x000fe20000300000 */
.L_x_1510:
[----:B------:R-:W-:Y:S05]  /*3070*/  BSYNC B0 ;  /* 0x0000000000007941 */ /* 0x000fea0003800000 */
.L_x_1509:
        /* <DEDUP_REMOVED lines=8> */
.L_x_1512:
[----:B------:R-:W-:Y:S05]  /*3100*/  BSYNC B0 ;  /* 0x0000000000007941 */ /* 0x000fea0003800000 */
.L_x_1511:
[----:B------:R-:W-:Y:S04]  /*3110*/  BSSY B0, `(.L_x_1513) ;  /* 0x0000004000007945 */ /* 0x000fe80003800000 */
[----:B--2---:R-:W-:Y:S05]  /*3120*/  @P0 BRA `(.L_x_1514) ;  /* 0x0000000000080947 */ /* 0x004fea0003800000 */
[----:B------:R-:W2:Y:S02]  /*3130*/  SYNCS.PHASECHK.TRANS64.TRYWAIT P0, [R8+URZ], R9 ;  /* 0x00000009080075a7 */ /* 0x000ea4000800017f */
[----:B--2---:R-:W-:Y:S05]  /*3140*/  @!P0 BRA `(.L_x_1515) ;  /* 0x0000020400788947 */ /* 0x004fea0003800000 */
.L_x_1514:
[----:B------:R-:W-:Y:S05]  /*3150*/  BSYNC B0 ;  /* 0x0000000000007941 */ /* 0x000fea0003800000 */
.L_x_1513:
[----:B------:R-:W3:Y:S04]  /*3160*/  LDL R19, [R1+0x210] ;  /* 0x0002100001137983 */ /* 0x000ee80000100800 */
[----:B-12---:R-:W3:Y:S04]  /*3170*/  LDL.64 R8, [R1+0x118] ;  /* 0x0001180001087983 */ /* 0x006ee80000100a00 */
[----:B------:R-:W2:Y:S04]  /*3180*/  LDL R7, [R1+0x90] ;  /* 0x0000900001077983 */ /* 0x000ea80000100800 */
[----:B------:R-:W4:Y:S04]  /*3190*/  LDL.64 R10, [R1+0x110] ;  /* 0x00011000010a7983 */ /* 0x000f280000100a00 */
[----:B------:R-:W5:Y:S04]  /*31a0*/  LDL.64 R12, [R1+0x110] ;  /* 0x00011000010c7983 */ /* 0x000f680000100a00 */
[----:B------:R-:W5:Y:S04]  /*31b0*/  LDL.64 R14, [R1+0x110] ;  /* 0x00011000010e7983 */ /* 0x000f680000100a00 */
[----:B------:R-:W5:Y:S01]  /*31c0*/  LDL.64 R20, [R1+0x110] ;  /* 0x0001100001147983 */ /* 0x000f620000100a00 */
[----:B------:R-:W-:Y:S05]  /*31d0*/  WARPSYNC.ALL ;  /* 0x0000000000007948 */ /* 0x000fea0003800000 */
[----:B------:R-:W-:Y:S01]  /*31e0*/  WARPGROUP.ARRIVE ;  /* 0x00000000000079c5 */ /* 0x000fe20000000000 */
[----:B------:R-:W5:Y:S01]  /*31f0*/  LDL.64 R72, [R1+0x110] ;  /* 0x0001100001487983 */ /* 0x000f620000100a00 */
[----:B---3--:R-:W-:Y:S01]  /*3200*/  IMAD R8, R19, 0xc00, R8 ;  /* 0x00000c0013087824 */ /* 0x008fe200078e0208 */
[----:B------:R-:W-:-:S02]  /*3210*/  R2UR UR7, R9 ;  /* 0x00000000090772ca */ /* 0x000fc400000e0000 */
[----:B--2---:R-:W-:Y:S02]  /*3220*/  ISETP.NE.U32.AND P0, PT, R7, RZ, PT ;  /* 0x000000ff0700720c */ /* 0x004fe40003f05070 */
[----:B------:R-:W-:Y:S02]  /*3230*/  R2UR UR6, R8 ;  /* 0x00000000080672ca */ /* 0x000fe400000e0000 */
[----:B----4-:R-:W-:Y:S02]  /*3240*/  R2UR UR4, R10 ;  /* 0x000000000a0472ca */ /* 0x010fe400000e0000 */
[----:B------:R-:W-:-:S07]  /*3250*/  R2UR UR5, R11 ;  /* 0x000000000b0572ca */ /* 0x000fce00000e0000 */
[----:B------:R-:W-:-:S06]  /*3260*/  VOTEU.ANY UP0, P0 ;  /* 0x00000000003f7886 */ /* 0x000fcc0000000100 */
[----:B------:R-:W-:Y:S01]  /*3270*/  HGMMA.64x96x16.F32 R24, gdesc[UR4], R24, UP0, gsb0 ;  /* 0x01600000041879f0 */ /* 0x000fe2000b800818 */
[----:B-----5:R-:W-:Y:S02]  /*3280*/  VIADD R12, R12, 0x2 ;  /* 0x000000020c0c7836 */ /* 0x020fe40000000000 */
[----:B------:R-:W-:Y:S02]  /*3290*/  VIADD R10, R8, 0x2 ;  /* 0x00000002080a7836 */ /* 0x000fe40000000000 */
[----:B------:R-:W-:Y:S01]  /*32a0*/  IMAD.MOV.U32 R11, RZ, RZ, R9 ;  /* 0x000000ffff0b7224 */ /* 0x000fe200078e0009 */
[----:B------:R-:W-:Y:S02]  /*32b0*/  R2UR UR4, R12 ;  /* 0x000000000c0472ca */ /* 0x000fe400000e0000 */
[----:B------:R-:W-:Y:S02]  /*32c0*/  R2UR UR6, R10 ;  /* 0x000000000a0672ca */ /* 0x000fe400000e0000 */
[----:B------:R-:W-:-:S02]  /*32d0*/  R2UR UR7, R11 ;  /* 0x000000000b0772ca */ /* 0x000fc400000e0000 */
[----:B------:R-:W-:Y:S02]  /*32e0*/  R2UR UR5, R13 ;  /* 0x000000000d0572ca */ /* 0x000fe400000e0000 */
[----:B------:R-:W2:Y:S01]  /*32f0*/  LDL.64 R12, [R1+0x110] ;  /* 0x00011000010c7983 */ /* 0x000ea20000100a00 */
[----:B------:R-:W-:Y:S02]  /*3300*/  WARPGROUP.DEPBAR.LE gsb0, 0x0 ;  /* 0x00008000000079c5 */ /* 0x000fe40000010000 */
[----:B------:R-:W-:-:S08]  /*3310*/  WARPGROUP.ARRIVE ;  /* 0x00000000000079c5 */ /* 0x000fd00000000000 */
[----:B------:R-:W-:Y:S01]  /*3320*/  HGMMA.64x96x16.F32 R24, gdesc[UR4], R24, gsb0 ;  /* 0x01600000041879f0 */ /* 0x000fe20008000818 */
[----:B------:R-:W-:Y:S02]  /*3330*/  VIADD R14, R14, 0x4 ;  /* 0x000000040e0e7836 */ /* 0x000fe40000000000 */
[----:B------:R-:W-:Y:S02]  /*3340*/  VIADD R10, R8, 0x4 ;  /* 0x00000004080a7836 */ /* 0x000fe40000000000 */
[----:B------:R-:W-:Y:S01]  /*3350*/  IMAD.MOV.U32 R11, RZ, RZ, R9 ;  /* 0x000000ffff0b7224 */ /* 0x000fe200078e0009 */
[----:B------:R-:W-:Y:S02]  /*3360*/  R2UR UR4, R14 ;  /* 0x000000000e0472ca */ /* 0x000fe400000e0000 */
[----:B------:R-:W-:Y:S02]  /*3370*/  R2UR UR6, R10 ;  /* 0x000000000a0672ca */ /* 0x000fe400000e0000 */
[----:B------:R-:W-:-:S02]  /*3380*/  R2UR UR7, R11 ;  /* 0x000000000b0772ca */ /* 0x000fc400000e0000 */
[----:B------:R-:W-:Y:S02]  /*3390*/  R2UR UR5, R15 ;  /* 0x000000000f0572ca */ /* 0x000fe400000e0000 */
[----:B------:R-:W3:Y:S01]  /*33a0*/  LDL.64 R14, [R1+0x110] ;  /* 0x00011000010e7983 */ /* 0x000ee20000100a00 */
        /* <DEDUP_REMOVED lines=10> */
[----:B------:R-:W4:Y:S01]  /*3450*/  LDL.64 R20, [R1+0x110] ;  /* 0x0001100001147983 */ /* 0x000f220000100a00 */
        /* <DEDUP_REMOVED lines=10> */
[----:B------:R-:W5:Y:S01]  /*3500*/  LDL.64 R72, [R1+0x110] ;  /* 0x0001100001487983 */ /* 0x000f620000100a00 */
[----:B------:R-:W-:Y:S02]  /*3510*/  WARPGROUP.DEPBAR.LE gsb0, 0x0 ;  /* 0x00008000000079c5 */ /* 0x000fe40000010000 */
[----:B------:R-:W-:-:S08]  /*3520*/  WARPGROUP.ARRIVE ;  /* 0x00000000000079c5 */ /* 0x000fd00000000000 */
[----:B------:R-:W-:Y:S01]  /*3530*/  HGMMA.64x96x16.F32 R24, gdesc[UR4], R24, gsb0 ;  /* 0x01600000041879f0 */ /* 0x000fe20008000818 */
[----:B--2---:R-:W-:Y:S02]  /*3540*/  VIADD R12, R12, 0x402 ;  /* 0x000004020c0c7836 */ /* 0x004fe40000000000 */
        /* <DEDUP_REMOVED lines=10> */
[----:B---3--:R-:W-:Y:S02]  /*35f0*/  VIADD R14, R14, 0x404 ;  /* 0x000004040e0e7836 */ /* 0x008fe40000000000 */
        /* <DEDUP_REMOVED lines=10> */
[----:B----4-:R-:W-:Y:S02]  /*36a0*/  VIADD R20, R20, 0x406 ;  /* 0x0000040614147836 */ /* 0x010fe40000000000 */
        /* <DEDUP_REMOVED lines=10> */
[----:B-----5:R-:W-:Y:S02]  /*3750*/  VIADD R72, R72, 0x800 ;  /* 0x0000080048487836 */ /* 0x020fe40000000000 */
        /* <DEDUP_REMOVED lines=49> */
[----:B------:R-:W-:Y:S01]  /*3a70*/  R2UR UR5, R73 ;  /* 0x00000000490572ca */ /* 0x000fe200000e0000 */
[----:B------:R-:W1:Y:S01]  /*3a80*/  S2R R74, SR_TID.X ;  /* 0x00000000004a7919 */ /* 0x000e620000002100 */
[----:B--2---:R-:W-:Y:S01]  /*3a90*/  VIADD R12, R12, 0xc02 ;  /* 0x00000c020c0c7836 */ /* 0x004fe20000000000 */
[----:B------:R-:W-:Y:S02]  /*3aa0*/  WARPGROUP.DEPBAR.LE gsb0, 0x0 ;  /* 0x00008000000079c5 */ /* 0x000fe40000010000 */
[----:B------:R-:W-:-:S08]  /*3ab0*/  WARPGROUP.ARRIVE ;  /* 0x00000000000079c5 */ /* 0x000fd00000000000 */
[----:B------:R-:W-:Y:S01]  /*3ac0*/  HGMMA.64x96x16.F32 R24, gdesc[UR4], R24, gsb0 ;  /* 0x01600000041879f0 */ /* 0x000fe20008000818 */
[----:B-1----:R-:W-:Y:S01]  /*3ad0*/  LOP3.LUT P1, RZ, R74, 0x7f, RZ, 0xc0, !PT ;  /* 0x0000007f4aff7812 */ /* 0x002fe2000782c0ff */
[----:B------:R-:W-:Y:S02]  /*3ae0*/  VIADD R10, R8, 0x902 ;  /* 0x00000902080a7836 */ /* 0x000fe40000000000 */
[----:B------:R-:W-:-:S10]  /*3af0*/  IMAD.MOV.U32 R11, RZ, RZ, R9 ;  /* 0x000000ffff0b7224 */ /* 0x000fd400078e0009 */
[----:B------:R-:W2:Y:S04]  /*3b00*/  @!P1 LDL.64 R74, [R1+0x30] ;  /* 0x00003000014a9983 */ /* 0x000ea80000100a00 */
[----:B------:R-:W5:Y:S01]  /*3b10*/  @!P1 LDL R7, [R1+0x210] ;  /* 0x0002100001079983 */ /* 0x000f620000100800 */
[----:B------:R-:W-:Y:S02]  /*3b20*/  R2UR UR6, R10 ;  /* 0x000000000a0672ca */ /* 0x000fe400000e0000 */
[----:B------:R-:W-:Y:S02]  /*3b30*/  R2UR UR7, R11 ;  /* 0x000000000b0772ca */ /* 0x000fe400000e0000 */
[----:B------:R-:W-:Y:S02]  /*3b40*/  R2UR UR4, R12 ;  /* 0x000000000c0472ca */ /* 0x000fe400000e0000 */
[----:B------:R-:W-:Y:S01]  /*3b50*/  R2UR UR5, R13 ;  /* 0x000000000d0572ca */ /* 0x000fe200000e0000 */
[----:B------:R-:W-:-:S02]  /*3b60*/  WARPGROUP.DEPBAR.LE gsb0, 0x0 ;  /* 0x00008000000079c5 */ /* 0x000fc40000010000 */
[----:B------:R-:W-:-:S10]  /*3b70*/  WARPGROUP.ARRIVE ;  /* 0x00000000000079c5 */ /* 0x000fd40000000000 */
[----:B------:R-:W-:Y:S01]  /*3b80*/  HGMMA.64x96x16.F32 R24, gdesc[UR4], R24, gsb0 ;  /* 0x01600000041879f0 */ /* 0x000fe20008000818 */
[----:B---3--:R-:W-:Y:S02]  /*3b90*/  VIADD R14, R14, 0xc04 ;  /* 0x00000c040e0e7836 */ /* 0x008fe40000000000 */
[----:B------:R-:W-:Y:S02]  /*3ba0*/  VIADD R10, R8, 0x904 ;  /* 0x00000904080a7836 */ /* 0x000fe40000000000 */
[----:B------:R-:W-:Y:S01]  /*3bb0*/  IMAD.MOV.U32 R11, RZ, RZ, R9 ;  /* 0x000000ffff0b7224 */ /* 0x000fe200078e0009 */
[----:B------:R-:W-:Y:S02]  /*3bc0*/  R2UR UR4, R14 ;  /* 0x000000000e0472ca */ /* 0x000fe400000e0000 */
[----:B------:R-:W-:Y:S02]  /*3bd0*/  R2UR UR6, R10 ;  /* 0x000000000a0672ca */ /* 0x000fe400000e0000 */
[----:B------:R-:W-:-:S02]  /*3be0*/  R2UR UR7, R11 ;  /* 0x000000000b0772ca */ /* 0x000fc400000e0000 */
[----:B------:R-:W-:Y:S01]  /*3bf0*/  R2UR UR5, R15 ;  /* 0x000000000f0572ca */ /* 0x000fe200000e0000 */
[----:B------:R-:W-:Y:S01]  /*3c00*/  VIADD R8, R8, 0x906 ;  /* 0x0000090608087836 */ /* 0x000fe20000000000 */
[----:B------:R-:W-:Y:S02]  /*3c10*/  WARPGROUP.DEPBAR.LE gsb0, 0x0 ;  /* 0x00008000000079c5 */ /* 0x000fe40000010000 */
[----:B------:R-:W-:-:S09]  /*3c20*/  WARPGROUP.ARRIVE ;  /* 0x00000000000079c5 */ /* 0x000fd20000000000 */
[----:B------:R-:W-:Y:S01]  /*3c30*/  HGMMA.64x96x16.F32 R24, gdesc[UR4], R24, gsb0 ;  /* 0x01600000041879f0 */ /* 0x000fe20008000818 */
[----:B----4-:R-:W-:Y:S01]  /*3c40*/  VIADD R20, R20, 0xc06 ;  /* 0x00000c0614147836 */ /* 0x010fe20000000000 */
[----:B------:R-:W-:Y:S02]  /*3c50*/  R2UR UR6, R8 ;  /* 0x00000000080672ca */ /* 0x000fe400000e0000 */
[----:B------:R-:W-:Y:S02]  /*3c60*/  R2UR UR7, R9 ;  /* 0x00000000090772ca */ /* 0x000fe400000e0000 */
[----:B------:R-:W-:Y:S02]  /*3c70*/  R2UR UR4, R20 ;  /* 0x00000000140472ca */ /* 0x000fe400000e0000 */
[----:B------:R-:W-:Y:S01]  /*3c80*/  R2UR UR5, R21 ;  /* 0x00000000150572ca */ /* 0x000fe200000e0000 */
[----:B------:R1:W-:Y:S04]  /*3c90*/  STL [R1+0x90], R0 ;  /* 0x0000900001007387 */ /* 0x0003e80000100800 */
[----:B------:R1:W-:Y:S01]  /*3ca0*/  STL [R1+0x90], R0 ;  /* 0x0000900001007387 */ /* 0x0003e20000100800 */
[----:B------:R-:W-:-:S02]  /*3cb0*/  WARPGROUP.DEPBAR.LE gsb0, 0x0 ;  /* 0x00008000000079c5 */ /* 0x000fc40000010000 */
[----:B------:R-:W-:-:S06]  /*3cc0*/  WARPGROUP.ARRIVE ;  /* 0x00000000000079c5 */ /* 0x000fcc0000000000 */
[----:B------:R-:W-:Y:S01]  /*3cd0*/  HGMMA.64x96x16.F32 R24, gdesc[UR4], R24, gsb0 ;  /* 0x01600000041879f0 */ /* 0x000fe20008000818 */
[----:B--2---:R-:W-:Y:S01]  /*3ce0*/  @!P1 MOV R74, R74 ;  /* 0x0000004a004a9202 */ /* 0x004fe20000000f00 */
[----:B------:R1:W-:Y:S04]  /*3cf0*/  STL [R1+0x90], R0 ;  /* 0x0000900001007387 */ /* 0x0003e80000100800 */
[----:B------:R1:W-:Y:S01]  /*3d00*/  STL [R1+0x90], R0 ;  /* 0x0000900001007387 */ /* 0x0003e20000100800 */
[----:B-----5:R-:W-:-:S03]  /*3d10*/  @!P1 IMAD R7, R7, 0x8, R74 ;  /* 0x0000000807079824 */ /* 0x020fc600078e024a */
[----:B------:R1:W-:Y:S04]  /*3d20*/  STL [R1+0x90], R0 ;  /* 0x0000900001007387 */ /* 0x0003e80000100800 */
[----:B------:R1:W-:Y:S04]  /*3d30*/  STL [R1+0x90], R0 ;  /* 0x0000900001007387 */ /* 0x0003e80000100800 */
[----:B------:R1:W-:Y:S04]  /*3d40*/  STL [R1+0x90], R0 ;  /* 0x0000900001007387 */ /* 0x0003e80000100800 */
[----:B------:R1:W-:Y:S01]  /*3d50*/  STL [R1+0x90], R0 ;  /* 0x0000900001007387 */ /* 0x0003e20000100800 */
[----:B------:R-:W-:-:S03]  /*3d60*/  @!P1 PRMT R7, RZ, 0x654, R7 ;  /* 0x00000654ff079816 */ /* 0x000fc60000000007 */
[----:B------:R1:W-:Y:S04]  /*3d70*/  STL [R1+0x90], R0 ;  /* 0x0000900001007387 */ /* 0x0003e80000100800 */
[----:B------:R1:W-:Y:S04]  /*3d80*/  STL [R1+0x90], R0 ;  /* 0x0000900001007387 */ /* 0x0003e80000100800 */
[----:B------:R1:W-:Y:S04]  /*3d90*/  STL [R1+0x90], R0 ;  /* 0x0000900001007387 */ /* 0x0003e80000100800 */
[----:B------:R1:W-:Y:S04]  /*3da0*/  STL [R1+0x90], R0 ;  /* 0x0000900001007387 */ /* 0x0003e80000100800 */
[----:B------:R1:W-:Y:S04]  /*3db0*/  STL [R1+0x90], R0 ;  /* 0x0000900001007387 */ /* 0x0003e80000100800 */
[----:B------:R1:W-:Y:S04]  /*3dc0*/  STL [R1+0x90], R0 ;  /* 0x0000900001007387 */ /* 0x0003e80000100800 */
[----:B------:R1:W-:Y:S04]  /*3dd0*/  STL [R1+0x90], R0 ;  /* 0x0000900001007387 */ /* 0x0003e80000100800 */
[----:B------:R1:W-:Y:S01]  /*3de0*/  STL [R1+0x90], R0 ;  /* 0x0000900001007387 */ /* 0x0003e20000100800 */
[----:B------:R-:W-:-:S02]  /*3df0*/  WARPGROUP.DEPBAR.LE gsb0, 0x0 ;  /* 0x00008000000079c5 */ /* 0x000fc40000010000 */
[----:B------:R1:W-:Y:S06]  /*3e00*/  BAR.ARV R203, 0x100 ;  /* 0x000400cb0000751d */ /* 0x0003ec0000002000 */
[----:B------:R2:W-:Y:S01]  /*3e10*/  @!P1 SYNCS.ARRIVE.TRANS64.RED.A1T0 RZ, [R7+URZ], RZ ;  /* 0x000000ff07ff99a7 */ /* 0x0005e2000810043f */
[----:B------:R-:W3:Y:S04]  /*3e20*/  LDL R15, [R1+0x70] ;  /* 0x00007000010f7983 */ /* 0x000ee80000100800 */
[----:B------:R-:W4:Y:S04]  /*3e30*/  LDL R11, [R6+0x8] ;  /* 0x00000800060b7983 */ /* 0x000f280000100800 */
[----:B--2---:R-:W2:Y:S04]  /*3e40*/  LDL R7, [R6] ;  /* 0x0000000006077983 */ /* 0x004ea80000100800 */
[----:B------:R-:W5:Y:S04]  /*3e50*/  LDL R19, [R6+0x18] ;  /* 0x0000180006137983 */ /* 0x000f680000100800 */
[----:B------:R-:W5:Y:S04]  /*3e60*/  LDL R12, [R6+0x4] ;  /* 0x00000400060c7983 */ /* 0x000f680000100800 */
[----:B------:R-:W5:Y:S04]  /*3e70*/  LDL R13, [R6+0xc] ;  /* 0x00000c00060d7983 */ /* 0x000f680000100800 */
[----:B------:R-:W5:Y:S04]  /*3e80*/  LDL R9, [R6+0x10] ;  /* 0x0000100006097983 */ /* 0x000f680000100800 */
[----:B------:R-:W5:Y:S01]  /*3e90*/  LDL R14, [R6+0x14] ;  /* 0x00001400060e7983 */ /* 0x000f620000100800 */
[----:B------:R-:W-:-:S02]  /*3ea0*/  UMOV UR4, 0xffffffa0 ;  /* 0xffffffa000047882 */ /* 0x000fc40000000000 */
[----:B------:R-:W-:Y:S01]  /*3eb0*/  UIMAD UR4, UR45, UR4, 0x60 ;  /* 0x000000602d0474a4 */ /* 0x000fe2000f8e0204 */
[----:B------:R-:W-:Y:S01]  /*3ec0*/  LOP3.LUT R166, R166, 0xffefffff, RZ, 0xc0, !PT ;  /* 0xffefffffa6a67812 */ /* 0x000fe200078ec0ff */
[----:B------:R-:W-:Y:S03]  /*3ed0*/  BSSY B0, `(.L_x_1516) ;  /* 0x000003f000007945 */ /* 0x000fe60003800000 */
[----:B------:R-:W-:Y:S02]  /*3ee0*/  @P1 LOP3.LUT R166, R166, 0x100000, RZ, 0xfc, !PT ;  /* 0x00100000a6a61812 */ /* 0x000fe400078efcff */
[----:B--2---:R-:W-:-:S04]  /*3ef0*/  SHF.R.S32.HI R8, RZ, 0x1f, R7 ;  /* 0x0000001fff087819 */ /* 0x004fc80000011407 */
[----:B------:R-:W-:-:S04]  /*3f00*/  LEA.HI R8, R8, R7, RZ, 0x7 ;  /* 0x0000000708087211 */ /* 0x000fc800078f38ff */
[----:B------:R-:W-:-:S05]  /*3f10*/  LOP3.LUT R10, R8, 0xffffff80, RZ, 0xc0, !PT ;  /* 0xffffff80080a7812 */ /* 0x000fca00078ec0ff */
[----:B------:R-:W-:-:S05]  /*3f20*/  IMAD.IADD R10, R7, 0x1, -R10 ;  /* 0x00000001070a7824 */ /* 0x000fca00078e0a0a */
[----:B------:R-:W-:-:S04]  /*3f30*/  SHF.R.S32.HI R21, RZ, 0x1f, R10 ;  /* 0x0000001fff157819 */ /* 0x000fc8000001140a */
[CC--:B------:R-:W-:Y:S02]  /*3f40*/  LEA.HI R20, R21.reuse, R10.reuse, RZ, 0x2 ;  /* 0x0000000a15147211 */ /* 0x0c0fe400078f10ff */
[----:B------:R-:W-:Y:S02]  /*3f50*/  LEA.HI R21, R21, R10, RZ, 0x5 ;  /* 0x0000000a15157211 */ /* 0x000fe400078f28ff */
[--C-:B------:R-:W-:Y:S02]  /*3f60*/  SHF.R.S32.HI R72, RZ, 0x2, R20.reuse ;  /* 0x00000002ff487819 */ /* 0x100fe40000011414 */
[----:B------:R-:W-:Y:S02]  /*3f70*/  SHF.R.S32.HI R7, RZ, 0x1f, R20 ;  /* 0x0000001fff077819 */ /* 0x000fe40000011414 */
[----:B------:R-:W-:Y:S02]  /*3f80*/  SHF.R.S32.HI R74, RZ, 0x5, R21 ;  /* 0x00000005ff4a7819 */ /* 0x000fe40000011415 */
[----:B------:R-:W-:-:S02]  /*3f90*/  LEA.HI R73, R7, R72, RZ, 0x3 ;  /* 0x0000004807497211 */ /* 0x000fc400078f18ff */
[----:B------:R-:W-:Y:S01]  /*3fa0*/  SHF.R.S32.HI R7, RZ, 0x7, R8 ;  /* 0x00000007ff077819 */ /* 0x000fe20000011408 */
[----:B---3--:R-:W-:Y:S01]  /*3fb0*/  IMAD R74, R15, 0x8, R74 ;  /* 0x000000080f4a7824 */ /* 0x008fe200078e024a */
[----:B------:R-:W-:Y:S01]  /*3fc0*/  LOP3.LUT R21, R20, 0x7ffffffc, RZ, 0xc0, !PT ;  /* 0x7ffffffc14157812 */ /* 0x000fe200078ec0ff */
[----:B----4-:R-:W-:Y:S01]  /*3fd0*/  VIADD R15, R11, UR4 ;  /* 0x000000040b0f7c36 */ /* 0x010fe20008000000 */
[----:B------:R-:W-:Y:S02]  /*3fe0*/  LOP3.LUT R73, R73, 0xfffffff8, RZ, 0xc0, !PT ;  /* 0xfffffff849497812 */ /* 0x000fe400078ec0ff */
[----:B------:R-:W-:Y:S01]  /*3ff0*/  LEA.HI R8, R8, R7, RZ, 0x1 ;  /* 0x0000000708087211 */ /* 0x000fe200078f08ff */
[----:B------:R-:W-:Y:S01]  /*4000*/  IMAD.IADD R21, R10, 0x1, -R21 ;  /* 0x000000010a157824 */ /* 0x000fe200078e0a15 */
[----:B-----5:R-:W-:Y:S01]  /*4010*/  ISETP.GE.AND P0, PT, R19, 0x1, PT ;  /* 0x000000011300780c */ /* 0x020fe20003f06270 */
[----:B------:R-:W-:Y:S01]  /*4020*/  IMAD.IADD R73, R72, 0x1, -R73 ;  /* 0x0000000148497824 */ /* 0x000fe200078e0a49 */
[----:B------:R-:W-:-:S02]  /*4030*/  LOP3.LUT R8, R8, 0x3fffffe, RZ, 0xc0, !PT ;  /* 0x03fffffe08087812 */ /* 0x000fc400078ec0ff */
[----:B------:R-:W-:Y:S01]  /*4040*/  IADD3 R10, -R12, 0x1, R15 ;  /* 0x000000010c0a7810 */ /* 0x000fe20007ffe10f */
[----:B------:R-:W-:Y:S01]  /*4050*/  IMAD.U32 R73, R74, 0x10, R73 ;  /* 0x000000104a497824 */ /* 0x000fe200078e0049 */
[----:B------:R-:W-:Y:S01]  /*4060*/  LOP3.LUT R13, RZ, R13, RZ, 0x33, !PT ;  /* 0x0000000dff0d7212 */ /* 0x000fe200078e33ff */
[----:B------:R-:W-:Y:S02]  /*4070*/  IMAD.IADD R8, R7, 0x1, -R8 ;  /* 0x0000000107087824 */ /* 0x000fe400078e0a08 */
[C---:B------:R-:W-:Y:S02]  /*4080*/  IMAD R10, R21.reuse, -0x2, R10 ;  /* 0xfffffffe150a7824 */ /* 0x040fe400078e020a */
[----:B------:R-:W-:Y:S02]  /*4090*/  IMAD R20, R21, -0x2, R15 ;  /* 0xfffffffe15147824 */ /* 0x000fe400078e020f */
[----:B------:R-:W-:Y:S02]  /*40a0*/  IMAD R73, R8, 0x40, R73 ;  /* 0x0000004008497824 */ /* 0x000fe400078e0249 */
[----:B------:R-:W-:-:S02]  /*40b0*/  IMAD.IADD R15, R10, 0x1, R9 ;  /* 0x000000010a0f7824 */ /* 0x000fc400078e0209 */
[----:B------:R-:W-:Y:S02]  /*40c0*/  IMAD.U32 R8, RZ, RZ, UR4 ;  /* 0x00000004ff087e24 */ /* 0x000fe4000f8e00ff */
[----:B------:R-:W-:Y:S02]  /*40d0*/  IMAD.IADD R72, R10, 0x1, R13 ;  /* 0x000000010a487824 */ /* 0x000fe400078e020d */
[----:B------:R-:W-:Y:S01]  /*40e0*/  VIADD R14, R14, UR4 ;  /* 0x000000040e0e7c36 */ /* 0x000fe20008000000 */
[----:B------:R-:W-:Y:S01]  /*40f0*/  VIADDMNMX R10, R73, R15, R20, PT ;  /* 0x0000000f490a7246 */ /* 0x000fe20003800114 */
[----:B------:R-:W-:Y:S02]  /*4100*/  IMAD R21, R21, -0x2, R8 ;  /* 0xfffffffe15157824 */ /* 0x000fe400078e0208 */
[----:B------:R-:W-:Y:S01]  /*4110*/  IMAD.IADD R7, R72, 0x1, R73 ;  /* 0x0000000148077824 */ /* 0x000fe200078e0249 */
[----:B-1----:R-:W-:Y:S06]  /*4120*/  @!P0 BRA `(.L_x_1517) ;  /* 0x0000000000648947 */ /* 0x002fec0003800000 */
[----:B------:R-:W-:Y:S01]  /*4130*/  IADD3 R8, R73, R11, -R12 ;  /* 0x0000000b49087210 */ /* 0x000fe20007ffe80c */
[----:B------:R-:W-:Y:S03]  /*4140*/  BSSY B1, `(.L_x_1518) ;  /* 0x0000014000017945 */ /* 0x000fe60003800000 */
[----:B------:R-:W-:-:S13]  /*4150*/  ISETP.GT.AND P0, PT, R8, -0x1, PT ;  /* 0xffffffff0800780c */ /* 0x000fda0003f04270 */
[----:B------:R-:W-:Y:S05]  /*4160*/  @P0 BRA `(.L_x_1519) ;  /* 0x00000000002c0947 */ /* 0x000fea0003800000 */
[----:B------:R-:W-:Y:S01]  /*4170*/  ISETP.NE.AND P0, PT, R19, 0x1, PT ;  /* 0x000000011300780c */ /* 0x000fe20003f05270 */
[----:B------:R-:W-:Y:S01]  /*4180*/  BSSY B2, `(.L_x_1520) ;  /* 0x0000007000027945 */ /* 0x000fe20003800000 */
[----:B------:R-:W-:-:S11]  /*4190*/  LOP3.LUT R8, RZ, R8, RZ, 0x33, !PT ;  /* 0x00000008ff087212 */ /* 0x000fd600078e33ff */
[----:B------:R-:W-:Y:S05]  /*41a0*/  @!P0 BRA `(.L_x_1521) ;  /* 0x0000000000108947 */ /* 0x000fea0003800000 */
[----:B------:R-:W2:Y:S04]  /*41b0*/  LDL R9, [R6+0x1c] ;  /* 0x00001c0006097983 */ /* 0x000ea80000100800 */
[----:B------:R-:W3:Y:S01]  /*41c0*/  LDL R13, [R6+0x20] ;  /* 0x00002000060d7983 */ /* 0x000ee20000100800 */
[----:B--2---:R-:W-:-:S05]  /*41d0*/  IMAD.HI.U32 R8, R8, R9, RZ ;  /* 0x0000000908087227 */ /* 0x004fca00078e00ff */
[----:B---3--:R-:W-:-:S07]  /*41e0*/  SHF.R.U32.HI R8, RZ, R13, R8 ;  /* 0x0000000dff087219 */ /* 0x008fce0000011608 */
.L_x_1521:
[----:B------:R-:W-:Y:S05]  /*41f0*/  BSYNC B2 ;  /* 0x0000000000027941 */ /* 0x000fea0003800000 */
.L_x_1520:
[----:B------:R-:W-:Y:S01]  /*4200*/  LOP3.LUT R8, RZ, R8, RZ, 0x33, !PT ;  /* 0x00000008ff087212 */ /* 0x000fe200078e33ff */
[----:B------:R-:W-:Y:S06]  /*4210*/  BRA `(.L_x_1522) ;  /* 0x0000000000187947 */ /* 0x000fec0003800000 */
.L_x_1519:
[----:B------:R-:W-:-:S13]  /*4220*/  ISETP.NE.AND P0, PT, R19, 0x1, PT ;  /* 0x000000011300780c */ /* 0x000fda0003f05270 */
[----:B------:R-:W-:Y:S05]  /*4230*/  @!P0 BRA `(.L_x_1522) ;  /* 0x0000000000108947 */ /* 0x000fea0003800000 */
[----:B------:R-:W2:Y:S04]  /*4240*/  LDL R9, [R6+0x1c] ;  /* 0x00001c0006097983 */ /* 0x000ea80000100800 */
[----:B------:R-:W3:Y:S01]  /*4250*/  LDL R13, [R6+0x20] ;  /* 0x00002000060d7983 */ /* 0x000ee20000100800 */
[----:B--2---:R-:W-:-:S05]  /*4260*/  IMAD.HI.U32 R8, R8, R9, RZ ;  /* 0x0000000908087227 */ /* 0x004fca00078e00ff */
[----:B---3--:R-:W-:-:S07]  /*4270*/  SHF.R.U32.HI R8, RZ, R13, R8 ;  /* 0x0000000dff087219 */ /* 0x008fce0000011608 */
.L_x_1522:
[----:B------:R-:W-:Y:S05]  /*4280*/  BSYNC B1 ;  /* 0x0000000000017941 */ /* 0x000fea0003800000 */
.L_x_1518:
[----:B------:R-:W-:-:S05]  /*4290*/  IMAD R8, R19, R8, R21 ;  /* 0x0000000813087224 */ /* 0x000fca00078e0215 */
[----:B------:R-:W-:Y:S02]  /*42a0*/  VIMNMX R7, R7, R8, !PT ;  /* 0x0000000807077248 */ /* 0x000fe40007fe0100 */
[----:B------:R-:W-:-:S07]  /*42b0*/  VIADDMNMX R10, R8, R19, R10, PT ;  /* 0x00000013080a7246 */ /* 0x000fce000380010a */
.L_x_1517:
[----:B------:R-:W-:Y:S05]  /*42c0*/  BSYNC B0 ;  /* 0x0000000000007941 */ /* 0x000fea0003800000 */
.L_x_1516:
[C---:B------:R-:W-:Y:S01]  /*42d0*/  ISETP.GE.AND P0, PT, R14.reuse, 0x2, PT ;  /* 0x000000020e00780c */ /* 0x040fe20003f06270 */
[----:B------:R-:W-:Y:S01]  /*42e0*/  VIADD R73, R73, 0x8 ;  /* 0x0000000849497836 */ /* 0x000fe20000000000 */
[C---:B------:R-:W-:Y:S01]  /*42f0*/  ISETP.GE.AND P4, PT, R14.reuse, 0xa, PT ;  /* 0x0000000a0e00780c */ /* 0x040fe20003f86270 */
[----:B------:R-:W-:Y:S01]  /*4300*/  BSSY B0, `(.L_x_1523) ;  /* 0x000008e000007945 */ /* 0x000fe20003800000 */
[C---:B------:R-:W-:Y:S02]  /*4310*/  ISETP.GT.AND P2, PT, R7.reuse, 0x1, !P0 ;  /* 0x000000010700780c */ /* 0x040fe40004744270 */
[----:B------:R-:W-:Y:S02]  /*4320*/  ISETP.GE.AND P1, PT, R14, 0x9, PT ;  /* 0x000000090e00780c */ /* 0x000fe40003f26270 */
[----:B------:R-:W-:Y:S02]  /*4330*/  ISETP.LT.OR P2, PT, R10, 0x2, P2 ;  /* 0x000000020a00780c */ /* 0x000fe40001741670 */
[----:B------:R-:W-:-:S02]  /*4340*/  ISETP.GT.AND P3, PT, R7, 0x8, !P1 ;  /* 0x000000080700780c */ /* 0x000fc40004f64270 */
[----:B------:R-:W-:Y:S02]  /*4350*/  FSEL R178, R25, -INF , !P2 ;  /* 0xff80000019b27808 */ /* 0x000fe40005000000 */
[----:B------:R-:W-:Y:S02]  /*4360*/  ISETP.GT.AND P2, PT, R7, 0x9, !P4 ;  /* 0x000000090700780c */ /* 0x000fe40006744270 */
[----:B------:R-:W-:Y:S02]  /*4370*/  P2R R25, PR, RZ, 0x10 ;  /* 0x00000010ff197803 */ /* 0x000fe40000000000 */
        /* <DEDUP_REMOVED lines=82> */
[----:B------:R-:W-:Y:S02]  /*48a0*/  P2R R28, PR, RZ, 0x10 ;  /* 0x00000010ff1c7803 */ /* 0x000fe40000000000 */
        /* <DEDUP_REMOVED lines=14> */
[----:B------:R-:W-:-:S04]  /*4990*/  ISETP.GT.AND P6, PT, R7, RZ, !P5 ;  /* 0x000000ff0700720c */ /* 0x000fc80006fc4270 */
[----:B------:R-:W-:-:S04]  /*49a0*/  ISETP.LT.OR P6, PT, R10, 0x1, P6 ;  /* 0x000000010a00780c */ /* 0x000fc800037c1670 */
[----:B------:R-:W-:Y:S02]  /*49b0*/  FSEL R61, R24, -INF , !P6 ;  /* 0xff800000183d7808 */ /* 0x000fe40007000000 */
[----:B------:R-:W-:-:S04]  /*49c0*/  ISETP.GE.AND P6, PT, R14, 0x5a, PT ;  /* 0x0000005a0e00780c */ /* 0x000fc80003fc6270 */
[----:B------:R-:W-:Y:S02]  /*49d0*/  P2R R14, PR, RZ, 0x40 ;  /* 0x00000040ff0e7803 */ /* 0x000fe40000000000 */
[----:B------:R-:W-:Y:S01]  /*49e0*/  ISETP.GT.AND P6, PT, R7, 0x59, !P6 ;  /* 0x000000590700780c */ /* 0x000fe200077c4270 */
[----:B------:R-:W-:-:S03]  /*49f0*/  IMAD.IADD R7, R72, 0x1, R73 ;  /* 0x0000000148077824 */ /* 0x000fc600078e0249 */
[----:B------:R-:W-:Y:S02]  /*4a00*/  ISETP.LT.OR P6, PT, R10, 0x5a, P6 ;  /* 0x0000005a0a00780c */ /* 0x000fe400037c1670 */
[----:B------:R-:W-:Y:S02]  /*4a10*/  VIADDMNMX R10, R73, R15, R20, PT ;  /* 0x0000000f490a7246 */ /* 0x000fe40003800114 */
[----:B------:R-:W-:Y:S02]  /*4a20*/  FSEL R177, R69, -INF , !P6 ;  /* 0xff80000045b17808 */ /* 0x000fe40007000000 */
[----:B------:R-:W-:-:S13]  /*4a30*/  ISETP.GE.AND P6, PT, R19, 0x1, PT ;  /* 0x000000011300780c */ /* 0x000fda0003fc6270 */
[----:B------:R-:W-:Y:S05]  /*4a40*/  @!P6 BRA `(.L_x_1524) ;  /* 0x000000000064e947 */ /* 0x000fea0003800000 */
        /* <DEDUP_REMOVED lines=12> */
.L_x_1528:
[----:B------:R-:W-:Y:S05]  /*4b10*/  BSYNC B2 ;  /* 0x0000000000027941 */ /* 0x000fea0003800000 */
.L_x_1527:
[----:B------:R-:W-:Y:S01]  /*4b20*/  LOP3.LUT R12, RZ, R12, RZ, 0x33, !PT ;  /* 0x0000000cff0c7212 */ /* 0x000fe200078e33ff */
[----:B------:R-:W-:Y:S06]  /*4b30*/  BRA `(.L_x_1529) ;  /* 0x0000000000187947 */ /* 0x000fec0003800000 */
.L_x_1526:
[----:B------:R-:W-:-:S13]  /*4b40*/  ISETP.NE.AND P6, PT, R19, 0x1, PT ;  /* 0x000000011300780c */ /* 0x000fda0003fc5270 */
[----:B------:R-:W-:Y:S05]  /*4b50*/  @!P6 BRA `(.L_x_1529) ;  /* 0x000000000010e947 */ /* 0x000fea0003800000 */
[----:B------:R-:W2:Y:S04]  /*4b60*/  LDL R11, [R6+0x1c] ;  /* 0x00001c00060b7983 */ /* 0x000ea80000100800 */
[----:B------:R-:W3:Y:S01]  /*4b70*/  LDL R13, [R6+0x20] ;  /* 0x00002000060d7983 */ /* 0x000ee20000100800 */
[----:B--2---:R-:W-:-:S05]  /*4b80*/  IMAD.HI.U32 R12, R12, R11, RZ ;  /* 0x0000000b0c0c7227 */ /* 0x004fca00078e00ff */
[----:B---3--:R-:W-:-:S07]  /*4b90*/  SHF.R.U32.HI R12, RZ, R13, R12 ;  /* 0x0000000dff0c7219 */ /* 0x008fce000001160c */
.L_x_1529:
[----:B------:R-:W-:Y:S05]  /*4ba0*/  BSYNC B1 ;  /* 0x0000000000017941 */ /* 0x000fea0003800000 */
.L_x_1525:
[----:B------:R-:W-:-:S05]  /*4bb0*/  IMAD R12, R19, R12, R21 ;  /* 0x0000000c130c7224 */ /* 0x000fca00078e0215 */
[----:B------:R-:W-:Y:S02]  /*4bc0*/  VIADDMNMX R10, R12, R19, R10, PT ;  /* 0x000000130c0a7246 */ /* 0x000fe4000380010a */
[----:B------:R-:W-:-:S07]  /*4bd0*/  VIMNMX R7, R7, R12, !PT ;  /* 0x0000000c07077248 */ /* 0x000fce0007fe0100 */
.L_x_1524:
[----:B------:R-:W-:Y:S05]  /*4be0*/  BSYNC B0 ;  /* 0x0000000000007941 */ /* 0x000fea0003800000 */
.L_x_1523:
[C---:B------:R-:W-:Y:S01]  /*4bf0*/  ISETP.GT.AND P0, PT, R7.reuse, 0x1, !P0 ;  /* 0x000000010700780c */ /* 0x040fe20004704270 */
[----:B------:R-:W2:Y:S01]  /*4c00*/  LDL R222, [R1+0x228] ;  /* 0x0002280001de7983 */ /* 0x000ea20000100800 */
[----:B------:R-:W-:Y:S02]  /*4c10*/  ISETP.GT.AND P1, PT, R7, 0x8, !P1 ;  /* 0x000000080700780c */ /* 0x000fe40004f24270 */
[C---:B------:R-:W-:Y:S01]  /*4c20*/  ISETP.LT.OR P0, PT, R10.reuse, 0x2, P0 ;  /* 0x000000020a00780c */ /* 0x040fe20000701670 */
[----:B------:R-:W3:Y:S01]  /*4c30*/  LDL R224, [R1+0x22c] ;  /* 0x00022c0001e07983 */ /* 0x000ee20000100800 */
[----:B------:R-:W-:Y:S02]  /*4c40*/  ISETP.LT.OR P1, PT, R10, 0x9, P1 ;  /* 0x000000090a00780c */ /* 0x000fe40000f21670 */
[----:B------:R-:W-:Y:S01]  /*4c50*/  FSEL R53, R27, -INF , !P0 ;  /* 0xff8000001b357808 */ /* 0x000fe20004000000 */
[----:B------:R-:W4:Y:S01]  /*4c60*/  LDL R20, [R1+0x450] ;  /* 0x0004500001147983 */ /* 0x000f220000100800 */
[----:B------:R-:W-:-:S02]  /*4c70*/  ISETP.NE.AND P0, PT, R25, RZ, PT ;  /* 0x000000ff1900720c */ /* 0x000fc40003f05270 */
[----:B------:R-:W-:Y:S01]  /*4c80*/  FSEL R49, R30, -INF , !P1 ;  /* 0xff8000001e317808 */ /* 0x000fe20004800000 */
[----:B------:R-:W5:Y:S01]  /*4c90*/  LDL R21, [R1+0x234] ;  /* 0x0002340001157983 */ /* 0x000f620000100800 */
[----:B------:R-:W-:Y:S02]  /*4ca0*/  ISETP.GT.AND P0, PT, R7, 0x9, !P0 ;  /* 0x000000090700780c */ /* 0x000fe40004704270 */
[----:B------:R-:W-:Y:S01]  /*4cb0*/  ISETP.NE.AND P1, PT, R32, RZ, PT ;  /* 0x000000ff2000720c */ /* 0x000fe20003f25270 */
[----:B------:R-:W4:Y:S01]  /*4cc0*/  LDL R15, [R1+0x210] ;  /* 0x00021000010f7983 */ /* 0x000f220000100800 */
[----:B------:R-:W-:Y:S02]  /*4cd0*/  ISETP.LT.OR P0, PT, R10, 0xa, P0 ;  /* 0x0000000a0a00780c */ /* 0x000fe40000701670 */
[----:B------:R-:W-:Y:S01]  /*4ce0*/  ISETP.NE.AND P6, PT, R36, RZ, PT ;  /* 0x000000ff2400720c */ /* 0x000fe20003fc5270 */
[----:B------:R-:W4:Y:S01]  /*4cf0*/  LDL R156, [R1+0x224] ;  /* 0x00022400019c7983 */ /* 0x000f220000100800 */
[----:B------:R-:W-:-:S02]  /*4d00*/  FSEL R45, R31, -INF , !P0 ;  /* 0xff8000001f2d7808 */ /* 0x000fc40004000000 */
[----:B------:R-:W-:Y:S01]  /*4d10*/  ISETP.NE.AND P0, PT, R28, RZ, PT ;  /* 0x000000ff1c00720c */ /* 0x000fe20003f05270 */
[----:B------:R-:W4:Y:S01]  /*4d20*/  LDL R25, [R1+0x238] ;  /* 0x0002380001197983 */ /* 0x000f220000100800 */
[C---:B------:R-:W-:Y:S02]  /*4d30*/  ISETP.GT.AND P5, PT, R7.reuse, RZ, !P5 ;  /* 0x000000ff0700720c */ /* 0x040fe40006fa4270 */
[----:B------:R-:W-:Y:S01]  /*4d40*/  ISETP.GT.AND P0, PT, R7, 0x10, !P0 ;  /* 0x000000100700780c */ /* 0x000fe20004704270 */
[----:B------:R-:W4:Y:S01]  /*4d50*/  LDL R116, [R1+0x220] ;  /* 0x0002200001747983 */ /* 0x000f220000100800 */
[C---:B------:R-:W-:Y:S02]  /*4d60*/  ISETP.LT.OR P5, PT, R10.reuse, 0x1, P5 ;  /* 0x000000010a00780c */ /* 0x040fe40002fa1670 */
[----:B------:R-:W-:Y:S01]  /*4d70*/  ISETP.LT.OR P0, PT, R10, 0x11, P0 ;  /* 0x000000110a00780c */ /* 0x000fe20000701670 */
[----:B------:R-:W4:Y:S01]  /*4d80*/  LDL R118, [R1+0x230] ;  /* 0x0002300001767983 */ /* 0x000f220000100800 */
[----:B------:R-:W-:-:S02]  /*4d90*/  FSEL R83, R26, -INF , !P5 ;  /* 0xff8000001a537808 */ /* 0x000fc40006800000 */
[----:B------:R-:W-:Y:S01]  /*4da0*/  FSEL R191, R34, -INF , !P0 ;  /* 0xff80000022bf7808 */ /* 0x000fe20004000000 */
[----:B------:R-:W4:Y:S01]  /*4db0*/  LDL R27, [R1+0x23c] ;  /* 0x00023c00011b7983 */ /* 0x000f220000100800 */
[----:B------:R-:W-:Y:S02]  /*4dc0*/  ISETP.NE.AND P0, PT, R29, RZ, PT ;  /* 0x000000ff1d00720c */ /* 0x000fe40003f05270 */
[----:B------:R-:W-:Y:S01]  /*4dd0*/  FMNMX.FTZ R11, R61, R178, !PT ;  /* 0x000000b23d0b7209 */ /* 0x000fe20007810000 */
[----:B------:R-:W4:Y:S01]  /*4de0*/  LDL R120, [R1+0x240] ;  /* 0x0002400001787983 */ /* 0x000f220000100800 */
[----:B------:R-:W-:Y:S02]  /*4df0*/  ISETP.GT.AND P0, PT, R7, 0x11, !P0 ;  /* 0x000000110700780c */ /* 0x000fe40004704270 */
[----:B------:R-:W-:Y:S01]  /*4e00*/  FMNMX.FTZ R6, R83, R53, !PT ;  /* 0x0000003553067209 */ /* 0x000fe20007810000 */
[----:B------:R-:W4:Y:S01]  /*4e10*/  LDL R29, [R1+0x244] ;  /* 0x00024400011d7983 */ /* 0x000f220000100800 */
[----:B------:R-:W-:-:S02]  /*4e20*/  ISETP.LT.OR P0, PT, R10, 0x12, P0 ;  /* 0x000000120a00780c */ /* 0x000fc40000701670 */
[----:B------:R-:W-:Y:S01]  /*4e30*/  FMNMX.FTZ R11, R154, R11, !PT ;  /* 0x0000000b9a0b7209 */ /* 0x000fe20007810000 */
[----:B------:R-:W4:Y:S01]  /*4e40*/  LDL R31, [R1+0x248] ;  /* 0x00024800011f7983 */ /* 0x000f220000100800 */
[----:B------:R-:W-:Y:S02]  /*4e50*/  FSEL R196, R35, -INF , !P0 ;  /* 0xff80000023c47808 */ /* 0x000fe40004000000 */
[----:B------:R-:W-:Y:S01]  /*4e60*/  ISETP.GT.AND P0, PT, R7, 0x18, !P1 ;  /* 0x000000180700780c */ /* 0x000fe20004f04270 */
[----:B------:R-:W4:Y:S01]  /*4e70*/  LDL R122, [R1+0x250] ;  /* 0x00025000017a7983 */ /* 0x000f220000100800 */
[----:B------:R-:W-:Y:S02]  /*4e80*/  FMNMX.FTZ R6, R49, R6, !PT ;  /* 0x0000000631067209 */ /* 0x000fe40007810000 */
[----:B------:R-:W-:Y:S01]  /*4e90*/  ISETP.LT.OR P0, PT, R10, 0x19, P0 ;  /* 0x000000190a00780c */ /* 0x000fe20000701670 */
[----:B------:R-:W4:Y:S01]  /*4ea0*/  LDL R35, [R1+0x258] ;  /* 0x0002580001237983 */ /* 0x000f220000100800 */
[----:B------:R-:W-:-:S02]  /*4eb0*/  FMNMX.FTZ R11, R152, R11, !PT ;  /* 0x0000000b980b7209 */ /* 0x000fc40007810000 */
        /* <DEDUP_REMOVED lines=30> */
[----:B------:R-:W-:Y:S01]  /*50a0*/  ISETP.NE.AND P0, PT, R40, RZ, PT ;  /* 0x000000ff2800720c */ /* 0x000fe20003f05270 */
[----:B------:R-:W4:Y:S01]  /*50b0*/  LDL R43, [R1+0x26c] ;  /* 0x00026c00012b7983 */ /* 0x000f220000100800 */
[----:B------:R-:W-:Y:S02]  /*50c0*/  FMNMX.FTZ R6, R213, R6, !PT ;  /* 0x00000006d5067209 */ /* 0x000fe40007810000 */
[----:B------:R-:W-:Y:S01]  /*50d0*/  ISETP.GT.AND P0, PT, R7, 0x28, !P0 ;  /* 0x000000280700780c */ /* 0x000fe20004704270 */
[----:B------:R-:W4:Y:S01]  /*50e0*/  LDL R132, [R1+0x2a0] ;  /* 0x0002a00001847983 */ /* 0x000f220000100800 */
[----:B------:R-:W-:-:S02]  /*50f0*/  FMNMX.FTZ R12, R162, R13, !PT ;  /* 0x0000000da20c7209 */ /* 0x000fc40007810000 */
[----:B------:R-:W-:Y:S01]  /*5100*/  ISETP.LT.OR P0, PT, R10, 0x29, P0 ;  /* 0x000000290a00780c */ /* 0x000fe20000701670 */
[----:B------:R-:W4:Y:S01]  /*5110*/  LDL R73, [R1+0x2a8] ;  /* 0x0002a80001497983 */ /* 0x000f220000100800 */
[----:B------:R-:W-:Y:S02]  /*5120*/  FMNMX.FTZ R11, R183, R6, !PT ;  /* 0x00000006b70b7209 */ /* 0x000fe40007810000 */
[----:B------:R-:W-:Y:S01]  /*5130*/  FSEL R192, R46, -INF , !P0 ;  /* 0xff8000002ec07808 */ /* 0x000fe20004000000 */
[----:B------:R-:W4:Y:S01]  /*5140*/  LDL R134, [R1+0x2b0] ;  /* 0x0002b00001867983 */ /* 0x000f220000100800 */
[----:B------:R-:W-:Y:S02]  /*5150*/  ISETP.NE.AND P0, PT, R41, RZ, PT ;  /* 0x000000ff2900720c */ /* 0x000fe40003f05270 */
[----:B------:R-:W-:Y:S01]  /*5160*/  FMNMX.FTZ R13, R167, R12, !PT ;  /* 0x0000000ca70d7209 */ /* 0x000fe20007810000 */
[----:B------:R-:W4:Y:S01]  /*5170*/  LDL R41, [R1+0x268] ;  /* 0x0002680001297983 */ /* 0x000f220000100800 */
[----:B------:R-:W-:-:S02]  /*5180*/  ISETP.GT.AND P0, PT, R7, 0x29, !P0 ;  /* 0x000000290700780c */ /* 0x000fc40004704270 */
[----:B------:R-:W-:Y:S01]  /*5190*/  FMNMX.FTZ R11, R186, R11, !PT ;  /* 0x0000000bba0b7209 */ /* 0x000fe20007810000 */
[----:B------:R-:W4:Y:S01]  /*51a0*/  LDL R77, [R1+0x2b4] ;  /* 0x0002b400014d7983 */ /* 0x000f220000100800 */
[----:B------:R-:W-:Y:S02]  /*51b0*/  ISETP.LT.OR P0, PT, R10, 0x2a, P0 ;  /* 0x0000002a0a00780c */ /* 0x000fe40000701670 */
[----:B------:R-:W-:Y:S01]  /*51c0*/  FMNMX.FTZ R6, R170, R13, !PT ;  /* 0x0000000daa067209 */ /* 0x000fe20007810000 */
[----:B------:R-:W4:Y:S01]  /*51d0*/  LDL R79, [R1+0x2b8] ;  /* 0x0002b800014f7983 */ /* 0x000f220000100800 */
[----:B------:R-:W-:Y:S02]  /*51e0*/  FSEL R202, R47, -INF , !P0 ;  /* 0xff8000002fca7808 */ /* 0x000fe40004000000 */
[----:B------:R-:W-:Y:S01]  /*51f0*/  ISETP.NE.AND P0, PT, R44, RZ, PT ;  /* 0x000000ff2c00720c */ /* 0x000fe20003f05270 */
[----:B------:R-:W4:Y:S01]  /*5200*/  LDL R47, [R1+0x274] ;  /* 0x00027400012f7983 */ /* 0x000f220000100800 */
[----:B------:R-:W-:-:S02]  /*5210*/  FMNMX.FTZ R11, R192, R11, !PT ;  /* 0x0000000bc00b7209 */ /* 0x000fc40007810000 */
[----:B------:R-:W-:Y:S01]  /*5220*/  ISETP.GT.AND P0, PT, R7, 0x30, !P0 ;  /* 0x000000300700780c */ /* 0x000fe20004704270 */
[----:B------:R-:W4:Y:S01]  /*5230*/  LDL R81, [R1+0x2bc] ;  /* 0x0002bc0001517983 */ /* 0x000f220000100800 */
[----:B------:R-:W-:Y:S02]  /*5240*/  FMNMX.FTZ R6, R173, R6, !PT ;  /* 0x00000006ad067209 */ /* 0x000fe40007810000 */
[----:B------:R-:W-:Y:S01]  /*5250*/  ISETP.LT.OR P0, PT, R10, 0x31, P0 ;  /* 0x000000310a00780c */ /* 0x000fe20000701670 */
[----:B------:R-:W4:Y:S01]  /*5260*/  LDL R136, [R1+0x2c0] ;  /* 0x0002c00001887983 */ /* 0x000f220000100800 */
[----:B------:R-:W-:Y:S02]  /*5270*/  ISETP.NE.AND P1, PT, R75, RZ, PT ;  /* 0x000000ff4b00720c */ /* 0x000fe40003f25270 */
[----:B------:R-:W-:Y:S01]  /*5280*/  FSEL R180, R50, -INF , !P0 ;  /* 0xff80000032b47808 */ /* 0x000fe20004000000 */
[----:B------:R-:W4:Y:S01]  /*5290*/  LDL R75, [R1+0x2ac] ;  /* 0x0002ac00014b7983 */ /* 0x000f220000100800 */
[----:B------:R-:W-:-:S02]  /*52a0*/  ISETP.NE.AND P0, PT, R48, RZ, PT ;  /* 0x000000ff3000720c */ /* 0x000fc40003f05270 */
[----:B------:R-:W-:Y:S01]  /*52b0*/  FMNMX.FTZ R11, R202, R11, !PT ;  /* 0x0000000bca0b7209 */ /* 0x000fe20007810000 */
[----:B------:R-:W4:Y:S01]  /*52c0*/  LDL R85, [R1+0x2c4] ;  /* 0x0002c40001557983 */ /* 0x000f220000100800 */
[----:B------:R-:W-:Y:S02]  /*52d0*/  ISETP.GT.AND P0, PT, R7, 0x31, !P0 ;  /* 0x000000310700780c */ /* 0x000fe40004704270 */
[----:B------:R-:W-:Y:S01]  /*52e0*/  FMNMX.FTZ R6, R159, R6, !PT ;  /* 0x000000069f067209 */ /* 0x000fe20007810000 */
[----:B------:R-:W4:Y:S01]  /*52f0*/  LDL R87, [R1+0x2c8] ;  /* 0x0002c80001577983 */ /* 0x000f220000100800 */
[----:B------:R-:W-:Y:S02]  /*5300*/  ISETP.LT.OR P0, PT, R10, 0x32, P0 ;  /* 0x000000320a00780c */ /* 0x000fe40000701670 */
[----:B------:R-:W-:Y:S01]  /*5310*/  FMNMX.FTZ R11, R180, R11, !PT ;  /* 0x0000000bb40b7209 */ /* 0x000fe20007810000 */
[----:B------:R-:W4:Y:S01]  /*5320*/  LDL R89, [R1+0x2cc] ;  /* 0x0002cc0001597983 */ /* 0x000f220000100800 */
[----:B------:R-:W-:-:S02]  /*5330*/  FSEL R182, R51, -INF , !P0 ;  /* 0xff80000033b67808 */ /* 0x000fc40004000000 */
[----:B------:R-:W-:Y:S01]  /*5340*/  ISETP.NE.AND P0, PT, R74, RZ, PT ;  /* 0x000000ff4a00720c */ /* 0x000fe20003f05270 */
[----:B------:R-:W4:Y:S01]  /*5350*/  LDL R51, [R1+0x278] ;  /* 0x0002780001337983 */ /* 0x000f220000100800 */
[----:B------:R-:W-:Y:S02]  /*5360*/  FMNMX.FTZ R6, R161, R6, !PT ;  /* 0x00000006a1067209 */ /* 0x000fe40007810000 */
[----:B------:R-:W-:Y:S01]  /*5370*/  ISETP.GT.AND P0, PT, R7, 0x38, !P0 ;  /* 0x000000380700780c */ /* 0x000fe20004704270 */
[----:B------:R-:W4:Y:S01]  /*5380*/  LDL R138, [R1+0x2d0] ;  /* 0x0002d000018a7983 */ /* 0x000f220000100800 */
[----:B------:R-:W-:Y:S02]  /*5390*/  ISETP.NE.AND P6, PT, R56, RZ, PT ;  /* 0x000000ff3800720c */ /* 0x000fe40003fc5270 */
        /* <DEDUP_REMOVED lines=23> */
[----:B------:R-:W-:Y:S02]  /*5510*/  ISETP.GT.AND P0, PT, R7, 0x41, !P6 ;  /* 0x000000410700780c */ /* 0x000fe40007704270 */
[----:B------:R-:W-:Y:S01]  /*5520*/  FMNMX.FTZ R13, R158, R13, !PT ;  /* 0x0000000d9e0d7209 */ /* 0x000fe20007810000 */
[----:B------:R-:W4:Y:S01]  /*5530*/  LDL R101, [R1+0x2ec] ;  /* 0x0002ec0001657983 */ /* 0x000f220000100800 */
[----:B------:R-:W-:Y:S02]  /*5540*/  ISETP.LT.OR P0, PT, R10, 0x42, P0 ;  /* 0x000000420a00780c */ /* 0x000fe40000701670 */
[----:B------:R-:W-:Y:S01]  /*5550*/  ISETP.NE.AND P1, PT, R60, RZ, PT ;  /* 0x000000ff3c00720c */ /* 0x000fe20003f25270 */
[----:B------:R-:W4:Y:S01]  /*5560*/  LDL R142, [R1+0x2f0] ;  /* 0x0002f000018e7983 */ /* 0x000f220000100800 */
[----:B------:R-:W-:-:S02]  /*5570*/  ISETP.NE.AND P6, PT, R14, RZ, PT ;  /* 0x000000ff0e00720c */ /* 0x000fc40003fc5270 */
[----:B------:R-:W-:Y:S01]  /*5580*/  FSEL R185, R59, -INF , !P0 ;  /* 0xff8000003bb97808 */ /* 0x000fe20004000000 */
[----:B------:R-:W4:Y:S01]  /*5590*/  LDL R14, [R1+0x354] ;  /* 0x00035400010e7983 */ /* 0x000f220000100800 */
[----:B------:R-:W-:Y:S02]  /*55a0*/  ISETP.GT.AND P0, PT, R7, 0x48, !P5 ;  /* 0x000000480700780c */ /* 0x000fe40006f04270 */
[----:B------:R-:W-:Y:S01]  /*55b0*/  FMNMX.FTZ R6, R181, R6, !PT ;  /* 0x00000006b5067209 */ /* 0x000fe20007810000 */
[----:B------:R-:W4:Y:S01]  /*55c0*/  LDL R59, [R1+0x288] ;  /* 0x00028800013b7983 */ /* 0x000f220000100800 */
[----:B------:R-:W-:Y:S02]  /*55d0*/  FMNMX.FTZ R13, R160, R13, !PT ;  /* 0x0000000da00d7209 */ /* 0x000fe40007810000 */
[C---:B------:R-:W-:Y:S01]  /*55e0*/  ISETP.GT.AND P1, PT, R7.reuse, 0x49, !P1 ;  /* 0x000000490700780c */ /* 0x040fe20004f24270 */
[----:B------:R-:W4:Y:S01]  /*55f0*/  LDL R103, [R1+0x2f4] ;  /* 0x0002f40001677983 */ /* 0x000f220000100800 */
[----:B------:R-:W-:-:S02]  /*5600*/  ISETP.GT.AND P2, PT, R7, 0x50, !P2 ;  /* 0x000000500700780c */ /* 0x000fc40005744270 */
[C---:B------:R-:W-:Y:S01]  /*5610*/  ISETP.GT.AND P3, PT, R7.reuse, 0x51, !P3 ;  /* 0x000000510700780c */ /* 0x040fe20005f64270 */
[----:B------:R-:W4:Y:S01]  /*5620*/  LDL R105, [R1+0x2f8] ;  /* 0x0002f80001697983 */ /* 0x000f220000100800 */
[C---:B------:R-:W-:Y:S02]  /*5630*/  ISETP.GT.AND P4, PT, R7.reuse, 0x58, !P4 ;  /* 0x000000580700780c */ /* 0x040fe40006784270 */
[----:B------:R-:W-:Y:S01]  /*5640*/  ISETP.GT.AND P5, PT, R7, 0x59, !P6 ;  /* 0x000000590700780c */ /* 0x000fe200077a4270 */
[----:B------:R-:W4:Y:S01]  /*5650*/  LDL R107, [R1+0x2fc] ;  /* 0x0002fc00016b7983 */ /* 0x000f220000100800 */
[----:B------:R-:W-:Y:S02]  /*5660*/  ISETP.LT.OR P0, PT, R10, 0x49, P0 ;  /* 0x000000490a00780c */ /* 0x000fe40000701670 */
[----:B------:R-:W-:Y:S01]  /*5670*/  FMNMX.FTZ R7, R185, R6, !PT ;  /* 0x00000006b9077209 */ /* 0x000fe20007810000 */
[----:B------:R-:W4:Y:S01]  /*5680*/  LDL R144, [R1+0x300] ;  /* 0x0003000001907983 */ /* 0x000f220000100800 */
[----:B------:R-:W-:-:S02]  /*5690*/  FMNMX.FTZ R6, R164, R13, !PT ;  /* 0x0000000da4067209 */ /* 0x000fc40007810000 */
[----:B------:R-:W-:Y:S01]  /*56a0*/  FSEL R190, R62, -INF , !P0 ;  /* 0xff8000003ebe7808 */ /* 0x000fe20004000000 */
[----:B------:R-:W4:Y:S01]  /*56b0*/  LDL R109, [R1+0x304] ;  /* 0x00030400016d7983 */ /* 0x000f220000100800 */
[----:B------:R-:W-:Y:S02]  /*56c0*/  FMNMX.FTZ R6, R169, R6, !PT ;  /* 0x00000006a9067209 */ /* 0x000fe40007810000 */
[----:B------:R-:W-:Y:S01]  /*56d0*/  FMNMX.FTZ R12, R190, R7, !PT ;  /* 0x00000007be0c7209 */ /* 0x000fe20007810000 */
[----:B------:R-:W4:Y:S01]  /*56e0*/  LDL R111, [R1+0x308] ;  /* 0x00030800016f7983 */ /* 0x000f220000100800 */
[C---:B------:R-:W-:Y:S02]  /*56f0*/  ISETP.LT.OR P1, PT, R10.reuse, 0x4a, P1 ;  /* 0x0000004a0a00780c */ /* 0x040fe40000f21670 */
[----:B------:R-:W-:Y:S01]  /*5700*/  FMNMX.FTZ R7, R171, R6, !PT ;  /* 0x00000006ab077209 */ /* 0x000fe20007810000 */
[----:B------:R-:W4:Y:S01]  /*5710*/  LDL R113, [R1+0x30c] ;  /* 0x00030c0001717983 */ /* 0x000f220000100800 */
[----:B------:R-:W-:-:S02]  /*5720*/  ISETP.LT.OR P2, PT, R10, 0x51, P2 ;  /* 0x000000510a00780c */ /* 0x000fc40001741670 */
[----:B------:R-:W-:Y:S01]  /*5730*/  FSEL R193, R63, -INF , !P1 ;  /* 0xff8000003fc17808 */ /* 0x000fe20004800000 */
[----:B------:R-:W4:Y:S01]  /*5740*/  LDL R146, [R1+0x310] ;  /* 0x0003100001927983 */ /* 0x000f220000100800 */
[----:B------:R-:W-:Y:S02]  /*5750*/  FMNMX.FTZ R6, R172, R7, !PT ;  /* 0x00000007ac067209 */ /* 0x000fe40007810000 */
[----:B------:R-:W-:Y:S01]  /*5760*/  ISETP.LT.OR P3, PT, R10, 0x52, P3 ;  /* 0x000000520a00780c */ /* 0x000fe20001f61670 */
[----:B------:R-:W4:Y:S01]  /*5770*/  LDL R63, [R1+0x28c] ;  /* 0x00028c00013f7983 */ /* 0x000f220000100800 */
[----:B------:R-:W-:Y:S02]  /*5780*/  FSEL R205, R66, -INF , !P2 ;  /* 0xff80000042cd7808 */ /* 0x000fe40005000000 */
[----:B------:R-:W-:Y:S01]  /*5790*/  FMNMX.FTZ R12, R193, R12, !PT ;  /* 0x0000000cc10c7209 */ /* 0x000fe20007810000 */
[----:B------:R-:W4:Y:S01]  /*57a0*/  LDL R115, [R1+0x314] ;  /* 0x0003140001737983 */ /* 0x000f220000100800 */
[----:B------:R-:W-:-:S02]  /*57b0*/  FMNMX.FTZ R6, R175, R6, !PT ;  /* 0x00000006af067209 */ /* 0x000fc40007810000 */
[C---:B------:R-:W-:Y:S01]  /*57c0*/  ISETP.LT.OR P4, PT, R10.reuse, 0x59, P4 ;  /* 0x000000590a00780c */ /* 0x040fe20002781670 */
[----:B------:R-:W4:Y:S01]  /*57d0*/  LDL R117, [R1+0x318] ;  /* 0x0003180001757983 */ /* 0x000f220000100800 */
[----:B------:R-:W-:Y:S02]  /*57e0*/  ISETP.LT.OR P5, PT, R10, 0x5a, P5 ;  /* 0x0000005a0a00780c */ /* 0x000fe40002fa1670 */
[----:B------:R-:W-:Y:S01]  /*57f0*/  FSEL R206, R67, -INF , !P3 ;  /* 0xff80000043ce7808 */ /* 0x000fe20005800000 */
[----:B------:R-:W4:Y:S01]  /*5800*/  LDL R119, [R1+0x31c] ;  /* 0x00031c0001777983 */ /* 0x000f220000100800 */
[----:B------:R-:W-:Y:S02]  /*5810*/  FMNMX.FTZ R11, R205, R12, !PT ;  /* 0x0000000ccd0b7209 */ /* 0x000fe40007810000 */
[----:B------:R-:W-:Y:S01]  /*5820*/  FMNMX.FTZ R10, R177, R6, !PT ;  /* 0x00000006b10a7209 */ /* 0x000fe20007810000 */
[----:B------:R-:W4:Y:S01]  /*5830*/  LDL R67, [R1+0x298] ;  /* 0x0002980001437983 */ /* 0x000f220000100800 */
[----:B------:R-:W-:-:S02]  /*5840*/  FSEL R212, R70, -INF , !P4 ;  /* 0xff80000046d47808 */ /* 0x000fc40006000000 */
[----:B------:R-:W-:Y:S01]  /*5850*/  FMNMX.FTZ R11, R206, R11, !PT ;  /* 0x0000000bce0b7209 */ /* 0x000fe20007810000 */
[----:B------:R-:W1:Y:S01]  /*5860*/  SHFL.BFLY PT, R7, R10, 0x2, 0x1f ;  /* 0x0c401f000a077f89 */ /* 0x000e6200000e0000 */
[----:B------:R-:W-:Y:S02]  /*5870*/  FSEL R215, R71, -INF , !P5 ;  /* 0xff80000047d77808 */ /* 0x000fe40006800000 */
[----:B------:R-:W-:Y:S01]  /*5880*/  FMNMX.FTZ R12, R212, R11, !PT ;  /* 0x0000000bd40c7209 */ /* 0x000fe20007810000 */
[----:B------:R-:W4:Y:S03]  /*5890*/  LDL R71, [R1+0x2a4] ;  /* 0x0002a40001477983 */ /* 0x000f260000100800 */
[----:B------:R-:W-:Y:S01]  /*58a0*/  FMNMX.FTZ R11, R215, R12, !PT ;  /* 0x0000000cd70b7209 */ /* 0x000fe20007810000 */
[----:B------:R-:W4:Y:S04]  /*58b0*/  LDL R148, [R1+0x320] ;  /* 0x0003200001947983 */ /* 0x000f280000100800 */
[----:B------:R-:W-:Y:S04]  /*58c0*/  STL.64 [R1+0x430], R10 ;  /* 0x0004300a01007387 */ /* 0x000fe80000100a00 */
[----:B------:R-:W5:Y:S04]  /*58d0*/  LDL R19, [R1+0x434] ;  /* 0x0004340001137983 */ /* 0x000f680000100800 */
[----:B------:R-:W4:Y:S01]  /*58e0*/  LDL R121, [R1+0x324] ;  /* 0x0003240001797983 */ /* 0x000f220000100800 */
[----:B-1----:R-:W-:-:S03]  /*58f0*/  FMNMX.FTZ R12, R10, R7, !PT ;  /* 0x000000070a0c7209 */ /* 0x002fc60007810000 */
[----:B------:R-:W4:Y:S04]  /*5900*/  LDL R123, [R1+0x328] ;  /* 0x00032800017b7983 */ /* 0x000f280000100800 */
[----:B------:R-:W1:Y:S04]  /*5910*/  SHFL.BFLY PT, R13, R12, 0x1, 0x1f ;  /* 0x0c201f000c0d7f89 */ /* 0x000e6800000e0000 */
[----:B------:R-:W4:Y:S04]  /*5920*/  LDL.64 R6, [R1+0xa8] ;  /* 0x0000a80001067983 */ /* 0x000f280000100a00 */
[----:B------:R-:W4:Y:S04]  /*5930*/  LDL R125, [R1+0x32c] ;  /* 0x00032c00017d7983 */ /* 0x000f280000100800 */
[----:B------:R-:W4:Y:S04]  /*5940*/  LDL R150, [R1+0x330] ;  /* 0x0003300001967983 */ /* 0x000f280000100800 */
[----:B------:R-:W4:Y:S04]  /*5950*/  LDL R127, [R1+0x334] ;  /* 0x00033400017f7983 */ /* 0x000f280000100800 */
[----:B------:R-:W4:Y:S01]  /*5960*/  LDL R129, [R1+0x338] ;  /* 0x0003380001817983 */ /* 0x000f220000100800 */
[----:B-1----:R-:W-:-:S03]  /*5970*/  FMNMX.FTZ R12, R12, R13, !PT ;  /* 0x0000000d0c0c7209 */ /* 0x002fc60007810000 */
[----:B------:R-:W4:Y:S04]  /*5980*/  LDL R110, [R1+0x33c] ;  /* 0x00033c00016e7983 */ /* 0x000f280000100800 */
[----:B------:R1:W-:Y:S04]  /*5990*/  STL [R1+0x430], R12 ;  /* 0x0004300c01007387 */ /* 0x0003e80000100800 */
[----:B------:R-:W4:Y:S04]  /*59a0*/  LDL R157, [R1+0x430] ;  /* 0x00043000019d7983 */ /* 0x000f280000100800 */
[----:B------:R-:W4:Y:S04]  /*59b0*/  LDL R13, [R1+0x24c] ;  /* 0x00024c00010d7983 */ /* 0x000f280000100800 */
[----:B-1----:R-:W4:Y:S04]  /*59c0*/  LDL R12, [R1+0x3c0] ;  /* 0x0003c000010c7983 */ /* 0x002f280000100800 */
[----:B------:R-:W4:Y:S04]  /*59d0*/  LDL R112, [R1+0x340] ;  /* 0x0003400001707983 */ /* 0x000f280000100800 */
        /* <DEDUP_REMOVED lines=44> */
[----:B--2---:R1:W-:Y:S04]  /*5ca0*/  STL [R1+0x228], R222 ;  /* 0x000228de01007387 */ /* 0x0043e80000100800 */
[----:B---3--:R2:W-:Y:S04]  /*5cb0*/  STL [R1+0x22c], R224 ;  /* 0x00022ce001007387 */ /* 0x0085e80000100800 */
[----:B------:R-:W3:Y:S04]  /*5cc0*/  LDL R226, [R1+0x400] ;  /* 0x0004000001e27983 */ /* 0x000ee80000100800 */
[----:B------:R-:W3:Y:S04]  /*5cd0*/  LDL R227, [R1+0x404] ;  /* 0x0004040001e37983 */ /* 0x000ee80000100800 */
[----:B------:R-:W3:Y:S04]  /*5ce0*/  LDL R228, [R1+0x408] ;  /* 0x0004080001e47983 */ /* 0x000ee80000100800 */
[----:B------:R-:W3:Y:S04]  /*5cf0*/  LDL R229, [R1+0x40c] ;  /* 0x00040c0001e57983 */ /* 0x000ee80000100800 */
[----:B-1----:R-:W3:Y:S04]  /*5d00*/  LDL R222, [R1+0x410] ;  /* 0x0004100001de7983 */ /* 0x002ee80000100800 */
[----:B------:R-:W3:Y:S04]  /*5d10*/  LDL R223, [R1+0x414] ;  /* 0x0004140001df7983 */ /* 0x000ee80000100800 */
[----:B--2---:R-:W2:Y:S04]  /*5d20*/  LDL R224, [R1+0x418] ;  /* 0x0004180001e07983 */ /* 0x004ea80000100800 */
[----:B------:R-:W2:Y:S04]  /*5d30*/  LDL R225, [R1+0x41c] ;  /* 0x00041c0001e17983 */ /* 0x000ea80000100800 */
[----:B-----5:R-:W1:Y:S02]  /*5d40*/  SHFL.BFLY PT, R10, R19, 0x2, 0x1f ;  /* 0x0c401f00130a7f89 */ /* 0x020e6400000e0000 */
[----:B-1----:R-:W-:-:S05]  /*5d50*/  FMNMX.FTZ R11, R10, R19, !PT ;  /* 0x000000130a0b7209 */ /* 0x002fca0007810000 */
[----:B------:R-:W1:Y:S04]  /*5d60*/  SHFL.BFLY PT, R10, R11, 0x1, 0x1f ;  /* 0x0c201f000b0a7f89 */ /* 0x000e6800000e0000 */
[----:B------:R5:W-:Y:S01]  /*5d70*/  STL [R1+0x234], R21 ;  /* 0x0002341501007387 */ /* 0x000be20000100800 */
[----:B----4-:R-:W-:Y:S01]  /*5d80*/  FSETP.NEU.FTZ.AND P0, PT, R157, -INF , PT ;  /* 0xff8000009d00780b */ /* 0x010fe20003f1d000 */
[----:B------:R-:W-:-:S05]  /*5d90*/  FMUL.FTZ R157, R20, R157 ;  /* 0x0000009d149d7220 */ /* 0x000fca0000410000 */
[----:B------:R-:W-:Y:S02]  /*5da0*/  FSEL R157, R157, RZ, P0 ;  /* 0x000000ff9d9d7208 */ /* 0x000fe40000000000 */
[----:B-1----:R-:W-:-:S03]  /*5db0*/  FMNMX.FTZ R10, R11, R10, !PT ;  /* 0x0000000a0b0a7209 */ /* 0x002fc60007810000 */
[-CC-:B-----5:R-:W-:Y:S01]  /*5dc0*/  FFMA.FTZ R21, R178, R20.reuse, -R157.reuse ;  /* 0x00000014b2157223 */ /* 0x1a0fe2000001089d */
[C---:B------:R-:W-:Y:S01]  /*5dd0*/  FSETP.NEU.FTZ.AND P0, PT, R10.reuse, -INF , PT ;  /* 0xff8000000a00780b */ /* 0x040fe20003f1d000 */
[-C--:B------:R-:W-:Y:S01]  /*5de0*/  FMUL.FTZ R178, R10, R20.reuse ;  /* 0x000000140ab27220 */ /* 0x080fe20000410000 */
[-CC-:B------:R-:W-:Y:S01]  /*5df0*/  FFMA.FTZ R11, R154, R20.reuse, -R157.reuse ;  /* 0x000000149a0b7223 */ /* 0x180fe2000001089d */
[----:B------:R1:W-:Y:S03]  /*5e00*/  STL [R1+0x354], R14 ;  /* 0x0003540e01007387 */ /* 0x0003e60000100800 */
[----:B------:R-:W-:Y:S01]  /*5e10*/  FSEL R178, R178, RZ, P0 ;  /* 0x000000ffb2b27208 */ /* 0x000fe20000000000 */
[----:B------:R-:W-:Y:S01]  /*5e20*/  IMAD R6, R15, 0xc00, R6 ;  /* 0x00000c000f067824 */ /* 0x000fe200078e0206 */
[----:B------:R4:W-:Y:S01]  /*5e30*/  STL [R1+0x224], R156 ;  /* 0x0002249c01007387 */ /* 0x0009e20000100800 */
[----:B------:R-:W-:-:S02]  /*5e40*/  FFMA.FTZ R19, R152, R20, -R157 ;  /* 0x0000001498137223 */ /* 0x000fc4000001089d */
[-CC-:B------:R-:W-:Y:S01]  /*5e50*/  FFMA.FTZ R15, R83, R20.reuse, -R178.reuse ;  /* 0x00000014530f7223 */ /* 0x180fe200000108b2 */
[----:B------:R5:W-:Y:S01]  /*5e60*/  STL [R1+0x24c], R13 ;  /* 0x00024c0d01007387 */ /* 0x000be20000100800 */
[----:B-1----:R1:W-:Y:S03]  /*5e70*/  MUFU.EX2 R14, R11 ;  /* 0x0000000b000e7308 */ /* 0x0023e60000000800 */
[----:B------:R5:W-:Y:S01]  /*5e80*/  STL [R1+0x238], R25 ;  /* 0x0002381901007387 */ /* 0x000be20000100800 */
[-C--:B----4-:R-:W-:Y:S01]  /*5e90*/  FFMA.FTZ R156, R61, R20.reuse, -R157 ;  /* 0x000000143d9c7223 */ /* 0x090fe2000001089d */
[-CC-:B-1----:R-:W-:Y:S01]  /*5ea0*/  FFMA.FTZ R11, R53, R20.reuse, -R178.reuse ;  /* 0x00000014350b7223 */ /* 0x182fe200000108b2 */
[-CC-:B-----5:R-:W-:Y:S01]  /*5eb0*/  FFMA.FTZ R13, R49, R20.reuse, -R178.reuse ;  /* 0x00000014310d7223 */ /* 0x1a0fe200000108b2 */
[----:B------:R-:W-:Y:S01]  /*5ec0*/  FFMA.FTZ R25, R45, R20, -R178 ;  /* 0x000000142d197223 */ /* 0x000fe200000108b2 */
[----:B------:R1:W-:Y:S02]  /*5ed0*/  STL [R1+0x3c0], R12 ;  /* 0x0003c00c01007387 */ /* 0x0003e40000100800 */
[----:B------:R-:W-:Y:S08]  /*5ee0*/  MUFU.EX2 R156, R156 ;  /* 0x0000009c009c7308 */ /* 0x000ff00000000800 */
[----:B------:R-:W4:Y:S08]  /*5ef0*/  MUFU.EX2 R21, R21 ;  /* 0x0000001500157308 */ /* 0x000f300000000800 */
[----:B------:R-:W5:Y:S08]  /*5f00*/  MUFU.EX2 R19, R19 ;  /* 0x0000001300137308 */ /* 0x000f700000000800 */
[----:B------:R-:W-:Y:S08]  /*5f10*/  MUFU.EX2 R15, R15 ;  /* 0x0000000f000f7308 */ /* 0x000ff00000000800 */
[----:B------:R-:W5:Y:S08]  /*5f20*/  MUFU.EX2 R11, R11 ;  /* 0x0000000b000b7308 */ /* 0x000f700000000800 */
[----:B------:R-:W-:Y:S08]  /*5f30*/  MUFU.EX2 R13, R13 ;  /* 0x0000000d000d7308 */ /* 0x000ff00000000800 */
[----:B-1----:R-:W1:Y:S01]  /*5f40*/  MUFU.EX2 R12, R25 ;  /* 0x00000019000c7308 */ /* 0x002e620000000800 */
[----:B------:R5:W-:Y:S01]  /*5f50*/  STL [R1+0x26c], R43 ;  /* 0x00026c2b01007387 */ /* 0x000be20000100800 */
[----:B------:R-:W-:-:S02]  /*5f60*/  R2UR UR6, R6 ;  /* 0x00000000060672ca */ /* 0x000fc400000e0000 */
[----:B------:R-:W-:Y:S01]  /*5f70*/  R2UR UR7, R7 ;  /* 0x00000000070772ca */ /* 0x000fe200000e0000 */
[----:B------:R1:W-:Y:S01]  /*5f80*/  STL [R1+0x3cc], R42 ;  /* 0x0003cc2a01007387 */ /* 0x0003e20000100800 */
[----:B----4-:R-:W-:Y:S02]  /*5f90*/  F2FP.F16.F32.PACK_AB R152, R21, R156 ;  /* 0x0000009c1598723e */ /* 0x010fe400000000ff */
[----:B-----5:R-:W-:Y:S01]  /*5fa0*/  F2FP.F16.F32.PACK_AB R154, R19, R14 ;  /* 0x0000000e139a723e */ /* 0x020fe200000000ff */
[----:B------:R-:W-:Y:S01]  /*5fb0*/  IMAD.MOV.U32 R43, RZ, RZ, R7 ;  /* 0x000000ffff2b7224 */ /* 0x000fe200078e0007 */
[----:B------:R-:W-:Y:S01]  /*5fc0*/  F2FP.F16.F32.PACK_AB R153, R11, R15 ;  /* 0x0000000f0b99723e */ /* 0x000fe200000000ff */
[----:B-1----:R-:W-:Y:S01]  /*5fd0*/  VIADD R42, R6, 0x80 ;  /* 0x00000080062a7836 */ /* 0x002fe20000000000 */
[----:B------:R-:W-:Y:S01]  /*5fe0*/  F2FP.F16.F32.PACK_AB R155, R12, R13 ;  /* 0x0000000d0c9b723e */ /* 0x000fe200000000ff */
[----:B------:R-:W-:Y:S01]  /*5ff0*/  STL [R1+0x220], R116 ;  /* 0x0002207401007387 */ /* 0x000fe20000100800 */
[----:B------:R-:W-:-:S02]  /*6000*/  R2UR UR11, R43 ;  /* 0x000000002b0b72ca */ /* 0x000fc400000e0000 */
[----:B------:R-:W-:Y:S01]  /*6010*/  R2UR UR10, R42 ;  /* 0x000000002a0a72ca */ /* 0x000fe200000e0000 */
[----:B------:R-:W-:Y:S04]  /*6020*/  STL [R1+0x230], R118 ;  /* 0x0002307601007387 */ /* 0x000fe80000100800 */
        /* <DEDUP_REMOVED lines=106> */
[----:B------:R1:W-:Y:S01]  /*66d0*/  STL [R1+0x3fc], R28 ;  /* 0x0003fc1c01007387 */ /* 0x0003e20000100800 */
[----:B------:R4:W-:Y:S06]  /*66e0*/  BAR.SYNC.DEFER_BLOCKING R208, 0x100 ;  /* 0x000400d00000751d */ /* 0x0009ec0000010000 */
[----:B-1----:R-:W-:-:S06]  /*66f0*/  WARPGROUP.ARRIVE ;  /* 0x00000000000079c5 */ /* 0x002fcc0000000000 */
[----:B------:R-:W-:Y:S01]  /*6700*/  HGMMA.64x256x16.F32 R24, R152, gdesc[UR4].tnspB, RZ, !UPT, gsb0 ;  /* 0x43e0000498187df0 */ /* 0x000fe2000c0008ff */
[----:B------:R1:W-:Y:S01]  /*6710*/  STL [R1+0x3f4], R214 ;  /* 0x0003f4d601007387 */ /* 0x0003e20000100800 */
[-CC-:B------:R-:W-:Y:S01]  /*6720*/  FFMA.FTZ R179, R8, R20.reuse, -R157.reuse ;  /* 0x0000001408b37223 */ /* 0x180fe2000001089d */
[-CC-:B------:R-:W-:Y:S01]  /*6730*/  FFMA.FTZ R174, R174, R20.reuse, -R157.reuse ;  /* 0x00000014aeae7223 */ /* 0x180fe2000001089d */
[-CC-:B------:R-:W-:Y:S01]  /*6740*/  FFMA.FTZ R176, R176, R20.reuse, -R157.reuse ;  /* 0x00000014b0b07223 */ /* 0x180fe2000001089d */
[-CC-:B------:R-:W-:Y:S01]  /*6750*/  FFMA.FTZ R191, R191, R20.reuse, -R178.reuse ;  /* 0x00000014bfbf7223 */ /* 0x180fe200000108b2 */
[-CC-:B------:R-:W-:Y:S01]  /*6760*/  FFMA.FTZ R196, R196, R20.reuse, -R178.reuse ;  /* 0x00000014c4c47223 */ /* 0x180fe200000108b2 */
[-CC-:B------:R-:W-:Y:S01]  /*6770*/  FFMA.FTZ R207, R207, R20.reuse, -R178.reuse ;  /* 0x00000014cfcf7223 */ /* 0x180fe200000108b2 */
[-CC-:B------:R-:W-:Y:S01]  /*6780*/  FFMA.FTZ R213, R213, R20.reuse, -R178.reuse ;  /* 0x00000014d5d57223 */ /* 0x180fe200000108b2 */
[-CC-:B-1----:R-:W-:Y:S01]  /*6790*/  FFMA.FTZ R214, R9, R20.reuse, -R157.reuse ;  /* 0x0000001409d67223 */ /* 0x182fe2000001089d */
[----:B------:R-:W-:Y:S08]  /*67a0*/  MUFU.EX2 R179, R179 ;  /* 0x000000b300b37308 */ /* 0x000ff00000000800 */
[----:B------:R-:W1:Y:S08]  /*67b0*/  MUFU.EX2 R214, R214 ;  /* 0x000000d600d67308 */ /* 0x000e700000000800 */
[----:B------:R-:W-:Y:S08]  /*67c0*/  MUFU.EX2 R174, R174 ;  /* 0x000000ae00ae7308 */ /* 0x000ff00000000800 */
[----:B------:R-:W5:Y:S08]  /*67d0*/  MUFU.EX2 R176, R176 ;  /* 0x000000b000b07308 */ /* 0x000f700000000800 */
[----:B------:R-:W-:Y:S08]  /*67e0*/  MUFU.EX2 R191, R191 ;  /* 0x000000bf00bf7308 */ /* 0x000ff00000000800 */
[----:B------:R-:W4:Y:S08]  /*67f0*/  MUFU.EX2 R196, R196 ;  /* 0x000000c400c47308 */ /* 0x000f300000000800 */
[----:B------:R-:W-:Y:S08]  /*6800*/  MUFU.EX2 R207, R207 ;  /* 0x000000cf00cf7308 */ /* 0x000ff00000000800 */
[----:B------:R-:W4:Y:S01]  /*6810*/  MUFU.EX2 R213, R213 ;  /* 0x000000d500d57308 */ /* 0x000f220000000800 */
[----:B---3--:R-:W-:Y:S04]  /*6820*/  STL [R1+0x400], R226 ;  /* 0x000400e201007387 */ /* 0x008fe80000100800 */
[----:B------:R-:W-:Y:S04]  /*6830*/  STL [R1+0x404], R227 ;  /* 0x000404e301007387 */ /* 0x000fe80000100800 */
[----:B------:R-:W-:Y:S04]  /*6840*/  STL [R1+0x408], R228 ;  /* 0x000408e401007387 */ /* 0x000fe80000100800 */
[----:B------:R-:W-:Y:S04]  /*6850*/  STL [R1+0x40c], R229 ;  /* 0x00040ce501007387 */ /* 0x000fe80000100800 */
[----:B------:R-:W-:Y:S04]  /*6860*/  STL [R1+0x410], R222 ;  /* 0x000410de01007387 */ /* 0x000fe80000100800 */
[----:B------:R-:W-:Y:S04]  /*6870*/  STL [R1+0x414], R223 ;  /* 0x000414df01007387 */ /* 0x000fe80000100800 */
[----:B--2---:R-:W-:Y:S04]  /*6880*/  STL [R1+0x418], R224 ;  /* 0x000418e001007387 */ /* 0x004fe80000100800 */
[----:B------:R-:W-:Y:S01]  /*6890*/  STL [R1+0x41c], R225 ;  /* 0x00041ce101007387 */ /* 0x000fe20000100800 */
[-CC-:B------:R-:W-:Y:S01]  /*68a0*/  FFMA.FTZ R162, R162, R20.reuse, -R157.reuse ;  /* 0x00000014a2a27223 */ /* 0x180fe2000001089d */
[-CC-:B------:R-:W-:Y:S01]  /*68b0*/  FFMA.FTZ R167, R167, R20.reuse, -R157.reuse ;  /* 0x00000014a7a77223 */ /* 0x180fe2000001089d */
[-CC-:B------:R-:W-:Y:S01]  /*68c0*/  FFMA.FTZ R170, R170, R20.reuse, -R157.reuse ;  /* 0x00000014aaaa7223 */ /* 0x180fe2000001089d */
[-C--:B------:R-:W-:Y:S01]  /*68d0*/  FFMA.FTZ R173, R173, R20.reuse, -R157 ;  /* 0x00000014adad7223 */ /* 0x080fe2000001089d */
[-CC-:B------:R-:W-:Y:S01]  /*68e0*/  FFMA.FTZ R183, R183, R20.reuse, -R178.reuse ;  /* 0x00000014b7b77223 */ /* 0x180fe200000108b2 */
[-CC-:B------:R-:W-:Y:S01]  /*68f0*/  FFMA.FTZ R186, R186, R20.reuse, -R178.reuse ;  /* 0x00000014baba7223 */ /* 0x180fe200000108b2 */
[-CC-:B------:R-:W-:Y:S01]  /*6900*/  FFMA.FTZ R192, R192, R20.reuse, -R178.reuse ;  /* 0x00000014c0c07223 */ /* 0x180fe200000108b2 */
[----:B------:R-:W-:Y:S01]  /*6910*/  FFMA.FTZ R202, R202, R20, -R178 ;  /* 0x00000014caca7223 */ /* 0x000fe200000108b2 */
[----:B------:R-:W-:Y:S01]  /*6920*/  MUFU.EX2 R162, R162 ;  /* 0x000000a200a27308 */ /* 0x000fe20000000800 */
[----:B------:R-:W-:-:S02]  /*6930*/  WARPGROUP.DEPBAR.LE gsb0, 0x0 ;  /* 0x00008000000079c5 */ /* 0x000fc40000010000 */
[----:B-1----:R-:W-:Y:S02]  /*6940*/  F2FP.F16.F32.PACK_AB R152, R214, R179 ;  /* 0x000000b3d698723e */ /* 0x002fe400000000ff */
[----:B-----5:R-:W-:Y:S02]  /*6950*/  F2FP.F16.F32.PACK_AB R154, R176, R174 ;  /* 0x000000aeb09a723e */ /* 0x020fe400000000ff */
[----:B----4-:R-:W-:Y:S02]  /*6960*/  F2FP.F16.F32.PACK_AB R153, R196, R191 ;  /* 0x000000bfc499723e */ /* 0x010fe400000000ff */
[----:B------:R-:W-:Y:S01]  /*6970*/  F2FP.F16.F32.PACK_AB R155, R213, R207 ;  /* 0x000000cfd59b723e */ /* 0x000fe200000000ff */
[----:B------:R-:W-:Y:S04]  /*6980*/  STL.128 [R1+0x220], R24 ;  /* 0x0002201801007387 */ /* 0x000fe80000100c00 */
        /* <DEDUP_REMOVED lines=30> */
[----:B------:R1:W-:Y:S02]  /*6b70*/  STL.128 [R1+0x410], R148 ;  /* 0x0004109401007387 */ /* 0x0003e40000100c00 */
[----:B-1----:R-:W-:-:S06]  /*6b80*/  WARPGROUP.ARRIVE ;  /* 0x00000000000079c5 */ /* 0x002fcc0000000000 */
[----:B------:R-:W-:Y:S01]  /*6b90*/  HGMMA.64x256x16.F32 R24, R152, gdesc[UR8].tnspB, R24, gsb0 ;  /* 0x43e0000898187df0 */ /* 0x000fe20008000818 */
[----:B------:R-:W1:Y:S08]  /*6ba0*/  MUFU.EX2 R167, R167 ;  /* 0x000000a700a77308 */ /* 0x000e700000000800 */
[----:B------:R-:W-:Y:S08]  /*6bb0*/  MUFU.EX2 R170, R170 ;  /* 0x000000aa00aa7308 */ /* 0x000ff00000000800 */
[----:B------:R-:W2:Y:S08]  /*6bc0*/  MUFU.EX2 R173, R173 ;  /* 0x000000ad00ad7308 */ /* 0x000eb00000000800 */
[----:B------:R-:W-:Y:S08]  /*6bd0*/  MUFU.EX2 R183, R183 ;  /* 0x000000b700b77308 */ /* 0x000ff00000000800 */
[----:B------:R-:W3:Y:S08]  /*6be0*/  MUFU.EX2 R186, R186 ;  /* 0x000000ba00ba7308 */ /* 0x000ef00000000800 */
[----:B------:R-:W-:Y:S08]  /*6bf0*/  MUFU.EX2 R192, R192 ;  /* 0x000000c000c07308 */ /* 0x000ff00000000800 */
[----:B------:R-:W4:Y:S01]  /*6c00*/  MUFU.EX2 R202, R202 ;  /* 0x000000ca00ca7308 */ /* 0x000f220000000800 */
[----:B------:R-:W-:-:S02]  /*6c10*/  VIADD R8, R6, 0x100 ;  /* 0x0000010006087836 */ /* 0x000fc40000000000 */
[----:B------:R-:W-:-:S03]  /*6c20*/  IMAD.MOV.U32 R9, RZ, RZ, R7 ;  /* 0x000000ffff097224 */ /* 0x000fc600078e0007 */
[----:B------:R-:W-:Y:S02]  /*6c30*/  R2UR UR6, R8 ;  /* 0x00000000080672ca */ /* 0x000fe400000e0000 */
[----:B------:R-:W-:Y:S01]  /*6c40*/  R2UR UR7, R9 ;  /* 0x00000000090772ca */ /* 0x000fe200000e0000 */
        /* <DEDUP_REMOVED lines=8> */
[----:B------:R-:W-:Y:S08]  /*6cd0*/  MUFU.EX2 R159, R159 ;  /* 0x0000009f009f7308 */ /* 0x000ff00000000800 */
[----:B------:R-:W5:Y:S08]  /*6ce0*/  MUFU.EX2 R161, R161 ;  /* 0x000000a100a17308 */ /* 0x000f700000000800 */
[----:B------:R-:W-:Y:S08]  /*6cf0*/  MUFU.EX2 R163, R163 ;  /* 0x000000a300a37308 */ /* 0x000ff00000000800 */
[----:B------:R-:W5:Y:S08]  /*6d00*/  MUFU.EX2 R168, R168 ;  /* 0x000000a800a87308 */ /* 0x000f700000000800 */
[----:B------:R-:W-:Y:S08]  /*6d10*/  MUFU.EX2 R180, R180 ;  /* 0x000000b400b47308 */ /* 0x000ff00000000800 */
[----:B------:R-:W5:Y:S01]  /*6d20*/  MUFU.EX2 R182, R182 ;  /* 0x000000b600b67308 */ /* 0x000f620000000800 */
[----:B------:R-:W-:-:S02]  /*6d30*/  WARPGROUP.DEPBAR.LE gsb0, 0x0 ;  /* 0x00008000000079c5 */ /* 0x000fc40000010000 */
[----:B-1----:R-:W-:Y:S02]  /*6d40*/  F2FP.F16.F32.PACK_AB R152, R167, R162 ;  /* 0x000000a2a798723e */ /* 0x002fe400000000ff */
[----:B--2---:R-:W-:Y:S02]  /*6d50*/  F2FP.F16.F32.PACK_AB R154, R173, R170 ;  /* 0x000000aaad9a723e */ /* 0x004fe400000000ff */
[----:B---3--:R-:W-:Y:S02]  /*6d60*/  F2FP.F16.F32.PACK_AB R153, R186, R183 ;  /* 0x000000b7ba99723e */ /* 0x008fe400000000ff */
[----:B----4-:R-:W-:Y:S01]  /*6d70*/  F2FP.F16.F32.PACK_AB R155, R202, R192 ;  /* 0x000000c0ca9b723e */ /* 0x010fe200000000ff */
        /* <DEDUP_REMOVED lines=34> */
[----:B------:R-:W-:Y:S08]  /*6fa0*/  MUFU.EX2 R184, R184 ;  /* 0x000000b800b87308 */ /* 0x000ff00000000800 */
[----:B------:R-:W1:Y:S01]  /*6fb0*/  MUFU.EX2 R187, R187 ;  /* 0x000000bb00bb7308 */ /* 0x000e620000000800 */
        /* <DEDUP_REMOVED lines=9> */
[----:B------:R-:W-:Y:S02]  /*7050*/  IMAD.MOV.U32 R9, RZ, RZ, R7 ;  /* 0x000000ffff097224 */ /* 0x000fe400078e0007 */
[-CC-:B------:R-:W-:Y:S01]  /*7060*/  FFMA.FTZ R190, R190, R20.reuse, -R178.reuse ;  /* 0x00000014bebe7223 */ /* 0x180fe200000108b2 */
[-CC-:B------:R-:W-:Y:S01]  /*7070*/  FFMA.FTZ R193, R193, R20.reuse, -R178.reuse ;  /* 0x00000014c1c17223 */ /* 0x180fe200000108b2 */
[-CC-:B------:R-:W-:Y:S01]  /*7080*/  FFMA.FTZ R171, R171, R20.reuse, -R157.reuse ;  /* 0x00000014abab7223 */ /* 0x180fe2000001089d */
[-C--:B------:R-:W-:Y:S01]  /*7090*/  FFMA.FTZ R175, R175, R20.reuse, -R157 ;  /* 0x00000014afaf7223 */ /* 0x080fe2000001089d */
[-CC-:B------:R-:W-:Y:S01]  /*70a0*/  FFMA.FTZ R205, R205, R20.reuse, -R178.reuse ;  /* 0x00000014cdcd7223 */ /* 0x180fe200000108b2 */
[-CC-:B------:R-:W-:Y:S01]  /*70b0*/  FFMA.FTZ R206, R206, R20.reuse, -R178.reuse ;  /* 0x00000014cece7223 */ /* 0x180fe200000108b2 */
[----:B------:R-:W-:Y:S01]  /*70c0*/  FFMA.FTZ R212, R212, R20, -R178 ;  /* 0x00000014d4d47223 */ /* 0x000fe200000108b2 */
[----:B------:R-:W-:Y:S08]  /*70d0*/  MUFU.EX2 R158, R158 ;  /* 0x0000009e009e7308 */ /* 0x000ff00000000800 */
[----:B------:R-:W2:Y:S08]  /*70e0*/  MUFU.EX2 R160, R160 ;  /* 0x000000a000a07308 */ /* 0x000eb00000000800 */
[----:B------:R-:W-:Y:S08]  /*70f0*/  MUFU.EX2 R164, R164 ;  /* 0x000000a400a47308 */ /* 0x000ff00000000800 */
[----:B------:R-:W3:Y:S08]  /*7100*/  MUFU.EX2 R169, R169 ;  /* 0x000000a900a97308 */ /* 0x000ef00000000800 */
[----:B------:R-:W-:Y:S01]  /*7110*/  MUFU.EX2 R181, R181 ;  /* 0x000000b500b57308 */ /* 0x000fe20000000800 */
[----:B------:R-:W-:Y:S01]  /*7120*/  VIADD R8, R6, 0x200 ;  /* 0x0000020006087836 */ /* 0x000fe20000000000 */
[----:B------:R-:W-:-:S02]  /*7130*/  WARPGROUP.DEPBAR.LE gsb0, 0x0 ;  /* 0x00008000000079c5 */ /* 0x000fc40000010000 */
[----:B-----5:R-:W-:Y:S02]  /*7140*/  F2FP.F16.F32.PACK_AB R152, R161, R159 ;  /* 0x0000009fa198723e */ /* 0x020fe400000000ff */
[----:B------:R-:W-:Y:S02]  /*7150*/  F2FP.F16.F32.PACK_AB R154, R168, R163 ;  /* 0x000000a3a89a723e */ /* 0x000fe400000000ff */
[----:B------:R-:W-:Y:S02]  /*7160*/  F2FP.F16.F32.PACK_AB R153, R182, R180 ;  /* 0x000000b4b699723e */ /* 0x000fe400000000ff */
[----:B-1----:R-:W-:Y:S01]  /*7170*/  F2FP.F16.F32.PACK_AB R155, R187, R184 ;  /* 0x000000b8bb9b723e */ /* 0x002fe200000000ff */
        /* <DEDUP_REMOVED lines=34> */
[----:B------:R-:W-:Y:S02]  /*73a0*/  R2UR UR7, R9 ;  /* 0x00000000090772ca */ /* 0x000fe400000e0000 */
[----:B------:R-:W-:Y:S01]  /*73b0*/  MUFU.EX2 R9, R193 ;  /* 0x000000c100097308 */ /* 0x000fe20000000800 */
[----:B------:R-:W-:Y:S01]  /*73c0*/  R2UR UR6, R8 ;  /* 0x00000000080672ca */ /* 0x000fe200000e0000 */
[----:B------:R-:W-:-:S06]  /*73d0*/  FADD.FTZ R21, R156, R21 ;  /* 0x000000159c157221 */ /* 0x000fcc0000010000 */
[----:B------:R-:W-:Y:S08]  /*73e0*/  MUFU.EX2 R8, R171 ;  /* 0x000000ab00087308 */ /* 0x000ff00000000800 */
[----:B------:R-:W-:Y:S08]  /*73f0*/  MUFU.EX2 R175, R175 ;  /* 0x000000af00af7308 */ /* 0x000ff00000000800 */
[----:B------:R-:W-:Y:S08]  /*7400*/  MUFU.EX2 R205, R205 ;  /* 0x000000cd00cd7308 */ /* 0x000ff00000000800 */
[----:B------:R-:W-:Y:S08]  /*7410*/  MUFU.EX2 R206, R206 ;  /* 0x000000ce00ce7308 */ /* 0x000ff00000000800 */
[----:B------:R-:W-:Y:S01]  /*7420*/  MUFU.EX2 R212, R212 ;  /* 0x000000d400d47308 */ /* 0x000fe20000000800 */
[----:B------:R-:W-:Y:S01]  /*7430*/  VIADD R6, R6, 0x280 ;  /* 0x0000028006067836 */ /* 0x000fe20000000000 */
[----:B------:R-:W-:-:S02]  /*7440*/  WARPGROUP.DEPBAR.LE gsb0, 0x0 ;  /* 0x00008000000079c5 */ /* 0x000fc40000010000 */
[-CC-:B------:R-:W-:Y:S01]  /*7450*/  FFMA.FTZ R152, R185, R20.reuse, -R178.reuse ;  /* 0x00000014b9987223 */ /* 0x180fe200000108b2 */
[-CC-:B------:R-:W-:Y:S01]  /*7460*/  FFMA.FTZ R185, R172, R20.reuse, -R157.reuse ;  /* 0x00000014acb97223 */ /* 0x180fe2000001089d */
[-C--:B------:R-:W-:Y:S01]  /*7470*/  FFMA.FTZ R157, R177, R20.reuse, -R157 ;  /* 0x00000014b19d7223 */ /* 0x080fe2000001089d */
[----:B------:R-:W-:Y:S01]  /*7480*/  FFMA.FTZ R178, R215, R20, -R178 ;  /* 0x00000014d7b27223 */ /* 0x000fe200000108b2 */
[----:B------:R2:W1:Y:S08]  /*7490*/  MUFU.EX2 R172, R152 ;  /* 0x0000009800ac7308 */ /* 0x0004700000000800 */
[----:B------:R-:W4:Y:S01]  /*74a0*/  MUFU.EX2 R20, R190 ;  /* 0x000000be00147308 */ /* 0x000f220000000800 */
[----:B--2---:R-:W-:-:S02]  /*74b0*/  F2FP.F16.F32.PACK_AB R152, R160, R158 ;  /* 0x0000009ea098723e */ /* 0x004fc400000000ff */
[----:B---3--:R-:W-:Y:S01]  /*74c0*/  F2FP.F16.F32.PACK_AB R154, R169, R164 ;  /* 0x000000a4a99a723e */ /* 0x008fe200000000ff */
[----:B------:R-:W-:Y:S01]  /*74d0*/  STL.128 [R1+0x220], R24 ;  /* 0x0002201801007387 */ /* 0x000fe20000100c00 */
[----:B-1----:R-:W-:-:S03]  /*74e0*/  F2FP.F16.F32.PACK_AB R153, R172, R181 ;  /* 0x000000b5ac99723e */ /* 0x002fc600000000ff */
[----:B------:R-:W-:Y:S04]  /*74f0*/  STL.128 [R1+0x230], R28 ;  /* 0x0002301c01007387 */ /* 0x000fe80000100c00 */
[----:B------:R-:W-:Y:S01]  /*7500*/  STL.128 [R1+0x240], R32 ;  /* 0x0002402001007387 */ /* 0x000fe20000100c00 */
[----:B----4-:R-:W-:-:S03]  /*7510*/  F2FP.F16.F32.PACK_AB R155, R9, R20 ;  /* 0x00000014099b723e */ /* 0x010fc600000000ff */
        /* <DEDUP_REMOVED lines=33> */
[----:B------:R-:W-:-:S02]  /*7730*/  R2UR UR6, R6 ;  /* 0x00000000060672ca */ /* 0x000fc400000e0000 */
[----:B------:R-:W-:Y:S01]  /*7740*/  R2UR UR7, R7 ;  /* 0x00000000070772ca */ /* 0x000fe200000e0000 */
[----:B------:R-:W2:Y:S02]  /*7750*/  S2R R227, SR_TID.X ;  /* 0x0000000000e37919 */ /* 0x000ea40000002100 */
[----:B--2---:R-:W-:-:S13]  /*7760*/  LOP3.LUT P6, RZ, R227, 0x7f, RZ, 0xc0, !PT ;  /* 0x0000007fe3ff7812 */ /* 0x004fda00078cc0ff */
[----:B------:R-:W2:Y:S01]  /*7770*/  @!P6 LDL.64 R6, [R1+0x68] ;  /* 0x000068000106e983 */ /* 0x000ea20000100a00 */
[----:B------:R-:W-:Y:S02]  /*7780*/  WARPGROUP.DEPBAR.LE gsb0, 0x0 ;  /* 0x00008000000079c5 */ /* 0x000fe40000010000 */
[----:B------:R-:W-:Y:S01]  /*7790*/  FADD.FTZ R152, R14, R21 ;  /* 0x000000150e987221 */ /* 0x000fe20000010000 */
[----:B------:R-:W-:Y:S02]  /*77a0*/  FADD.FTZ R14, R15, R11 ;  /* 0x0000000b0f0e7221 */ /* 0x000fe40000010000 */
[----:B------:R-:W3:Y:S01]  /*77b0*/  MUFU.EX2 R11, R178 ;  /* 0x000000b2000b7308 */ /* 0x000ee20000000800 */
[----:B------:R-:W-:Y:S01]  /*77c0*/  FADD.FTZ R152, R19, R152 ;  /* 0x0000009813987221 */ /* 0x000fe20000010000 */
[----:B-1----:R-:W-:Y:S02]  /*77d0*/  F2FP.F16.F32.PACK_AB R154, R156, R175 ;  /* 0x000000af9c9a723e */ /* 0x002fe400000000ff */
[----:B------:R-:W-:Y:S01]  /*77e0*/  F2FP.F16.F32.PACK_AB R153, R206, R205 ;  /* 0x000000cdce99723e */ /* 0x000fe200000000ff */
[----:B------:R-:W-:Y:S01]  /*77f0*/  FADD.FTZ R179, R179, R152 ;  /* 0x00000098b3b37221 */ /* 0x000fe20000010000 */
[----:B------:R-:W-:Y:S01]  /*7800*/  F2FP.F16.F32.PACK_AB R152, R185, R8 ;  /* 0x00000008b998723e */ /* 0x000fe200000000ff */
[----:B------:R-:W-:Y:S04]  /*7810*/  STL.128 [R1+0x220], R24 ;  /* 0x0002201801007387 */ /* 0x000fe80000100c00 */
[----:B------:R-:W-:Y:S01]  /*7820*/  STL.128 [R1+0x230], R28 ;  /* 0x0002301c01007387 */ /* 0x000fe20000100c00 */
[----:B---3--:R-:W-:-:S03]  /*7830*/  F2FP.F16.F32.PACK_AB R155, R11, R212 ;  /* 0x000000d40b9b723e */ /* 0x008fc600000000ff */
        /* <DEDUP_REMOVED lines=32> */
[----:B------:R-:W-:-:S04]  /*7a40*/  FADD.FTZ R13, R13, R14 ;  /* 0x0000000e0d0d7221 */ /* 0x000fc80000010000 */
[----:B------:R-:W-:Y:S02]  /*7a50*/  FADD.FTZ R190, R12, R13 ;  /* 0x0000000d0cbe7221 */ /* 0x000fe40000010000 */
[----:B------:R-:W3:Y:S02]  /*7a60*/  @!P6 LDL R13, [R1+0x210] ;  /* 0x00021000010de983 */ /* 0x000ee40000100800 */
        /* <DEDUP_REMOVED lines=11> */
[----:B------:R-:W-:Y:S02]  /*7b20*/  WARPGROUP.DEPBAR.LE gsb0, 0x0 ;  /* 0x00008000000079c5 */ /* 0x000fe40000010000 */
        /* <DEDUP_REMOVED lines=24> */
[----:B------:R1:W-:Y:S04]  /*7cb0*/  STL.128 [R1+0x3a0], R120 ;  /* 0x0003a07801007387 */ /* 0x0003e80000100c00 */
[----:B------:R-:W-:Y:S04]  /*7cc0*/  STL.128 [R1+0x3b0], R124 ;  /* 0x0003b07c01007387 */ /* 0x000fe80000100c00 */
[----:B------:R-:W-:Y:S04]  /*7cd0*/  STL.128 [R1+0x3c0], R128 ;  /* 0x0003c08001007387 */ /* 0x000fe80000100c00 */
[----:B------:R-:W-:Y:S04]  /*7ce0*/  STL.128 [R1+0x3d0], R132 ;  /* 0x0003d08401007387 */ /* 0x000fe80000100c00 */
[----:B------:R-:W-:Y:S01]  /*7cf0*/  STL.128 [R1+0x3e0], R136 ;  /* 0x0003e08801007387 */ /* 0x000fe20000100c00 */
[----:B------:R-:W-:Y:S01]  /*7d00*/  FADD.FTZ R170, R170, R167 ;  /* 0x000000a7aaaa7221 */ /* 0x000fe20000010000 */
[----:B------:R-:W-:Y:S01]  /*7d10*/  FADD.FTZ R183, R192, R183 ;  /* 0x000000b7c0b77221 */ /* 0x000fe20000010000 */
[----:B--2---:R-:W-:Y:S01]  /*7d20*/  @!P6 MOV R6, R6 ;  /* 0x000000060006e202 */ /* 0x004fe20000000f00 */
[----:B------:R-:W-:Y:S01]  /*7d30*/  STL.128 [R1+0x3f0], R140 ;  /* 0x0003f08c01007387 */ /* 0x000fe20000100c00 */
[----:B-1----:R-:W1:Y:S03]  /*7d40*/  LDC R123, c[0x0][0x288] ;  /* 0x0000a200ff7b7b82 */ /* 0x002e660000000800 */
[----:B------:R-:W-:Y:S04]  /*7d50*/  STL.128 [R1+0x400], R144 ;  /* 0x0004009001007387 */ /* 0x000fe80000100c00 */
[----:B------:R2:W-:Y:S04]  /*7d60*/  STL.128 [R1+0x410], R148 ;  /* 0x0004109401007387 */ /* 0x0005e80000100c00 */
[----:B------:R-:W4:Y:S04]  /*7d70*/  LDL R171, [R1+0x220] ;  /* 0x0002200001ab7983 */ /* 0x000f280000100800 */
[----:B------:R-:W5:Y:S04]  /*7d80*/  LDL R155, [R1+0x224] ;  /* 0x00022400019b7983 */ /* 0x000f680000100800 */
        /* <DEDUP_REMOVED lines=60> */
[----:B--2---:R-:W2:Y:S04]  /*8150*/  LDL R150, [R1+0x318] ;  /* 0x0003180001967983 */ /* 0x004ea80000100800 */
[----:B------:R-:W2:Y:S04]  /*8160*/  LDL R148, [R1+0x31c] ;  /* 0x00031c0001947983 */ /* 0x000ea80000100800 */
        /* <DEDUP_REMOVED lines=63> */
[----:B------:R-:W2:Y:S01]  /*8560*/  LDL R14, [R1+0x41c] ;  /* 0x00041c00010e7983 */ /* 0x000ea20000100800 */
        /* <DEDUP_REMOVED lines=22> */
[----:B---3--:R-:W-:Y:S02]  /*86d0*/  @!P6 IMAD R13, R13, 0x8, R6 ;  /* 0x000000080d0de824 */ /* 0x008fe400078e0206 */
[----:B------:R-:W-:Y:S01]  /*86e0*/  FADD.FTZ R175, R175, R8 ;  /* 0x00000008afaf7221 */ /* 0x000fe20000010000 */
[----:B------:R-:W-:Y:S01]  /*86f0*/  FADD.FTZ R212, R212, R205 ;  /* 0x000000cdd4d47221 */ /* 0x000fe20000010000 */
[----:B------:R-:W-:Y:S02]  /*8700*/  STL [R1+0x88], RZ ;  /* 0x000088ff01007387 */ /* 0x000fe40000100800 */
[----:B------:R-:W-:Y:S01]  /*8710*/  FADD.FTZ R156, R156, R175 ;  /* 0x000000af9c9c7221 */ /* 0x000fe20000010000 */
[----:B------:R-:W-:Y:S01]  /*8720*/  FADD.FTZ R157, R11, R212 ;  /* 0x000000d40b9d7221 */ /* 0x000fe20000010000 */
[----:B------:R-:W-:Y:S01]  /*8730*/  STL [R1+0x88], R0 ;  /* 0x0000880001007387 */ /* 0x000fe20000100800 */
[----:B------:R-:W-:-:S03]  /*8740*/  @!P6 PRMT R13, RZ, 0x654, R13 ;  /* 0x00000654ff0de816 */ /* 0x000fc6000000000d */
[----:B------:R-:W-:Y:S04]  /*8750*/  STL [R1+0x88], R0 ;  /* 0x0000880001007387 */ /* 0x000fe80000100800 */
[----:B------:R-:W-:Y:S04]  /*8760*/  STL [R1+0x88], R0 ;  /* 0x0000880001007387 */ /* 0x000fe80000100800 */
[----:B------:R-:W-:Y:S04]  /*8770*/  STL [R1+0x88], R0 ;  /* 0x0000880001007387 */ /* 0x000fe80000100800 */
[----:B------:R-:W-:Y:S04]  /*8780*/  STL [R1+0x88], R0 ;  /* 0x0000880001007387 */ /* 0x000fe80000100800 */
[----:B------:R3:W-:Y:S04]  /*8790*/  STL [R1+0x88], R0 ;  /* 0x0000880001007387 */ /* 0x0007e80000100800 */
[----:B------:R1:W-:Y:S04]  /*87a0*/  STL [R1+0x434], R10 ;  /* 0x0004340a01007387 */ /* 0x0003e80000100800 */
[----:B------:R1:W-:Y:S04]  /*87b0*/  STL.64 [R1+0x440], R156 ;  /* 0x0004409c01007387 */ /* 0x0003e80000100a00 */
[----:B----4-:R4:W-:Y:S04]  /*87c0*/  STL [R1+0x220], R171 ;  /* 0x000220ab01007387 */ /* 0x0109e80000100800 */
[----:B-----5:R4:W-:Y:S04]  /*87d0*/  STL [R1+0x224], R155 ;  /* 0x0002249b01007387 */ /* 0x0209e80000100800 */
[----:B------:R4:W-:Y:S04]  /*87e0*/  STL [R1+0x228], R153 ;  /* 0x0002289901007387 */ /* 0x0009e80000100800 */
        /* <DEDUP_REMOVED lines=59> */
[----:B--2---:R4:W-:Y:S04]  /*8ba0*/  STL [R1+0x318], R150 ;  /* 0x0003189601007387 */ /* 0x0049e80000100800 */
        /* <DEDUP_REMOVED lines=65> */
[----:B------:R4:W-:Y:S03]  /*8fc0*/  @!P6 SYNCS.ARRIVE.TRANS64.RED.A1T0 RZ, [R13+URZ], RZ ;  /* 0x000000ff0dffe9a7 */ /* 0x0009e6000810043f */
[----:B---3--:R-:W2:Y:S01]  /*8fd0*/  LDL R0, [R1+0x70] ;  /* 0x0000700001007983 */ /* 0x008ea20000100800 */
[----:B------:R-:W-:Y:S01]  /*8fe0*/  ISETP.GE.AND P0, PT, R5, 0x1, PT ;  /* 0x000000010500780c */ /* 0x000fe20003f06270 */
[----:B------:R-:W-:-:S06]  /*8ff0*/  UIADD3 UR45, UR45, -0x2, URZ ;  /* 0xfffffffe2d2d7890 */ /* 0x000fcc000fffe03f */
[----:B-1----:R-:W-:Y:S02]  /*9000*/  IMAD.U32 R10, RZ, RZ, UR45 ;  /* 0x0000002dff0a7e24 */ /* 0x002fe4000f8e00ff */
[----:B--2---:R-:W-:-:S05]  /*9010*/  IMAD.SHL.U32 R0, R0, 0x80, RZ ;  /* 0x0000008000007824 */ /* 0x004fca00078e00ff */
[----:B------:R-:W-:-:S05]  /*9020*/  IADD3 R7, R0, UR40, -R123 ;  /* 0x0000002800077c10 */ /* 0x000fca000fffe87b */
[----:B------:R-:W-:Y:S01]  /*9030*/  IMAD.IADD R4, R7, 0x1, R4 ;  /* 0x0000000107047824 */ /* 0x000fe200078e0204 */
[----:B----4-:R-:W-:Y:S06]  /*9040*/  @!P0 BRA `(.L_x_1530) ;  /* 0x0000000000408947 */ /* 0x010fec0003800000 */
[C---:B------:R-:W-:Y:S01]  /*9050*/  ISETP.GT.AND P0, PT, R7.reuse, RZ, PT ;  /* 0x000000ff0700720c */ /* 0x040fe20003f04270 */
[----:B------:R-:W-:Y:S01]  /*9060*/  BSSY B0, `(.L_x_1531) ;  /* 0x000000c000007945 */ /* 0x000fe20003800000 */
[----:B------:R-:W-:-:S11]  /*9070*/  VIADD R6, R7, 0xffffffff ;  /* 0xffffffff07067836 */ /* 0x000fd60000000000 */
[----:B------:R-:W-:Y:S05]  /*9080*/  @P0 BRA `(.L_x_1532) ;  /* 0x0000000000180947 */ /* 0x000fea0003800000 */
[----:B------:R-:W-:Y:S01]  /*9090*/  ISETP.NE.AND P0, PT, R5, 0x1, PT ;  /* 0x000000010500780c */ /* 0x000fe20003f05270 */
[----:B------:R-:W-:-:S12]  /*90a0*/  IMAD.MOV R7, RZ, RZ, -R7 ;  /* 0x000000ffff077224 */ /* 0x000fd800078e0a07 */
[----:B------:R-:W-:-:S05]  /*90b0*/  @P0 IMAD.HI.U32 R2, R7, R2, RZ ;  /* 0x0000000207020227 */ /* 0x000fca00078e00ff */
[----:B------:R-:W-:-:S04]  /*90c0*/  @P0 SHF.R.U32.HI R7, RZ, R3, R2 ;  /* 0x00000003ff070219 */ /* 0x000fc80000011602 */
[----:B------:R-:W-:Y:S01]  /*90d0*/  LOP3.LUT R6, RZ, R7, RZ, 0x33, !PT ;  /* 0x00000007ff067212 */ /* 0x000fe200078e33ff */
[----:B------:R-:W-:Y:S06]  /*90e0*/  BRA `(.L_x_1533) ;  /* 0x00000000000c7947 */ /* 0x000fec0003800000 */
.L_x_1532:
[----:B------:R-:W-:-:S13]  /*90f0*/  ISETP.NE.AND P0, PT, R5, 0x1, PT ;  /* 0x000000010500780c */ /* 0x000fda0003f05270 */
[----:B------:R-:W-:-:S05]  /*9100*/  @P0 IMAD.HI.U32 R2, R6, R2, RZ ;  /* 0x0000000206020227 */ /* 0x000fca00078e00ff */
[----:B------:R-:W-:-:S07]  /*9110*/  @P0 SHF.R.U32.HI R6, RZ, R3, R2 ;  /* 0x00000003ff060219 */ /* 0x000fce0000011602 */
.L_x_1533:
[----:B------:R-:W-:Y:S05]  /*9120*/  BSYNC B0 ;  /* 0x0000000000007941 */ /* 0x000fea0003800000 */
.L_x_1531:
[----:B------:R-:W-:-:S05]  /*9130*/  IMAD R5, R6, R5, R5 ;  /* 0x0000000506057224 */ /* 0x000fca00078e0205 */
[----:B------:R-:W-:-:S07]  /*9140*/  VIMNMX R4, R4, R5, PT ;  /* 0x0000000504047248 */ /* 0x000fce0003fe0100 */
.L_x_1530:
[----:B------:R-:W-:Y:S01]  /*9150*/  IMAD.HI R4, R4, 0x2aaaaaab, RZ ;  /* 0x2aaaaaab04047827 */ /* 0x000fe200078e02ff */
[----:B------:R-:W-:Y:S04]  /*9160*/  BSSY B2, `(.L_x_1534) ;  /* 0x0000012000027945 */ /* 0x000fe80003800000 */
[----:B------:R-:W-:-:S04]  /*9170*/  SHF.R.U32.HI R3, RZ, 0x1f, R4 ;  /* 0x0000001fff037819 */ /* 0x000fc80000011604 */
[----:B------:R-:W-:-:S04]  /*9180*/  LEA.HI.SX32 R3, R4, R3, 0x1c ;  /* 0x0000000304037211 */ /* 0x000fc800078fe2ff */
[----:B------:R-:W-:-:S04]  /*9190*/  VIMNMX R193, R3, UR41, !PT ;  /* 0x0000002903c17c48 */ /* 0x000fc8000ffe0100 */
[----:B------:R-:W-:-:S13]  /*91a0*/  ISETP.GE.AND P0, PT, R10, R193, PT ;  /* 0x000000c10a00720c */ /* 0x000fda0003f06270 */
[----:B------:R-:W-:Y:S05]  /*91b0*/  @!P0 BRA `(.L_x_1535) ;  /* 0x0000000000308947 */ /* 0x000fea0003800000 */
[----:B------:R-:W-:Y:S01]  /*91c0*/  BSSY B1, `(.L_x_1536) ;  /* 0x0000009000017945 */ /* 0x000fe20003800000 */
.L_x_1538:
[----:B------:R-:W-:Y:S01]  /*91d0*/  BSSY B0, `(.L_x_1537) ;  /* 0x0000004000007945 */ /* 0x000fe20003800000 */
[----:B------:R-:W-:Y:S01]  /*91e0*/  VIADD R0, R16, 0x170 ;  /* 0x0000017010007836 */ /* 0x000fe20000000000 */
[----:B------:R-:W-:-:S07]  /*91f0*/  MOV R205, 0x9210 ;  /* 0x0000921000cd7802 */ /* 0x000fce0000000f00 */
[----:B------:R-:W-:Y:S05]  /*9200*/  CALL.REL.NOINC `($_ZN7cutlass13device_kernelIN5flash11enable_sm90INS1_16FlashAttnFwdSm90INS1_25CollectiveMainloopFwdSm90ILi2EN4cute5tupleIJNS5_1CILi1EEES8_S8_EEENS6_IJNS7_ILi128EEENS7_ILi96EEENS7_ILi64EEEEEELi256ENS_6half_tEfNS_4arch4Sm90ELb0ELb1ELb0ELb0ELb0ELb0ELb1ELb1ELb0ELb0ELb0ELb0EEENS1_21CollectiveEpilogueFwdINS6_IJSA_NS7_ILi256EEESB_EEES9_SE_SG_Li256ELb0ELb0ELb0ELb0EEENS1_30DynamicPersistentTileSchedulerILi256ELi32ELb0ELb0ELb1EEEEEEEEEvNT_6ParamsE$_ZZN5flash25CollectiveMainloopFwdSm90ILi2EN4cute5tupleIJNS1_1CILi1EEES4_S4_EEENS2_IJNS3_ILi128EEENS3_ILi96EEENS3_ILi64EEEEEELi256EN7cutlass6half_tEfNSA_4arch4Sm90ELb0ELb1ELb0ELb0ELb0ELb0ELb1ELb1ELb0ELb0ELb0ELb0EE3mmaINS_16FlashAttnFwdSm90ISE_NS_21CollectiveEpilogueFwdINS2_IJS6_NS3_ILi256EEES7_EEES5_SB_SD_Li256ELb0ELb0ELb0ELb0EEENS_30DynamicPersistentTileSchedulerILi256ELi32ELb0ELb0ELb1EEEE13SharedStorageENS1_6TensorINS1_11ArrayEngineIfLm128EEENS1_6LayoutINS2_IJNS2_IJNS3_ILi2EEEST_NS3_ILi32EEEEEES4_S4_EEENS2_IJNS2_IJS4_ST_NS3_ILi4EEEEEENS3_ILi0EEESZ_EEEEEEENS_7SoftmaxILi2ELi0EEEEEbRKNSE_6ParamsENSA_25PipelineTmaAsyncNoClusterILi2ENSA_16PipelineTmaAsyncILi2EEEEES1B_RNSA_13PipelineStateILj2EEERT0_RT1_iRiRKNS_16SeqlenInfoQKNewKILb0ELb0EEENS2_IJiiiiEEERT_ENKUliT_T0_T1_E_clIZSF_ISO_S12_S14_EbS17_S1B_S1B_S1E_S1G_S1I_iS1J_S1N_S1O_S1Q_EUlRS1R_iE1_NS3_ILb0EEENS3_ILb1EEEEEDaiS1R_S1S_S1T_) ;  /* 0x000001ac00207944 */ /* 0x000fea0003c00000 */
[----:B------:R-:W-:Y:S05]  /*9210*/  BSYNC B0 ;  /* 0x0000000000007941 */ /* 0x000fea0003800000 */
.L_x_1537:
[C---:B------:R-:W-:Y:S01]  /*9220*/  ISETP.GT.AND P0, PT, R10.reuse, R193, PT ;  /* 0x000000c10a00720c */ /* 0x040fe20003f04270 */
[----:B------:R-:W-:-:S12]  /*9230*/  VIADD R10, R10, 0xffffffff ;  /* 0xffffffff0a0a7836 */ /* 0x000fd80000000000 */
[----:B------:R-:W-:Y:S05]  /*9240*/  @P0 BRA `(.L_x_1538) ;  /* 0xfffffffc00e00947 */ /* 0x000fea000383ffff */
[----:B------:R-:W-:Y:S05]  /*9250*/  BSYNC B1 ;  /* 0x0000000000017941 */ /* 0x000fea0003800000 */
.L_x_1536:
[----:B------:R-:W2:Y:S02]  /*9260*/  LDL R0, [R1+0x70] ;  /* 0x0000700001007983 */ /* 0x000ea40000100800 */
[----:B--2---:R-:W-:-:S07]  /*9270*/  IMAD.SHL.U32 R0, R0, 0x80, RZ ;  /* 0x0000008000007824 */ /* 0x004fce00078e00ff */
.L_x_1535:
[----:B------:R-:W-:Y:S05]  /*9280*/  BSYNC B2 ;  /* 0x0000000000027941 */ /* 0x000fea0003800000 */
.L_x_1534:
[----:B------:R-:W1:Y:S01]  /*9290*/  LDC R5, c[0x0][0xadc] ;  /* 0x0002b700ff057b82 */ /* 0x000e620000000800 */
[----:B------:R-:W-:Y:S02]  /*92a0*/  ULDC UR4, c[0x0][0x288] ;  /* 0x0000a20000047ab9 */ /* 0x000fe40000000800 */
[----:B------:R-:W-:-:S06]  /*92b0*/  UIADD3 UR4, UR40, 0x80, -UR4 ;  /* 0x0000008028047890 */ /* 0x000fcc000fffe804 */
[----:B------:R-:W-:Y:S01]  /*92c0*/  VIADD R0, R0, UR4 ;  /* 0x0000000400007c36 */ /* 0x000fe20008000000 */
[----:B------:R-:W-:-:S03]  /*92d0*/  ULDC UR4, c[0x0][0xad4] ;  /* 0x0002b50000047ab9 */ /* 0x000fc60000000800 */
[----:B------:R-:W-:Y:S01]  /*92e0*/  VIADD R2, R0, -UR4 ;  /* 0x8000000400027c36 */ /* 0x000fe20008000000 */
[----:B-1----:R-:W-:-:S13]  /*92f0*/  ISETP.GE.AND P0, PT, R5, 0x1, PT ;  /* 0x000000010500780c */ /* 0x002fda0003f06270 */
[----:B------:R-:W-:Y:S05]  /*9300*/  @!P0 BRA `(.L_x_1539) ;  /* 0x0000000000448947 */ /* 0x000fea0003800000 */
[----:B------:R-:W-:Y:S01]  /*9310*/  ISETP.GT.AND P0, PT, R0, -0x1, PT ;  /* 0xffffffff0000780c */ /* 0x000fe20003f04270 */
[----:B------:R-:W-:-:S12]  /*9320*/  BSSY B0, `(.L_x_1540) ;  /* 0x000000d000007945 */ /* 0x000fd80003800000 */
        /* <DEDUP_REMOVED lines=8> */
.L_x_1541:
[----:B------:R-:W-:-:S13]  /*93b0*/  ISETP.NE.AND P0, PT, R5, 0x1, PT ;  /* 0x000000010500780c */ /* 0x000fda0003f05270 */
[----:B------:R-:W1:Y:S02]  /*93c0*/  @P0 LDC.64 R6, c[0x0][0xae0] ;  /* 0x0002b800ff060b82 */ /* 0x000e640000000a00 */
[----:B-1----:R-:W-:-:S05]  /*93d0*/  @P0 IMAD.HI.U32 R4, R0, R6, RZ ;  /* 0x0000000600040227 */ /* 0x002fca00078e00ff */
[----:B------:R-:W-:-:S07]  /*93e0*/  @P0 SHF.R.U32.HI R0, RZ, R7, R4 ;  /* 0x00000007ff000219 */ /* 0x000fce0000011604 */
.L_x_1542:
[----:B------:R-:W-:Y:S05]  /*93f0*/  BSYNC B0 ;  /* 0x0000000000007941 */ /* 0x000fea0003800000 */
.L_x_1540:
[----:B------:R-:W-:-:S05]  /*9400*/  IMAD R3, R0, R5, RZ ;  /* 0x0000000500037224 */ /* 0x000fca00078e02ff */
[----:B------:R-:W-:-:S07]  /*9410*/  VIMNMX R2, R2, R3, !PT ;  /* 0x0000000302027248 */ /* 0x000fce0007fe0100 */
.L_x_1539:
[----:B------:R-:W-:-:S04]  /*9420*/  VIADD R2, R2, 0x5f ;  /* 0x0000005f02027836 */ /* 0x000fc80000000000 */
[----:B------:R-:W-:-:S05]  /*9430*/  IMAD.HI R2, R2, 0x2aaaaaab, RZ ;  /* 0x2aaaaaab02027827 */ /* 0x000fca00078e02ff */
[----:B------:R-:W-:-:S04]  /*9440*/  SHF.R.U32.HI R3, RZ, 0x1f, R2 ;  /* 0x0000001fff037819 */ /* 0x000fc80000011602 */
[----:B------:R-:W-:-:S04]  /*9450*/  LEA.HI.SX32 R2, R2, R3, 0x1c ;  /* 0x0000000302027211 */ /* 0x000fc800078fe2ff */
[----:B------:R-:W-:-:S04]  /*9460*/  VIMNMX R2, R2, UR41, !PT ;  /* 0x0000002902027c48 */ /* 0x000fc8000ffe0100 */
[----:B------:R-:W-:-:S13]  /*9470*/  ISETP.GE.AND P0, PT, R10, R2, PT ;  /* 0x000000020a00720c */ /* 0x000fda0003f06270 */
[----:B------:R-:W-:Y:S05]  /*9480*/  @!P0 BRA `(.L_x_1543) ;  /* 0x0000009400e88947 */ /* 0x000fea0003800000 */
.L_x_1560:
[----:B-12---:R-:W2:Y:S04]  /*9490*/  LD.E R3, desc[UR46][R22.64+0x210] ;  /* 0x0002102e16037980 */ /* 0x006ea8000c101900 */
[----:B------:R-:W3:Y:S01]  /*94a0*/  LD.E R0, desc[UR46][R22.64+0x218] ;  /* 0x0002182e16007980 */ /* 0x000ee2000c101900 */
[----:B--2---:R-:W-:-:S05]  /*94b0*/  VIADD R3, R3, 0x1 ;  /* 0x0000000103037836 */ /* 0x004fca0000000000 */
[----:B------:R-:W-:-:S13]  /*94c0*/  ISETP.NE.AND P1, PT, R3, 0x2, PT ;  /* 0x000000020300780c */ /* 0x000fda0003f25270 */
[----:B------:R1:W5:Y:S04]  /*94d0*/  @P1 LD.E R9, desc[UR46][R22.64+0x214] ;  /* 0x0002142e16091980 */ /* 0x000368000c101900 */
[----:B------:R-:W2:Y:S01]  /*94e0*/  @!P1 LD.E R4, desc[UR46][R22.64+0x214] ;  /* 0x0002142e16049980 */ /* 0x000ea2000c101900 */
[----:B---3--:R-:W-:-:S03]  /*94f0*/  VIADD R7, R0, 0x1 ;  /* 0x0000000100077836 */ /* 0x008fc60000000000 */
[----:B------:R3:W-:Y:S04]  /*9500*/  ST.E desc[UR46][R22.64+0x210], R3 ;  /* 0x0002100316007985 */ /* 0x0007e8000c10192e */
[----:B------:R1:W-:Y:S04]  /*9510*/  ST.E desc[UR46][R22.64+0x218], R7 ;  /* 0x0002180716007985 */ /* 0x0003e8000c10192e */
[----:B------:R1:W-:Y:S01]  /*9520*/  @!P1 ST.E desc[UR46][R22.64+0x210], RZ ;  /* 0x000210ff16009985 */ /* 0x0003e2000c10192e */
[----:B--2---:R-:W-:-:S05]  /*9530*/  @!P1 LOP3.LUT R9, R4, 0x1, RZ, 0x3c, !PT ;  /* 0x0000000104099812 */ /* 0x004fca00078e3cff */
[----:B------:R1:W-:Y:S04]  /*9540*/  @!P1 ST.E desc[UR46][R22.64+0x214], R9 ;  /* 0x0002140916009985 */ /* 0x0003e8000c10192e */
[----:B------:R-:W2:Y:S04]  /*9550*/  LDL.64 R72, [R1+0x188] ;  /* 0x0001880001487983 */ /* 0x000ea80000100a00 */
[----:B--2---:R-:W2:Y:S01]  /*9560*/  LD.E R0, desc[UR46][R72.64+0x1c] ;  /* 0x00001c2e48007980 */ /* 0x004ea2000c101900 */
[----:B------:R-:W-:Y:S01]  /*9570*/  IMAD.MOV.U32 R5, RZ, RZ, R10 ;  /* 0x000000ffff057224 */ /* 0x000fe200078e000a */
[----:B------:R-:W-:Y:S05]  /*9580*/  YIELD ;  /* 0x0000000000007946 */ /* 0x000fea0003800000 */
[----:B------:R-:W-:Y:S01]  /*9590*/  BSSY B0, `(.L_x_1544) ;  /* 0x0000008000007945 */ /* 0x000fe20003800000 */
[----:B------:R-:W-:Y:S01]  /*95a0*/  VIADD R10, R10, 0xffffffff ;  /* 0xffffffff0a0a7836 */ /* 0x000fe20000000000 */
[----:B------:R-:W-:Y:S01]  /*95b0*/  ISETP.GT.AND P0, PT, R5, R2, PT ;  /* 0x000000020500720c */ /* 0x000fe20003f04270 */
[----:B---3--:R-:W-:Y:S01]  /*95c0*/  @!P1 IMAD.MOV.U32 R3, RZ, RZ, RZ ;  /* 0x000000ffff039224 */ /* 0x008fe200078e00ff */
[----:B--2---:R-:W-:-:S04]  /*95d0*/  LOP3.LUT R0, R0, 0x1, RZ, 0xfc, !PT ;  /* 0x0000000100007812 */ /* 0x004fc800078efcff */
[----:B------:R-:W-:-:S13]  /*95e0*/  ISETP.NE.AND P2, PT, R0, 0x3, PT ;  /* 0x000000030000780c */ /* 0x000fda0003f45270 */
[----:B-1----:R-:W-:Y:S05]  /*95f0*/  @!P2 BRA `(.L_x_1545) ;  /* 0x000000000004a947 */ /* 0x002fea0003800000 */
[----:B------:R-:W-:Y:S01]  /*9600*/  BPT.TRAP 0x1 ;  /* 0x000000040000795c */ /* 0x000fe20000300000 */
.L_x_1545:
[----:B------:R-:W-:Y:S05]  /*9610*/  BSYNC B0 ;  /* 0x0000000000007941 */ /* 0x000fea0003800000 */
.L_x_1544:
[----:B------:R-:W2:Y:S01]  /*9620*/  LD.E.64 R4, desc[UR46][R72.64+0x8] ;  /* 0x0000082e48047980 */ /* 0x000ea2000c101b00 */
[----:B-----5:R-:W-:Y:S02]  /*9630*/  SHF.L.U32 R8, R9, 0x1f, RZ ;  /* 0x0000001f09087819 */ /* 0x020fe400000006ff */
[----:B--2---:R-:W-:-:S05]  /*9640*/  MOV R4, R4 ;  /* 0x0000000400047202 */ /* 0x004fca0000000f00 */
[----:B------:R-:W-:-:S04]  /*9650*/  IMAD R3, R3, 0x8, R4 ;  /* 0x0000000803037824 */ /* 0x000fc800078e0204 */
[----:B------:R1:W2:Y:S01]  /*9660*/  SYNCS.PHASECHK.TRANS64.TRYWAIT P1, [R3+URZ], R8 ;  /* 0x00000008030075a7 */ /* 0x0002a2000802017f */
[----:B------:R-:W3:Y:S04]  /*9670*/  LD.E R4, desc[UR46][R72.64+0x1c] ;  /* 0x00001c2e48047980 */ /* 0x000ee8000c101900 */
[----:B------:R1:W5:Y:S04]  /*9680*/  LD.E R0, desc[UR46][R22.64+0x210] ;  /* 0x0002102e16007980 */ /* 0x000368000c101900 */
[----:B------:R1:W5:Y:S01]  /*9690*/  LD.E R6, desc[UR46][R22.64+0x214] ;  /* 0x0002142e16067980 */ /* 0x000362000c101900 */
[----:B------:R-:W-:Y:S01]  /*96a0*/  BSSY B0, `(.L_x_1546) ;  /* 0x0000005000007945 */ /* 0x000fe20003800000 */
[----:B---3--:R-:W-:-:S04]  /*96b0*/  LOP3.LUT R4, R4, 0x1, RZ, 0xfc, !PT ;  /* 0x0000000104047812 */ /* 0x008fc800078efcff */
[----:B------:R-:W-:-:S13]  /*96c0*/  ISETP.NE.AND P2, PT, R4, 0x3, PT ;  /* 0x000000030400780c */ /* 0x000fda0003f45270 */
[----:B-12---:R-:W-:Y:S05]  /*96d0*/  @!P2 BRA `(.L_x_1547) ;  /* 0x000000000004a947 */ /* 0x006fea0003800000 */
[----:B------:R-:W-:Y:S01]  /*96e0*/  BPT.TRAP 0x1 ;  /* 0x000000040000795c */ /* 0x000fe20000300000 */
.L_x_1547:
[----:B------:R-:W-:Y:S05]  /*96f0*/  BSYNC B0 ;  /* 0x0000000000007941 */ /* 0x000fea0003800000 */
.L_x_1546:
[----:B------:R-:W-:Y:S04]  /*9700*/  BSSY B0, `(.L_x_1548) ;  /* 0x0000008000007945 */ /* 0x000fe80003800000 */
[----:B------:R-:W-:Y:S05]  /*9710*/  @P1 BRA `(.L_x_1549) ;  /* 0x0000000000181947 */ /* 0x000fea0003800000 */
[----:B------:R-:W2:Y:S01]  /*9720*/  LD.E.64 R4, desc[UR46][R72.64+0x8] ;  /* 0x0000082e48047980 */ /* 0x000ea2000c101b00 */
[----:B-----5:R-:W-:Y:S02]  /*9730*/  SHF.L.U32 R3, R6, 0x1f, RZ ;  /* 0x0000001f06037819 */ /* 0x020fe400000006ff */
[----:B--2---:R-:W-:-:S05]  /*9740*/  MOV R5, R4 ;  /* 0x0000000400057202 */ /* 0x004fca0000000f00 */
[----:B------:R-:W-:-:S04]  /*9750*/  IMAD R0, R0, 0x8, R5 ;  /* 0x0000000800007824 */ /* 0x000fc800078e0205 */
[----:B------:R-:W1:Y:S02]  /*9760*/  SYNCS.PHASECHK.TRANS64.TRYWAIT P1, [R0+URZ], R3 ;  /* 0x00000003000075a7 */ /* 0x000e64000802017f */
[----:B-1----:R-:W-:Y:S05]  /*9770*/  @!P1 BRA `(.L_x_1550) ;  /* 0x000001a000009947 */ /* 0x002fea0003800000 */
.L_x_1549:
[----:B------:R-:W-:Y:S05]  /*9780*/  BSYNC B0 ;  /* 0x0000000000007941 */ /* 0x000fea0003800000 */
.L_x_1548:
[----:B------:R-:W2:Y:S04]  /*9790*/  LD.E R5, desc[UR46][R22.64+0x210] ;  /* 0x0002102e16057980 */ /* 0x000ea8000c101900 */
[----:B------:R-:W2:Y:S01]  /*97a0*/  LDL.64 R8, [R1+0xa0] ;  /* 0x0000a00001087983 */ /* 0x000ea20000100a00 */
[----:B------:R-:W-:Y:S05]  /*97b0*/  WARPSYNC.ALL ;  /* 0x0000000000007948 */ /* 0x000fea0003800000 */
[----:B------:R-:W3:Y:S04]  /*97c0*/  LDL.64 R20, [R1+0x98] ;  /* 0x0000980001147983 */ /* 0x000ee80000100a00 */
[----:B-----5:R-:W4:Y:S04]  /*97d0*/  LDL.64 R6, [R1+0x98] ;  /* 0x0000980001067983 */ /* 0x020f280000100a00 */
[----:B------:R-:W4:Y:S01]  /*97e0*/  LDL.64 R12, [R1+0x98] ;  /* 0x00009800010c7983 */ /* 0x000f220000100a00 */
[----:B--2---:R-:W-:-:S03]  /*97f0*/  IMAD R4, R5, 0x300, R8 ;  /* 0x0000030005047824 */ /* 0x004fc600078e0208 */
[----:B------:R-:W2:Y:S01]  /*9800*/  LDL.64 R14, [R1+0x98] ;  /* 0x00009800010e7983 */ /* 0x000ea20000100a00 */
[----:B------:R-:W-:Y:S01]  /*9810*/  IMAD.MOV.U32 R5, RZ, RZ, R9 ;  /* 0x000000ffff057224 */ /* 0x000fe200078e0009 */
[C---:B------:R-:W-:Y:S01]  /*9820*/  R2UR UR6, R4.reuse ;  /* 0x00000000040672ca */ /* 0x040fe200000e0000 */
[----:B------:R-:W-:Y:S01]  /*9830*/  WARPGROUP.ARRIVE ;  /* 0x00000000000079c5 */ /* 0x000fe20000000000 */
[----:B------:R-:W2:Y:S02]  /*9840*/  LDL R11, [R1+0x54] ;  /* 0x00005400010b7983 */ /* 0x000ea40000100800 */
[----:B------:R-:W-:Y:S01]  /*9850*/  R2UR UR7, R5 ;  /* 0x00000000050772ca */ /* 0x000fe200000e0000 */
[----:B------:R-:W-:Y:S02]  /*9860*/  VIADD R8, R4, 0x2 ;  /* 0x0000000204087836 */ /* 0x000fe40000000000 */
[----:B-1----:R-:W-:Y:S01]  /*9870*/  IMAD.MOV.U32 R0, RZ, RZ, 0x1 ;  /* 0x00000001ff007424 */ /* 0x002fe200078e00ff */
[----:B------:R1:W-:Y:S04]  /*9880*/  STL [R1+0x80], RZ ;  /* 0x000080ff01007387 */ /* 0x0003e80000100800 */
[----:B------:R1:W-:Y:S04]  /*9890*/  STL [R1+0x80], R0 ;  /* 0x0000800001007387 */ /* 0x0003e80000100800 */
[----:B------:R1:W-:Y:S04]  /*98a0*/  STL [R1+0x80], R0 ;  /* 0x0000800001007387 */ /* 0x0003e80000100800 */
[----:B------:R1:W-:Y:S04]  /*98b0*/  STL [R1+0x80], R0 ;  /* 0x0000800001007387 */ /* 0x0003e80000100800 */
[----:B------:R1:W-:Y:S01]  /*98c0*/  STL [R1+0x80], R0 ;  /* 0x0000800001007387 */ /* 0x0003e20000100800 */
[----:B---3--:R-:W-:-:S02]  /*98d0*/  R2UR UR4, R20 ;  /* 0x00000000140472ca */ /* 0x008fc400000e0000 */
[----:B------:R-:W-:-:S13]  /*98e0*/  R2UR UR5, R21 ;  /* 0x00000000150572ca */ /* 0x000fda00000e0000 */
[----:B------:R-:W-:Y:S01]  /*98f0*/  HGMMA.64x96x16.F32 R24, gdesc[UR4], RZ, !UPT, gsb0 ;  /* 0x01600000041879f0 */ /* 0x000fe2000c0008ff */
[----:B----4-:R-:W-:Y:S01]  /*9900*/  VIADD R6, R6, 0x2 ;  /* 0x0000000206067836 */ /* 0x010fe20000000000 */
[----:B------:R-:W-:Y:S02]  /*9910*/  R2UR UR6, R8 ;  /* 0x00000000080672ca */ /* 0x000fe400000e0000 */
[----:B------:R-:W-:Y:S02]  /*9920*/  R2UR UR7, R9 ;  /* 0x00000000090772ca */ /* 0x000fe400000e0000 */
[----:B------:R-:W-:Y:S02]  /*9930*/  R2UR UR4, R6 ;  /* 0x00000000060472ca */ /* 0x000fe400000e0000 */
[----:B------:R-:W-:Y:S01]  /*9940*/  R2UR UR5, R7 ;  /* 0x00000000070572ca */ /* 0x000fe200000e0000 */
[----:B------:R-:W-:Y:S02]  /*9950*/  VIADD R12, R12, 0x4 ;  /* 0x000000040c0c7836 */ /* 0x000fe40000000000 */
[----:B------:R-:W-:-:S02]  /*9960*/  VIADD R6, R4, 0x4 ;  /* 0x0000000404067836 */ /* 0x000fc40000000000 */
[----:B------:R-:W-:Y:S01]  /*9970*/  IMAD.MOV.U32 R7, RZ, RZ, R9 ;  /* 0x000000ffff077224 */ /* 0x000fe200078e0009 */
[----:B------:R-:W-:Y:S02]  /*9980*/  WARPGROUP.DEPBAR.LE gsb0, 0x0 ;  /* 0x00008000000079c5 */ /* 0x000fe40000010000 */
[----:B------:R1:W5:Y:S04]  /*9990*/  LD.E R3, desc[UR46][R22.64+0x210] ;  /* 0x0002102e16037980 */ /* 0x000368000c101900 */
[----:B------:R1:W5:Y:S01]  /*99a0*/  LD.E R5, desc[UR46][R22.64+0x214] ;  /* 0x0002142e16057980 */ /* 0x000362000c101900 */
[----:B------:R-:W-:-:S06]  /*99b0*/  WARPGROUP.ARRIVE ;  /* 0x00000000000079c5 */ /* 0x000fcc0000000000 */
[----:B------:R-:W-:Y:S01]  /*99c0*/  HGMMA.64x96x16.F32 R24, gdesc[UR4], R24, gsb0 ;  /* 0x01600000041879f0 */ /* 0x000fe20008000818 */
[----:B------:R-:W-:Y:S02]  /*99d0*/  R2UR UR6, R6 ;  /* 0x00000000060672ca */ /* 0x000fe400000e0000 */
[----:B------:R-:W-:Y:S02]  /*99e0*/  R2UR UR7, R7 ;  /* 0x00000000070772ca */ /* 0x000fe400000e0000 */
[----:B------:R-:W-:Y:S02]  /*99f0*/  R2UR UR4, R12 ;  /* 0x000000000c0472ca */ /* 0x000fe400000e0000 */
[----:B------:R-:W-:Y:S01]  /*9a00*/  R2UR UR5, R13 ;  /* 0x000000000d0572ca */ /* 0x000fe200000e0000 */
[----:B------:R-:W-:Y:S02]  /*9a10*/  VIADD R6, R4, 0x6 ;  /* 0x0000000604067836 */ /* 0x000fe40000000000 */
[----:B--2---:R-:W-:-:S02]  /*9a20*/  VIADD R14, R14, 0x6 ;  /* 0x000000060e0e7836 */ /* 0x004fc40000000000 */
[----:B------:R-:W-:Y:S01]  /*9a30*/  IMAD.MOV.U32 R7, RZ, RZ, R9 ;  /* 0x000000ffff077224 */ /* 0x000fe200078e0009 */
[----:B------:R-:W-:Y:S02]  /*9a40*/  WARPGROUP.DEPBAR.LE gsb0, 0x0 ;  /* 0x00008000000079c5 */ /* 0x000fe40000010000 */
[----:B------:R-:W-:-:S06]  /*9a50*/  WARPGROUP.ARRIVE ;  /* 0x00000000000079c5 */ /* 0x000fcc0000000000 */
[----:B------:R-:W-:Y:S01]  /*9a60*/  HGMMA.64x96x16.F32 R24, gdesc[UR4], R24, gsb0 ;  /* 0x01600000041879f0 */ /* 0x000fe20008000818 */
[----:B------:R-:W-:Y:S02]  /*9a70*/  R2UR UR6, R6 ;  /* 0x00000000060672ca */ /* 0x000fe400000e0000 */
[----:B------:R-:W-:Y:S02]  /*9a80*/  R2UR UR7, R7 ;  /* 0x00000000070772ca */ /* 0x000fe400000e0000 */
[----:B------:R-:W-:Y:S02]  /*9a90*/  R2UR UR4, R14 ;  /* 0x000000000e0472ca */ /* 0x000fe400000e0000 */
[----:B------:R-:W-:Y:S02]  /*9aa0*/  R2UR UR5, R15 ;  /* 0x000000000f0572ca */ /* 0x000fe400000e0000 */
[----:B------:R-:W-:-:S04]  /*9ab0*/  LOP3.LUT R11, R11, 0x1, RZ, 0xfc, !PT ;  /* 0x000000010b0b7812 */ /* 0x000fc800078efcff */
[----:B------:R-:W-:Y:S01]  /*9ac0*/  ISETP.NE.AND P2, PT, R11, 0x3, PT ;  /* 0x000000030b00780c */ /* 0x000fe20003f45270 */
[----:B------:R-:W-:Y:S02]  /*9ad0*/  WARPGROUP.DEPBAR.LE gsb0, 0x0 ;  /* 0x00008000000079c5 */ /* 0x000fe40000010000 */
[----:B------:R-:W-:-:S06]  /*9ae0*/  WARPGROUP.ARRIVE ;  /* 0x00000000000079c5 */ /* 0x000fcc0000000000 */
[----:B------:R-:W-:Y:S01]  /*9af0*/  HGMMA.64x96x16.F32 R24, gdesc[UR4], R24, gsb0 ;  /* 0x01600000041879f0 */ /* 0x000fe20008000818 */
[----:B------:R-:W-:Y:S02]  /*9b00*/  BSSY B0, `(.L_x_1551) ;  /* 0x0000004000007945 */ /* 0x000fe40003800000 */
[----:B------:R-:W-:Y:S02]  /*9b10*/  WARPGROUP.DEPBAR.LE gsb0, 0x0 ;  /* 0x00008000000079c5 */ /* 0x000fe40000010000 */
[----:B-1----:R-:W-:Y:S05]  /*9b20*/  @!P2 BRA `(.L_x_1552) ;  /* 0x000000000004a947 */ /* 0x002fea0003800000 */
[----:B------:R-:W-:Y:S01]  /*9b30*/  BPT.TRAP 0x1 ;  /* 0x000000040000795c */ /* 0x000fe20000300000 */
.L_x_1552:
[----:B------:R-:W-:Y:S05]  /*9b40*/  BSYNC B0 ;  /* 0x0000000000007941 */ /* 0x000fea0003800000 */
.L_x_1551:
[----:B------:R-:W2:Y:S01]  /*9b50*/  LDL.64 R6, [R1+0x40] ;  /* 0x0000400001067983 */ /* 0x000ea20000100a00 */
[----:B-----5:R-:W-:Y:S02]  /*9b60*/  SHF.L.U32 R8, R5, 0x1f, RZ ;  /* 0x0000001f05087819 */ /* 0x020fe400000006ff */
[----:B--2---:R-:W-:-:S05]  /*9b70*/  MOV R6, R6 ;  /* 0x0000000600067202 */ /* 0x004fca0000000f00 */
[----:B------:R-:W-:-:S04]  /*9b80*/  IMAD R3, R3, 0x8, R6 ;  /* 0x0000000803037824 */ /* 0x000fc800078e0206 */
[----:B------:R1:W2:Y:S01]  /*9b90*/  SYNCS.PHASECHK.TRANS64.TRYWAIT P1, [R3+URZ], R8 ;  /* 0x00000008030075a7 */ /* 0x0002a2000802017f */
[----:B------:R1:W5:Y:S04]  /*9ba0*/  LD.E R4, desc[UR46][R22.64+0x210] ;  /* 0x0002102e16047980 */ /* 0x000368000c101900 */
[----:B------:R1:W5:Y:S01]  /*9bb0*/  LD.E R5, desc[UR46][R22.64+0x214] ;  /* 0x0002142e16057980 */ /* 0x000362000c101900 */
[----:B------:R-:W-:Y:S04]  /*9bc0*/  BSSY B0, `(.L_x_1553) ;  /* 0x0000003000007945 */ /* 0x000fe80003800000 */
[----:B------:R-:W-:Y:S05]  /*9bd0*/  @!P2 BRA `(.L_x_1554) ;  /* 0x000000000004a947 */ /* 0x000fea0003800000 */
[----:B------:R-:W-:Y:S01]  /*9be0*/  BPT.TRAP 0x1 ;  /* 0x000000040000795c */ /* 0x000fe20000300000 */
.L_x_1554:
[----:B------:R-:W-:Y:S05]  /*9bf0*/  BSYNC B0 ;  /* 0x0000000000007941 */ /* 0x000fea0003800000 */
.L_x_1553:
[----:B------:R-:W-:Y:S04]  /*9c00*/  BSSY B0, `(.L_x_1555) ;  /* 0x0000006000007945 */ /* 0x000fe80003800000 */
[----:B--2---:R-:W-:Y:S05]  /*9c10*/  @P1 BRA `(.L_x_1556) ;  /* 0x0000000000101947 */ /* 0x004fea0003800000 */
[----:B-----5:R-:W-:Y:S01]  /*9c20*/  IMAD R4, R4, 0x8, R6 ;  /* 0x0000000804047824 */ /* 0x020fe200078e0206 */
[----:B------:R-:W-:-:S04]  /*9c30*/  SHF.L.U32 R5, R5, 0x1f, RZ ;  /* 0x0000001f05057819 */ /* 0x000fc800000006ff */
[----:B------:R-:W2:Y:S02]  /*9c40*/  SYNCS.PHASECHK.TRANS64.TRYWAIT P1, [R4+URZ], R5 ;  /* 0x00000005040075a7 */ /* 0x000ea4000802017f */
[----:B--2---:R-:W-:Y:S05]  /*9c50*/  @!P1 BRA `(.L_x_1557) ;  /* 0x0000019800dc9947 */ /* 0x004fea0003800000 */
.L_x_1556:
[----:B------:R-:W-:Y:S05]  /*9c60*/  BSYNC B0 ;  /* 0x0000000000007941 */ /* 0x000fea0003800000 */
.L_x_1555:
[----:B------:R-:W3:Y:S04]  /*9c70*/  LD.E R11, desc[UR46][R22.64+0x210] ;  /* 0x0002102e160b7980 */ /* 0x000ee8000c101900 */
[----:B------:R-:W3:Y:S04]  /*9c80*/  LDL.64 R6, [R1+0x118] ;  /* 0x0001180001067983 */ /* 0x000ee80000100a00 */
[----:B-1----:R-:W4:Y:S04]  /*9c90*/  LDL R3, [R1+0x90] ;  /* 0x0000900001037983 */ /* 0x002f280000100800 */
[----:B--2--5:R-:W2:Y:S04]  /*9ca0*/  LDL.64 R4, [R1+0x110] ;  /* 0x0001100001047983 */ /* 0x024ea80000100a00 */
[----:B------:R-:W2:Y:S04]  /*9cb0*/  LDL.64 R8, [R1+0x110] ;  /* 0x0001100001087983 */ /* 0x000ea80000100a00 */
[----:B------:R-:W2:Y:S04]  /*9cc0*/  LDL.64 R12, [R1+0x110] ;  /* 0x00011000010c7983 */ /* 0x000ea80000100a00 */
[----:B------:R-:W2:Y:S01]  /*9cd0*/  LDL.64 R14, [R1+0x110] ;  /* 0x00011000010e7983 */ /* 0x000ea20000100a00 */
[----:B------:R-:W-:Y:S05]  /*9ce0*/  WARPSYNC.ALL ;  /* 0x0000000000007948 */ /* 0x000fea0003800000 */
[----:B------:R-:W-:Y:S01]  /*9cf0*/  WARPGROUP.ARRIVE ;  /* 0x00000000000079c5 */ /* 0x000fe20000000000 */
[----:B------:R-:W2:Y:S01]  /*9d00*/  LDL.64 R20, [R1+0x110] ;  /* 0x0001100001147983 */ /* 0x000ea20000100a00 */
[----:B---3--:R-:W-:Y:S01]  /*9d10*/  IMAD R6, R11, 0xc00, R6 ;  /* 0x00000c000b067824 */ /* 0x008fe200078e0206 */
[----:B------:R-:W-:-:S02]  /*9d20*/  R2UR UR7, R7 ;  /* 0x00000000070772ca */ /* 0x000fc400000e0000 */
[----:B----4-:R-:W-:Y:S02]  /*9d30*/  ISETP.NE.U32.AND P1, PT, R3, RZ, PT ;  /* 0x000000ff0300720c */ /* 0x010fe40003f25070 */
[----:B------:R-:W-:Y:S02]  /*9d40*/  R2UR UR6, R6 ;  /* 0x00000000060672ca */ /* 0x000fe400000e0000 */
[----:B--2---:R-:W-:Y:S02]  /*9d50*/  R2UR UR4, R4 ;  /* 0x00000000040472ca */ /* 0x004fe400000e0000 */
[----:B------:R-:W-:-:S07]  /*9d60*/  R2UR UR5, R5 ;  /* 0x00000000050572ca */ /* 0x000fce00000e0000 */
[----:B------:R-:W-:-:S06]  /*9d70*/  VOTEU.ANY UP0, P1 ;  /* 0x00000000003f7886 */ /* 0x000fcc0000800100 */
[----:B------:R-:W-:Y:S01]  /*9d80*/  HGMMA.64x96x16.F32 R24, gdesc[UR4], R24, UP0, gsb0 ;  /* 0x01600000041879f0 */ /* 0x000fe2000b800818 */
[----:B------:R-:W-:Y:S02]  /*9d90*/  VIADD R8, R8, 0x2 ;  /* 0x0000000208087836 */ /* 0x000fe40000000000 */
        /* <DEDUP_REMOVED lines=126> */
[----:B------:R-:W-:Y:S01]  /*a580*/  R2UR UR5, R21 ;  /* 0x00000000150572ca */ /* 0x000fe200000e0000 */
[----:B--2---:R-:W-:Y:S01]  /*a590*/  VIADD R8, R8, 0xc02 ;  /* 0x00000c0208087836 */ /* 0x004fe20000000000 */
[----:B------:R-:W-:Y:S02]  /*a5a0*/  WARPGROUP.DEPBAR.LE gsb0, 0x0 ;  /* 0x00008000000079c5 */ /* 0x000fe40000010000 */
[----:B------:R-:W-:-:S09]  /*a5b0*/  WARPGROUP.ARRIVE ;  /* 0x00000000000079c5 */ /* 0x000fd20000000000 */
[----:B------:R-:W-:Y:S01]  /*a5c0*/  HGMMA.64x96x16.F32 R24, gdesc[UR4], R24, gsb0 ;  /* 0x01600000041879f0 */ /* 0x000fe20008000818 */
[----:B------:R-:W-:Y:S02]  /*a5d0*/  VIADD R4, R6, 0x902 ;  /* 0x0000090206047836 */ /* 0x000fe40000000000 */
[----:B------:R-:W-:Y:S01]  /*a5e0*/  IMAD.MOV.U32 R5, RZ, RZ, R7 ;  /* 0x000000ffff057224 */ /* 0x000fe200078e0007 */
[----:B------:R-:W-:Y:S02]  /*a5f0*/  R2UR UR4, R8 ;  /* 0x00000000080472ca */ /* 0x000fe400000e0000 */
[----:B------:R-:W-:Y:S02]  /*a600*/  R2UR UR6, R4 ;  /* 0x00000000040672ca */ /* 0x000fe400000e0000 */
[----:B------:R-:W-:Y:S02]  /*a610*/  R2UR UR7, R5 ;  /* 0x00000000050772ca */ /* 0x000fe400000e0000 */
[----:B------:R-:W-:Y:S01]  /*a620*/  R2UR UR5, R9 ;  /* 0x00000000090572ca */ /* 0x000fe200000e0000 */
[----:B---3--:R-:W-:-:S02]  /*a630*/  VIADD R12, R12, 0xc04 ;  /* 0x00000c040c0c7836 */ /* 0x008fc40000000000 */
[----:B------:R-:W-:Y:S01]  /*a640*/  VIADD R4, R6, 0x904 ;  /* 0x0000090406047836 */ /* 0x000fe20000000000 */
[----:B------:R-:W-:Y:S02]  /*a650*/  WARPGROUP.DEPBAR.LE gsb0, 0x0 ;  /* 0x00008000000079c5 */ /* 0x000fe40000010000 */
[----:B------:R-:W-:-:S07]  /*a660*/  WARPGROUP.ARRIVE ;  /* 0x00000000000079c5 */ /* 0x000fce0000000000 */
[----:B------:R-:W-:Y:S01]  /*a670*/  HGMMA.64x96x16.F32 R24, gdesc[UR4], R24, gsb0 ;  /* 0x01600000041879f0 */ /* 0x000fe20008000818 */
[----:B------:R-:W-:Y:S01]  /*a680*/  IMAD.MOV.U32 R5, RZ, RZ, R7 ;  /* 0x000000ffff057224 */ /* 0x000fe200078e0007 */
[----:B------:R-:W-:Y:S02]  /*a690*/  R2UR UR6, R4 ;  /* 0x00000000040672ca */ /* 0x000fe400000e0000 */
[----:B------:R-:W-:Y:S02]  /*a6a0*/  R2UR UR4, R12 ;  /* 0x000000000c0472ca */ /* 0x000fe400000e0000 */
[----:B------:R-:W-:Y:S02]  /*a6b0*/  R2UR UR7, R5 ;  /* 0x00000000050772ca */ /* 0x000fe400000e0000 */
[----:B------:R-:W-:Y:S01]  /*a6c0*/  R2UR UR5, R13 ;  /* 0x000000000d0572ca */ /* 0x000fe200000e0000 */
[----:B----4-:R-:W-:Y:S02]  /*a6d0*/  VIADD R14, R14, 0xc06 ;  /* 0x00000c060e0e7836 */ /* 0x010fe40000000000 */
[----:B------:R-:W-:-:S02]  /*a6e0*/  VIADD R4, R6, 0x906 ;  /* 0x0000090606047836 */ /* 0x000fc40000000000 */
[----:B------:R-:W-:Y:S01]  /*a6f0*/  IMAD.MOV.U32 R5, RZ, RZ, R7 ;  /* 0x000000ffff057224 */ /* 0x000fe200078e0007 */
[----:B------:R-:W-:Y:S02]  /*a700*/  WARPGROUP.DEPBAR.LE gsb0, 0x0 ;  /* 0x00008000000079c5 */ /* 0x000fe40000010000 */
[----:B------:R-:W-:-:S06]  /*a710*/  WARPGROUP.ARRIVE ;  /* 0x00000000000079c5 */ /* 0x000fcc0000000000 */
[----:B------:R-:W-:Y:S01]  /*a720*/  HGMMA.64x96x16.F32 R24, gdesc[UR4], R24, gsb0 ;  /* 0x01600000041879f0 */ /* 0x000fe20008000818 */
[----:B------:R-:W-:Y:S02]  /*a730*/  R2UR UR4, R14 ;  /* 0x000000000e0472ca */ /* 0x000fe400000e0000 */
[----:B------:R-:W-:Y:S02]  /*a740*/  R2UR UR5, R15 ;  /* 0x000000000f0572ca */ /* 0x000fe400000e0000 */
[----:B------:R-:W-:Y:S02]  /*a750*/  R2UR UR6, R4 ;  /* 0x00000000040672ca */ /* 0x000fe400000e0000 */
[----:B------:R-:W-:Y:S01]  /*a760*/  R2UR UR7, R5 ;  /* 0x00000000050772ca */ /* 0x000fe200000e0000 */
[----:B------:R-:W1:Y:S01]  /*a770*/  S2R R19, SR_TID.X ;  /* 0x0000000000137919 */ /* 0x000e620000002100 */
[----:B------:R-:W-:Y:S04]  /*a780*/  STL [R1+0x90], R0 ;  /* 0x0000900001007387 */ /* 0x000fe80000100800 */
[----:B------:R-:W-:Y:S01]  /*a790*/  STL [R1+0x90], R0 ;  /* 0x0000900001007387 */ /* 0x000fe20000100800 */
[----:B------:R-:W-:-:S02]  /*a7a0*/  WARPGROUP.DEPBAR.LE gsb0, 0x0 ;  /* 0x00008000000079c5 */ /* 0x000fc40000010000 */
[----:B------:R-:W-:-:S06]  /*a7b0*/  WARPGROUP.ARRIVE ;  /* 0x00000000000079c5 */ /* 0x000fcc0000000000 */
[----:B------:R-:W-:Y:S01]  /*a7c0*/  HGMMA.64x96x16.F32 R24, gdesc[UR4], R24, gsb0 ;  /* 0x01600000041879f0 */ /* 0x000fe20008000818 */
[----:B------:R-:W-:Y:S01]  /*a7d0*/  STL [R1+0x90], R0 ;  /* 0x0000900001007387 */ /* 0x000fe20000100800 */
[----:B-1----:R-:W-:-:S03]  /*a7e0*/  LOP3.LUT P2, RZ, R19, 0x7f, RZ, 0xc0, !PT ;  /* 0x0000007f13ff7812 */ /* 0x002fc6000784c0ff */
        /* <DEDUP_REMOVED lines=12> */
[----:B------:R-:W-:Y:S01]  /*a8b0*/  STL [R1+0x90], R0 ;  /* 0x0000900001007387 */ /* 0x000fe20000100800 */
[----:B------:R-:W-:-:S02]  /*a8c0*/  WARPGROUP.DEPBAR.LE gsb0, 0x0 ;  /* 0x00008000000079c5 */ /* 0x000fc40000010000 */
[----:B------:R1:W-:Y:S06]  /*a8d0*/  BAR.ARV R203, 0x100 ;  /* 0x000400cb0000751d */ /* 0x0003ec0000002000 */
[----:B------:R-:W2:Y:S04]  /*a8e0*/  @!P2 LD.E.64 R72, desc[UR46][R72.64+0x30] ;  /* 0x0000302e4848a980 */ /* 0x000ea8000c101b00 */
[----:B------:R-:W3:Y:S01]  /*a8f0*/  @!P2 LD.E R3, desc[UR46][R22.64+0x210] ;  /* 0x0002102e1603a980 */ /* 0x000ee2000c101900 */
[----:B--2---:R-:W-:-:S05]  /*a900*/  @!P2 MOV R4, R72 ;  /* 0x000000480004a202 */ /* 0x004fca0000000f00 */
[----:B---3--:R-:W-:-:S05]  /*a910*/  @!P2 IMAD R3, R3, 0x8, R4 ;  /* 0x000000080303a824 */ /* 0x008fca00078e0204 */
[----:B------:R-:W-:-:S04]  /*a920*/  @!P2 PRMT R3, RZ, 0x654, R3 ;  /* 0x00000654ff03a816 */ /* 0x000fc80000000003 */
[----:B------:R2:W-:Y:S01]  /*a930*/  @!P2 SYNCS.ARRIVE.TRANS64.RED.A1T0 RZ, [R3+URZ], RZ ;  /* 0x000000ff03ffa9a7 */ /* 0x0005e2000810043f */
[----:B------:R-:W3:Y:S04]  /*a940*/  LDL.64 R14, [R1+0x430] ;  /* 0x00043000010e7983 */ /* 0x000ee80000100a00 */
[----:B------:R-:W4:Y:S04]  /*a950*/  LDL R20, [R1+0x450] ;  /* 0x0004500001147983 */ /* 0x000f280000100800 */
[----:B------:R-:W4:Y:S01]  /*a960*/  LDL.64 R72, [R1+0x440] ;  /* 0x0004400001487983 */ /* 0x000f220000100a00 */
[----:B---3--:R-:W-:-:S04]  /*a970*/  FMNMX.FTZ R4, R24, R14, !PT ;  /* 0x0000000e18047209 */ /* 0x008fc80007810000 */
        /* <DEDUP_REMOVED lines=41> */
[----:B--2---:R-:W-:Y:S02]  /*ac10*/  FMNMX.FTZ R7, R4, R5, !PT ;  /* 0x0000000504077209 */ /* 0x004fe40007810000 */
        /* <DEDUP_REMOVED lines=8> */
[----:B--2---:R-:W-:-:S03]  /*aca0*/  FMNMX.FTZ R6, R7, R8, !PT ;  /* 0x0000000807067209 */ /* 0x004fc60007810000 */
[----:B------:R-:W-:Y:S04]  /*acb0*/  STL.64 [R1+0x430], R4 ;  /* 0x0004300401007387 */ /* 0x000fe80000100a00 */
[----:B------:R-:W2:Y:S04]  /*acc0*/  LDL R7, [R1+0x434] ;  /* 0x0004340001077983 */ /* 0x000ea80000100800 */
[----:B------:R-:W-:Y:S04]  /*acd0*/  STL [R1+0x430], R6 ;  /* 0x0004300601007387 */ /* 0x000fe80000100800 */
[----:B------:R-:W3:Y:S04]  /*ace0*/  LDL R75, [R1+0x430] ;  /* 0x00043000014b7983 */ /* 0x000ee80000100800 */
[----:B--2---:R-:W2:Y:S01]  /*acf0*/  SHFL.BFLY PT, R4, R7, 0x2, 0x1f ;  /* 0x0c401f0007047f89 */ /* 0x004ea200000e0000 */
[----:B---3--:R-:W-:Y:S01]  /*ad00*/  FADD.FTZ R3, R14, -R75 ;  /* 0x8000004b0e037221 */ /* 0x008fe20000010000 */
[----:B----4-:R-:W-:-:S04]  /*ad10*/  FMUL.FTZ R75, R20, R75 ;  /* 0x0000004b144b7220 */ /* 0x010fc80000410000 */
[----:B------:R-:W-:Y:S01]  /*ad20*/  FFMA.FTZ R152, R24, R20, -R75 ;  /* 0x0000001418987223 */ /* 0x000fe2000001084b */
[----:B--2---:R-:W-:-:S05]  /*ad30*/  FMNMX.FTZ R5, R4, R7, !PT ;  /* 0x0000000704057209 */ /* 0x004fca0007810000 */
[----:B------:R-:W2:Y:S01]  /*ad40*/  SHFL.BFLY PT, R24, R5, 0x1, 0x1f ;  /* 0x0c201f0005187f89 */ /* 0x000ea200000e0000 */
[-CC-:B------:R-:W-:Y:S01]  /*ad50*/  FFMA.FTZ R155, R29, R20.reuse, -R75.reuse ;  /* 0x000000141d9b7223 */ /* 0x180fe2000001084b */
[-C--:B------:R-:W-:Y:S01]  /*ad60*/  FMUL.FTZ R21, R3, R20.reuse ;  /* 0x0000001403157220 */ /* 0x080fe20000410000 */
[-CC-:B------:R-:W-:Y:S01]  /*ad70*/  FFMA.FTZ R3, R25, R20.reuse, -R75.reuse ;  /* 0x0000001419037223 */ /* 0x180fe2000001084b */
[-CC-:B------:R-:W-:Y:S01]  /*ad80*/  FFMA.FTZ R12, R44, R20.reuse, -R75.reuse ;  /* 0x000000142c0c7223 */ /* 0x180fe2000001084b */
[----:B------:R-:W-:Y:S01]  /*ad90*/  MUFU.EX2 R152, R152 ;  /* 0x0000009800987308 */ /* 0x000fe20000000800 */
[----:B------:R-:W-:Y:S01]  /*ada0*/  FFMA.FTZ R154, R28, R20, -R75 ;  /* 0x000000141c9a7223 */ /* 0x000fe2000001084b */
[----:B--2---:R-:W-:-:S05]  /*adb0*/  FMNMX.FTZ R24, R5, R24, !PT ;  /* 0x0000001805187209 */ /* 0x004fca0007810000 */
[----:B------:R-:W-:Y:S01]  /*adc0*/  FMUL.FTZ R29, R24, R20 ;  /* 0x00000014181d7220 */ /* 0x000fe20000410000 */
[----:B------:R-:W-:-:S03]  /*add0*/  FADD.FTZ R25, R15, -R24 ;  /* 0x800000180f197221 */ /* 0x000fc60000010000 */
[-CC-:B------:R-:W-:Y:S01]  /*ade0*/  FFMA.FTZ R153, R26, R20.reuse, -R29.reuse ;  /* 0x000000141a997223 */ /* 0x180fe2000001081d */
[----:B------:R-:W-:Y:S01]  /*adf0*/  FMUL.FTZ R25, R20, R25 ;  /* 0x0000001914197220 */ /* 0x000fe20000410000 */
[-CC-:B------:R-:W-:Y:S01]  /*ae00*/  FFMA.FTZ R187, R27, R20.reuse, -R29.reuse ;  /* 0x000000141bbb7223 */ /* 0x180fe2000001081d */
[----:B------:R-:W-:Y:S01]  /*ae10*/  MUFU.EX2 R21, R21 ;  /* 0x0000001500157308 */ /* 0x000fe20000000800 */
[-CC-:B------:R-:W-:Y:S01]  /*ae20*/  FFMA.FTZ R186, R30, R20.reuse, -R29.reuse ;  /* 0x000000141eba7223 */ /* 0x180fe2000001081d */
[----:B------:R-:W-:-:S06]  /*ae30*/  FFMA.FTZ R190, R31, R20, -R29 ;  /* 0x000000141fbe7223 */ /* 0x000fcc000001081d */
[----:B------:R-:W-:Y:S08]  /*ae40*/  MUFU.EX2 R44, R25 ;  /* 0x00000019002c7308 */ /* 0x000ff00000000800 */
[----:B------:R-:W2:Y:S01]  /*ae50*/  MUFU.EX2 R153, R153 ;  /* 0x0000009900997308 */ /* 0x000ea20000000800 */
[----:B------:R-:W-:-:S07]  /*ae60*/  FFMA.FTZ R182, R34, R20, -R29 ;  /* 0x0000001422b67223 */ /* 0x000fce000001081d */
[----:B------:R-:W3:Y:S01]  /*ae70*/  MUFU.EX2 R187, R187 ;  /* 0x000000bb00bb7308 */ /* 0x000ee20000000800 */
[----:B------:R-:W-:-:S07]  /*ae80*/  FFMA.FTZ R13, R32, R20, -R75 ;  /* 0x00000014200d7223 */ /* 0x000fce000001084b */
[----:B------:R-:W4:Y:S01]  /*ae90*/  MUFU.EX2 R3, R3 ;  /* 0x0000000300037308 */ /* 0x000f220000000800 */
[----:B------:R-:W-:-:S07]  /*aea0*/  FFMA.FTZ R184, R35, R20, -R29 ;  /* 0x0000001423b87223 */ /* 0x000fce000001081d */
[----:B------:R-:W1:Y:S01]  /*aeb0*/  MUFU.EX2 R186, R186 ;  /* 0x000000ba00ba7308 */ /* 0x000e620000000800 */
[----:B------:R-:W-:-:S07]  /*aec0*/  FFMA.FTZ R163, R33, R20, -R75 ;  /* 0x0000001421a37223 */ /* 0x000fce000001084b */
[----:B------:R-:W1:Y:S01]  /*aed0*/  MUFU.EX2 R154, R154 ;  /* 0x0000009a009a7308 */ /* 0x000e620000000800 */
[----:B--2---:R-:W-:Y:S01]  /*aee0*/  FFMA.FTZ R26, R73, R44, R153 ;  /* 0x0000002c491a7223 */ /* 0x004fe20000010099 */
[----:B------:R-:W-:-:S06]  /*aef0*/  FFMA.FTZ R183, R38, R20, -R29 ;  /* 0x0000001426b77223 */ /* 0x000fcc000001081d */
[----:B------:R-:W2:Y:S01]  /*af00*/  MUFU.EX2 R190, R190 ;  /* 0x000000be00be7308 */ /* 0x000ea20000000800 */
[----:B------:R-:W-:Y:S01]  /*af10*/  FFMA.FTZ R72, R21, R72, R152 ;  /* 0x0000004815487223 */ /* 0x000fe20000010098 */
[----:B------:R-:W-:-:S06]  /*af20*/  FFMA.FTZ R14, R36, R20, -R75 ;  /* 0x00000014240e7223 */ /* 0x000fcc000001084b */
[----:B------:R-:W2:Y:S01]  /*af30*/  MUFU.EX2 R155, R155 ;  /* 0x0000009b009b7308 */ /* 0x000ea20000000800 */
[----:B---3--:R-:W-:Y:S01]  /*af40*/  FADD.FTZ R27, R187, R26 ;  /* 0x0000001abb1b7221 */ /* 0x008fe20000010000 */
[----:B------:R-:W-:-:S06]  /*af50*/  FFMA.FTZ R185, R39, R20, -R29 ;  /* 0x0000001427b97223 */ /* 0x000fcc000001081d */
[----:B------:R-:W3:Y:S01]  /*af60*/  MUFU.EX2 R182, R182 ;  /* 0x000000b600b67308 */ /* 0x000ee20000000800 */
[----:B----4-:R-:W-:Y:S01]  /*af70*/  FADD.FTZ R25, R3, R72 ;  /* 0x0000004803197221 */ /* 0x010fe20000010000 */
[----:B------:R-:W-:-:S06]  /*af80*/  FFMA.FTZ R162, R37, R20, -R75 ;  /* 0x0000001425a27223 */ /* 0x000fcc000001084b */
[----:B------:R-:W4:Y:S01]  /*af90*/  MUFU.EX2 R13, R13 ;  /* 0x0000000d000d7308 */ /* 0x000f220000000800 */
[----:B-1----:R-:W-:Y:S01]  /*afa0*/  FADD.FTZ R27, R186, R27 ;  /* 0x0000001bba1b7221 */ /* 0x002fe20000010000 */
[----:B------:R-:W-:-:S06]  /*afb0*/  FFMA.FTZ R178, R42, R20, -R29 ;  /* 0x000000142ab27223 */ /* 0x000fcc000001081d */
[----:B------:R-:W1:Y:S01]  /*afc0*/  MUFU.EX2 R184, R184 ;  /* 0x000000b800b87308 */ /* 0x000e620000000800 */
[----:B------:R-:W-:Y:S01]  /*afd0*/  FADD.FTZ R26, R154, R25 ;  /* 0x000000199a1a7221 */ /* 0x000fe20000010000 */
[----:B------:R-:W-:-:S06]  /*afe0*/  FFMA.FTZ R11, R40, R20, -R75 ;  /* 0x00000014280b7223 */ /* 0x000fcc000001084b */
[----:B------:R-:W1:Y:S01]  /*aff0*/  MUFU.EX2 R163, R163 ;  /* 0x000000a300a37308 */ /* 0x000e620000000800 */
[----:B--2---:R-:W-:Y:S01]  /*b000*/  FADD.FTZ R27, R190, R27 ;  /* 0x0000001bbe1b7221 */ /* 0x004fe20000010000 */
[----:B------:R-:W-:-:S06]  /*b010*/  FFMA.FTZ R180, R43, R20, -R29 ;  /* 0x000000142bb47223 */ /* 0x000fcc000001081d */
[----:B------:R-:W2:Y:S01]  /*b020*/  MUFU.EX2 R183, R183 ;  /* 0x000000b700b77308 */ /* 0x000ea20000000800 */
[----:B------:R-:W-:Y:S01]  /*b030*/  FADD.FTZ R26, R155, R26 ;  /* 0x0000001a9b1a7221 */ /* 0x000fe20000010000 */
[----:B------:R-:W-:-:S06]  /*b040*/  FFMA.FTZ R160, R41, R20, -R75 ;  /* 0x0000001429a07223 */ /* 0x000fcc000001084b */
[----:B------:R-:W2:Y:S01]  /*b050*/  MUFU.EX2 R14, R14 ;  /* 0x0000000e000e7308 */ /* 0x000ea20000000800 */
[----:B---3--:R-:W-:Y:S01]  /*b060*/  FADD.FTZ R27, R182, R27 ;  /* 0x0000001bb61b7221 */ /* 0x008fe20000010000 */
[----:B------:R-:W-:-:S06]  /*b070*/  FFMA.FTZ R179, R46, R20, -R29 ;  /* 0x000000142eb37223 */ /* 0x000fcc000001081d */
[----:B------:R-:W3:Y:S01]  /*b080*/  MUFU.EX2 R185, R185 ;  /* 0x000000b900b97308 */ /* 0x000ee20000000800 */
[----:B----4-:R-:W-:-:S07]  /*b090*/  FADD.FTZ R26, R13, R26 ;  /* 0x0000001a0d1a7221 */ /* 0x010fce0000010000 */
        /* <DEDUP_REMOVED lines=72> */
[----:B------:R-:W-:Y:S01]  /*b520*/  FFMA.FTZ R68, R68, R20, -R75 ;  /* 0x0000001444447223 */ /* 0x000fe2000001084b */
[----:B-1----:R-:W-:-:S06]  /*b530*/  FADD.FTZ R28, R174, R27 ;  /* 0x0000001bae1c7221 */ /* 0x002fcc0000010000 */
[----:B------:R-:W1:Y:S01]  /*b540*/  MUFU.EX2 R170, R170 ;  /* 0x000000aa00aa7308 */ /* 0x000e620000000800 */
[----:B------:R-:W-:Y:S01]  /*b550*/  FADD.FTZ R26, R156, R25 ;  /* 0x000000199c1a7221 */ /* 0x000fe20000010000 */
[----:B------:R-:W-:-:S06]  /*b560*/  FFMA.FTZ R177, R71, R20, -R29 ;  /* 0x0000001447b17223 */ /* 0x000fcc000001081d */
[----:B------:R-:W1:Y:S01]  /*b570*/  MUFU.EX2 R4, R4 ;  /* 0x0000000400047308 */ /* 0x000e620000000800 */
[----:B------:R-:W-:Y:S01]  /*b580*/  FFMA.FTZ R69, R69, R20, -R75 ;  /* 0x0000001445457223 */ /* 0x000fe2000001084b */
[----:B--2---:R-:W-:-:S06]  /*b590*/  FADD.FTZ R28, R169, R28 ;  /* 0x0000001ca91c7221 */ /* 0x004fcc0000010000 */
[----:B------:R-:W2:Y:S01]  /*b5a0*/  MUFU.EX2 R176, R176 ;  /* 0x000000b000b07308 */ /* 0x000ea20000000800 */
[----:B------:R-:W-:-:S07]  /*b5b0*/  FADD.FTZ R26, R7, R26 ;  /* 0x0000001a071a7221 */ /* 0x000fce0000010000 */
[----:B------:R-:W2:Y:S01]  /*b5c0*/  MUFU.EX2 R19, R19 ;  /* 0x0000001300137308 */ /* 0x000ea20000000800 */
[----:B---3--:R-:W-:Y:S01]  /*b5d0*/  FADD.FTZ R27, R175, R28 ;  /* 0x0000001caf1b7221 */ /* 0x008fe20000010000 */
[----:B----4-:R-:W-:-:S06]  /*b5e0*/  FADD.FTZ R25, R157, R26 ;  /* 0x0000001a9d197221 */ /* 0x010fcc0000010000 */
[----:B------:R-:W3:Y:S08]  /*b5f0*/  MUFU.EX2 R171, R171 ;  /* 0x000000ab00ab7308 */ /* 0x000ef00000000800 */
[----:B------:R-:W4:Y:S01]  /*b600*/  MUFU.EX2 R5, R68 ;  /* 0x0000004400057308 */ /* 0x000f220000000800 */
[----:B-1----:R-:W-:Y:S01]  /*b610*/  FADD.FTZ R27, R170, R27 ;  /* 0x0000001baa1b7221 */ /* 0x002fe20000010000 */
[----:B------:R-:W-:-:S06]  /*b620*/  FADD.FTZ R20, R4, R25 ;  /* 0x0000001904147221 */ /* 0x000fcc0000010000 */
[----:B------:R-:W1:Y:S08]  /*b630*/  MUFU.EX2 R177, R177 ;  /* 0x000000b100b17308 */ /* 0x000e700000000800 */
[----:B------:R-:W1:Y:S01]  /*b640*/  MUFU.EX2 R15, R69 ;  /* 0x00000045000f7308 */ /* 0x000e620000000800 */
[----:B--2---:R-:W-:Y:S01]  /*b650*/  FADD.FTZ R26, R176, R27 ;  /* 0x0000001bb01a7221 */ /* 0x004fe20000010000 */
[----:B------:R-:W-:-:S03]  /*b660*/  FADD.FTZ R20, R19, R20 ;  /* 0x0000001413147221 */ /* 0x000fc60000010000 */
[----:B---3--:R-:W-:Y:S01]  /*b670*/  FADD.FTZ R26, R171, R26 ;  /* 0x0000001aab1a7221 */ /* 0x008fe20000010000 */
[----:B----4-:R-:W-:-:S03]  /*b680*/  FADD.FTZ R20, R5, R20 ;  /* 0x0000001405147221 */ /* 0x010fc60000010000 */
[----:B-1----:R-:W-:Y:S01]  /*b690*/  FADD.FTZ R27, R177, R26 ;  /* 0x0000001ab11b7221 */ /* 0x002fe20000010000 */
[----:B------:R1:W-:Y:S01]  /*b6a0*/  STL [R1+0x434], R24 ;  /* 0x0004341801007387 */ /* 0x0003e20000100800 */
[----:B------:R-:W-:-:S05]  /*b6b0*/  FADD.FTZ R26, R15, R20 ;  /* 0x000000140f1a7221 */ /* 0x000fca0000010000 */
[----:B------:R2:W-:Y:S04]  /*b6c0*/  STL.64 [R1+0x440], R26 ;  /* 0x0004401a01007387 */ /* 0x0005e80000100a00 */
[----:B------:R-:W3:Y:S04]  /*b6d0*/  LD.E R25, desc[UR46][R22.64+0x41c] ;  /* 0x00041c2e16197980 */ /* 0x000ee8000c101900 */
[----:B------:R-:W4:Y:S04]  /*b6e0*/  LD.E R40, desc[UR46][R22.64+0x414] ;  /* 0x0004142e16287980 */ /* 0x000f28000c101900 */
[----:B------:R-:W4:Y:S04]  /*b6f0*/  LD.E R20, desc[UR46][R22.64+0x220] ;  /* 0x0002202e16147980 */ /* 0x000f28000c101900 */
[----:B------:R-:W4:Y:S04]  /*b700*/  LD.E R28, desc[UR46][R22.64+0x224] ;  /* 0x0002242e161c7980 */ /* 0x000f28000c101900 */
[----:B------:R-:W4:Y:S04]  /*b710*/  LD.E R30, desc[UR46][R22.64+0x230] ;  /* 0x0002302e161e7980 */ /* 0x000f28000c101900 */
[----:B------:R-:W4:Y:S04]  /*b720*/  LD.E R32, desc[UR46][R22.64+0x234] ;  /* 0x0002342e16207980 */ /* 0x000f28000c101900 */
[----:B------:R-:W4:Y:S04]  /*b730*/  LD.E R34, desc[UR46][R22.64+0x240] ;  /* 0x0002402e16227980 */ /* 0x000f28000c101900 */
[----:B------:R-:W4:Y:S04]  /*b740*/  LD.E R36, desc[UR46][R22.64+0x244] ;  /* 0x0002442e16247980 */ /* 0x000f28000c101900 */
[----:B------:R-:W4:Y:S04]  /*b750*/  LD.E R38, desc[UR46][R22.64+0x250] ;  /* 0x0002502e16267980 */ /* 0x000f28000c101900 */
[----:B-1----:R-:W4:Y:S04]  /*b760*/  LD.E R24, desc[UR46][R22.64+0x254] ;  /* 0x0002542e16187980 */ /* 0x002f28000c101900 */
        /* <DEDUP_REMOVED lines=54> */
[----:B--2---:R-:W2:Y:S04]  /*bad0*/  LD.E R26, desc[UR46][R22.64+0x410] ;  /* 0x0004102e161a7980 */ /* 0x004ea8000c101900 */
[----:B------:R-:W2:Y:S04]  /*bae0*/  LD.E R151, desc[UR46][R22.64+0x228] ;  /* 0x0002282e16977980 */ /* 0x000ea8000c101900 */
        /* <DEDUP_REMOVED lines=61> */
[----:B------:R-:W2:Y:S01]  /*bec0*/  LD.E R29, desc[UR46][R22.64+0x418] ;  /* 0x0004182e161d7980 */ /* 0x000ea2000c101900 */
[----:B---3--:R-:W-:Y:S01]  /*bed0*/  FMUL.FTZ R223, R44, R25 ;  /* 0x000000192cdf7220 */ /* 0x008fe20000410000 */
[C---:B----4-:R-:W-:Y:S01]  /*bee0*/  FMUL.FTZ R215, R21.reuse, R40 ;  /* 0x0000002815d77220 */ /* 0x050fe20000410000 */
[C---:B------:R-:W-:Y:S01]  /*bef0*/  FMUL.FTZ R25, R21.reuse, R20 ;  /* 0x0000001415197220 */ /* 0x040fe20000410000 */
[C---:B------:R-:W-:Y:S01]  /*bf00*/  FMUL.FTZ R191, R21.reuse, R28 ;  /* 0x0000001c15bf7220 */ /* 0x040fe20000410000 */
[C---:B------:R-:W-:Y:S01]  /*bf10*/  FMUL.FTZ R193, R21.reuse, R30 ;  /* 0x0000001e15c17220 */ /* 0x040fe20000410000 */
[----:B------:R1:W-:Y:S01]  /*bf20*/  ST.E desc[UR46][R22.64+0x41c], R223 ;  /* 0x00041cdf16007985 */ /* 0x0003e2000c10192e */
[C---:B------:R-:W-:Y:S01]  /*bf30*/  FMUL.FTZ R205, R21.reuse, R32 ;  /* 0x0000002015cd7220 */ /* 0x040fe20000410000 */
[C---:B------:R-:W-:Y:S01]  /*bf40*/  FMUL.FTZ R207, R21.reuse, R34 ;  /* 0x0000002215cf7220 */ /* 0x040fe20000410000 */
[C---:B------:R-:W-:Y:S01]  /*bf50*/  FMUL.FTZ R213, R21.reuse, R36 ;  /* 0x0000002415d57220 */ /* 0x040fe20000410000 */
[----:B------:R3:W-:Y:S01]  /*bf60*/  ST.E desc[UR46][R22.64+0x414], R215 ;  /* 0x000414d716007985 */ /* 0x0007e2000c10192e */
[C---:B------:R-:W-:Y:S01]  /*bf70*/  FMUL.FTZ R225, R21.reuse, R144 ;  /* 0x0000009015e17220 */ /* 0x040fe20000410000 */
[----:B------:R-:W-:-:S02]  /*bf80*/  FMUL.FTZ R227, R21, R146 ;  /* 0x0000009215e37220 */ /* 0x000fc40000410000 */
[----:B------:R4:W-:Y:S04]  /*bf90*/  ST.E desc[UR46][R22.64+0x220], R25 ;  /* 0x0002201916007985 */ /* 0x0009e8000c10192e */
[----:B------:R4:W-:Y:S01]  /*bfa0*/  ST.E desc[UR46][R22.64+0x224], R191 ;  /* 0x000224bf16007985 */ /* 0x0009e2000c10192e */
[C---:B-1----:R-:W-:Y:S01]  /*bfb0*/  FMUL.FTZ R223, R21.reuse, R142 ;  /* 0x0000008e15df7220 */ /* 0x042fe20000410000 */
[C---:B---3--:R-:W-:Y:S01]  /*bfc0*/  FMUL.FTZ R215, R21.reuse, R24 ;  /* 0x0000001815d77220 */ /* 0x048fe20000410000 */
[C---:B----4-:R-:W-:Y:S01]  /*bfd0*/  FMUL.FTZ R25, R21.reuse, R38 ;  /* 0x0000002615197220 */ /* 0x050fe20000410000 */
[C---:B------:R-:W-:Y:S01]  /*bfe0*/  FMUL.FTZ R191, R21.reuse, R148 ;  /* 0x0000009415bf7220 */ /* 0x040fe20000410000 */
[----:B------:R1:W-:Y:S04]  /*bff0*/  ST.E desc[UR46][R22.64+0x230], R193 ;  /* 0x000230c116007985 */ /* 0x0003e8000c10192e */
[----:B------:R3:W-:Y:S04]  /*c000*/  ST.E desc[UR46][R22.64+0x234], R205 ;  /* 0x000234cd16007985 */ /* 0x0007e8000c10192e */
[----:B------:R4:W-:Y:S04]  /*c010*/  ST.E desc[UR46][R22.64+0x240], R207 ;  /* 0x000240cf16007985 */ /* 0x0009e8000c10192e */
[----:B------:R4:W-:Y:S01]  /*c020*/  ST.E desc[UR46][R22.64+0x244], R213 ;  /* 0x000244d516007985 */ /* 0x0009e2000c10192e */
[----:B-1----:R-:W-:-:S03]  /*c030*/  FMUL.FTZ R193, R21, R150 ;  /* 0x0000009615c17220 */ /* 0x002fc60000410000 */
[----:B------:R1:W-:Y:S01]  /*c040*/  ST.E desc[UR46][R22.64+0x250], R25 ;  /* 0x0002501916007985 */ /* 0x0003e2000c10192e */
[----:B---3--:R-:W-:-:S03]  /*c050*/  FMUL.FTZ R205, R21, R140 ;  /* 0x0000008c15cd7220 */ /* 0x008fc60000410000 */
[----:B------:R3:W-:Y:S01]  /*c060*/  ST.E desc[UR46][R22.64+0x254], R215 ;  /* 0x000254d716007985 */ /* 0x0007e2000c10192e */
[----:B----4-:R-:W-:-:S03]  /*c070*/  FMUL.FTZ R207, R21, R138 ;  /* 0x0000008a15cf7220 */ /* 0x010fc60000410000 */
[----:B------:R4:W-:Y:S01]  /*c080*/  ST.E desc[UR46][R22.64+0x260], R223 ;  /* 0x000260df16007985 */ /* 0x0009e2000c10192e */
[----:B------:R-:W-:-:S03]  /*c090*/  FMUL.FTZ R213, R21, R136 ;  /* 0x0000008815d57220 */ /* 0x000fc60000410000 */
[----:B------:R4:W-:Y:S01]  /*c0a0*/  ST.E desc[UR46][R22.64+0x264], R225 ;  /* 0x000264e116007985 */ /* 0x0009e2000c10192e */
[----:B-1----:R-:W-:-:S03]  /*c0b0*/  FMUL.FTZ R25, R21, R134 ;  /* 0x0000008615197220 */ /* 0x002fc60000410000 */
[----:B------:R1:W-:Y:S01]  /*c0c0*/  ST.E desc[UR46][R22.64+0x270], R227 ;  /* 0x000270e316007985 */ /* 0x0003e2000c10192e */
[----:B---3--:R-:W-:-:S03]  /*c0d0*/  FMUL.FTZ R215, R21, R126 ;  /* 0x0000007e15d77220 */ /* 0x008fc60000410000 */
[----:B------:R3:W-:Y:S01]  /*c0e0*/  ST.E desc[UR46][R22.64+0x274], R191 ;  /* 0x000274bf16007985 */ /* 0x0007e2000c10192e */
[C---:B----4-:R-:W-:Y:S01]  /*c0f0*/  FMUL.FTZ R223, R21.reuse, R132 ;  /* 0x0000008415df7220 */ /* 0x050fe20000410000 */
[C---:B------:R-:W-:Y:S01]  /*c100*/  FMUL.FTZ R225, R21.reuse, R130 ;  /* 0x0000008215e17220 */ /* 0x040fe20000410000 */
[C---:B-1----:R-:W-:Y:S01]  /*c110*/  FMUL.FTZ R227, R21.reuse, R128 ;  /* 0x0000008015e37220 */ /* 0x042fe20000410000 */
[C---:B---3--:R-:W-:Y:S01]  /*c120*/  FMUL.FTZ R191, R21.reuse, R124 ;  /* 0x0000007c15bf7220 */ /* 0x048fe20000410000 */
        /* <DEDUP_REMOVED lines=59> */
[----:B---3--:R-:W-:Y:S01]  /*c4e0*/  FMUL.FTZ R191, R21, R64 ;  /* 0x0000004015bf7220 */ /* 0x008fe20000410000 */
[----:B------:R1:W-:Y:S01]  /*c4f0*/  ST.E desc[UR46][R22.64+0x370], R193 ;  /* 0x000370c116007985 */ /* 0x0003e2000c10192e */
[C---:B--2---:R-:W-:Y:S01]  /*c500*/  FMUL.FTZ R151, R44.reuse, R151 ;  /* 0x000000972c977220 */ /* 0x044fe20000410000 */
[C---:B------:R-:W-:Y:S02]  /*c510*/  FMUL.FTZ R149, R44.reuse, R149 ;  /* 0x000000952c957220 */ /* 0x040fe40000410000 */
[----:B------:R2:W-:Y:S01]  /*c520*/  ST.E desc[UR46][R22.64+0x374], R205 ;  /* 0x000374cd16007985 */ /* 0x0005e2000c10192e */
[C---:B------:R-:W-:Y:S01]  /*c530*/  FMUL.FTZ R147, R44.reuse, R147 ;  /* 0x000000932c937220 */ /* 0x040fe20000410000 */
[----:B------:R-:W-:-:S02]  /*c540*/  FMUL.FTZ R145, R44, R145 ;  /* 0x000000912c917220 */ /* 0x000fc40000410000 */
[----:B------:R3:W-:Y:S01]  /*c550*/  ST.E desc[UR46][R22.64+0x380], R207 ;  /* 0x000380cf16007985 */ /* 0x0007e2000c10192e */
[C---:B------:R-:W-:Y:S01]  /*c560*/  FMUL.FTZ R137, R44.reuse, R137 ;  /* 0x000000892c897220 */ /* 0x040fe20000410000 */
[C---:B------:R-:W-:Y:S02]  /*c570*/  FMUL.FTZ R143, R44.reuse, R143 ;  /* 0x0000008f2c8f7220 */ /* 0x040fe40000410000 */
[----:B------:R4:W-:Y:S01]  /*c580*/  ST.E desc[UR46][R22.64+0x384], R213 ;  /* 0x000384d516007985 */ /* 0x0009e2000c10192e */
[C---:B-1----:R-:W-:Y:S01]  /*c590*/  FMUL.FTZ R193, R21.reuse, R56 ;  /* 0x0000003815c17220 */ /* 0x042fe20000410000 */
[C---:B------:R-:W-:Y:S02]  /*c5a0*/  FMUL.FTZ R141, R44.reuse, R141 ;  /* 0x0000008d2c8d7220 */ /* 0x040fe40000410000 */
[----:B------:R1:W-:Y:S01]  /*c5b0*/  ST.E desc[UR46][R22.64+0x390], R25 ;  /* 0x0003901916007985 */ /* 0x0003e2000c10192e */
[----:B--2---:R-:W-:Y:S01]  /*c5c0*/  FMUL.FTZ R205, R21, R62 ;  /* 0x0000003e15cd7220 */ /* 0x004fe20000410000 */
[----:B------:R-:W-:-:S02]  /*c5d0*/  FMUL.FTZ R139, R44, R139 ;  /* 0x0000008b2c8b7220 */ /* 0x000fc40000410000 */
[----:B------:R2:W-:Y:S01]  /*c5e0*/  ST.E desc[UR46][R22.64+0x394], R215 ;  /* 0x000394d716007985 */ /* 0x0005e2000c10192e */
[C---:B---3--:R-:W-:Y:S01]  /*c5f0*/  FMUL.FTZ R207, R21.reuse, R60 ;  /* 0x0000003c15cf7220 */ /* 0x048fe20000410000 */
[C---:B------:R-:W-:Y:S02]  /*c600*/  FMUL.FTZ R135, R44.reuse, R135 ;  /* 0x000000872c877220 */ /* 0x040fe40000410000 */
[----:B------:R3:W-:Y:S01]  /*c610*/  ST.E desc[UR46][R22.64+0x3a0], R223 ;  /* 0x0003a0df16007985 */ /* 0x0007e2000c10192e */
[C---:B----4-:R-:W-:Y:S01]  /*c620*/  FMUL.FTZ R213, R21.reuse, R58 ;  /* 0x0000003a15d57220 */ /* 0x050fe20000410000 */
[C---:B------:R-:W-:Y:S02]  /*c630*/  FMUL.FTZ R127, R44.reuse, R127 ;  /* 0x0000007f2c7f7220 */ /* 0x040fe40000410000 */
[----:B------:R4:W-:Y:S01]  /*c640*/  ST.E desc[UR46][R22.64+0x3a4], R225 ;  /* 0x0003a4e116007985 */ /* 0x0009e2000c10192e */
[----:B-1----:R-:W-:Y:S01]  /*c650*/  FMUL.FTZ R25, R21, R54 ;  /* 0x0000003615197220 */ /* 0x002fe20000410000 */
[----:B------:R-:W-:-:S02]  /*c660*/  FMUL.FTZ R133, R44, R133 ;  /* 0x000000852c857220 */ /* 0x000fc40000410000 */
[----:B------:R1:W-:Y:S01]  /*c670*/  ST.E desc[UR46][R22.64+0x3b0], R227 ;  /* 0x0003b0e316007985 */ /* 0x0003e2000c10192e */
[C---:B--2---:R-:W-:Y:S01]  /*c680*/  FMUL.FTZ R215, R21.reuse, R46 ;  /* 0x0000002e15d77220 */ /* 0x044fe20000410000 */
[C---:B------:R-:W-:Y:S02]  /*c690*/  FMUL.FTZ R131, R44.reuse, R131 ;  /* 0x000000832c837220 */ /* 0x040fe40000410000 */
[----:B------:R2:W-:Y:S01]  /*c6a0*/  ST.E desc[UR46][R22.64+0x3b4], R191 ;  /* 0x0003b4bf16007985 */ /* 0x0005e2000c10192e */
[C---:B---3--:R-:W-:Y:S01]  /*c6b0*/  FMUL.FTZ R223, R21.reuse, R52 ;  /* 0x0000003415df7220 */ /* 0x048fe20000410000 */
[C---:B------:R-:W-:Y:S01]  /*c6c0*/  FMUL.FTZ R129, R44.reuse, R129 ;  /* 0x000000812c817220 */ /* 0x040fe20000410000 */
[C---:B------:R-:W-:Y:S01]  /*c6d0*/  FMUL.FTZ R125, R44.reuse, R125 ;  /* 0x0000007d2c7d7220 */ /* 0x040fe20000410000 */
[C---:B----4-:R-:W-:Y:S01]  /*c6e0*/  FMUL.FTZ R225, R21.reuse, R50 ;  /* 0x0000003215e17220 */ /* 0x050fe20000410000 */
[C---:B------:R-:W-:Y:S01]  /*c6f0*/  FMUL.FTZ R117, R44.reuse, R117 ;  /* 0x000000752c757220 */ /* 0x040fe20000410000 */
[C---:B------:R-:W-:Y:S01]  /*c700*/  FMUL.FTZ R123, R44.reuse, R123 ;  /* 0x0000007b2c7b7220 */ /* 0x040fe20000410000 */
[C---:B------:R-:W-:Y:S01]  /*c710*/  FMUL.FTZ R121, R44.reuse, R121 ;  /* 0x000000792c797220 */ /* 0x040fe20000410000 */
[C---:B-1----:R-:W-:Y:S01]  /*c720*/  FMUL.FTZ R227, R21.reuse, R48 ;  /* 0x0000003015e37220 */ /* 0x042fe20000410000 */
[C---:B------:R-:W-:Y:S01]  /*c730*/  FMUL.FTZ R119, R44.reuse, R119 ;  /* 0x000000772c777220 */ /* 0x040fe20000410000 */
[C---:B------:R-:W-:Y:S01]  /*c740*/  FMUL.FTZ R115, R44.reuse, R115 ;  /* 0x000000732c737220 */ /* 0x040fe20000410000 */
[C---:B------:R-:W-:Y:S01]  /*c750*/  FMUL.FTZ R107, R44.reuse, R107 ;  /* 0x0000006b2c6b7220 */ /* 0x040fe20000410000 */
[C---:B--2---:R-:W-:Y:S01]  /*c760*/  FMUL.FTZ R191, R21.reuse, R42 ;  /* 0x0000002a15bf7220 */ /* 0x044fe20000410000 */
[----:B------:R-:W-:Y:S01]  /*c770*/  FMUL.FTZ R21, R21, R26 ;  /* 0x0000001a15157220 */ /* 0x000fe20000410000 */
[C---:B------:R-:W-:Y:S01]  /*c780*/  FMUL.FTZ R113, R44.reuse, R113 ;  /* 0x000000712c717220 */ /* 0x040fe20000410000 */
        /* <DEDUP_REMOVED lines=41> */
[----:B------:R-:W-:Y:S01]  /*ca20*/  FMUL.FTZ R29, R44, R29 ;  /* 0x0000001d2c1d7220 */ /* 0x000fe20000410000 */
[----:B------:R-:W-:Y:S04]  /*ca30*/  ST.E desc[UR46][R22.64+0x3c0], R193 ;  /* 0x0003c0c116007985 */ /* 0x000fe8000c10192e */
        /* <DEDUP_REMOVED lines=9> */
[----:B------:R1:W-:Y:S04]  /*cad0*/  ST.E desc[UR46][R22.64+0x410], R21 ;  /* 0x0004101516007985 */ /* 0x0003e8000c10192e */
        /* <DEDUP_REMOVED lines=57> */
[----:B------:R3:W-:Y:S04]  /*ce70*/  ST.E desc[UR46][R22.64+0x3ec], R39 ;  /* 0x0003ec2716007985 */ /* 0x0007e8000c10192e */
[----:B------:R4:W-:Y:S04]  /*ce80*/  ST.E desc[UR46][R22.64+0x3f8], R35 ;  /* 0x0003f82316007985 */ /* 0x0009e8000c10192e */
[----:B------:R4:W-:Y:S04]  /*ce90*/  ST.E desc[UR46][R22.64+0x3fc], R27 ;  /* 0x0003fc1b16007985 */ /* 0x0009e8000c10192e */
[----:B------:R4:W-:Y:S04]  /*cea0*/  ST.E desc[UR46][R22.64+0x408], R33 ;  /* 0x0004082116007985 */ /* 0x0009e8000c10192e */
[----:B------:R4:W-:Y:S04]  /*ceb0*/  ST.E desc[UR46][R22.64+0x40c], R31 ;  /* 0x00040c1f16007985 */ /* 0x0009e8000c10192e */
[----:B------:R4:W-:Y:S01]  /*cec0*/  ST.E desc[UR46][R22.64+0x418], R29 ;  /* 0x0004181d16007985 */ /* 0x0009e2000c10192e */
[----:B------:R2:W-:Y:S06]  /*ced0*/  BAR.SYNC.DEFER_BLOCKING R208, 0x100 ;  /* 0x000400d00000751d */ /* 0x0005ec0000010000 */
[----:B-1----:R-:W4:Y:S04]  /*cee0*/  LD.E R21, desc[UR46][R22.64+0x220] ;  /* 0x0002202e16157980 */ /* 0x002f28000c101900 */
[----:B------:R-:W4:Y:S04]  /*cef0*/  LD.E R25, desc[UR46][R22.64+0x224] ;  /* 0x0002242e16197980 */ /* 0x000f28000c101900 */
[----:B--2---:R-:W2:Y:S04]  /*cf00*/  LD.E R37, desc[UR46][R22.64+0x228] ;  /* 0x0002282e16257980 */ /* 0x004ea8000c101900 */
[----:B---3--:R-:W3:Y:S04]  /*cf10*/  LD.E R39, desc[UR46][R22.64+0x22c] ;  /* 0x00022c2e16277980 */ /* 0x008ee8000c101900 */
[----:B------:R-:W3:Y:S04]  /*cf20*/  LD.E R41, desc[UR46][R22.64+0x230] ;  /* 0x0002302e16297980 */ /* 0x000ee8000c101900 */
[----:B----4-:R-:W4:Y:S04]  /*cf30*/  LD.E R35, desc[UR46][R22.64+0x234] ;  /* 0x0002342e16237980 */ /* 0x010f28000c101900 */
        /* <DEDUP_REMOVED lines=122> */
[----:B------:R-:W-:Y:S04]  /*d6e0*/  ST.E desc[UR46][R22.64+0x220], R21 ;  /* 0x0002201516007985 */ /* 0x000fe8000c10192e */
[----:B------:R-:W-:Y:S04]  /*d6f0*/  ST.E desc[UR46][R22.64+0x224], R25 ;  /* 0x0002241916007985 */ /* 0x000fe8000c10192e */
[----:B--2---:R-:W-:Y:S04]  /*d700*/  ST.E desc[UR46][R22.64+0x228], R37 ;  /* 0x0002282516007985 */ /* 0x004fe8000c10192e */
[----:B---3--:R-:W-:Y:S04]  /*d710*/  ST.E desc[UR46][R22.64+0x22c], R39 ;  /* 0x00022c2716007985 */ /* 0x008fe8000c10192e */
[----:B------:R-:W-:Y:S04]  /*d720*/  ST.E desc[UR46][R22.64+0x230], R41 ;  /* 0x0002302916007985 */ /* 0x000fe8000c10192e */
[----:B----4-:R-:W-:Y:S04]  /*d730*/  ST.E desc[UR46][R22.64+0x234], R35 ;  /* 0x0002342316007985 */ /* 0x010fe8000c10192e */
        /* <DEDUP_REMOVED lines=122> */
[----:B-1----:R-:W4:Y:S04]  /*dee0*/  LD.E R191, desc[UR46][R22.64+0x210] ;  /* 0x0002102e16bf7980 */ /* 0x002f28000c101900 */
[----:B--2---:R-:W2:Y:S04]  /*def0*/  LD.E.64 R20, desc[UR46][R22.64+0xa8] ;  /* 0x0000a82e16147980 */ /* 0x004ea8000c101b00 */
[----:B------:R-:W2:Y:S04]  /*df00*/  LDL R192, [R1+0x88] ;  /* 0x0000880001c07983 */ /* 0x000ea80000100800 */
[----:B---3--:R-:W3:Y:S04]  /*df10*/  LD.E R24, desc[UR46][R22.64+0x220] ;  /* 0x0002202e16187980 */ /* 0x008ee8000c101900 */
[----:B------:R-:W3:Y:S04]  /*df20*/  LD.E R25, desc[UR46][R22.64+0x224] ;  /* 0x0002242e16197980 */ /* 0x000ee8000c101900 */
[----:B----4-:R-:W3:Y:S04]  /*df30*/  LD.E R26, desc[UR46][R22.64+0x228] ;  /* 0x0002282e161a7980 */ /* 0x010ee8000c101900 */
[----:B------:R-:W3:Y:S04]  /*df40*/  LD.E R27, desc[UR46][R22.64+0x22c] ;  /* 0x00022c2e161b7980 */ /* 0x000ee8000c101900 */
        /* <DEDUP_REMOVED lines=123> */
[----:B------:R-:W3:Y:S01]  /*e700*/  LD.E R151, desc[UR46][R22.64+0x41c] ;  /* 0x00041c2e16977980 */ /* 0x000ee2000c101900 */
[----:B--2---:R-:W-:Y:S01]  /*e710*/  IMAD R20, R191, 0xc00, R20 ;  /* 0x00000c00bf147824 */ /* 0x004fe200078e0214 */
[----:B------:R-:W-:-:S02]  /*e720*/  ISETP.NE.U32.AND P1, PT, R192, RZ, PT ;  /* 0x000000ffc000720c */ /* 0x000fc40003f25070 */
[----:B------:R-:W-:Y:S02]  /*e730*/  R2UR UR7, R21 ;  /* 0x00000000150772ca */ /* 0x000fe400000e0000 */
[----:B------:R-:W-:Y:S02]  /*e740*/  R2UR UR6, R20 ;  /* 0x00000000140672ca */ /* 0x000fe400000e0000 */
[----:B------:R-:W-:Y:S02]  /*e750*/  F2FP.F16.F32.PACK_AB R154, R155, R154 ;  /* 0x0000009a9b9a723e */ /* 0x000fe400000000ff */
[----:B------:R-:W-:Y:S02]  /*e760*/  F2FP.F16.F32.PACK_AB R152, R3, R152 ;  /* 0x000000980398723e */ /* 0x000fe400000000ff */
[----:B------:R-:W-:Y:S02]  /*e770*/  F2FP.F16.F32.PACK_AB R153, R187, R153 ;  /* 0x00000099bb99723e */ /* 0x000fe400000000ff */
[----:B------:R-:W-:Y:S01]  /*e780*/  F2FP.F16.F32.PACK_AB R155, R190, R186 ;  /* 0x000000babe9b723e */ /* 0x000fe200000000ff */
[----:B------:R-:W-:-:S03]  /*e790*/  VOTEU.ANY UP0, P1 ;  /* 0x00000000003f7886 */ /* 0x000fc60000800100 */
[----:B---3--:R-:W-:-:S06]  /*e7a0*/  WARPGROUP.ARRIVE ;  /* 0x00000000000079c5 */ /* 0x008fcc0000000000 */
[----:B------:R-:W-:Y:S03]  /*e7b0*/  HGMMA.64x256x16.F32 R24, R152, gdesc[UR4].tnspB, R24, UP0, gsb0 ;  /* 0x43e0000498187df0 */ /* 0x000fe6000b800818 */
[----:B------:R-:W-:Y:S02]  /*e7c0*/  WARPGROUP.DEPBAR.LE gsb0, 0x0 ;  /* 0x00008000000079c5 */ /* 0x000fe40000010000 */
[----:B------:R-:W-:Y:S02]  /*e7d0*/  VIADD R154, R20, 0x80 ;  /* 0x00000080149a7836 */ /* 0x000fe40000000000 */
[----:B------:R-:W-:-:S03]  /*e7e0*/  IMAD.MOV.U32 R155, RZ, RZ, R21 ;  /* 0x000000ffff9b7224 */ /* 0x000fc600078e0015 */
[----:B------:R-:W-:Y:S02]  /*e7f0*/  R2UR UR6, R154 ;  /* 0x000000009a0672ca */ /* 0x000fe400000e0000 */
[----:B------:R-:W-:Y:S02]  /*e800*/  R2UR UR7, R155 ;  /* 0x000000009b0772ca */ /* 0x000fe400000e0000 */
[----:B------:R-:W-:Y:S02]  /*e810*/  F2FP.F16.F32.PACK_AB R152, R163, R13 ;  /* 0x0000000da398723e */ /* 0x000fe400000000ff */
[----:B------:R-:W-:Y:S02]  /*e820*/  F2FP.F16.F32.PACK_AB R153, R184, R182 ;  /* 0x000000b6b899723e */ /* 0x000fe400000000ff */
[----:B------:R-:W-:Y:S02]  /*e830*/  F2FP.F16.F32.PACK_AB R154, R162, R14 ;  /* 0x0000000ea29a723e */ /* 0x000fe400000000ff */
[----:B------:R-:W-:Y:S01]  /*e840*/  F2FP.F16.F32.PACK_AB R155, R185, R183 ;  /* 0x000000b7b99b723e */ /* 0x000fe200000000ff */
        /* <DEDUP_REMOVED lines=127> */
[----:B------:R1:W-:Y:S02]  /*f040*/  ST.E desc[UR46][R22.64+0x41c], R151 ;  /* 0x00041c9716007985 */ /* 0x0003e4000c10192e */
[----:B-1----:R-:W-:-:S06]  /*f050*/  WARPGROUP.ARRIVE ;  /* 0x00000000000079c5 */ /* 0x002fcc0000000000 */
[----:B------:R-:W-:Y:S01]  /*f060*/  HGMMA.64x256x16.F32 R24, R152, gdesc[UR4].tnspB, R24, gsb0 ;  /* 0x43e0000498187df0 */ /* 0x000fe20008000818 */
[----:B------:R-:W-:Y:S01]  /*f070*/  STL [R1+0x88], R0 ;  /* 0x0000880001007387 */ /* 0x000fe20000100800 */
[--C-:B------:R-:W-:Y:S01]  /*f080*/  IMAD.MOV.U32 R13, RZ, RZ, R21.reuse ;  /* 0x000000ffff0d7224 */ /* 0x100fe200078e0015 */
        /* <DEDUP_REMOVED lines=139> */
[----:B------:R-:W-:Y:S01]  /*f940*/  VIADD R12, R20, 0x180 ;  /* 0x00000180140c7836 */ /* 0x000fe20000000000 */
[----:B------:R-:W-:-:S04]  /*f950*/  R2UR UR7, R13 ;  /* 0x000000000d0772ca */ /* 0x000fc800000e0000 */
[----:B------:R-:W-:Y:S01]  /*f960*/  R2UR UR6, R12 ;  /* 0x000000000c0672ca */ /* 0x000fe200000e0000 */
[----:B------:R-:W-:Y:S01]  /*f970*/  STL [R1+0x88], R0 ;  /* 0x0000880001007387 */ /* 0x000fe20000100800 */
[----:B------:R-:W-:Y:S02]  /*f980*/  WARPGROUP.DEPBAR.LE gsb0, 0x0 ;  /* 0x00008000000079c5 */ /* 0x000fe40000010000 */
        /* <DEDUP_REMOVED lines=134> */
[----:B------:R-:W-:Y:S02]  /*101f0*/  VIADD R8, R20, 0x200 ;  /* 0x0000020014087836 */ /* 0x000fe40000000000 */
[----:B------:R-:W-:-:S03]  /*10200*/  IMAD.MOV.U32 R9, RZ, RZ, R21 ;  /* 0x000000ffff097224 */ /* 0x000fc600078e0015 */
[----:B------:R-:W-:Y:S02]  /*10210*/  R2UR UR6, R8 ;  /* 0x00000000080672ca */ /* 0x000fe400000e0000 */
[----:B------:R-:W-:Y:S01]  /*10220*/  R2UR UR7, R9 ;  /* 0x00000000090772ca */ /* 0x000fe200000e0000 */
[----:B------:R-:W-:Y:S01]  /*10230*/  STL [R1+0x88], R0 ;  /* 0x0000880001007387 */ /* 0x000fe20000100800 */
[----:B------:R-:W-:Y:S01]  /*10240*/  VIADD R20, R20, 0x280 ;  /* 0x0000028014147836 */ /* 0x000fe20000000000 */
[----:B------:R-:W-:Y:S02]  /*10250*/  WARPGROUP.DEPBAR.LE gsb0, 0x0 ;  /* 0x00008000000079c5 */ /* 0x000fe40000010000 */
[----:B------:R-:W-:Y:S02]  /*10260*/  F2FP.F16.F32.PACK_AB R152, R156, R6 ;  /* 0x000000069c98723e */ /* 0x000fe400000000ff */
[----:B------:R-:W-:Y:S02]  /*10270*/  F2FP.F16.F32.PACK_AB R153, R174, R168 ;  /* 0x000000a8ae99723e */ /* 0x000fe400000000ff */
[----:B------:R-:W-:-:S02]  /*10280*/  F2FP.F16.F32.PACK_AB R154, R157, R7 ;  /* 0x000000079d9a723e */ /* 0x000fc400000000ff */
        /* <DEDUP_REMOVED lines=131> */
[----:B------:R-:W-:Y:S02]  /*10ac0*/  R2UR UR6, R20 ;  /* 0x00000000140672ca */ /* 0x000fe400000e0000 */
[----:B------:R-:W-:Y:S01]  /*10ad0*/  R2UR UR7, R21 ;  /* 0x00000000150772ca */ /* 0x000fe200000e0000 */
[----:B------:R-:W-:Y:S01]  /*10ae0*/  STL [R1+0x88], R0 ;  /* 0x0000880001007387 */ /* 0x000fe20000100800 */
        /* <DEDUP_REMOVED lines=135> */
[----:B------:R-:W-:Y:S02]  /*11360*/  STL [R1+0x88], R0 ;  /* 0x0000880001007387 */ /* 0x000fe40000100800 */
[----:B------:R-:W-:Y:S02]  /*11370*/  WARPGROUP.DEPBAR.LE gsb0, 0x0 ;  /* 0x00008000000079c5 */ /* 0x000fe40000010000 */
[----:B------:R-:W-:Y:S04]  /*11380*/  ST.E desc[UR46][R22.64+0x220], R24 ;  /* 0x0002201816007985 */ /* 0x000fe8000c10192e */
[----:B------:R1:W-:Y:S04]  /*11390*/  ST.E desc[UR46][R22.64+0x224], R25 ;  /* 0x0002241916007985 */ /* 0x0003e8000c10192e */
        /* <DEDUP_REMOVED lines=126> */
[----:B------:R4:W-:Y:S04]  /*11b80*/  STL [R1+0x88], R0 ;  /* 0x0000880001007387 */ /* 0x0009e80000100800 */
        /* <DEDUP_REMOVED lines=10> */
[----:B--2---:R-:W2:Y:S04]  /*11c30*/  LD.E R27, desc[UR46][R22.64+0x248] ;  /* 0x0002482e161b7980 */ /* 0x004ea8000c101900 */
[----:B---3--:R-:W3:Y:S04]  /*11c40*/  LD.E R29, desc[UR46][R22.64+0x24c] ;  /* 0x00024c2e161d7980 */ /* 0x008ee8000c101900 */
        /* <DEDUP_REMOVED lines=126> */
[----:B--2---:R1:W-:Y:S04]  /*12430*/  ST.E desc[UR46][R22.64+0x248], R27 ;  /* 0x0002481b16007985 */ /* 0x0043e8000c10192e */
[----:B---3--:R1:W-:Y:S04]  /*12440*/  ST.E desc[UR46][R22.64+0x24c], R29 ;  /* 0x00024c1d16007985 */ /* 0x0083e8000c10192e */
[----:B----4-:R1:W-:Y:S04]  /*12450*/  ST.E desc[UR46][R22.64+0x250], R31 ;  /* 0x0002501f16007985 */ /* 0x0103e8000c10192e */
        /* <DEDUP_REMOVED lines=114> */
[----:B------:R1:W-:Y:S01]  /*12b80*/  ST.E desc[UR46][R22.64+0x41c], R64 ;  /* 0x00041c4016007985 */ /* 0x0003e2000c10192e */
[----:B------:R-:W-:Y:S04]  /*12b90*/  BSSY B0, `(.L_x_1558) ;  /* 0x0000008000007945 */ /* 0x000fe80003800000 */
[----:B------:R-:W-:Y:S05]  /*12ba0*/  @P2 BRA `(.L_x_1559) ;  /* 0x0000000000182947 */ /* 0x000fea0003800000 */
[----:B-1----:R-:W2:Y:S04]  /*12bb0*/  LDL.64 R4, [R1+0x68] ;  /* 0x0000680001047983 */ /* 0x002ea80000100a00 */
[----:B------:R-:W3:Y:S01]  /*12bc0*/  LD.E R0, desc[UR46][R22.64+0x210] ;  /* 0x0002102e16007980 */ /* 0x000ee2000c101900 */
[----:B--2---:R-:W-:-:S05]  /*12bd0*/  MOV R3, R4 ;  /* 0x0000000400037202 */ /* 0x004fca0000000f00 */
[----:B---3--:R-:W-:-:S05]  /*12be0*/  IMAD R0, R0, 0x8, R3 ;  /* 0x0000000800007824 */ /* 0x008fca00078e0203 */
[----:B------:R-:W-:-:S04]  /*12bf0*/  PRMT R0, RZ, 0x654, R0 ;  /* 0x00000654ff007816 */ /* 0x000fc80000000000 */
[----:B------:R2:W-:Y:S03]  /*12c00*/  SYNCS.ARRIVE.TRANS64.RED.A1T0 RZ, [R0+URZ], RZ ;  /* 0x000000ff00ff79a7 */ /* 0x0005e6000810043f */
.L_x_1559:
[----:B------:R-:W-:Y:S05]  /*12c10*/  BSYNC B0 ;  /* 0x0000000000007941 */ /* 0x000fea0003800000 */
.L_x_1558:
[----:B------:R-:W-:Y:S05]  /*12c20*/  @P0 BRA `(.L_x_1560) ;  /* 0xffffff6800180947 */ /* 0x000fea000383ffff */
.L_x_1543:
[----:B------:R-:W-:-:S13]  /*12c30*/  ISETP.GE.AND P0, PT, R10, UR41, PT ;  /* 0x000000290a007c0c */ /* 0x000fda000bf06270 */
[----:B------:R-:W-:Y:S05]  /*12c40*/  @!P0 BRA `(.L_x_1561) ;  /* 0x000000a800d48947 */ /* 0x000fea0003800000 */
[----:B-1----:R1:W5:Y:S02]  /*12c50*/  LDL.64 R2, [R1+0x170] ;  /* 0x0001700001027983 */ /* 0x0023640000100a00 */
.L_x_1592:
[----:B-----5:R-:W3:Y:S04]  /*12c60*/  LD.E R5, desc[UR46][R2.64] ;  /* 0x0000002e02057980 */ /* 0x020ee8000c101900 */
[----:B-12---:R-:W2:Y:S01]  /*12c70*/  LD.E R0, desc[UR46][R2.64+0x8] ;  /* 0x0000082e02007980 */ /* 0x006ea2000c101900 */
[----:B---3--:R-:W-:-:S05]  /*12c80*/  VIADD R5, R5, 0x1 ;  /* 0x0000000105057836 */ /* 0x008fca0000000000 */
[----:B------:R-:W-:-:S13]  /*12c90*/  ISETP.NE.AND P0, PT, R5, 0x2, PT ;  /* 0x000000020500780c */ /* 0x000fda0003f05270 */
[----:B------:R3:W5:Y:S04]  /*12ca0*/  @P0 LD.E R9, desc[UR46][R2.64+0x4] ;  /* 0x0000042e02090980 */ /* 0x000768000c101900 */
[----:B------:R-:W4:Y:S01]  /*12cb0*/  @!P0 LD.E R4, desc[UR46][R2.64+0x4] ;  /* 0x0000042e02048980 */ /* 0x000f22000c101900 */
[----:B--2---:R-:W-:-:S03]  /*12cc0*/  VIADD R7, R0, 0x1 ;  /* 0x0000000100077836 */ /* 0x004fc60000000000 */
[----:B------:R2:W-:Y:S04]  /*12cd0*/  ST.E desc[UR46][R2.64], R5 ;  /* 0x0000000502007985 */ /* 0x0005e8000c10192e */
[----:B------:R3:W-:Y:S04]  /*12ce0*/  ST.E desc[UR46][R2.64+0x8], R7 ;  /* 0x0000080702007985 */ /* 0x0007e8000c10192e */
[----:B------:R3:W-:Y:S01]  /*12cf0*/  @!P0 ST.E desc[UR46][R2.64], RZ ;  /* 0x000000ff02008985 */ /* 0x0007e2000c10192e */
[----:B----4-:R-:W-:-:S05]  /*12d00*/  @!P0 LOP3.LUT R9, R4, 0x1, RZ, 0x3c, !PT ;  /* 0x0000000104098812 */ /* 0x010fca00078e3cff */
[----:B------:R3:W-:Y:S04]  /*12d10*/  @!P0 ST.E desc[UR46][R2.64+0x4], R9 ;  /* 0x0000040902008985 */ /* 0x0007e8000c10192e */
[----:B------:R-:W4:Y:S04]  /*12d20*/  LDL.64 R72, [R1+0x188] ;  /* 0x0001880001487983 */ /* 0x000f280000100a00 */
[----:B----4-:R-:W4:Y:S01]  /*12d30*/  LD.E R0, desc[UR46][R72.64+0x1c] ;  /* 0x00001c2e48007980 */ /* 0x010f22000c101900 */
[----:B------:R-:W-:Y:S05]  /*12d40*/  YIELD ;  /* 0x0000000000007946 */ /* 0x000fea0003800000 */
[----:B------:R-:W-:Y:S01]  /*12d50*/  BSSY B0, `(.L_x_1562) ;  /* 0x0000006000007945 */ /* 0x000fe20003800000 */
[----:B--2---:R-:W-:Y:S01]  /*12d60*/  @!P0 IMAD.MOV.U32 R5, RZ, RZ, RZ ;  /* 0x000000ffff058224 */ /* 0x004fe200078e00ff */
[----:B----4-:R-:W-:-:S04]  /*12d70*/  LOP3.LUT R0, R0, 0x1, RZ, 0xfc, !PT ;  /* 0x0000000100007812 */ /* 0x010fc800078efcff */
[----:B------:R-:W-:-:S13]  /*12d80*/  ISETP.NE.AND P1, PT, R0, 0x3, PT ;  /* 0x000000030000780c */ /* 0x000fda0003f25270 */
[----:B---3--:R-:W-:Y:S05]  /*12d90*/  @!P1 BRA `(.L_x_1563) ;  /* 0x0000000000049947 */ /* 0x008fea0003800000 */
[----:B------:R-:W-:Y:S01]  /*12da0*/  BPT.TRAP 0x1 ;  /* 0x000000040000795c */ /* 0x000fe20000300000 */
.L_x_1563:
[----:B------:R-:W-:Y:S05]  /*12db0*/  BSYNC B0 ;  /* 0x0000000000007941 */ /* 0x000fea0003800000 */
.L_x_1562:
[----:B------:R-:W2:Y:S01]  /*12dc0*/  LD.E.64 R6, desc[UR46][R72.64+0x8] ;  /* 0x0000082e48067980 */ /* 0x000ea2000c101b00 */
[----:B-----5:R-:W-:Y:S02]  /*12dd0*/  SHF.L.U32 R8, R9, 0x1f, RZ ;  /* 0x0000001f09087819 */ /* 0x020fe400000006ff */
[----:B--2---:R-:W-:-:S05]  /*12de0*/  MOV R6, R6 ;  /* 0x0000000600067202 */ /* 0x004fca0000000f00 */
[----:B------:R-:W-:-:S04]  /*12df0*/  IMAD R5, R5, 0x8, R6 ;  /* 0x0000000805057824 */ /* 0x000fc800078e0206 */
[----:B------:R2:W3:Y:S01]  /*12e00*/  SYNCS.PHASECHK.TRANS64.TRYWAIT P0, [R5+URZ], R8 ;  /* 0x00000008050075a7 */ /* 0x0004e2000800017f */
[----:B------:R-:W4:Y:S04]  /*12e10*/  LD.E R4, desc[UR46][R72.64+0x1c] ;  /* 0x00001c2e48047980 */ /* 0x000f28000c101900 */
[----:B------:R2:W5:Y:S04]  /*12e20*/  LD.E R0, desc[UR46][R2.64] ;  /* 0x0000002e02007980 */ /* 0x000568000c101900 */
[----:B------:R2:W5:Y:S01]  /*12e30*/  LD.E R6, desc[UR46][R2.64+0x4] ;  /* 0x0000042e02067980 */ /* 0x000562000c101900 */
[----:B------:R-:W-:Y:S01]  /*12e40*/  BSSY B0, `(.L_x_1564) ;  /* 0x0000005000007945 */ /* 0x000fe20003800000 */
[----:B----4-:R-:W-:-:S04]  /*12e50*/  LOP3.LUT R4, R4, 0x1, RZ, 0xfc, !PT ;  /* 0x0000000104047812 */ /* 0x010fc800078efcff */
[----:B------:R-:W-:-:S13]  /*12e60*/  ISETP.NE.AND P1, PT, R4, 0x3, PT ;  /* 0x000000030400780c */ /* 0x000fda0003f25270 */
[----:B--23--:R-:W-:Y:S05]  /*12e70*/  @!P1 BRA `(.L_x_1565) ;  /* 0x0000000000049947 */ /* 0x00cfea0003800000 */
[----:B------:R-:W-:Y:S01]  /*12e80*/  BPT.TRAP 0x1 ;  /* 0x000000040000795c */ /* 0x000fe20000300000 */
.L_x_1565:
[----:B------:R-:W-:Y:S05]  /*12e90*/  BSYNC B0 ;  /* 0x0000000000007941 */ /* 0x000fea0003800000 */
.L_x_1564:
[----:B------:R-:W-:Y:S04]  /*12ea0*/  BSSY B0, `(.L_x_1566) ;  /* 0x0000008000007945 */ /* 0x000fe80003800000 */
[----:B------:R-:W-:Y:S05]  /*12eb0*/  @P0 BRA `(.L_x_1567) ;  /* 0x0000000000180947 */ /* 0x000fea0003800000 */
[----:B------:R-:W2:Y:S01]  /*12ec0*/  LD.E.64 R4, desc[UR46][R72.64+0x8] ;  /* 0x0000082e48047980 */ /* 0x000ea2000c101b00 */
[----:B-----5:R-:W-:Y:S02]  /*12ed0*/  SHF.L.U32 R7, R6, 0x1f, RZ ;  /* 0x0000001f06077819 */ /* 0x020fe400000006ff */
[----:B--2---:R-:W-:-:S05]  /*12ee0*/  MOV R5, R4 ;  /* 0x0000000400057202 */ /* 0x004fca0000000f00 */
[----:B------:R-:W-:-:S04]  /*12ef0*/  IMAD R0, R0, 0x8, R5 ;  /* 0x0000000800007824 */ /* 0x000fc800078e0205 */
[----:B------:R-:W2:Y:S02]  /*12f00*/  SYNCS.PHASECHK.TRANS64.TRYWAIT P0, [R0+URZ], R7 ;  /* 0x00000007000075a7 */ /* 0x000ea4000800017f */
[----:B--2---:R-:W-:Y:S05]  /*12f10*/  @!P0 BRA `(.L_x_1568) ;  /* 0x0000010800408947 */ /* 0x004fea0003800000 */
.L_x_1567:
[----:B------:R-:W-:Y:S05]  /*12f20*/  BSYNC B0 ;  /* 0x0000000000007941 */ /* 0x000fea0003800000 */
.L_x_1566:
[----:B------:R-:W3:Y:S04]  /*12f30*/  LD.E R5, desc[UR46][R2.64] ;  /* 0x0000002e02057980 */ /* 0x000ee8000c101900 */
[----:B------:R-:W3:Y:S01]  /*12f40*/  LDL.64 R8, [R1+0xa0] ;  /* 0x0000a00001087983 */ /* 0x000ee20000100a00 */
[----:B------:R-:W-:Y:S05]  /*12f50*/  WARPSYNC.ALL ;  /* 0x0000000000007948 */ /* 0x000fea0003800000 */
[----:B------:R-:W4:Y:S04]  /*12f60*/  LDL.64 R20, [R1+0x98] ;  /* 0x0000980001147983 */ /* 0x000f280000100a00 */
[----:B--2--5:R-:W2:Y:S04]  /*12f70*/  LDL.64 R6, [R1+0x98] ;  /* 0x0000980001067983 */ /* 0x024ea80000100a00 */
[----:B------:R-:W2:Y:S01]  /*12f80*/  LDL.64 R12, [R1+0x98] ;  /* 0x00009800010c7983 */ /* 0x000ea20000100a00 */
[----:B---3--:R-:W-:-:S03]  /*12f90*/  IMAD R4, R5, 0x300, R8 ;  /* 0x0000030005047824 */ /* 0x008fc600078e0208 */
[----:B------:R-:W3:Y:S01]  /*12fa0*/  LDL.64 R14, [R1+0x98] ;  /* 0x00009800010e7983 */ /* 0x000ee20000100a00 */
[----:B------:R-:W-:Y:S01]  /*12fb0*/  IMAD.MOV.U32 R5, RZ, RZ, R9 ;  /* 0x000000ffff057224 */ /* 0x000fe200078e0009 */
[C---:B------:R-:W-:Y:S01]  /*12fc0*/  R2UR UR6, R4.reuse ;  /* 0x00000000040672ca */ /* 0x040fe200000e0000 */
[----:B------:R-:W-:Y:S01]  /*12fd0*/  WARPGROUP.ARRIVE ;  /* 0x00000000000079c5 */ /* 0x000fe20000000000 */
[----:B------:R-:W3:Y:S02]  /*12fe0*/  LDL R19, [R1+0x54] ;  /* 0x0000540001137983 */ /* 0x000ee40000100800 */
[----:B------:R-:W-:Y:S01]  /*12ff0*/  R2UR UR7, R5 ;  /* 0x00000000050772ca */ /* 0x000fe200000e0000 */
[----:B------:R-:W-:Y:S02]  /*13000*/  VIADD R8, R4, 0x2 ;  /* 0x0000000204087836 */ /* 0x000fe40000000000 */
[----:B------:R-:W-:Y:S01]  /*13010*/  IMAD.MOV.U32 R0, RZ, RZ, 0x1 ;  /* 0x00000001ff007424 */ /* 0x000fe200078e00ff */
[----:B------:R1:W-:Y:S04]  /*13020*/  STL [R1+0x80], RZ ;  /* 0x000080ff01007387 */ /* 0x0003e80000100800 */
[----:B------:R1:W-:Y:S04]  /*13030*/  STL [R1+0x80], R0 ;  /* 0x0000800001007387 */ /* 0x0003e80000100800 */
[----:B------:R1:W-:Y:S04]  /*13040*/  STL [R1+0x80], R0 ;  /* 0x0000800001007387 */ /* 0x0003e80000100800 */
[----:B------:R1:W-:Y:S04]  /*13050*/  STL [R1+0x80], R0 ;  /* 0x0000800001007387 */ /* 0x0003e80000100800 */
[----:B------:R1:W-:Y:S01]  /*13060*/  STL [R1+0x80], R0 ;  /* 0x0000800001007387 */ /* 0x0003e20000100800 */
[----:B----4-:R-:W-:-:S02]  /*13070*/  R2UR UR4, R20 ;  /* 0x00000000140472ca */ /* 0x010fc400000e0000 */
[----:B------:R-:W-:-:S13]  /*13080*/  R2UR UR5, R21 ;  /* 0x00000000150572ca */ /* 0x000fda00000e0000 */
[----:B------:R-:W-:Y:S01]  /*13090*/  HGMMA.64x96x16.F32 R24, gdesc[UR4], RZ, !UPT, gsb0 ;  /* 0x01600000041879f0 */ /* 0x000fe2000c0008ff */
[----:B--2---:R-:W-:Y:S01]  /*130a0*/  VIADD R6, R6, 0x2 ;  /* 0x0000000206067836 */ /* 0x004fe20000000000 */
        /* <DEDUP_REMOVED lines=17> */
[----:B---3--:R-:W-:-:S02]  /*131c0*/  VIADD R14, R14, 0x6 ;  /* 0x000000060e0e7836 */ /* 0x008fc40000000000 */
        /* <DEDUP_REMOVED lines=17> */
.L_x_1570:
[----:B------:R-:W-:Y:S05]  /*132e0*/  BSYNC B0 ;  /* 0x0000000000007941 */ /* 0x000fea0003800000 */
.L_x_1569:
        /* <DEDUP_REMOVED lines=10> */
.L_x_1572:
[----:B------:R-:W-:Y:S05]  /*13390*/  BSYNC B0 ;  /* 0x0000000000007941 */ /* 0x000fea0003800000 */
.L_x_1571:
[----:B------:R-:W-:Y:S04]  /*133a0*/  BSSY B0, `(.L_x_1573) ;  /* 0x0000006000007945 */ /* 0x000fe80003800000 */
[----:B--2---:R-:W-:Y:S05]  /*133b0*/  @P0 BRA `(.L_x_1574) ;  /* 0x0000000000100947 */ /* 0x004fea0003800000 */
[----:B-----5:R-:W-:Y:S01]  /*133c0*/  IMAD R4, R4, 0x8, R7 ;  /* 0x0000000804047824 */ /* 0x020fe200078e0207 */
[----:B-1----:R-:W-:-:S04]  /*133d0*/  SHF.L.U32 R5, R6, 0x1f, RZ ;  /* 0x0000001f06057819 */ /* 0x002fc800000006ff */
[----:B------:R-:W1:Y:S02]  /*133e0*/  SYNCS.PHASECHK.TRANS64.TRYWAIT P0, [R4+URZ], R5 ;  /* 0x00000005040075a7 */ /* 0x000e64000800017f */
[----:B-1----:R-:W-:Y:S05]  /*133f0*/  @!P0 BRA `(.L_x_1575) ;  /* 0x00000104001c8947 */ /* 0x002fea0003800000 */
.L_x_1574:
[----:B------:R-:W-:Y:S05]  /*13400*/  BSYNC B0 ;  /* 0x0000000000007941 */ /* 0x000fea0003800000 */
.L_x_1573:
[----:B------:R-:W2:Y:S04]  /*13410*/  LD.E R11, desc[UR46][R2.64] ;  /* 0x0000002e020b7980 */ /* 0x000ea8000c101900 */
[----:B-----5:R-:W2:Y:S01]  /*13420*/  LDL.64 R6, [R1+0x118] ;  /* 0x0001180001067983 */ /* 0x020ea20000100a00 */
[----:B------:R-:W-:Y:S05]  /*13430*/  WARPSYNC.ALL ;  /* 0x0000000000007948 */ /* 0x000fea0003800000 */
[----:B------:R-:W3:Y:S04]  /*13440*/  LDL R19, [R1+0x90] ;  /* 0x0000900001137983 */ /* 0x000ee80000100800 */
[----:B-1----:R-:W4:Y:S04]  /*13450*/  LDL.64 R4, [R1+0x110] ;  /* 0x0001100001047983 */ /* 0x002f280000100a00 */
[----:B------:R-:W4:Y:S04]  /*13460*/  LDL.64 R8, [R1+0x110] ;  /* 0x0001100001087983 */ /* 0x000f280000100a00 */
[----:B------:R-:W4:Y:S01]  /*13470*/  LDL.64 R12, [R1+0x110] ;  /* 0x00011000010c7983 */ /* 0x000f220000100a00 */
[----:B--2---:R-:W-:-:S03]  /*13480*/  IMAD R6, R11, 0xc00, R6 ;  /* 0x00000c000b067824 */ /* 0x004fc600078e0206 */
[----:B------:R-:W2:Y:S01]  /*13490*/  LDL.64 R14, [R1+0x110] ;  /* 0x00011000010e7983 */ /* 0x000ea20000100a00 */
[----:B------:R-:W-:Y:S01]  /*134a0*/  R2UR UR7, R7 ;  /* 0x00000000070772ca */ /* 0x000fe200000e0000 */
[----:B------:R-:W-:Y:S01]  /*134b0*/  WARPGROUP.ARRIVE ;  /* 0x00000000000079c5 */ /* 0x000fe20000000000 */
[----:B------:R-:W-:Y:S01]  /*134c0*/  R2UR UR6, R6 ;  /* 0x00000000060672ca */ /* 0x000fe200000e0000 */
[----:B------:R-:W2:Y:S01]  /*134d0*/  LDL.64 R20, [R1+0x110] ;  /* 0x0001100001147983 */ /* 0x000ea20000100a00 */
[----:B---3--:R-:W-:Y:S02]  /*134e0*/  ISETP.NE.U32.AND P0, PT, R19, RZ, PT ;  /* 0x000000ff1300720c */ /* 0x008fe40003f05070 */
[----:B----4-:R-:W-:Y:S02]  /*134f0*/  R2UR UR4, R4 ;  /* 0x00000000040472ca */ /* 0x010fe400000e0000 */
[----:B------:R-:W-:-:S09]  /*13500*/  R2UR UR5, R5 ;  /* 0x00000000050572ca */ /* 0x000fd200000e0000 */
[----:B------:R-:W-:-:S05]  /*13510*/  VOTEU.ANY UP0, P0 ;  /* 0x00000000003f7886 */ /* 0x000fca0000000100 */
        /* <DEDUP_REMOVED lines=129> */
[----:B---3--:R-:W-:Y:S01]  /*13d30*/  VIADD R8, R8, 0xc02 ;  /* 0x00000c0208087836 */ /* 0x008fe20000000000 */
        /* <DEDUP_REMOVED lines=9> */
[----:B----4-:R-:W-:-:S02]  /*13dd0*/  VIADD R12, R12, 0xc04 ;  /* 0x00000c040c0c7836 */ /* 0x010fc40000000000 */
        /* <DEDUP_REMOVED lines=20> */
[----:B------:R2:W-:Y:S04]  /*13f20*/  STL [R1+0x90], R0 ;  /* 0x0000900001007387 */ /* 0x0005e80000100800 */
[----:B------:R2:W-:Y:S01]  /*13f30*/  STL [R1+0x90], R0 ;  /* 0x0000900001007387 */ /* 0x0005e20000100800 */
[----:B------:R-:W-:-:S02]  /*13f40*/  WARPGROUP.DEPBAR.LE gsb0, 0x0 ;  /* 0x00008000000079c5 */ /* 0x000fc40000010000 */
[----:B------:R-:W-:-:S06]  /*13f50*/  WARPGROUP.ARRIVE ;  /* 0x00000000000079c5 */ /* 0x000fcc0000000000 */
[----:B------:R-:W-:Y:S01]  /*13f60*/  HGMMA.64x96x16.F32 R24, gdesc[UR4], R24, gsb0 ;  /* 0x01600000041879f0 */ /* 0x000fe20008000818 */
[----:B------:R2:W-:Y:S01]  /*13f70*/  STL [R1+0x90], R0 ;  /* 0x0000900001007387 */ /* 0x0005e20000100800 */
[----:B-1----:R-:W-:-:S03]  /*13f80*/  LOP3.LUT P1, RZ, R212, 0x7f, RZ, 0xc0, !PT ;  /* 0x0000007fd4ff7812 */ /* 0x002fc6000782c0ff */
        /* <DEDUP_REMOVED lines=15> */
[----:B------:R-:W3:Y:S04]  /*14080*/  @!P1 LD.E.64 R72, desc[UR46][R72.64+0x30] ;  /* 0x0000302e48489980 */ /* 0x000ee8000c101b00 */
[----:B------:R-:W4:Y:S01]  /*14090*/  @!P1 LD.E R4, desc[UR46][R2.64] ;  /* 0x0000002e02049980 */ /* 0x000f22000c101900 */
[----:B------:R-:W-:-:S02]  /*140a0*/  ULDC UR4, c[0x0][0x20] ;  /* 0x0000080000047ab9 */ /* 0x000fc40000000800 */
[----:B------:R-:W-:Y:S01]  /*140b0*/  VIADD R13, R18, -UR4 ;  /* 0x80000004120d7c36 */ /* 0x000fe20008000000 */
[----:B---3--:R-:W-:-:S05]  /*140c0*/  @!P1 MOV R5, R72 ;  /* 0x0000004800059202 */ /* 0x008fca0000000f00 */
[----:B----4-:R-:W-:-:S05]  /*140d0*/  @!P1 IMAD R4, R4, 0x8, R5 ;  /* 0x0000000804049824 */ /* 0x010fca00078e0205 */
[----:B------:R-:W-:-:S04]  /*140e0*/  @!P1 PRMT R4, RZ, 0x654, R4 ;  /* 0x00000654ff049816 */ /* 0x000fc80000000004 */
[----:B------:R1:W-:Y:S01]  /*140f0*/  @!P1 SYNCS.ARRIVE.TRANS64.RED.A1T0 RZ, [R4+URZ], RZ ;  /* 0x000000ff04ff99a7 */ /* 0x0003e2000810043f */
[----:B------:R-:W1:Y:S04]  /*14100*/  LDL R6, [R13] ;  /* 0x000000000d067983 */ /* 0x000e680000100800 */
[----:B------:R-:W3:Y:S04]  /*14110*/  LDL R88, [R13+0x8] ;  /* 0x000008000d587983 */ /* 0x000ee80000100800 */
[----:B------:R-:W4:Y:S04]  /*14120*/  LDL R21, [R1+0x70] ;  /* 0x0000700001157983 */ /* 0x000f280000100800 */
[----:B------:R-:W2:Y:S04]  /*14130*/  LDL R12, [R13+0x18] ;  /* 0x000018000d0c7983 */ /* 0x000ea80000100800 */
[----:B------:R-:W2:Y:S04]  /*14140*/  LDL R7, [R13+0x4] ;  /* 0x000004000d077983 */ /* 0x000ea80000100800 */
[----:B------:R-:W2:Y:S04]  /*14150*/  LDL R9, [R13+0xc] ;  /* 0x00000c000d097983 */ /* 0x000ea80000100800 */
[----:B------:R-:W2:Y:S04]  /*14160*/  LDL R8, [R13+0x10] ;  /* 0x000010000d087983 */ /* 0x000ea80000100800 */
[----:B------:R-:W2:Y:S01]  /*14170*/  LDL R11, [R13+0x14] ;  /* 0x000014000d0b7983 */ /* 0x000ea20000100800 */
[----:B------:R-:W-:Y:S01]  /*14180*/  BSSY B0, `(.L_x_1576) ;  /* 0x000003d000007945 */ /* 0x000fe20003800000 */
[----:B-1----:R-:W-:-:S04]  /*14190*/  SHF.R.S32.HI R4, RZ, 0x1f, R6 ;  /* 0x0000001fff047819 */ /* 0x002fc80000011406 */
[----:B------:R-:W-:-:S04]  /*141a0*/  LEA.HI R4, R4, R6, RZ, 0x7 ;  /* 0x0000000604047211 */ /* 0x000fc800078f38ff */
[----:B------:R-:W-:-:S05]  /*141b0*/  LOP3.LUT R5, R4, 0xffffff80, RZ, 0xc0, !PT ;  /* 0xffffff8004057812 */ /* 0x000fca00078ec0ff */
[----:B------:R-:W-:-:S05]  /*141c0*/  IMAD.IADD R5, R6, 0x1, -R5 ;  /* 0x0000000106057824 */ /* 0x000fca00078e0a05 */
[----:B------:R-:W-:-:S04]  /*141d0*/  SHF.R.S32.HI R6, RZ, 0x1f, R5 ;  /* 0x0000001fff067819 */ /* 0x000fc80000011405 */
[----:B------:R-:W-:-:S04]  /*141e0*/  LEA.HI R14, R6, R5, RZ, 0x2 ;  /* 0x00000005060e7211 */ /* 0x000fc800078f10ff */
[--C-:B------:R-:W-:Y:S02]  /*141f0*/  SHF.R.S32.HI R19, RZ, 0x2, R14.reuse ;  /* 0x00000002ff137819 */ /* 0x100fe4000001140e */
[----:B------:R-:W-:Y:S02]  /*14200*/  SHF.R.S32.HI R20, RZ, 0x1f, R14 ;  /* 0x0000001fff147819 */ /* 0x000fe4000001140e */
[----:B------:R-:W-:Y:S02]  /*14210*/  SHF.R.S32.HI R15, RZ, 0x7, R4 ;  /* 0x00000007ff0f7819 */ /* 0x000fe40000011404 */
[----:B------:R-:W-:Y:S02]  /*14220*/  LEA.HI R20, R20, R19, RZ, 0x3 ;  /* 0x0000001314147211 */ /* 0x000fe400078f18ff */
[----:B------:R-:W-:Y:S02]  /*14230*/  LEA.HI R6, R6, R5, RZ, 0x5 ;  /* 0x0000000506067211 */ /* 0x000fe400078f28ff */
[----:B------:R-:W-:-:S02]  /*14240*/  LOP3.LUT R20, R20, 0xfffffff8, RZ, 0xc0, !PT ;  /* 0xfffffff814147812 */ /* 0x000fc400078ec0ff */
[----:B------:R-:W-:Y:S02]  /*14250*/  LEA.HI R4, R4, R15, RZ, 0x1 ;  /* 0x0000000f04047211 */ /* 0x000fe400078f08ff */
[----:B------:R-:W-:Y:S01]  /*14260*/  SHF.R.S32.HI R6, RZ, 0x5, R6 ;  /* 0x00000005ff067819 */ /* 0x000fe20000011406 */
[----:B------:R-:W-:Y:S01]  /*14270*/  IMAD.IADD R20, R19, 0x1, -R20 ;  /* 0x0000000113147824 */ /* 0x000fe200078e0a14 */
[----:B------:R-:W-:Y:S01]  /*14280*/  LOP3.LUT R14, R14, 0x7ffffffc, RZ, 0xc0, !PT ;  /* 0x7ffffffc0e0e7812 */ /* 0x000fe200078ec0ff */
[----:B---3--:R-:W-:Y:S01]  /*14290*/  IMAD R72, R10, -0x60, R88 ;  /* 0xffffffa00a487824 */ /* 0x008fe200078e0258 */
[----:B------:R-:W-:Y:S01]  /*142a0*/  LOP3.LUT R4, R4, 0x3fffffe, RZ, 0xc0, !PT ;  /* 0x03fffffe04047812 */ /* 0x000fe200078ec0ff */
[----:B----4-:R-:W-:Y:S01]  /*142b0*/  IMAD R19, R21, 0x8, R6 ;  /* 0x0000000815137824 */ /* 0x010fe200078e0206 */
[----:B--2---:R-:W-:Y:S01]  /*142c0*/  ISETP.GE.AND P0, PT, R12, 0x1, PT ;  /* 0x000000010c00780c */ /* 0x004fe20003f06270 */
[----:B------:R-:W-:Y:S01]  /*142d0*/  IMAD.IADD R14, R5, 0x1, -R14 ;  /* 0x00000001050e7824 */ /* 0x000fe200078e0a0e */
[----:B------:R-:W-:Y:S01]  /*142e0*/  IADD3 R5, -R7, 0x1, R72 ;  /* 0x0000000107057810 */ /* 0x000fe20007ffe148 */
[----:B------:R-:W-:-:S02]  /*142f0*/  IMAD.IADD R4, R15, 0x1, -R4 ;  /* 0x000000010f047824 */ /* 0x000fc400078e0a04 */
[----:B------:R-:W-:Y:S02]  /*14300*/  IMAD.U32 R19, R19, 0x10, R20 ;  /* 0x0000001013137824 */ /* 0x000fe400078e0014 */
[----:B------:R-:W-:Y:S02]  /*14310*/  IMAD R15, R14, -0x2, R5 ;  /* 0xfffffffe0e0f7824 */ /* 0x000fe400078e0205 */
[----:B------:R-:W-:Y:S01]  /*14320*/  IMAD R19, R4, 0x40, R19 ;  /* 0x0000004004137824 */ /* 0x000fe200078e0213 */
[----:B------:R-:W-:Y:S01]  /*14330*/  LOP3.LUT R4, RZ, R9, RZ, 0x33, !PT ;  /* 0x00000009ff047212 */ /* 0x000fe200078e33ff */
[----:B------:R-:W-:Y:S02]  /*14340*/  IMAD R5, R10, -0x60, RZ ;  /* 0xffffffa00a057824 */ /* 0x000fe400078e02ff */
[C---:B------:R-:W-:Y:S02]  /*14350*/  IMAD.IADD R8, R15.reuse, 0x1, R8 ;  /* 0x000000010f087824 */ /* 0x040fe400078e0208 */
[----:B------:R-:W-:-:S02]  /*14360*/  IMAD.IADD R90, R15, 0x1, R4 ;  /* 0x000000010f5a7824 */ /* 0x000fc400078e0204 */
[----:B------:R-:W-:Y:S02]  /*14370*/  IMAD R21, R14, -0x2, R5 ;  /* 0xfffffffe0e157824 */ /* 0x000fe400078e0205 */
[----:B------:R-:W-:Y:S02]  /*14380*/  IMAD R15, R10, -0x60, R11 ;  /* 0xffffffa00a0f7824 */ /* 0x000fe400078e020b */
[--C-:B------:R-:W-:Y:S02]  /*14390*/  IMAD.IADD R5, R8, 0x1, R19.reuse ;  /* 0x0000000108057824 */ /* 0x100fe400078e0213 */
[----:B------:R-:W-:Y:S01]  /*143a0*/  IMAD.IADD R4, R90, 0x1, R19 ;  /* 0x000000015a047824 */ /* 0x000fe200078e0213 */
[----:B------:R-:W-:Y:S06]  /*143b0*/  @!P0 BRA `(.L_x_1577) ;  /* 0x0000000000648947 */ /* 0x000fec0003800000 */
        /* <DEDUP_REMOVED lines=12> */
.L_x_1581:
[----:B------:R-:W-:Y:S05]  /*14480*/  BSYNC B2 ;  /* 0x0000000000027941 */ /* 0x000fea0003800000 */
.L_x_1580:
[----:B------:R-:W-:Y:S01]  /*14490*/  LOP3.LUT R9, RZ, R9, RZ, 0x33, !PT ;  /* 0x00000009ff097212 */ /* 0x000fe200078e33ff */
[----:B------:R-:W-:Y:S06]  /*144a0*/  BRA `(.L_x_1582) ;  /* 0x0000000000187947 */ /* 0x000fec0003800000 */
.L_x_1579:
[----:B------:R-:W-:-:S13]  /*144b0*/  ISETP.NE.AND P0, PT, R12, 0x1, PT ;  /* 0x000000010c00780c */ /* 0x000fda0003f05270 */
[----:B------:R-:W-:Y:S05]  /*144c0*/  @!P0 BRA `(.L_x_1582) ;  /* 0x0000000000108947 */ /* 0x000fea0003800000 */
[----:B------:R-:W2:Y:S04]  /*144d0*/  LDL R6, [R13+0x1c] ;  /* 0x00001c000d067983 */ /* 0x000ea80000100800 */
[----:B------:R-:W3:Y:S01]  /*144e0*/  LDL R14, [R13+0x20] ;  /* 0x000020000d0e7983 */ /* 0x000ee20000100800 */
[----:B--2---:R-:W-:-:S05]  /*144f0*/  IMAD.HI.U32 R9, R9, R6, RZ ;  /* 0x0000000609097227 */ /* 0x004fca00078e00ff */
[----:B---3--:R-:W-:-:S07]  /*14500*/  SHF.R.U32.HI R9, RZ, R14, R9 ;  /* 0x0000000eff097219 */ /* 0x008fce0000011609 */
.L_x_1582:
[----:B------:R-:W-:Y:S05]  /*14510*/  BSYNC B1 ;  /* 0x0000000000017941 */ /* 0x000fea0003800000 */
.L_x_1578:
[----:B------:R-:W-:-:S05]  /*14520*/  IMAD R9, R12, R9, R21 ;  /* 0x000000090c097224 */ /* 0x000fca00078e0215 */
[----:B------:R-:W-:Y:S02]  /*14530*/  VIMNMX R4, R4, R9, !PT ;  /* 0x0000000904047248 */ /* 0x000fe40007fe0100 */
[----:B------:R-:W-:-:S07]  /*14540*/  VIADDMNMX R5, R9, R12, R5, PT ;  /* 0x0000000c09057246 */ /* 0x000fce0003800105 */
.L_x_1577:
[----:B------:R-:W-:Y:S05]  /*14550*/  BSYNC B0 ;  /* 0x0000000000007941 */ /* 0x000fea0003800000 */
.L_x_1576:
[----:B------:R-:W-:Y:S01]  /*14560*/  ISETP.GE.AND P0, PT, R15, 0x2, PT ;  /* 0x000000020f00780c */ /* 0x000fe20003f06270 */
[----:B------:R-:W-:Y:S01]  /*14570*/  VIADD R19, R19, 0x8 ;  /* 0x0000000813137836 */ /* 0x000fe20000000000 */
[C---:B------:R-:W-:Y:S01]  /*14580*/  ISETP.GE.AND P4, PT, R15.reuse, 0xa, PT ;  /* 0x0000000a0f00780c */ /* 0x040fe20003f86270 */
[----:B------:R-:W-:Y:S01]  /*14590*/  BSSY B0, `(.L_x_1583) ;  /* 0x000008e000007945 */ /* 0x000fe20003800000 */
[----:B------:R-:W-:Y:S01]  /*145a0*/  ISETP.GT.AND P2, PT, R4, 0x1, !P0 ;  /* 0x000000010400780c */ /* 0x000fe20004744270 */
[----:B------:R-:W-:Y:S01]  /*145b0*/  IMAD.IADD R6, R90, 0x1, R19 ;  /* 0x000000015a067824 */ /* 0x000fe200078e0213 */
        /* <DEDUP_REMOVED lines=9> */
[C---:B------:R-:W-:Y:S02]  /*14650*/  ISETP.LT.OR P3, PT, R5.reuse, 0x9, P3 ;  /* 0x000000090500780c */ /* 0x040fe40001f61670 */
[----:B------:R-:W-:Y:S02]  /*14660*/  ISETP.GT.AND P2, PT, R4, 0x10, !P4 ;  /* 0x000000100400780c */ /* 0x000fe40006744270 */
[----:B------:R-:W-:Y:S02]  /*14670*/  FSEL R154, R28, -INF , !P3 ;  /* 0xff8000001c9a7808 */ /* 0x000fe40005800000 */
[----:B------:R-:W-:Y:S02]  /*14680*/  ISETP.LT.OR P2, PT, R5, 0x11, P2 ;  /* 0x000000110500780c */ /* 0x000fe40001741670 */
[----:B------:R-:W-:Y:S02]  /*14690*/  ISETP.GE.AND P3, PT, R15, 0x12, PT ;  /* 0x000000120f00780c */ /* 0x000fe40003f66270 */
[----:B------:R-:W-:-:S02]  /*146a0*/  FSEL R84, R32, -INF , !P2 ;  /* 0xff80000020547808 */ /* 0x000fc40005000000 */
[C---:B------:R-:W-:Y:S02]  /*146b0*/  ISETP.GT.AND P2, PT, R4.reuse, 0x11, !P3 ;  /* 0x000000110400780c */ /* 0x040fe40005f44270 */
        /* <DEDUP_REMOVED lines=86> */
[----:B------:R-:W-:Y:S02]  /*14c20*/  P2R R9, PR, RZ, 0x40 ;  /* 0x00000040ff097803 */ /* 0x000fe40000000000 */
[----:B------:R-:W-:-:S04]  /*14c30*/  ISETP.GT.AND P6, PT, R4, RZ, !P6 ;  /* 0x000000ff0400720c */ /* 0x000fc800077c4270 */
[----:B------:R-:W-:-:S04]  /*14c40*/  ISETP.LT.OR P6, PT, R5, 0x1, P6 ;  /* 0x000000010500780c */ /* 0x000fc800037c1670 */
[----:B------:R-:W-:Y:S02]  /*14c50*/  FSEL R92, R24, -INF , !P6 ;  /* 0xff800000185c7808 */ /* 0x000fe40007000000 */
[----:B------:R-:W-:-:S04]  /*14c60*/  ISETP.GE.AND P6, PT, R15, 0x5a, PT ;  /* 0x0000005a0f00780c */ /* 0x000fc80003fc6270 */
[----:B------:R-:W-:Y:S02]  /*14c70*/  P2R R15, PR, RZ, 0x40 ;  /* 0x00000040ff0f7803 */ /* 0x000fe40000000000 */
[----:B------:R-:W-:-:S04]  /*14c80*/  ISETP.GT.AND P6, PT, R4, 0x59, !P6 ;  /* 0x000000590400780c */ /* 0x000fc800077c4270 */
[----:B------:R-:W-:Y:S01]  /*14c90*/  ISETP.LT.OR P6, PT, R5, 0x5a, P6 ;  /* 0x0000005a0500780c */ /* 0x000fe200037c1670 */
[----:B------:R-:W-:-:S03]  /*14ca0*/  IMAD.IADD R5, R8, 0x1, R19 ;  /* 0x0000000108057824 */ /* 0x000fc600078e0213 */
        /* <DEDUP_REMOVED lines=15> */
.L_x_1588:
[----:B------:R-:W-:Y:S05]  /*14da0*/  BSYNC B2 ;  /* 0x0000000000027941 */ /* 0x000fea0003800000 */
.L_x_1587:
[----:B------:R-:W-:Y:S01]  /*14db0*/  LOP3.LUT R7, RZ, R7, RZ, 0x33, !PT ;  /* 0x00000007ff077212 */ /* 0x000fe200078e33ff */
[----:B------:R-:W-:Y:S06]  /*14dc0*/  BRA `(.L_x_1589) ;  /* 0x0000000000187947 */ /* 0x000fec0003800000 */
.L_x_1586:
[----:B------:R-:W-:-:S13]  /*14dd0*/  ISETP.NE.AND P6, PT, R12, 0x1, PT ;  /* 0x000000010c00780c */ /* 0x000fda0003fc5270 */
[----:B------:R-:W-:Y:S05]  /*14de0*/  @!P6 BRA `(.L_x_1589) ;  /* 0x000000000010e947 */ /* 0x000fea0003800000 */
[----:B------:R-:W2:Y:S04]  /*14df0*/  LDL R4, [R13+0x1c] ;  /* 0x00001c000d047983 */ /* 0x000ea80000100800 */
[----:B------:R-:W3:Y:S01]  /*14e00*/  LDL R8, [R13+0x20] ;  /* 0x000020000d087983 */ /* 0x000ee20000100800 */
[----:B--2---:R-:W-:-:S05]  /*14e10*/  IMAD.HI.U32 R7, R7, R4, RZ ;  /* 0x0000000407077227 */ /* 0x004fca00078e00ff */
[----:B---3--:R-:W-:-:S07]  /*14e20*/  SHF.R.U32.HI R7, RZ, R8, R7 ;  /* 0x00000008ff077219 */ /* 0x008fce0000011607 */
.L_x_1589:
[----:B------:R-:W-:Y:S05]  /*14e30*/  BSYNC B1 ;  /* 0x0000000000017941 */ /* 0x000fea0003800000 */
.L_x_1585:
[----:B------:R-:W-:-:S05]  /*14e40*/  IMAD R7, R12, R7, R21 ;  /* 0x000000070c077224 */ /* 0x000fca00078e0215 */
[----:B------:R-:W-:Y:S02]  /*14e50*/  VIADDMNMX R5, R7, R12, R5, PT ;  /* 0x0000000c07057246 */ /* 0x000fe40003800105 */
[----:B------:R-:W-:-:S07]  /*14e60*/  VIMNMX R6, R6, R7, !PT ;  /* 0x0000000706067248 */ /* 0x000fce0007fe0100 */
.L_x_1584:
[----:B------:R-:W-:Y:S05]  /*14e70*/  BSYNC B0 ;  /* 0x0000000000007941 */ /* 0x000fea0003800000 */
.L_x_1583:
[C---:B------:R-:W-:Y:S02]  /*14e80*/  ISETP.GT.AND P0, PT, R6.reuse, 0x1, !P0 ;  /* 0x000000010600780c */ /* 0x040fe40004704270 */
        /* <DEDUP_REMOVED lines=9> */
[----:B------:R-:W-:Y:S02]  /*14f20*/  ISETP.NE.AND P6, PT, R73, RZ, PT ;  /* 0x000000ff4900720c */ /* 0x000fe40003fc5270 */
[----:B------:R-:W-:-:S02]  /*14f30*/  FSEL R31, R31, -INF , !P0 ;  /* 0xff8000001f1f7808 */ /* 0x000fc40004000000 */
[----:B------:R-:W-:Y:S02]  /*14f40*/  ISETP.NE.AND P0, PT, R25, RZ, PT ;  /* 0x000000ff1900720c */ /* 0x000fe40003f05270 */
[----:B------:R-:W2:Y:S02]  /*14f50*/  LDL.64 R24, [R1+0x430] ;  /* 0x0004300001187983 */ /* 0x000ea40000100a00 */
[----:B------:R-:W-:-:S04]  /*14f60*/  ISETP.GT.AND P0, PT, R6, 0x10, !P0 ;  /* 0x000000100600780c */ /* 0x000fc80004704270 */
[----:B------:R-:W-:-:S04]  /*14f70*/  ISETP.LT.OR P0, PT, R5, 0x11, P0 ;  /* 0x000000110500780c */ /* 0x000fc80000701670 */
[----:B------:R-:W-:Y:S02]  /*14f80*/  FSEL R34, R34, -INF , !P0 ;  /* 0xff80000022227808 */ /* 0x000fe40004000000 */
[----:B------:R-:W-:-:S04]  /*14f90*/  ISETP.NE.AND P0, PT, R29, RZ, PT ;  /* 0x000000ff1d00720c */ /* 0x000fc80003f05270 */
[----:B------:R-:W-:-:S04]  /*14fa0*/  ISETP.GT.AND P0, PT, R6, 0x11, !P0 ;  /* 0x000000110600780c */ /* 0x000fc80004704270 */
[----:B------:R-:W-:-:S04]  /*14fb0*/  ISETP.LT.OR P0, PT, R5, 0x12, P0 ;  /* 0x000000120500780c */ /* 0x000fc80000701670 */
[----:B------:R-:W-:Y:S02]  /*14fc0*/  FSEL R35, R35, -INF , !P0 ;  /* 0xff80000023237808 */ /* 0x000fe40004000000 */
[----:B------:R-:W-:Y:S02]  /*14fd0*/  ISETP.GT.AND P0, PT, R6, 0x18, !P1 ;  /* 0x000000180600780c */ /* 0x000fe40004f04270 */
[----:B------:R-:W-:Y:S02]  /*14fe0*/  ISETP.NE.AND P1, PT, R83, RZ, PT ;  /* 0x000000ff5300720c */ /* 0x000fe40003f25270 */
[----:B------:R-:W-:-:S04]  /*14ff0*/  ISETP.LT.OR P0, PT, R5, 0x19, P0 ;  /* 0x000000190500780c */ /* 0x000fc80000701670 */
[----:B------:R-:W-:Y:S02]  /*15000*/  FSEL R38, R38, -INF , !P0 ;  /* 0xff80000026267808 */ /* 0x000fe40004000000 */
[----:B------:R-:W-:Y:S02]  /*15010*/  ISETP.GT.AND P0, PT, R6, 0x19, !P6 ;  /* 0x000000190600780c */ /* 0x000fe40007704270 */
[----:B------:R-:W-:Y:S02]  /*15020*/  ISETP.NE.AND P6, PT, R9, RZ, PT ;  /* 0x000000ff0900720c */ /* 0x000fe40003fc5270 */
[----:B------:R-:W-:-:S04]  /*15030*/  ISETP.LT.OR P0, PT, R5, 0x1a, P0 ;  /* 0x0000001a0500780c */ /* 0x000fc80000701670 */
[----:B------:R-:W-:Y:S02]  /*15040*/  FSEL R39, R39, -INF , !P0 ;  /* 0xff80000027277808 */ /* 0x000fe40004000000 */
[----:B------:R-:W-:-:S04]  /*15050*/  ISETP.NE.AND P0, PT, R37, RZ, PT ;  /* 0x000000ff2500720c */ /* 0x000fc80003f05270 */
[----:B------:R-:W-:-:S04]  /*15060*/  ISETP.GT.AND P0, PT, R6, 0x20, !P0 ;  /* 0x000000200600780c */ /* 0x000fc80004704270 */
        /* <DEDUP_REMOVED lines=38> */
[C---:B------:R-:W-:Y:S02]  /*152d0*/  ISETP.GT.AND P0, PT, R6.reuse, RZ, !P6 ;  /* 0x000000ff0600720c */ /* 0x040fe40007704270 */
[C---:B------:R-:W-:Y:S02]  /*152e0*/  ISETP.GT.AND P2, PT, R6.reuse, 0x49, !P2 ;  /* 0x000000490600780c */ /* 0x040fe40005744270 */
[----:B------:R-:W-:Y:S02]  /*152f0*/  ISETP.LT.OR P0, PT, R5, 0x1, P0 ;  /* 0x000000010500780c */ /* 0x000fe40000701670 */
[----:B------:R-:W-:Y:S02]  /*15300*/  ISETP.GT.AND P3, PT, R6, 0x50, !P3 ;  /* 0x000000500600780c */ /* 0x000fe40005f64270 */
[----:B------:R-:W-:-:S02]  /*15310*/  FSEL R21, R26, -INF , !P0 ;  /* 0xff8000001a157808 */ /* 0x000fc40004000000 */
[----:B--2---:R-:W-:Y:S01]  /*15320*/  FMNMX.FTZ R4, R92, R24, !PT ;  /* 0x000000185c047209 */ /* 0x004fe20007810000 */
[----:B------:R-:W2:Y:S01]  /*15330*/  LDL R26, [R1+0x450] ;  /* 0x00045000011a7983 */ /* 0x000ea20000100800 */
[----:B------:R-:W-:Y:S02]  /*15340*/  ISETP.GT.AND P4, PT, R6, 0x51, !P4 ;  /* 0x000000510600780c */ /* 0x000fe40006784270 */
[----:B------:R-:W-:Y:S02]  /*15350*/  FMNMX.FTZ R4, R152, R4, !PT ;  /* 0x0000000498047209 */ /* 0x000fe40007810000 */
[----:B------:R-:W-:Y:S02]  /*15360*/  ISETP.NE.AND P6, PT, R15, RZ, PT ;  /* 0x000000ff0f00720c */ /* 0x000fe40003fc5270 */
        /* <DEDUP_REMOVED lines=37> */
[----:B------:R-:W-:Y:S02]  /*155c0*/  FMNMX.FTZ R4, R54, R7, !PT ;  /* 0x0000000736047209 */ /* 0x000fe40007810000 */
[----:B------:R-:W-:Y:S02]  /*155d0*/  ISETP.GT.AND P0, PT, R6, 0x48, !P1 ;  /* 0x000000480600780c */ /* 0x000fe40004f04270 */
[----:B------:R-:W-:Y:S02]  /*155e0*/  FMNMX.FTZ R7, R55, R4, !PT ;  /* 0x0000000437077209 */ /* 0x000fe40007810000 */
[C---:B------:R-:W-:Y:S02]  /*155f0*/  ISETP.LT.OR P0, PT, R5.reuse, 0x49, P0 ;  /* 0x000000490500780c */ /* 0x040fe40000701670 */
[----:B------:R-:W-:Y:S02]  /*15600*/  FMNMX.FTZ R4, R58, R7, !PT ;  /* 0x000000073a047209 */ /* 0x000fe40007810000 */
[----:B------:R-:W-:-:S02]  /*15610*/  ISETP.LT.OR P2, PT, R5, 0x4a, P2 ;  /* 0x0000004a0500780c */ /* 0x000fc40001741670 */
[----:B-1----:R-:W-:Y:S02]  /*15620*/  FMNMX.FTZ R11, R8, R9, !PT ;  /* 0x00000009080b7209 */ /* 0x002fe40007810000 */
[----:B------:R-:W-:Y:S02]  /*15630*/  FSEL R29, R62, -INF , !P0 ;  /* 0xff8000003e1d7808 */ /* 0x000fe40004000000 */
[----:B------:R-:W-:Y:S01]  /*15640*/  FMNMX.FTZ R4, R59, R4, !PT ;  /* 0x000000043b047209 */ /* 0x000fe20007810000 */
[----:B------:R-:W1:Y:S01]  /*15650*/  SHFL.BFLY PT, R12, R11, 0x1, 0x1f ;  /* 0x0c201f000b0c7f89 */ /* 0x000e6200000e0000 */
[----:B------:R-:W-:Y:S02]  /*15660*/  ISETP.LT.OR P3, PT, R5, 0x51, P3 ;  /* 0x000000510500780c */ /* 0x000fe40001f61670 */
[----:B------:R-:W-:Y:S02]  /*15670*/  FSEL R63, R63, -INF , !P2 ;  /* 0xff8000003f3f7808 */ /* 0x000fe40005000000 */
[----:B------:R-:W-:-:S02]  /*15680*/  FMNMX.FTZ R4, R29, R4, !PT ;  /* 0x000000041d047209 */ /* 0x000fc40007810000 */
[----:B------:R-:W-:Y:S02]  /*15690*/  ISETP.GT.AND P5, PT, R6, 0x58, !P5 ;  /* 0x000000580600780c */ /* 0x000fe40006fa4270 */
[----:B------:R-:W-:Y:S02]  /*156a0*/  ISETP.LT.OR P4, PT, R5, 0x52, P4 ;  /* 0x000000520500780c */ /* 0x000fe40002781670 */
[----:B------:R-:W-:Y:S02]  /*156b0*/  FSEL R66, R66, -INF , !P3 ;  /* 0xff80000042427808 */ /* 0x000fe40005800000 */
[----:B------:R-:W-:Y:S02]  /*156c0*/  FMNMX.FTZ R7, R63, R4, !PT ;  /* 0x000000043f077209 */ /* 0x000fe40007810000 */
[----:B------:R-:W-:Y:S02]  /*156d0*/  ISETP.GT.AND P0, PT, R6, 0x59, !P6 ;  /* 0x000000590600780c */ /* 0x000fe40007704270 */
[----:B------:R-:W-:-:S02]  /*156e0*/  ISETP.LT.OR P5, PT, R5, 0x59, P5 ;  /* 0x000000590500780c */ /* 0x000fc40002fa1670 */
[----:B------:R-:W-:Y:S02]  /*156f0*/  FSEL R67, R67, -INF , !P4 ;  /* 0xff80000043437808 */ /* 0x000fe40006000000 */
[----:B------:R-:W-:Y:S02]  /*15700*/  FMNMX.FTZ R4, R66, R7, !PT ;  /* 0x0000000742047209 */ /* 0x000fe40007810000 */
[----:B------:R-:W-:Y:S01]  /*15710*/  ISETP.LT.OR P0, PT, R5, 0x5a, P0 ;  /* 0x0000005a0500780c */ /* 0x000fe20000701670 */
[----:B------:R-:W3:Y:S01]  /*15720*/  LDL.64 R6, [R1+0x440] ;  /* 0x0004400001067983 */ /* 0x000ee20000100a00 */
[----:B------:R-:W-:Y:S02]  /*15730*/  FSEL R70, R70, -INF , !P5 ;  /* 0xff80000046467808 */ /* 0x000fe40006800000 */
[----:B------:R-:W-:Y:S02]  /*15740*/  FMNMX.FTZ R5, R67, R4, !PT ;  /* 0x0000000443057209 */ /* 0x000fe40007810000 */
[----:B------:R-:W-:-:S02]  /*15750*/  FSEL R71, R71, -INF , !P0 ;  /* 0xff80000047477808 */ /* 0x000fc40004000000 */
[----:B------:R-:W-:-:S04]  /*15760*/  FMNMX.FTZ R4, R70, R5, !PT ;  /* 0x0000000546047209 */ /* 0x000fc80007810000 */
[----:B------:R-:W-:Y:S02]  /*15770*/  FMNMX.FTZ R9, R71, R4, !PT ;  /* 0x0000000447097209 */ /* 0x000fe40007810000 */
[----:B-1----:R-:W-:-:S03]  /*15780*/  FMNMX.FTZ R4, R11, R12, !PT ;  /* 0x0000000c0b047209 */ /* 0x002fc60007810000 */
[----:B------:R-:W-:Y:S04]  /*15790*/  STL.64 [R1+0x430], R8 ;  /* 0x0004300801007387 */ /* 0x000fe80000100a00 */
[----:B------:R-:W4:Y:S04]  /*157a0*/  LDL R12, [R1+0x434] ;  /* 0x00043400010c7983 */ /* 0x000f280000100800 */
[----:B------:R1:W-:Y:S04]  /*157b0*/  STL [R1+0x430], R4 ;  /* 0x0004300401007387 */ /* 0x0003e80000100800 */
[----:B------:R-:W2:Y:S04]  /*157c0*/  LDL R13, [R1+0x430] ;  /* 0x00043000010d7983 */ /* 0x000ea80000100800 */
[----:B----4-:R-:W4:Y:S01]  /*157d0*/  SHFL.BFLY PT, R9, R12, 0x2, 0x1f ;  /* 0x0c401f000c097f89 */ /* 0x010f2200000e0000 */
[----:B--2---:R-:W-:Y:S01]  /*157e0*/  FMUL.FTZ R5, R26, R13 ;  /* 0x0000000d1a057220 */ /* 0x004fe20000410000 */
[----:B------:R-:W-:-:S04]  /*157f0*/  FSETP.NEU.FTZ.AND P0, PT, R13, -INF , PT ;  /* 0xff8000000d00780b */ /* 0x000fc80003f1d000 */
[----:B------:R-:W-:-:S05]  /*15800*/  FSEL R11, R5, RZ, P0 ;  /* 0x000000ff050b7208 */ /* 0x000fca0000000000 */
[----:B-1----:R-:W-:Y:S01]  /*15810*/  FFMA.FTZ R4, R86, R26, -R11 ;  /* 0x0000001a56047223 */ /* 0x002fe2000001080b */
[----:B----4-:R-:W-:-:S03]  /*15820*/  FMNMX.FTZ R9, R9, R12, !PT ;  /* 0x0000000c09097209 */ /* 0x010fc60007810000 */
[----:B------:R1:W-:Y:S02]  /*15830*/  MUFU.EX2 R153, R4 ;  /* 0x0000000400997308 */ /* 0x0003e40000000800 */
[----:B-1----:R-:W1:Y:S01]  /*15840*/  SHFL.BFLY PT, R4, R9, 0x1, 0x1f ;  /* 0x0c201f0009047f89 */ /* 0x002e6200000e0000 */
[----:B------:R-:W-:Y:S01]  /*15850*/  FSEL R13, R13, RZ, P0 ;  /* 0x000000ff0d0d7208 */ /* 0x000fe20000000000 */
[----:B------:R-:W-:-:S04]  /*15860*/  FFMA.FTZ R5, R92, R26, -R11 ;  /* 0x0000001a5c057223 */ /* 0x000fc8000001080b */
[----:B------:R-:W-:Y:S01]  /*15870*/  FADD.FTZ R13, R24, -R13 ;  /* 0x8000000d180d7221 */ /* 0x000fe20000010000 */
[----:B-1----:R-:W-:-:S04]  /*15880*/  FMNMX.FTZ R4, R9, R4, !PT ;  /* 0x0000000409047209 */ /* 0x002fc80007810000 */
[C---:B------:R-:W-:Y:S01]  /*15890*/  FSETP.NEU.FTZ.AND P0, PT, R4.reuse, -INF , PT ;  /* 0xff8000000400780b */ /* 0x040fe20003f1d000 */
[----:B------:R-:W-:-:S05]  /*158a0*/  FMUL.FTZ R8, R4, R26 ;  /* 0x0000001a04087220 */ /* 0x000fca0000410000 */
[----:B------:R-:W-:Y:S02]  /*158b0*/  FSEL R9, R8, RZ, P0 ;  /* 0x000000ff08097208 */ /* 0x000fe40000000000 */
[----:B------:R-:W-:Y:S01]  /*158c0*/  FSEL R8, R4, RZ, P0 ;  /* 0x000000ff04087208 */ /* 0x000fe20000000000 */
[-C--:B------:R-:W-:Y:S02]  /*158d0*/  FMUL.FTZ R13, R13, R26.reuse ;  /* 0x0000001a0d0d7220 */ /* 0x080fe40000410000 */
[-C--:B------:R-:W-:Y:S02]  /*158e0*/  FFMA.FTZ R206, R21, R26.reuse, -R9 ;  /* 0x0000001a15ce7223 */ /* 0x080fe40000010809 */
[----:B------:R-:W-:Y:S01]  /*158f0*/  FADD.FTZ R25, R25, -R8 ;  /* 0x8000000819197221 */ /* 0x000fe20000010000 */
[-CC-:B------:R-:W-:Y:S01]  /*15900*/  FFMA.FTZ R152, R152, R26.reuse, -R11.reuse ;  /* 0x0000001a98987223 */ /* 0x180fe2000001080b */
[-C--:B------:R-:W-:Y:S02]  /*15910*/  FFMA.FTZ R19, R28, R26.reuse, -R11 ;  /* 0x0000001a1c137223 */ /* 0x080fe4000001080b */
[----:B------:R-:W-:Y:S01]  /*15920*/  FMUL.FTZ R25, R26, R25 ;  /* 0x000000191a197220 */ /* 0x000fe20000410000 */
[-CC-:B------:R-:W-:Y:S01]  /*15930*/  FFMA.FTZ R205, R27, R26.reuse, -R9.reuse ;  /* 0x0000001a1bcd7223 */ /* 0x180fe20000010809 */
[----:B------:R-:W-:Y:S01]  /*15940*/  MUFU.EX2 R5, R5 ;  /* 0x0000000500057308 */ /* 0x000fe20000000800 */
[-C--:B------:R-:W-:Y:S01]  /*15950*/  FFMA.FTZ R155, R30, R26.reuse, -R9 ;  /* 0x0000001a1e9b7223 */ /* 0x080fe20000010809 */
[----:B------:R-:W-:-:S06]  /*15960*/  FFMA.FTZ R154, R154, R26, -R11 ;  /* 0x0000001a9a9a7223 */ /* 0x000fcc000001080b */
[----:B------:R-:W3:Y:S01]  /*15970*/  MUFU.EX2 R28, R13 ;  /* 0x0000000d001c7308 */ /* 0x000ee20000000800 */
[----:B------:R-:W-:-:S07]  /*15980*/  FFMA.FTZ R202, R31, R26, -R9 ;  /* 0x0000001a1fca7223 */ /* 0x000fce0000010809 */
[----:B------:R-:W-:Y:S08]  /*15990*/  MUFU.EX2 R206, R206 ;  /* 0x000000ce00ce7308 */ /* 0x000ff00000000800 */
[----:B------:R-:W1:Y:S01]  /*159a0*/  MUFU.EX2 R30, R25 ;  /* 0x00000019001e7308 */ /* 0x000e620000000800 */
[----:B------:R-:W-:-:S07]  /*159b0*/  FFMA.FTZ R196, R84, R26, -R11 ;  /* 0x0000001a54c47223 */ /* 0x000fce000001080b */
[----:B------:R-:W2:Y:S01]  /*159c0*/  MUFU.EX2 R152, R152 ;  /* 0x0000009800987308 */ /* 0x000ea20000000800 */
[----:B------:R-:W-:-:S07]  /*159d0*/  FFMA.FTZ R191, R34, R26, -R9 ;  /* 0x0000001a22bf7223 */ /* 0x000fce0000010809 */
[----:B------:R-:W4:Y:S01]  /*159e0*/  MUFU.EX2 R205, R205 ;  /* 0x000000cd00cd7308 */ /* 0x000f220000000800 */
[-CC-:B------:R-:W-:Y:S01]  /*159f0*/  FFMA.FTZ R193, R82, R26.reuse, -R11.reuse ;  /* 0x0000001a52c17223 */ /* 0x180fe2000001080b */
[----:B------:R-:W-:-:S06]  /*15a00*/  FFMA.FTZ R160, R20, R26, -R11 ;  /* 0x0000001a14a07223 */ /* 0x000fcc000001080b */
[----:B------:R-:W5:Y:S01]  /*15a10*/  MUFU.EX2 R154, R154 ;  /* 0x0000009a009a7308 */ /* 0x000f620000000800 */
[-C--:B------:R-:W-:Y:S01]  /*15a20*/  FFMA.FTZ R20, R14, R26.reuse, -R11 ;  /* 0x0000001a0e147223 */ /* 0x080fe2000001080b */
[----:B------:R-:W-:-:S06]  /*15a30*/  FFMA.FTZ R192, R35, R26, -R9 ;  /* 0x0000001a23c07223 */ /* 0x000fcc0000010809 */
[----:B------:R-:W5:Y:S01]  /*15a40*/  MUFU.EX2 R155, R155 ;  /* 0x0000009b009b7308 */ /* 0x000f620000000800 */
[-CC-:B------:R-:W-:Y:S01]  /*15a50*/  FFMA.FTZ R187, R80, R26.reuse, -R11.reuse ;  /* 0x0000001a50bb7223 */ /* 0x180fe2000001080b */
[-CC-:B------:R-:W-:Y:S01]  /*15a60*/  FFMA.FTZ R190, R78, R26.reuse, -R11.reuse ;  /* 0x0000001a4ebe7223 */ /* 0x180fe2000001080b */
[-CC-:B------:R-:W-:Y:S01]  /*15a70*/  FFMA.FTZ R183, R76, R26.reuse, -R11.reuse ;  /* 0x0000001a4cb77223 */ /* 0x180fe2000001080b */
[-CC-:B------:R-:W-:Y:S01]  /*15a80*/  FFMA.FTZ R184, R74, R26.reuse, -R11.reuse ;  /* 0x0000001a4ab87223 */ /* 0x180fe2000001080b */
[----:B------:R-:W-:-:S03]  /*15a90*/  FFMA.FTZ R180, R72, R26, -R11 ;  /* 0x0000001a48b47223 */ /* 0x000fc6000001080b */
[----:B------:R-:W5:Y:S01]  /*15aa0*/  MUFU.EX2 R202, R202 ;  /* 0x000000ca00ca7308 */ /* 0x000f620000000800 */
[-CC-:B------:R-:W-:Y:S01]  /*15ab0*/  FFMA.FTZ R179, R44, R26.reuse, -R11.reuse ;  /* 0x0000001a2cb37223 */ /* 0x180fe2000001080b */
[-CC-:B------:R-:W-:Y:S01]  /*15ac0*/  FFMA.FTZ R174, R48, R26.reuse, -R11.reuse ;  /* 0x0000001a30ae7223 */ /* 0x180fe2000001080b */
[-CC-:B------:R-:W-:Y:S01]  /*15ad0*/  FFMA.FTZ R173, R40, R26.reuse, -R11.reuse ;  /* 0x0000001a28ad7223 */ /* 0x180fe2000001080b */
[-CC-:B------:R-:W-:Y:S01]  /*15ae0*/  FFMA.FTZ R169, R52, R26.reuse, -R11.reuse ;  /* 0x0000001a34a97223 */ /* 0x180fe2000001080b */
[-CC-:B------:R-:W-:Y:S01]  /*15af0*/  FFMA.FTZ R170, R36, R26.reuse, -R11.reuse ;  /* 0x0000001a24aa7223 */ /* 0x180fe2000001080b */
[-CC-:B------:R-:W-:Y:S01]  /*15b00*/  FFMA.FTZ R162, R56, R26.reuse, -R11.reuse ;  /* 0x0000001a38a27223 */ /* 0x180fe2000001080b */
[-CC-:B------:R-:W-:Y:S01]  /*15b10*/  FFMA.FTZ R161, R32, R26.reuse, -R11.reuse ;  /* 0x0000001a20a17223 */ /* 0x180fe2000001080b */
[----:B------:R-:W5:Y:S01]  /*15b20*/  MUFU.EX2 R196, R196 ;  /* 0x000000c400c47308 */ /* 0x000f620000000800 */
[-CC-:B------:R-:W-:Y:S01]  /*15b30*/  FFMA.FTZ R159, R60, R26.reuse, -R11.reuse ;  /* 0x0000001a3c9f7223 */ /* 0x180fe2000001080b */
[-CC-:B------:R-:W-:Y:S01]  /*15b40*/  FFMA.FTZ R15, R64, R26.reuse, -R11.reuse ;  /* 0x0000001a400f7223 */ /* 0x180fe2000001080b */
[----:B------:R-:W-:Y:S01]  /*15b50*/  FFMA.FTZ R14, R68, R26, -R11 ;  /* 0x0000001a440e7223 */ /* 0x000fe2000001080b */
[----:B---3--:R-:W-:Y:S01]  /*15b60*/  FFMA.FTZ R11, R28, R6, R5 ;  /* 0x000000061c0b7223 */ /* 0x008fe20000010005 */
[----:B-1----:R-:W-:Y:S01]  /*15b70*/  FFMA.FTZ R6, R7, R30, R206 ;  /* 0x0000001e07067223 */ /* 0x002fe200000100ce */
[----:B------:R-:W-:-:S02]  /*15b80*/  FFMA.FTZ R185, R38, R26, -R9 ;  /* 0x0000001a26b97223 */ /* 0x000fc40000010809 */
[----:B------:R-:W1:Y:S01]  /*15b90*/  MUFU.EX2 R191, R191 ;  /* 0x000000bf00bf7308 */ /* 0x000e620000000800 */
[----:B--2---:R-:W-:Y:S01]  /*15ba0*/  FADD.FTZ R11, R152, R11 ;  /* 0x0000000b980b7221 */ /* 0x004fe20000010000 */
[----:B----4-:R-:W-:Y:S01]  /*15bb0*/  FADD.FTZ R6, R205, R6 ;  /* 0x00000006cd067221 */ /* 0x010fe20000010000 */
[----:B------:R-:W-:-:S05]  /*15bc0*/  FFMA.FTZ R186, R39, R26, -R9 ;  /* 0x0000001a27ba7223 */ /* 0x000fca0000010809 */
[----:B------:R-:W2:Y:S01]  /*15bd0*/  MUFU.EX2 R193, R193 ;  /* 0x000000c100c17308 */ /* 0x000ea20000000800 */
[----:B-----5:R-:W-:Y:S01]  /*15be0*/  FADD.FTZ R8, R154, R11 ;  /* 0x0000000b9a087221 */ /* 0x020fe20000010000 */
[----:B------:R-:W-:-:S06]  /*15bf0*/  FADD.FTZ R7, R155, R6 ;  /* 0x000000069b077221 */ /* 0x000fcc0000010000 */
[----:B------:R-:W3:Y:S01]  /*15c00*/  MUFU.EX2 R192, R192 ;  /* 0x000000c000c07308 */ /* 0x000ee20000000800 */
[----:B------:R-:W-:Y:S01]  /*15c10*/  FFMA.FTZ R181, R42, R26, -R9 ;  /* 0x0000001a2ab57223 */ /* 0x000fe20000010809 */
[----:B------:R-:W-:-:S06]  /*15c20*/  FADD.FTZ R11, R153, R8 ;  /* 0x00000008990b7221 */ /* 0x000fcc0000010000 */
[----:B------:R-:W4:Y:S01]  /*15c30*/  MUFU.EX2 R187, R187 ;  /* 0x000000bb00bb7308 */ /* 0x000f220000000800 */
[----:B------:R-:W-:Y:S01]  /*15c40*/  FADD.FTZ R6, R202, R7 ;  /* 0x00000007ca067221 */ /* 0x000fe20000010000 */
[----:B------:R-:W-:-:S06]  /*15c50*/  FFMA.FTZ R182, R43, R26, -R9 ;  /* 0x0000001a2bb67223 */ /* 0x000fcc0000010809 */
[----:B------:R-:W5:Y:S01]  /*15c60*/  MUFU.EX2 R185, R185 ;  /* 0x000000b900b97308 */ /* 0x000f620000000800 */
[----:B------:R-:W-:Y:S01]  /*15c70*/  FADD.FTZ R8, R196, R11 ;  /* 0x0000000bc4087221 */ /* 0x000fe20000010000 */
[----:B-1----:R-:W-:-:S06]  /*15c80*/  FADD.FTZ R7, R191, R6 ;  /* 0x00000006bf077221 */ /* 0x002fcc0000010000 */
[----:B------:R-:W1:Y:S01]  /*15c90*/  MUFU.EX2 R190, R190 ;  /* 0x000000be00be7308 */ /* 0x000e620000000800 */
[----:B------:R-:W-:-:S07]  /*15ca0*/  FFMA.FTZ R177, R46, R26, -R9 ;  /* 0x0000001a2eb17223 */ /* 0x000fce0000010809 */
[----:B------:R-:W1:Y:S01]  /*15cb0*/  MUFU.EX2 R186, R186 ;  /* 0x000000ba00ba7308 */ /* 0x000e620000000800 */
[----:B--2---:R-:W-:Y:S01]  /*15cc0*/  FADD.FTZ R8, R193, R8 ;  /* 0x00000008c1087221 */ /* 0x004fe20000010000 */
[----:B---3--:R-:W-:-:S06]  /*15cd0*/  FADD.FTZ R6, R192, R7 ;  /* 0x00000007c0067221 */ /* 0x008fcc0000010000 */
[----:B------:R-:W2:Y:S01]  /*15ce0*/  MUFU.EX2 R183, R183 ;  /* 0x000000b700b77308 */ /* 0x000ea20000000800 */
[----:B------:R-:W-:-:S07]  /*15cf0*/  FFMA.FTZ R178, R47, R26, -R9 ;  /* 0x0000001a2fb27223 */ /* 0x000fce0000010809 */
[----:B------:R-:W3:Y:S01]  /*15d00*/  MUFU.EX2 R181, R181 ;  /* 0x000000b500b57308 */ /* 0x000ee20000000800 */
[----:B----4-:R-:W-:Y:S01]  /*15d10*/  FADD.FTZ R7, R187, R8 ;  /* 0x00000008bb077221 */ /* 0x010fe20000010000 */
[----:B-----5:R-:W-:-:S06]  /*15d20*/  FADD.FTZ R11, R185, R6 ;  /* 0x00000006b90b7221 */ /* 0x020fcc0000010000 */
[----:B------:R-:W4:Y:S01]  /*15d30*/  MUFU.EX2 R184, R184 ;  /* 0x000000b800b87308 */ /* 0x000f220000000800 */
[----:B------:R-:W-:-:S07]  /*15d40*/  FFMA.FTZ R171, R50, R26, -R9 ;  /* 0x0000001a32ab7223 */ /* 0x000fce0000010809 */
[----:B------:R-:W5:Y:S01]  /*15d50*/  MUFU.EX2 R182, R182 ;  /* 0x000000b600b67308 */ /* 0x000f620000000800 */
[----:B-1----:R-:W-:Y:S01]  /*15d60*/  FADD.FTZ R6, R190, R7 ;  /* 0x00000007be067221 */ /* 0x002fe20000010000 */
[----:B------:R-:W-:-:S06]  /*15d70*/  FADD.FTZ R8, R186, R11 ;  /* 0x0000000bba087221 */ /* 0x000fcc0000010000 */
        /* <DEDUP_REMOVED lines=55> */
[----:B------:R-:W4:Y:S08]  /*160f0*/  MUFU.EX2 R20, R20 ;  /* 0x0000001400147308 */ /* 0x000f300000000800 */
[----:B------:R-:W5:Y:S01]  /*16100*/  MUFU.EX2 R158, R158 ;  /* 0x0000009e009e7308 */ /* 0x000f620000000800 */
[----:B-1----:R-:W-:Y:S01]  /*16110*/  FADD.FTZ R6, R160, R7 ;  /* 0x00000007a0067221 */ /* 0x002fe20000010000 */
[----:B------:R-:W-:-:S06]  /*16120*/  FADD.FTZ R8, R164, R9 ;  /* 0x00000009a4087221 */ /* 0x000fcc0000010000 */
[----:B------:R-:W1:Y:S08]  /*16130*/  MUFU.EX2 R14, R14 ;  /* 0x0000000e000e7308 */ /* 0x000e700000000800 */
[----:B------:R-:W1:Y:S01]  /*16140*/  MUFU.EX2 R21, R21 ;  /* 0x0000001500157308 */ /* 0x000e620000000800 */
[----:B--2---:R-:W-:Y:S01]  /*16150*/  FADD.FTZ R7, R15, R6 ;  /* 0x000000060f077221 */ /* 0x004fe20000010000 */
[----:B---3--:R-:W-:-:S06]  /*16160*/  FADD.FTZ R9, R157, R8 ;  /* 0x000000089d097221 */ /* 0x008fcc0000010000 */
[----:B------:R-:W2:Y:S08]  /*16170*/  MUFU.EX2 R19, R19 ;  /* 0x0000001300137308 */ /* 0x000eb00000000800 */
[----:B------:R-:W3:Y:S01]  /*16180*/  MUFU.EX2 R156, R156 ;  /* 0x0000009c009c7308 */ /* 0x000ee20000000800 */
[----:B----4-:R-:W-:Y:S01]  /*16190*/  FADD.FTZ R7, R20, R7 ;  /* 0x0000000714077221 */ /* 0x010fe20000010000 */
[----:B-----5:R-:W-:-:S03]  /*161a0*/  FADD.FTZ R6, R158, R9 ;  /* 0x000000099e067221 */ /* 0x020fc60000010000 */
[----:B-1----:R-:W-:Y:S01]  /*161b0*/  FADD.FTZ R8, R14, R7 ;  /* 0x000000070e087221 */ /* 0x002fe20000010000 */
[----:B------:R-:W-:-:S03]  /*161c0*/  FADD.FTZ R7, R21, R6 ;  /* 0x0000000615077221 */ /* 0x000fc60000010000 */
[----:B--2---:R-:W-:Y:S01]  /*161d0*/  FADD.FTZ R6, R19, R8 ;  /* 0x0000000813067221 */ /* 0x004fe20000010000 */
[----:B------:R1:W-:Y:S01]  /*161e0*/  STL [R1+0x434], R4 ;  /* 0x0004340401007387 */ /* 0x0003e20000100800 */
[----:B---3--:R-:W-:-:S05]  /*161f0*/  FADD.FTZ R7, R156, R7 ;  /* 0x000000079c077221 */ /* 0x008fca0000010000 */
[----:B------:R2:W-:Y:S04]  /*16200*/  STL.64 [R1+0x440], R6 ;  /* 0x0004400601007387 */ /* 0x0005e80000100a00 */
[----:B------:R-:W3:Y:S04]  /*16210*/  LD.E R27, desc[UR46][R22.64+0x41c] ;  /* 0x00041c2e161b7980 */ /* 0x000ee8000c101900 */
[----:B------:R-:W4:Y:S04]  /*16220*/  LD.E R8, desc[UR46][R22.64+0x220] ;  /* 0x0002202e16087980 */ /* 0x000f28000c101900 */
[----:B------:R-:W5:Y:S04]  /*16230*/  LD.E R9, desc[UR46][R22.64+0x224] ;  /* 0x0002242e16097980 */ /* 0x000f68000c101900 */
[----:B------:R-:W5:Y:S04]  /*16240*/  LD.E R11, desc[UR46][R22.64+0x230] ;  /* 0x0002302e160b7980 */ /* 0x000f68000c101900 */
[----:B------:R-:W5:Y:S04]  /*16250*/  LD.E R13, desc[UR46][R22.64+0x240] ;  /* 0x0002402e160d7980 */ /* 0x000f68000c101900 */
[----:B------:R-:W5:Y:S04]  /*16260*/  LD.E R25, desc[UR46][R22.64+0x250] ;  /* 0x0002502e16197980 */ /* 0x000f68000c101900 */
[----:B-1----:R-:W5:Y:S04]  /*16270*/  LD.E R4, desc[UR46][R22.64+0x254] ;  /* 0x0002542e16047980 */ /* 0x002f68000c101900 */
[----:B------:R-:W5:Y:S04]  /*16280*/  LD.E R122, desc[UR46][R22.64+0x274] ;  /* 0x0002742e167a7980 */ /* 0x000f68000c101900 */
        /* <DEDUP_REMOVED lines=122> */
[C---:B-----5:R-:W-:Y:S01]  /*16a30*/  FMUL.FTZ R9, R28.reuse, R9 ;  /* 0x000000091c097220 */ /* 0x060fe20000410000 */
[C---:B------:R-:W-:Y:S01]  /*16a40*/  FMUL.FTZ R11, R28.reuse, R11 ;  /* 0x0000000b1c0b7220 */ /* 0x040fe20000410000 */
[C---:B------:R-:W-:Y:S01]  /*16a50*/  FMUL.FTZ R13, R28.reuse, R13 ;  /* 0x0000000d1c0d7220 */ /* 0x040fe20000410000 */
[C---:B------:R-:W-:Y:S01]  /*16a60*/  FMUL.FTZ R25, R28.reuse, R25 ;  /* 0x000000191c197220 */ /* 0x040fe20000410000 */
[----:B------:R1:W-:Y:S04]  /*16a70*/  ST.E desc[UR46][R22.64+0x220], R27 ;  /* 0x0002201b16007985 */ /* 0x0003e8000c10192e */
[----:B------:R3:W-:Y:S04]  /*16a80*/  ST.E desc[UR46][R22.64+0x224], R9 ;  /* 0x0002240916007985 */ /* 0x0007e8000c10192e */
[----:B------:R4:W-:Y:S04]  /*16a90*/  ST.E desc[UR46][R22.64+0x230], R11 ;  /* 0x0002300b16007985 */ /* 0x0009e8000c10192e */
[----:B------:R5:W-:Y:S01]  /*16aa0*/  ST.E desc[UR46][R22.64+0x240], R13 ;  /* 0x0002400d16007985 */ /* 0x000be2000c10192e */
[C---:B-1----:R-:W-:Y:S01]  /*16ab0*/  FMUL.FTZ R27, R28.reuse, R4 ;  /* 0x000000041c1b7220 */ /* 0x042fe20000410000 */
[C---:B---3--:R-:W-:Y:S01]  /*16ac0*/  FMUL.FTZ R9, R28.reuse, R122 ;  /* 0x0000007a1c097220 */ /* 0x048fe20000410000 */
[C---:B----4-:R-:W-:Y:S01]  /*16ad0*/  FMUL.FTZ R11, R28.reuse, R124 ;  /* 0x0000007c1c0b7220 */ /* 0x050fe20000410000 */
[C---:B-----5:R-:W-:Y:S01]  /*16ae0*/  FMUL.FTZ R13, R28.reuse, R114 ;  /* 0x000000721c0d7220 */ /* 0x060fe20000410000 */
[----:B------:R1:W-:Y:S04]  /*16af0*/  ST.E desc[UR46][R22.64+0x250], R25 ;  /* 0x0002501916007985 */ /* 0x0003e8000c10192e */
[----:B------:R3:W-:Y:S04]  /*16b00*/  ST.E desc[UR46][R22.64+0x254], R27 ;  /* 0x0002541b16007985 */ /* 0x0007e8000c10192e */
[----:B------:R4:W-:Y:S04]  /*16b10*/  ST.E desc[UR46][R22.64+0x274], R9 ;  /* 0x0002740916007985 */ /* 0x0009e8000c10192e */
[----:B------:R5:W-:Y:S01]  /*16b20*/  ST.E desc[UR46][R22.64+0x280], R11 ;  /* 0x0002800b16007985 */ /* 0x000be2000c10192e */
[----:B-1----:R-:W-:-:S03]  /*16b30*/  FMUL.FTZ R25, R28, R108 ;  /* 0x0000006c1c197220 */ /* 0x002fc60000410000 */
[----:B------:R1:W-:Y:S01]  /*16b40*/  ST.E desc[UR46][R22.64+0x284], R13 ;  /* 0x0002840d16007985 */ /* 0x0003e2000c10192e */
[C---:B---3--:R-:W-:Y:S01]  /*16b50*/  FMUL.FTZ R27, R28.reuse, R100 ;  /* 0x000000641c1b7220 */ /* 0x048fe20000410000 */
[C---:B----4-:R-:W-:Y:S01]  /*16b60*/  FMUL.FTZ R9, R28.reuse, R98 ;  /* 0x000000621c097220 */ /* 0x050fe20000410000 */
[C---:B-----5:R-:W-:Y:S01]  /*16b70*/  FMUL.FTZ R11, R28.reuse, R90 ;  /* 0x0000005a1c0b7220 */ /* 0x060fe20000410000 */
[C---:B-1----:R-:W-:Y:S01]  /*16b80*/  FMUL.FTZ R13, R28.reuse, R96 ;  /* 0x000000601c0d7220 */ /* 0x042fe20000410000 */
        /* <DEDUP_REMOVED lines=20> */
[----:B------:R1:W-:Y:S01]  /*16cd0*/  ST.E desc[UR46][R22.64+0x340], R25 ;  /* 0x0003401916007985 */ /* 0x0003e2000c10192e */
        /* <DEDUP_REMOVED lines=27> */
[C---:B-1----:R-:W-:Y:S01]  /*16e90*/  FMUL.FTZ R25, R28.reuse, R48 ;  /* 0x000000301c197220 */ /* 0x042fe20000410000 */
[C---:B---3--:R-:W-:Y:S01]  /*16ea0*/  FMUL.FTZ R27, R28.reuse, R40 ;  /* 0x000000281c1b7220 */ /* 0x048fe20000410000 */
[C---:B------:R-:W-:Y:S01]  /*16eb0*/  FMUL.FTZ R46, R28.reuse, R46 ;  /* 0x0000002e1c2e7220 */ /* 0x040fe20000410000 */
[C---:B------:R-:W-:Y:S01]  /*16ec0*/  FMUL.FTZ R44, R28.reuse, R44 ;  /* 0x0000002c1c2c7220 */ /* 0x040fe20000410000 */
[C---:B------:R-:W-:Y:S01]  /*16ed0*/  FMUL.FTZ R42, R28.reuse, R42 ;  /* 0x0000002a1c2a7220 */ /* 0x040fe20000410000 */
[C---:B----4-:R-:W-:Y:S01]  /*16ee0*/  FMUL.FTZ R9, R28.reuse, R38 ;  /* 0x000000261c097220 */ /* 0x050fe20000410000 */
[C---:B--2---:R-:W-:Y:S01]  /*16ef0*/  FMUL.FTZ R11, R28.reuse, R6 ;  /* 0x000000061c0b7220 */ /* 0x044fe20000410000 */
[C---:B-----5:R-:W-:Y:S01]  /*16f00*/  FMUL.FTZ R13, R28.reuse, R36 ;  /* 0x000000241c0d7220 */ /* 0x060fe20000410000 */
        /* <DEDUP_REMOVED lines=171> */
[----:B------:R4:W-:Y:S04]  /*179c0*/  ST.E desc[UR46][R22.64+0x3f8], R35 ;  /* 0x0003f82316007985 */ /* 0x0009e8000c10192e */
[----:B------:R5:W-:Y:S04]  /*179d0*/  ST.E desc[UR46][R22.64+0x3fc], R7 ;  /* 0x0003fc0716007985 */ /* 0x000be8000c10192e */
[----:B------:R5:W-:Y:S04]  /*179e0*/  ST.E desc[UR46][R22.64+0x408], R33 ;  /* 0x0004082116007985 */ /* 0x000be8000c10192e */
[----:B------:R5:W-:Y:S04]  /*179f0*/  ST.E desc[UR46][R22.64+0x40c], R31 ;  /* 0x00040c1f16007985 */ /* 0x000be8000c10192e */
[----:B------:R5:W-:Y:S01]  /*17a00*/  ST.E desc[UR46][R22.64+0x418], R29 ;  /* 0x0004181d16007985 */ /* 0x000be2000c10192e */
[----:B------:R3:W-:Y:S06]  /*17a10*/  BAR.SYNC.DEFER_BLOCKING R208, 0x100 ;  /* 0x000400d00000751d */ /* 0x0007ec0000010000 */
[----:B-1----:R-:W5:Y:S04]  /*17a20*/  LD.E R11, desc[UR46][R22.64+0x220] ;  /* 0x0002202e160b7980 */ /* 0x002f68000c101900 */
[----:B--2---:R-:W2:Y:S04]  /*17a30*/  LD.E R13, desc[UR46][R22.64+0x224] ;  /* 0x0002242e160d7980 */ /* 0x004ea8000c101900 */
[----:B------:R-:W2:Y:S04]  /*17a40*/  LD.E R25, desc[UR46][R22.64+0x228] ;  /* 0x0002282e16197980 */ /* 0x000ea8000c101900 */
[----:B------:R-:W2:Y:S04]  /*17a50*/  LD.E R27, desc[UR46][R22.64+0x22c] ;  /* 0x00022c2e161b7980 */ /* 0x000ea8000c101900 */
[----:B---3--:R-:W3:Y:S04]  /*17a60*/  LD.E R37, desc[UR46][R22.64+0x230] ;  /* 0x0002302e16257980 */ /* 0x008ee8000c101900 */
[----:B----4-:R-:W4:Y:S04]  /*17a70*/  LD.E R35, desc[UR46][R22.64+0x234] ;  /* 0x0002342e16237980 */ /* 0x010f28000c101900 */
[----:B-----5:R-:W5:Y:S04]  /*17a80*/  LD.E R7, desc[UR46][R22.64+0x238] ;  /* 0x0002382e16077980 */ /* 0x020f68000c101900 */
        /* <DEDUP_REMOVED lines=122> */
[----:B------:R-:W-:Y:S04]  /*18230*/  ST.E desc[UR46][R22.64+0x220], R11 ;  /* 0x0002200b16007985 */ /* 0x000fe8000c10192e */
[----:B--2---:R-:W-:Y:S04]  /*18240*/  ST.E desc[UR46][R22.64+0x224], R13 ;  /* 0x0002240d16007985 */ /* 0x004fe8000c10192e */
[----:B------:R-:W-:Y:S04]  /*18250*/  ST.E desc[UR46][R22.64+0x228], R25 ;  /* 0x0002281916007985 */ /* 0x000fe8000c10192e */
[----:B------:R-:W-:Y:S04]  /*18260*/  ST.E desc[UR46][R22.64+0x22c], R27 ;  /* 0x00022c1b16007985 */ /* 0x000fe8000c10192e */
[----:B---3--:R-:W-:Y:S04]  /*18270*/  ST.E desc[UR46][R22.64+0x230], R37 ;  /* 0x0002302516007985 */ /* 0x008fe8000c10192e */
[----:B----4-:R-:W-:Y:S04]  /*18280*/  ST.E desc[UR46][R22.64+0x234], R35 ;  /* 0x0002342316007985 */ /* 0x010fe8000c10192e */
[----:B-----5:R-:W-:Y:S04]  /*18290*/  ST.E desc[UR46][R22.64+0x238], R7 ;  /* 0x0002380716007985 */ /* 0x020fe8000c10192e */
        /* <DEDUP_REMOVED lines=121> */
[----:B-1----:R-:W5:Y:S04]  /*18a30*/  LD.E.64 R6, desc[UR46][R22.64+0xa8] ;  /* 0x0000a82e16067980 */ /* 0x002f68000c101b00 */
[----:B------:R-:W5:Y:S04]  /*18a40*/  LDL R4, [R1+0x88] ;  /* 0x0000880001047983 */ /* 0x000f680000100800 */
[----:B--2---:R-:W2:Y:S04]  /*18a50*/  LD.E R24, desc[UR46][R22.64+0x220] ;  /* 0x0002202e16187980 */ /* 0x004ea8000c101900 */
[----:B------:R-:W2:Y:S04]  /*18a60*/  LD.E R25, desc[UR46][R22.64+0x224] ;  /* 0x0002242e16197980 */ /* 0x000ea8000c101900 */
[----:B---3--:R-:W2:Y:S04]  /*18a70*/  LD.E R26, desc[UR46][R22.64+0x228] ;  /* 0x0002282e161a7980 */ /* 0x008ea8000c101900 */
[----:B------:R-:W2:Y:S04]  /*18a80*/  LD.E R27, desc[UR46][R22.64+0x22c] ;  /* 0x00022c2e161b7980 */ /* 0x000ea8000c101900 */
[----:B----4-:R-:W2:Y:S04]  /*18a90*/  LD.E R28, desc[UR46][R22.64+0x230] ;  /* 0x0002302e161c7980 */ /* 0x010ea8000c101900 */
[----:B------:R-:W2:Y:S04]  /*18aa0*/  LD.E R29, desc[UR46][R22.64+0x234] ;  /* 0x0002342e161d7980 */ /* 0x000ea8000c101900 */
[----:B-----5:R-:W2:Y:S04]  /*18ab0*/  LD.E R30, desc[UR46][R22.64+0x238] ;  /* 0x0002382e161e7980 */ /* 0x020ea8000c101900 */
        /* <DEDUP_REMOVED lines=121> */
[----:B------:R-:W-:Y:S01]  /*19250*/  IMAD R6, R9, 0xc00, R6 ;  /* 0x00000c0009067824 */ /* 0x000fe200078e0206 */
[----:B------:R-:W-:-:S02]  /*19260*/  ISETP.NE.U32.AND P0, PT, R4, RZ, PT ;  /* 0x000000ff0400720c */ /* 0x000fc40003f05070 */
[----:B------:R-:W-:Y:S02]  /*19270*/  R2UR UR7, R7 ;  /* 0x00000000070772ca */ /* 0x000fe400000e0000 */
[----:B------:R-:W-:Y:S02]  /*19280*/  R2UR UR6, R6 ;  /* 0x00000000060672ca */ /* 0x000fe400000e0000 */
[----:B------:R-:W-:Y:S02]  /*19290*/  F2FP.F16.F32.PACK_AB R154, R153, R154 ;  /* 0x0000009a999a723e */ /* 0x000fe400000000ff */
[----:B------:R-:W-:Y:S02]  /*192a0*/  F2FP.F16.F32.PACK_AB R152, R152, R5 ;  /* 0x000000059898723e */ /* 0x000fe400000000ff */
[----:B------:R-:W-:Y:S02]  /*192b0*/  F2FP.F16.F32.PACK_AB R153, R205, R206 ;  /* 0x000000cecd99723e */ /* 0x000fe400000000ff */
[----:B------:R-:W-:Y:S01]  /*192c0*/  F2FP.F16.F32.PACK_AB R155, R202, R155 ;  /* 0x0000009bca9b723e */ /* 0x000fe200000000ff */
[----:B------:R-:W-:Y:S01]  /*192d0*/  VOTEU.ANY UP0, P0 ;  /* 0x00000000003f7886 */ /* 0x000fe20000000100 */
[----:B------:R-:W-:-:S02]  /*192e0*/  VIADD R4, R6, 0x80 ;  /* 0x0000008006047836 */ /* 0x000fc40000000000 */
[----:B------:R-:W-:Y:S01]  /*192f0*/  IMAD.MOV.U32 R5, RZ, RZ, R7 ;  /* 0x000000ffff057224 */ /* 0x000fe200078e0007 */
[----:B--2---:R-:W-:-:S06]  /*19300*/  WARPGROUP.ARRIVE ;  /* 0x00000000000079c5 */ /* 0x004fcc0000000000 */
[----:B------:R-:W-:Y:S01]  /*19310*/  HGMMA.64x256x16.F32 R24, R152, gdesc[UR4].tnspB, R24, UP0, gsb0 ;  /* 0x43e0000498187df0 */ /* 0x000fe2000b800818 */
[----:B------:R-:W-:Y:S02]  /*19320*/  R2UR UR6, R4 ;  /* 0x00000000040672ca */ /* 0x000fe400000e0000 */
[----:B------:R-:W-:Y:S01]  /*19330*/  R2UR UR7, R5 ;  /* 0x00000000050772ca */ /* 0x000fe200000e0000 */
[----:B------:R-:W-:Y:S02]  /*19340*/  VIADD R4, R6, 0x100 ;  /* 0x0000010006047836 */ /* 0x000fe40000000000 */
[----:B------:R-:W-:Y:S01]  /*19350*/  IMAD.MOV.U32 R5, RZ, RZ, R7 ;  /* 0x000000ffff057224 */ /* 0x000fe200078e0007 */
[----:B------:R-:W-:Y:S02]  /*19360*/  WARPGROUP.DEPBAR.LE gsb0, 0x0 ;  /* 0x00008000000079c5 */ /* 0x000fe40000010000 */
[----:B------:R-:W-:Y:S02]  /*19370*/  F2FP.F16.F32.PACK_AB R152, R193, R196 ;  /* 0x000000c4c198723e */ /* 0x000fe400000000ff */
[----:B------:R-:W-:-:S02]  /*19380*/  F2FP.F16.F32.PACK_AB R154, R190, R187 ;  /* 0x000000bbbe9a723e */ /* 0x000fc400000000ff */
        /* <DEDUP_REMOVED lines=135> */
[----:B------:R-:W-:Y:S02]  /*19c00*/  VIADD R4, R6, 0x180 ;  /* 0x0000018006047836 */ /* 0x000fe40000000000 */
[----:B------:R-:W-:Y:S01]  /*19c10*/  IMAD.MOV.U32 R5, RZ, RZ, R7 ;  /* 0x000000ffff057224 */ /* 0x000fe200078e0007 */
[----:B------:R-:W-:Y:S02]  /*19c20*/  WARPGROUP.DEPBAR.LE gsb0, 0x0 ;  /* 0x00008000000079c5 */ /* 0x000fe40000010000 */
[----:B------:R-:W-:-:S02]  /*19c30*/  F2FP.F16.F32.PACK_AB R152, R184, R183 ;  /* 0x000000b7b898723e */ /* 0x000fc400000000ff */
        /* <DEDUP_REMOVED lines=276> */
[----:B------:R-:W-:Y:S01]  /*1ad80*/  VIADD R6, R6, 0x280 ;  /* 0x0000028006067836 */ /* 0x000fe20000000000 */
        /* <DEDUP_REMOVED lines=412> */
[----:B-1----:R-:W5:Y:S04]  /*1c750*/  LD.E R25, desc[UR46][R22.64+0x240] ;  /* 0x0002402e16197980 */ /* 0x002f68000c101900 */
[----:B--2---:R-:W2:Y:S04]  /*1c760*/  LD.E R27, desc[UR46][R22.64+0x244] ;  /* 0x0002442e161b7980 */ /* 0x004ea8000c101900 */
        /* <DEDUP_REMOVED lines=130> */
[----:B-----5:R1:W-:Y:S04]  /*1cf90*/  ST.E desc[UR46][R22.64+0x250], R33 ;  /* 0x0002502116007985 */ /* 0x0203e8000c10192e */
        /* <DEDUP_REMOVED lines=115> */
[----:B------:R-:W-:Y:S01]  /*1d6d0*/  LOP3.LUT P6, RZ, R212, 0x7f, RZ, 0xc0, !PT ;  /* 0x0000007fd4ff7812 */ /* 0x000fe200078cc0ff */
[----:B------:R-:W-:-:S12]  /*1d6e0*/  BSSY B0, `(.L_x_1590) ;  /* 0x0000008000007945 */ /* 0x000fd80003800000 */
[----:B-1----:R-:W-:Y:S05]  /*1d6f0*/  @P6 BRA `(.L_x_1591) ;  /* 0x0000000000186947 */ /* 0x002fea0003800000 */
[----:B------:R-:W2:Y:S04]  /*1d700*/  LDL.64 R4, [R1+0x68] ;  /* 0x0000680001047983 */ /* 0x000ea80000100a00 */
[----:B------:R-:W3:Y:S01]  /*1d710*/  LD.E R0, desc[UR46][R2.64] ;  /* 0x0000002e02007980 */ /* 0x000ee2000c101900 */
[----:B--2---:R-:W-:-:S05]  /*1d720*/  MOV R5, R4 ;  /* 0x0000000400057202 */ /* 0x004fca0000000f00 */
[----:B---3--:R-:W-:-:S05]  /*1d730*/  IMAD R0, R0, 0x8, R5 ;  /* 0x0000000800007824 */ /* 0x008fca00078e0205 */
[----:B------:R-:W-:-:S04]  /*1d740*/  PRMT R0, RZ, 0x654, R0 ;  /* 0x00000654ff007816 */ /* 0x000fc80000000000 */
[----:B------:R1:W-:Y:S03]  /*1d750*/  SYNCS.ARRIVE.TRANS64.RED.A1T0 RZ, [R0+URZ], RZ ;  /* 0x000000ff00ff79a7 */ /* 0x0003e6000810043f */
.L_x_1591:
[----:B------:R-:W-:Y:S05]  /*1d760*/  BSYNC B0 ;  /* 0x0000000000007941 */ /* 0x000fea0003800000 */
.L_x_1590:
[C---:B------:R-:W-:Y:S01]  /*1d770*/  ISETP.GT.AND P0, PT, R10.reuse, UR41, PT ;  /* 0x000000290a007c0c */ /* 0x040fe2000bf04270 */
[----:B------:R-:W-:-:S12]  /*1d780*/  VIADD R10, R10, 0xffffffff ;  /* 0xffffffff0a0a7836 */ /* 0x000fd80000000000 */
[----:B------:R-:W-:Y:S05]  /*1d790*/  @P0 BRA `(.L_x_1592) ;  /* 0xffffff5400300947 */ /* 0x000fea000383ffff */
.L_x_1561:
[----:B------:R-:W-:Y:S05]  /*1d7a0*/  WARPSYNC.ALL ;  /* 0x0000000000007948 */ /* 0x000fea0003800000 */
[----:B-1----:R-:W2:Y:S04]  /*1d7b0*/  LDL R5, [R1+0x440] ;  /* 0x0004400001057983 */ /* 0x002ea80000100800 */
[----:B------:R-:W3:Y:S04]  /*1d7c0*/  LDL R6, [R1+0x444] ;  /* 0x0004440001067983 */ /* 0x000ee80000100800 */
[----:B------:R-:W4:Y:S04]  /*1d7d0*/  LDL R132, [R1+0x210] ;  /* 0x0002100001847983 */ /* 0x000f280000100800 */
[----:B------:R-:W5:Y:S04]  /*1d7e0*/  LDL.64 R12, [R1+0x388] ;  /* 0x00038800010c7983 */ /* 0x000f680000100a00 */
        /* <DEDUP_REMOVED lines=60> */
[----:B------:R-:W5:Y:S04]  /*1dbb0*/  LDL R133, [R1+0x218] ;  /* 0x0002180001857983 */ /* 0x000f680000100800 */
[----:B--2---:R-:W1:Y:S02]  /*1dbc0*/  SHFL.BFLY PT, R0, R5, 0x2, 0x1f ;  /* 0x0c401f0005007f89 */ /* 0x004e6400000e0000 */
[----:B-1----:R-:W-:-:S05]  /*1dbd0*/  FADD.FTZ R0, R5, R0 ;  /* 0x0000000005007221 */ /* 0x002fca0000010000 */
[----:B------:R-:W1:Y:S02]  /*1dbe0*/  SHFL.BFLY PT, R3, R0, 0x1, 0x1f ;  /* 0x0c201f0000037f89 */ /* 0x000e6400000e0000 */
[----:B-1----:R-:W-:Y:S01]  /*1dbf0*/  FADD.FTZ R2, R0, R3 ;  /* 0x0000000300027221 */ /* 0x002fe20000010000 */
[----:B----4-:R-:W-:Y:S01]  /*1dc00*/  VIADD R132, R132, 0x1 ;  /* 0x0000000184847836 */ /* 0x010fe20000000000 */
[----:B------:R-:W2:Y:S04]  /*1dc10*/  LDL R0, [R1+0x21c] ;  /* 0x00021c0001007983 */ /* 0x000ea80000100800 */
[----:B------:R-:W-:Y:S04]  /*1dc20*/  STL [R1+0x440], R2 ;  /* 0x0004400201007387 */ /* 0x000fe80000100800 */
[----:B------:R-:W4:Y:S04]  /*1dc30*/  LDL R148, [R1+0x440] ;  /* 0x0004400001947983 */ /* 0x000f280000100800 */
[----:B---3--:R-:W1:Y:S02]  /*1dc40*/  SHFL.BFLY PT, R3, R6, 0x2, 0x1f ;  /* 0x0c401f0006037f89 */ /* 0x008e6400000e0000 */
[----:B-1----:R-:W-:Y:S01]  /*1dc50*/  FADD.FTZ R3, R3, R6 ;  /* 0x0000000603037221 */ /* 0x002fe20000010000 */
[----:B------:R-:W-:Y:S01]  /*1dc60*/  ISETP.NE.AND P2, PT, R132, 0x2, PT ;  /* 0x000000028400780c */ /* 0x000fe20003f45270 */
[----:B------:R-:W3:Y:S04]  /*1dc70*/  LDL.64 R6, [R1+0x418] ;  /* 0x0004180001067983 */ /* 0x000ee80000100a00 */
[----:B------:R-:W1:Y:S08]  /*1dc80*/  SHFL.BFLY PT, R4, R3, 0x1, 0x1f ;  /* 0x0c201f0003047f89 */ /* 0x000e7000000e0000 */
[----:B------:R-:W3:Y:S01]  /*1dc90*/  @!P2 LDL R19, [R1+0x214] ;  /* 0x000214000113a983 */ /* 0x000ee20000100800 */
[----:B-1----:R-:W-:-:S03]  /*1dca0*/  FADD.FTZ R140, R3, R4 ;  /* 0x00000004038c7221 */ /* 0x002fc60000010000 */
[----:B------:R-:W3:Y:S02]  /*1dcb0*/  LDL.64 R4, [R1+0x3e8] ;  /* 0x0003e80001047983 */ /* 0x000ee40000100a00 */
[----:B------:R-:W-:Y:S02]  /*1dcc0*/  FSETP.NE.FTZ.AND P1, PT, R140, RZ, PT ;  /* 0x000000ff8c00720b */ /* 0x000fe40003f35000 */
[----:B------:R-:W3:Y:S11]  /*1dcd0*/  LDL.64 R2, [R1+0x408] ;  /* 0x0004080001027983 */ /* 0x000ef60000100a00 */
[----:B------:R-:W3:Y:S04]  /*1dce0*/  @P1 LDL R143, [R1+0x450] ;  /* 0x00045000018f1983 */ /* 0x000ee80000100800 */
[----:B------:R-:W3:Y:S01]  /*1dcf0*/  @P1 LDL R145, [R1+0x434] ;  /* 0x0004340001911983 */ /* 0x000ee20000100800 */
[----:B------:R-:W-:-:S02]  /*1dd00*/  IMAD.MOV.U32 R142, RZ, RZ, -0x800000 ;  /* 0xff800000ff8e7424 */ /* 0x000fc400078e00ff */
[----:B------:R-:W-:Y:S01]  /*1dd10*/  IMAD.MOV.U32 R134, RZ, RZ, RZ ;  /* 0x000000ffff867224 */ /* 0x000fe200078e00ff */
[----:B------:R1:W-:Y:S08]  /*1dd20*/  BAR.ARV R203, 0x100 ;  /* 0x000400cb0000751d */ /* 0x0003f00000002000 */
[----:B------:R-:W-:Y:S06]  /*1dd30*/  BAR.ARV 0x8, 0x120 ;  /* 0x0204800000007b1d */ /* 0x000fec0000002000 */
[----:B----4-:R-:W-:-:S13]  /*1dd40*/  FSETP.NE.FTZ.AND P0, PT, R148, RZ, PT ;  /* 0x000000ff9400720b */ /* 0x010fda0003f15000 */
[----:B------:R-:W4:Y:S04]  /*1dd50*/  @P0 LDL R135, [R1+0x450] ;  /* 0x0004500001870983 */ /* 0x000f280000100800 */
[----:B------:R-:W3:Y:S01]  /*1dd60*/  @P0 LDL R144, [R1+0x430] ;  /* 0x0004300001900983 */ /* 0x000ee20000100800 */
[----:B------:R-:W1:Y:S02]  /*1dd70*/  @P0 MUFU.LG2 R141, R148 ;  /* 0x00000094008d0308 */ /* 0x000e640000000c00 */
[----:B-1----:R-:W-:-:S06]  /*1dd80*/  @P0 FMUL.FTZ R146, R141, 0.69314718246459960938 ;  /* 0x3f3172188d920820 */ /* 0x002fcc0000410000 */
[----:B------:R-:W1:Y:S08]  /*1dd90*/  @P1 MUFU.LG2 R147, R140 ;  /* 0x0000008c00931308 */ /* 0x000e700000000c00 */
[----:B------:R-:W5:Y:S01]  /*1dda0*/  @P0 MUFU.RCP R134, R148 ;  /* 0x0000009400860308 */ /* 0x000f620000001000 */
[----:B--2---:R-:W-:Y:S02]  /*1ddb0*/  VIADD R0, R0, 0x1 ;  /* 0x0000000100007836 */ /* 0x004fe40000000000 */
[----:B-1----:R-:W-:Y:S01]  /*1ddc0*/  @P1 FMUL.FTZ R147, R147, 0.69314718246459960938 ;  /* 0x3f31721893931820 */ /* 0x002fe20000410000 */
[----:B------:R-:W-:Y:S01]  /*1ddd0*/  STL [R1+0x444], R140 ;  /* 0x0004448c01007387 */ /* 0x000fe20000100800 */
[-C--:B-----5:R-:W-:Y:S01]  /*1dde0*/  FMUL.FTZ R139, R139, R134.reuse ;  /* 0x000000868b8b7220 */ /* 0x0a0fe20000410000 */
        /* <DEDUP_REMOVED lines=63> */
[----:B------:R-:W-:Y:S04]  /*1e1e0*/  STL [R1+0x210], R132 ;  /* 0x0002108401007387 */ /* 0x000fe80000100800 */
[----:B------:R-:W-:Y:S04]  /*1e1f0*/  STL.64 [R1+0x220], R138 ;  /* 0x0002208a01007387 */ /* 0x000fe80000100a00 */
        /* <DEDUP_REMOVED lines=31> */
[----:B------:R-:W-:Y:S04]  /*1e3f0*/  STL [R1+0x21c], R0 ;  /* 0x00021c0001007387 */ /* 0x000fe80000100800 */
[----:B------:R-:W-:Y:S01]  /*1e400*/  @!P2 STL [R1+0x210], RZ ;  /* 0x000210ff0100a387 */ /* 0x000fe20000100800 */
[----:B----4-:R-:W-:-:S04]  /*1e410*/  @P0 FMUL.FTZ R135, R135, 0.69314718246459960938 ;  /* 0x3f31721887870820 */ /* 0x010fc80000410000 */
[----:B---3--:R-:W-:Y:S01]  /*1e420*/  @P0 FFMA.FTZ R142, R135, R144, R146 ;  /* 0x00000090878e0223 */ /* 0x008fe20000010092 */
[----:B------:R-:W-:-:S06]  /*1e430*/  IMAD.MOV.U32 R135, RZ, RZ, RZ ;  /* 0x000000ffff877224 */ /* 0x000fcc00078e00ff */
[----:B------:R-:W1:Y:S01]  /*1e440*/  @P1 MUFU.RCP R135, R140 ;  /* 0x0000008c00871308 */ /* 0x000e620000001000 */
[----:B------:R-:W-:Y:S01]  /*1e450*/  @P1 FMUL.FTZ R146, R143, 0.69314718246459960938 ;  /* 0x3f3172188f921820 */ /* 0x000fe20000410000 */
[----:B------:R-:W-:-:S03]  /*1e460*/  IMAD.MOV.U32 R144, RZ, RZ, -0x800000 ;  /* 0xff800000ff907424 */ /* 0x000fc600078e00ff */
[----:B------:R-:W-:Y:S01]  /*1e470*/  @P1 FFMA.FTZ R144, R146, R145, R147 ;  /* 0x0000009192901223 */ /* 0x000fe20000010093 */
[----:B------:R-:W-:Y:S01]  /*1e480*/  STL [R1+0x440], R142 ;  /* 0x0004408e01007387 */ /* 0x000fe20000100800 */
[-C--:B-1----:R-:W-:Y:S01]  /*1e490*/  FMUL.FTZ R13, R13, R135.reuse ;  /* 0x000000870d0d7220 */ /* 0x082fe20000410000 */
[-C--:B------:R-:W-:Y:S01]  /*1e4a0*/  FMUL.FTZ R12, R12, R135.reuse ;  /* 0x000000870c0c7220 */ /* 0x080fe20000410000 */
[-C--:B------:R-:W-:Y:S01]  /*1e4b0*/  FMUL.FTZ R15, R15, R135.reuse ;  /* 0x000000870f0f7220 */ /* 0x080fe20000410000 */
[-C--:B------:R-:W-:Y:S01]  /*1e4c0*/  FMUL.FTZ R14, R14, R135.reuse ;  /* 0x000000870e0e7220 */ /* 0x080fe20000410000 */
[-C--:B------:R-:W-:Y:S01]  /*1e4d0*/  FMUL.FTZ R73, R73, R135.reuse ;  /* 0x0000008749497220 */ /* 0x080fe20000410000 */
[-C--:B------:R-:W-:Y:S01]  /*1e4e0*/  FMUL.FTZ R72, R72, R135.reuse ;  /* 0x0000008748487220 */ /* 0x080fe20000410000 */
[----:B------:R1:W-:Y:S01]  /*1e4f0*/  STL.64 [R1+0x388], R12 ;  /* 0x0003880c01007387 */ /* 0x0003e20000100a00 */
[-C--:B------:R-:W-:Y:S01]  /*1e500*/  FMUL.FTZ R71, R71, R135.reuse ;  /* 0x0000008747477220 */ /* 0x080fe20000410000 */
[-C--:B------:R-:W-:Y:S01]  /*1e510*/  FMUL.FTZ R70, R70, R135.reuse ;  /* 0x0000008746467220 */ /* 0x080fe20000410000 */
[-C--:B------:R-:W-:Y:S01]  /*1e520*/  FMUL.FTZ R59, R59, R135.reuse ;  /* 0x000000873b3b7220 */ /* 0x080fe20000410000 */
[----:B------:R2:W-:Y:S01]  /*1e530*/  STL.64 [R1+0x3c8], R14 ;  /* 0x0003c80e01007387 */ /* 0x0005e20000100a00 */
        /* <DEDUP_REMOVED lines=55> */
[----:B-1----:R-:W-:Y:S01]  /*1e8b0*/  VIADD R12, R133, 0x1 ;  /* 0x00000001850c7836 */ /* 0x002fe20000000000 */
[----:B--2---:R-:W-:Y:S01]  /*1e8c0*/  @!P2 LOP3.LUT R14, R19, 0x1, RZ, 0x3c, !PT ;  /* 0x00000001130ea812 */ /* 0x004fe200078e3cff */
[----:B------:R2:W-:Y:S04]  /*1e8d0*/  STL [R1+0x444], R144 ;  /* 0x0004449001007387 */ /* 0x0005e80000100800 */
[----:B------:R2:W-:Y:S04]  /*1e8e0*/  STL.64 [R1+0x228], R72 ;  /* 0x0002284801007387 */ /* 0x0005e80000100a00 */
        /* <DEDUP_REMOVED lines=29> */
[----:B------:R2:W-:Y:S04]  /*1eac0*/  STL [R1+0x218], R12 ;  /* 0x0002180c01007387 */ /* 0x0005e80000100800 */
[----:B------:R2:W-:Y:S01]  /*1ead0*/  @!P2 STL [R1+0x214], R14 ;  /* 0x0002140e0100a387 */ /* 0x0005e20000100800 */
[----:B------:R-:W-:-:S13]  /*1eae0*/  PLOP3.LUT P0, PT, PT, PT, PT, 0x8, 0x0 ;  /* 0x000000000000781c */ /* 0x000fda0003f0e170 */
.L_x_1496:
[----:B------:R-:W3:Y:S08]  /*1eaf0*/  S2UR UR4, SR_CgaCtaId ;  /* 0x00000000000479c3 */ /* 0x000ef00000008800 */
[----:B------:R-:W-:Y:S06]  /*1eb00*/  BAR.SYNC.DEFER_BLOCKING 0x5, 0x120 ;  /* 0x0144800000007b1d */ /* 0x000fec0000010000 */
[----:B------:R-:W-:-:S02]  /*1eb10*/  UMOV UR50, 0x400 ;  /* 0x0000040000327882 */ /* 0x000fc40000000000 */
[----:B---3--:R-:W-:-:S09]  /*1eb20*/  ULEA UR50, UR4, UR50, 0x18 ;  /* 0x0000003204327291 */ /* 0x008fd2000f8ec03f */
[----:B-1----:R-:W1:Y:S02]  /*1eb30*/  LDS R0, [UR50+0x324d0] ;  /* 0x0324d032ff007984 */ /* 0x002e640008000800 */
[----:B-1----:R-:W-:Y:S01]  /*1eb40*/  R2UR UR4, R0 ;  /* 0x00000000000472ca */ /* 0x002fe200000e0000 */
[----:B------:R-:W-:Y:S06]  /*1eb50*/  BAR.ARV 0x4, 0x120 ;  /* 0x0104800000007b1d */ /* 0x000fec0000002000 */
[----:B------:R-:W-:Y:S08]  /*1eb60*/  @P0 BRA `(.L_x_1593) ;  /* 0x0000000c00780947 */ /* 0x000ff00003800000 */
[----:B------:R-:W3:Y:S04]  /*1eb70*/  LDL.128 R136, [R1+0x220] ;  /* 0x0002200001887983 */ /* 0x000ee80000100c00 */
[----:B------:R-:W4:Y:S04]  /*1eb80*/  LDL.128 R128, [R1+0x240] ;  /* 0x0002400001807983 */ /* 0x000f280000100c00 */
[----:B------:R-:W5:Y:S04]  /*1eb90*/  LDL.128 R132, [R1+0x230] ;  /* 0x0002300001847983 */ /* 0x000f680000100c00 */
[----:B------:R-:W5:Y:S04]  /*1eba0*/  LDL.128 R120, [R1+0x260] ;  /* 0x0002600001787983 */ /* 0x000f680000100c00 */
[----:B--2---:R-:W2:Y:S04]  /*1ebb0*/  LDL.128 R72, [R1+0x320] ;  /* 0x0003200001487983 */ /* 0x004ea80000100c00 */
[----:B------:R-:W2:Y:S04]  /*1ebc0*/  LDL.128 R124, [R1+0x250] ;  /* 0x00025000017c7983 */ /* 0x000ea80000100c00 */
        /* <DEDUP_REMOVED lines=10> */
[----:B------:R-:W2:Y:S04]  /*1ec70*/  LDL R152, [R1+0x46c] ;  /* 0x00046c0001987983 */ /* 0x000ea80000100800 */
[----:B------:R-:W2:Y:S04]  /*1ec80*/  LDL.128 R84, [R1+0x2f0] ;  /* 0x0002f00001547983 */ /* 0x000ea80000100c00 */
[----:B------:R-:W2:Y:S04]  /*1ec90*/  LDL R151, [R1+0x468] ;  /* 0x0004680001977983 */ /* 0x000ea80000100800 */
        /* <DEDUP_REMOVED lines=12> */
[----:B------:R-:W2:Y:S01]  /*1ed60*/  LDL.128 R12, [R1+0x3f0] ;  /* 0x0003f000010c7983 */ /* 0x000ea20000100c00 */
[----:B------:R-:W-:Y:S01]  /*1ed70*/  VIADD R20, R200, UR42 ;  /* 0x0000002ac8147c36 */ /* 0x000fe20008000000 */
[----:B------:R-:W-:-:S02]  /*1ed80*/  ULDC UR5, c[0x0][0xb88] ;  /* 0x0002e20000057ab9 */ /* 0x000fc40000000800 */
[----:B------:R-:W2:Y:S04]  /*1ed90*/  LDL.128 R8, [R1+0x400] ;  /* 0x0004000001087983 */ /* 0x000ea80000100c00 */
[----:B------:R-:W2:Y:S01]  /*1eda0*/  LDL.128 R4, [R1+0x410] ;  /* 0x0004100001047983 */ /* 0x000ea20000100c00 */
[----:B------:R-:W-:Y:S01]  /*1edb0*/  LOP3.LUT P0, RZ, R209, 0x3, RZ, 0xc0, !PT ;  /* 0x00000003d1ff7812 */ /* 0x000fe2000780c0ff */
[----:B------:R-:W-:Y:S01]  /*1edc0*/  VIADD R0, R20, 0x8 ;  /* 0x0000000814007836 */ /* 0x000fe20000000000 */
[----:B------:R-:W-:Y:S01]  /*1edd0*/  IADD3 R142, P3, R194, 0xc040, RZ ;  /* 0x0000c040c28e7810 */ /* 0x000fe20007f7e0ff */
[----:B------:R-:W-:Y:S01]  /*1ede0*/  ULDC.64 UR6, c[0x0][0xc70] ;  /* 0x00031c0000067ab9 */ /* 0x000fe20000000a00 */
[----:B------:R-:W-:Y:S02]  /*1edf0*/  ISETP.GE.OR P1, PT, R20, UR5, P0 ;  /* 0x0000000514007c0c */ /* 0x000fe40008726670 */
[----:B------:R-:W-:-:S11]  /*1ee00*/  ISETP.GE.OR P0, PT, R0, UR5, P0 ;  /* 0x0000000500007c0c */ /* 0x000fd60008706670 */
[----:B------:R-:W2:Y:S04]  /*1ee10*/  @!P1 LDL R19, [R1+0x440] ;  /* 0x0004400001139983 */ /* 0x000ea80000100800 */
[----:B------:R-:W2:Y:S01]  /*1ee20*/  @!P0 LDL R0, [R1+0x444] ;  /* 0x0004440001008983 */ /* 0x000ea20000100800 */
[----:B------:R-:W-:Y:S02]  /*1ee30*/  IADD3 R3, P6, R194, 0x8060, RZ ;  /* 0x00008060c2037810 */ /* 0x000fe40007fde0ff */
[----:B------:R-:W-:Y:S02]  /*1ee40*/  LOP3.LUT R147, R142, 0x380, RZ, 0xc0, !PT ;  /* 0x000003808e937812 */ /* 0x000fe400078ec0ff */
[----:B------:R-:W-:Y:S02]  /*1ee50*/  LOP3.LUT R143, R194, 0x380, RZ, 0xc0, !PT ;  /* 0x00000380c28f7812 */ /* 0x000fe400078ec0ff */
[----:B------:R-:W-:-:S02]  /*1ee60*/  LOP3.LUT R2, R3, 0x380, RZ, 0xc0, !PT ;  /* 0x0000038003027812 */ /* 0x000fc400078ec0ff */
[----:B------:R-:W-:Y:S02]  /*1ee70*/  SHF.R.U64 R147, R147, 0x3, RZ ;  /* 0x0000000393937819 */ /* 0x000fe400000012ff */
[----:B------:R-:W-:Y:S02]  /*1ee80*/  SHF.R.U64 R143, R143, 0x3, RZ ;  /* 0x000000038f8f7819 */ /* 0x000fe400000012ff */
[----:B------:R-:W-:Y:S02]  /*1ee90*/  SHF.R.U64 R2, R2, 0x3, RZ ;  /* 0x0000000302027819 */ /* 0x000fe400000012ff */
[----:B------:R-:W-:Y:S02]  /*1eea0*/  LOP3.LUT R146, R147, R142, RZ, 0x3c, !PT ;  /* 0x0000008e93927212 */ /* 0x000fe400078e3cff */
[C---:B------:R-:W-:Y:S02]  /*1eeb0*/  IADD3 R141, P4, R194.reuse, 0xc020, RZ ;  /* 0x0000c020c28d7810 */ /* 0x040fe40007f9e0ff */
[----:B------:R-:W-:Y:S01]  /*1eec0*/  LOP3.LUT R142, R143, R194, RZ, 0x3c, !PT ;  /* 0x000000c28f8e7212 */ /* 0x000fe200078e3cff */
[----:B------:R-:W-:Y:S01]  /*1eed0*/  IMAD.MOV.U32 R143, RZ, RZ, R195 ;  /* 0x000000ffff8f7224 */ /* 0x000fe200078e00c3 */
[----:B------:R-:W-:-:S02]  /*1eee0*/  IADD3 R140, P5, R194, 0xc000, RZ ;  /* 0x0000c000c28c7810 */ /* 0x000fc40007fbe0ff */
[----:B------:R-:W-:Y:S02]  /*1eef0*/  LOP3.LUT R2, R2, R3, RZ, 0x3c, !PT ;  /* 0x0000000302027212 */ /* 0x000fe400078e3cff */
[----:B------:R-:W-:Y:S02]  /*1ef00*/  IADD3 R149, P2, R194, 0xc060, RZ ;  /* 0x0000c060c2957810 */ /* 0x000fe40007f5e0ff */
[----:B------:R-:W-:Y:S02]  /*1ef10*/  LOP3.LUT R3, R141, 0x380, RZ, 0xc0, !PT ;  /* 0x000003808d037812 */ /* 0x000fe400078ec0ff */
[----:B------:R-:W-:Y:S02]  /*1ef20*/  LOP3.LUT R21, R140, 0x380, RZ, 0xc0, !PT ;  /* 0x000003808c157812 */ /* 0x000fe400078ec0ff */
[----:B------:R-:W-:Y:S01]  /*1ef30*/  MOV R150, R142 ;  /* 0x0000008e00967202 */ /* 0x000fe20000000f00 */
[----:B------:R-:W-:Y:S01]  /*1ef40*/  USHF.R.S32.HI UR5, URZ, 0x1f, UR43 ;  /* 0x0000001f3f057899 */ /* 0x000fe2000801142b */
[----:B------:R-:W-:-:S02]  /*1ef50*/  LOP3.LUT R148, R149, 0x380, RZ, 0xc0, !PT ;  /* 0x0000038095947812 */ /* 0x000fc400078ec0ff */
[----:B------:R-:W-:Y:S02]  /*1ef60*/  SHF.R.U64 R144, R3, 0x3, RZ ;  /* 0x0000000303907819 */ /* 0x000fe400000012ff */
[----:B------:R-:W-:Y:S01]  /*1ef70*/  SHF.R.U64 R21, R21, 0x3, RZ ;  /* 0x0000000315157819 */ /* 0x000fe200000012ff */
[--C-:B------:R-:W-:Y:S01]  /*1ef80*/  IMAD.X R3, RZ, RZ, R195.reuse, P6 ;  /* 0x000000ffff037224 */ /* 0x100fe200030e06c3 */
[----:B------:R-:W-:Y:S01]  /*1ef90*/  SHF.R.U64 R148, R148, 0x3, RZ ;  /* 0x0000000394947819 */ /* 0x000fe200000012ff */
[----:B------:R-:W-:Y:S01]  /*1efa0*/  UIMAD UR5, UR5, UR6, URZ ;  /* 0x00000006050572a4 */ /* 0x000fe2000f8e023f */
[----:B------:R-:W-:Y:S01]  /*1efb0*/  LOP3.LUT R144, R144, R141, RZ, 0x3c, !PT ;  /* 0x0000008d90907212 */ /* 0x000fe200078e3cff */
[--C-:B------:R-:W-:Y:S01]  /*1efc0*/  IMAD.X R141, RZ, RZ, R195.reuse, P5 ;  /* 0x000000ffff8d7224 */ /* 0x100fe200028e06c3 */
[----:B------:R-:W-:Y:S01]  /*1efd0*/  LOP3.LUT R140, R21, R140, RZ, 0x3c, !PT ;  /* 0x0000008c158c7212 */ /* 0x000fe200078e3cff */
[--C-:B------:R-:W-:Y:S01]  /*1efe0*/  IMAD.X R145, RZ, RZ, R195.reuse, P4 ;  /* 0x000000ffff917224 */ /* 0x100fe200020e06c3 */
[----:B------:R-:W-:Y:S01]  /*1eff0*/  LOP3.LUT R148, R148, R149, RZ, 0x3c, !PT ;  /* 0x0000009594947212 */ /* 0x000fe200078e3cff */
[--C-:B------:R-:W-:Y:S01]  /*1f000*/  IMAD.X R147, RZ, RZ, R195.reuse, P3 ;  /* 0x000000ffff937224 */ /* 0x100fe200018e06c3 */
[----:B------:R-:W-:Y:S01]  /*1f010*/  UIMAD.WIDE.U32 UR8, UR43, UR6, URZ ;  /* 0x000000062b0872a5 */ /* 0x000fe2000f8e003f */
[----:B------:R-:W-:Y:S01]  /*1f020*/  IMAD.X R149, RZ, RZ, R195, P2 ;  /* 0x000000ffff957224 */ /* 0x000fe200010e06c3 */
[----:B------:R-:W-:Y:S01]  /*1f030*/  UIMAD UR5, UR43, UR7, UR5 ;  /* 0x000000072b0572a4 */ /* 0x000fe2000f8e0205 */
[----:B------:R-:W-:-:S02]  /*1f040*/  MOV R142, R2 ;  /* 0x00000002008e7202 */ /* 0x000fc40000000f00 */
[----:B------:R-:W-:Y:S01]  /*1f050*/  MOV R143, R140 ;  /* 0x0000008c008f7202 */ /* 0x000fe20000000f00 */
[----:B------:R-:W-:Y:S01]  /*1f060*/  UIADD3 UR5, UR9, UR5, URZ ;  /* 0x0000000509057290 */ /* 0x000fe2000fffe03f */
[----:B------:R-:W-:Y:S01]  /*1f070*/  MOV R21, R144 ;  /* 0x0000009000157202 */ /* 0x000fe20000000f00 */
[----:B------:R-:W-:Y:S01]  /*1f080*/  ULDC.64 UR6, c[0x0][0xc40] ;  /* 0x0003100000067ab9 */ /* 0x000fe20000000a00 */
[----:B------:R-:W-:Y:S02]  /*1f090*/  MOV R140, R146 ;  /* 0x00000092008c7202 */ /* 0x000fe40000000f00 */
[----:B------:R-:W-:Y:S01]  /*1f0a0*/  MOV R141, R148 ;  /* 0x00000094008d7202 */ /* 0x000fe20000000f00 */
[----:B------:R-:W-:Y:S02]  /*1f0b0*/  IMAD.U32 R3, RZ, RZ, UR9 ;  /* 0x00000009ff037e24 */ /* 0x000fe4000f8e00ff */
[----:B------:R-:W-:Y:S01]  /*1f0c0*/  IMAD.U32 R3, RZ, RZ, UR5 ;  /* 0x00000005ff037e24 */ /* 0x000fe2000f8e00ff */
[----:B------:R-:W-:Y:S01]  /*1f0d0*/  USHF.R.S32.HI UR5, URZ, 0x1f, UR44 ;  /* 0x0000001f3f057899 */ /* 0x000fe2000801142c */
[----:B------:R-:W-:Y:S01]  /*1f0e0*/  IMAD.U32 R2, RZ, RZ, UR8 ;  /* 0x00000008ff027e24 */ /* 0x000fe2000f8e00ff */
[----:B---3--:R-:W-:-:S02]  /*1f0f0*/  F2FP.F16.F32.PACK_AB R136, R137, R136 ;  /* 0x000000888988723e */ /* 0x008fc400000000ff */
[----:B------:R-:W-:Y:S02]  /*1f100*/  F2FP.F16.F32.PACK_AB R137, R139, R138 ;  /* 0x0000008a8b89723e */ /* 0x000fe400000000ff */
[----:B----4-:R-:W-:Y:S02]  /*1f110*/  F2FP.F16.F32.PACK_AB R128, R129, R128 ;  /* 0x000000808180723e */ /* 0x010fe400000000ff */
[----:B------:R-:W-:Y:S02]  /*1f120*/  F2FP.F16.F32.PACK_AB R129, R131, R130 ;  /* 0x000000828381723e */ /* 0x000fe400000000ff */
[----:B-----5:R-:W-:Y:S02]  /*1f130*/  F2FP.F16.F32.PACK_AB R138, R133, R132 ;  /* 0x00000084858a723e */ /* 0x020fe400000000ff */
[----:B------:R-:W-:Y:S01]  /*1f140*/  F2FP.F16.F32.PACK_AB R139, R135, R134 ;  /* 0x00000086878b723e */ /* 0x000fe200000000ff */
[----:B------:R-:W-:Y:S01]  /*1f150*/  BAR.SYNC.DEFER_BLOCKING 0x1, 0x100 ;  /* 0x0044000000007b1d */ /* 0x000fe20000010000 */
[----:B------:R-:W-:-:S02]  /*1f160*/  F2FP.F16.F32.PACK_AB R120, R121, R120 ;  /* 0x000000787978723e */ /* 0x000fc400000000ff */
[----:B------:R-:W-:Y:S02]  /*1f170*/  F2FP.F16.F32.PACK_AB R121, R123, R122 ;  /* 0x0000007a7b79723e */ /* 0x000fe400000000ff */
[----:B--2---:R-:W-:Y:S02]  /*1f180*/  F2FP.F16.F32.PACK_AB R72, R73, R72 ;  /* 0x000000484948723e */ /* 0x004fe400000000ff */
[----:B------:R-:W-:Y:S02]  /*1f190*/  F2FP.F16.F32.PACK_AB R73, R75, R74 ;  /* 0x0000004a4b49723e */ /* 0x000fe400000000ff */
[----:B------:R-:W-:Y:S02]  /*1f1a0*/  F2FP.F16.F32.PACK_AB R130, R125, R124 ;  /* 0x0000007c7d82723e */ /* 0x000fe400000000ff */
[----:B------:R-:W-:Y:S02]  /*1f1b0*/  F2FP.F16.F32.PACK_AB R131, R127, R126 ;  /* 0x0000007e7f83723e */ /* 0x000fe400000000ff */
[----:B------:R-:W-:-:S02]  /*1f1c0*/  F2FP.F16.F32.PACK_AB R112, R113, R112 ;  /* 0x000000707170723e */ /* 0x000fc400000000ff */
[----:B------:R-:W-:Y:S02]  /*1f1d0*/  F2FP.F16.F32.PACK_AB R113, R115, R114 ;  /* 0x000000727371723e */ /* 0x000fe400000000ff */
[----:B------:R-:W-:Y:S02]  /*1f1e0*/  F2FP.F16.F32.PACK_AB R122, R117, R116 ;  /* 0x00000074757a723e */ /* 0x000fe400000000ff */
[----:B------:R-:W-:Y:S02]  /*1f1f0*/  F2FP.F16.F32.PACK_AB R123, R119, R118 ;  /* 0x00000076777b723e */ /* 0x000fe400000000ff */
[----:B------:R-:W-:Y:S02]  /*1f200*/  F2FP.F16.F32.PACK_AB R104, R105, R104 ;  /* 0x000000686968723e */ /* 0x000fe400000000ff */
[----:B------:R-:W-:Y:S02]  /*1f210*/  F2FP.F16.F32.PACK_AB R105, R107, R106 ;  /* 0x0000006a6b69723e */ /* 0x000fe400000000ff */
[----:B------:R-:W-:-:S02]  /*1f220*/  F2FP.F16.F32.PACK_AB R74, R69, R68 ;  /* 0x00000044454a723e */ /* 0x000fc400000000ff */
[----:B------:R-:W1:Y:S01]  /*1f230*/  LDC.64 R68, c[0x0][0xc78] ;  /* 0x00031e00ff447b82 */ /* 0x000e620000000a00 */
[----:B------:R-:W-:Y:S02]  /*1f240*/  F2FP.F16.F32.PACK_AB R114, R109, R108 ;  /* 0x0000006c6d72723e */ /* 0x000fe400000000ff */
[----:B------:R-:W-:Y:S02]  /*1f250*/  F2FP.F16.F32.PACK_AB R115, R111, R110 ;  /* 0x0000006e6f73723e */ /* 0x000fe400000000ff */
[----:B------:R-:W-:Y:S01]  /*1f260*/  F2FP.F16.F32.PACK_AB R96, R97, R96 ;  /* 0x000000606160723e */ /* 0x000fe200000000ff */
[----:B------:R-:W-:Y:S01]  /*1f270*/  STSM.16.M88.4 [R150], R136 ;  /* 0x0000008896007844 */ /* 0x000fe20000000200 */
        /* <DEDUP_REMOVED lines=8> */
[----:B------:R-:W-:Y:S01]  /*1f300*/  F2FP.F16.F32.PACK_AB R81, R83, R82 ;  /* 0x000000525351723e */ /* 0x000fe200000000ff */
[----:B------:R-:W-:Y:S01]  /*1f310*/  STSM.16.M88.4 [R152], R128 ;  /* 0x0000008098007844 */ /* 0x000fe20000000200 */
[----:B------:R-:W-:-:S02]  /*1f320*/  F2FP.F16.F32.PACK_AB R75, R71, R70 ;  /* 0x00000046474b723e */ /* 0x000fc400000000ff */
[----:B------:R-:W-:Y:S02]  /*1f330*/  F2FP.F16.F32.PACK_AB R90, R85, R84 ;  /* 0x00000054555a723e */ /* 0x000fe400000000ff */
[----:B------:R-:W-:Y:S01]  /*1f340*/  F2FP.F16.F32.PACK_AB R91, R87, R86 ;  /* 0x00000056575b723e */ /* 0x000fe200000000ff */
[----:B------:R-:W-:Y:S01]  /*1f350*/  STSM.16.M88.4 [R151], R120 ;  /* 0x0000007897007844 */ /* 0x000fe20000000200 */
[----:B------:R-:W-:-:S03]  /*1f360*/  F2FP.F16.F32.PACK_AB R82, R77, R76 ;  /* 0x0000004c4d52723e */ /* 0x000fc600000000ff */
[----:B------:R-:W-:Y:S01]  /*1f370*/  STSM.16.M88.4 [R237], R112 ;  /* 0x00000070ed007844 */ /* 0x000fe20000000200 */
[----:B------:R-:W-:Y:S02]  /*1f380*/  F2FP.F16.F32.PACK_AB R83, R79, R78 ;  /* 0x0000004e4f53723e */ /* 0x000fe400000000ff */
[----:B------:R-:W-:Y:S01]  /*1f390*/  F2FP.F16.F32.PACK_AB R28, R29, R28 ;  /* 0x0000001c1d1c723e */ /* 0x000fe200000000ff */
[----:B------:R-:W-:Y:S01]  /*1f3a0*/  STSM.16.M88.4 [R236], R104 ;  /* 0x00000068ec007844 */ /* 0x000fe20000000200 */
[----:B------:R-:W-:Y:S02]  /*1f3b0*/  F2FP.F16.F32.PACK_AB R29, R31, R30 ;  /* 0x0000001e1f1d723e */ /* 0x000fe400000000ff */
[----:B------:R-:W-:Y:S01]  /*1f3c0*/  F2FP.F16.F32.PACK_AB R60, R61, R60 ;  /* 0x0000003c3d3c723e */ /* 0x000fe200000000ff */
[----:B------:R-:W-:Y:S01]  /*1f3d0*/  STSM.16.M88.4 [R235], R96 ;  /* 0x00000060eb007844 */ /* 0x000fe20000000200 */
        /* <DEDUP_REMOVED lines=13> */
[----:B------:R-:W-:Y:S01]  /*1f4b0*/  F2FP.F16.F32.PACK_AB R36, R37, R36 ;  /* 0x000000242524723e */ /* 0x000fe200000000ff */
[----:B------:R-:W-:Y:S01]  /*1f4c0*/  STSM.16.M88.4 [R232], R72 ;  /* 0x00000048e8007844 */ /* 0x000fe20000000200 */
[----:B------:R-:W-:Y:S02]  /*1f4d0*/  F2FP.F16.F32.PACK_AB R37, R39, R38 ;  /* 0x000000262725723e */ /* 0x000fe400000000ff */
[----:B------:R-:W-:Y:S02]  /*1f4e0*/  F2FP.F16.F32.PACK_AB R46, R41, R40 ;  /* 0x00000028292e723e */ /* 0x000fe400000000ff */
[----:B------:R-:W-:-:S02]  /*1f4f0*/  F2FP.F16.F32.PACK_AB R47, R43, R42 ;  /* 0x0000002a2b2f723e */ /* 0x000fc400000000ff */
[----:B------:R-:W-:Y:S01]  /*1f500*/  F2FP.F16.F32.PACK_AB R24, R25, R24 ;  /* 0x000000181918723e */ /* 0x000fe200000000ff */
[----:B------:R2:W-:Y:S01]  /*1f510*/  STSM.16.M88.4 [R231], R28 ;  /* 0x0000001ce7007844 */ /* 0x0005e20000000200 */
[----:B------:R-:W-:Y:S02]  /*1f520*/  F2FP.F16.F32.PACK_AB R25, R27, R26 ;  /* 0x0000001a1b19723e */ /* 0x000fe400000000ff */
        /* <DEDUP_REMOVED lines=9> */
[----:B------:R-:W-:Y:S01]  /*1f5c0*/  F2FP.F16.F32.PACK_AB R11, R7, R6 ;  /* 0x00000006070b723e */ /* 0x000fe200000000ff */
[----:B------:R-:W-:Y:S04]  /*1f5d0*/  STSM.16.M88.4 [R143], R44 ;  /* 0x0000002c8f007844 */ /* 0x000fe80000000200 */
[----:B------:R-:W-:Y:S04]  /*1f5e0*/  STSM.16.M88.4 [R21], R36 ;  /* 0x0000002415007844 */ /* 0x000fe80000000200 */
[----:B------:R-:W-:Y:S04]  /*1f5f0*/  STSM.16.M88.4 [R140], R24 ;  /* 0x000000188c007844 */ /* 0x000fe80000000200 */
[----:B------:R-:W-:Y:S01]  /*1f600*/  STSM.16.M88.4 [R141], R8 ;  /* 0x000000088d007844 */ /* 0x000fe20000000200 */
[----:B------:R-:W-:Y:S01]  /*1f610*/  @!PT LDS RZ, [RZ] ;  /* 0x00000000fffff984 */ /* 0x000fe20000000800 */
[----:B------:R-:W-:Y:S01]  /*1f620*/  @!PT LDS RZ, [RZ] ;  /* 0x00000000fffff984 */ /* 0x000fe20000000800 */
[----:B------:R-:W-:Y:S01]  /*1f630*/  @!PT LDS RZ, [RZ] ;  /* 0x00000000fffff984 */ /* 0x000fe20000000800 */
[----:B------:R-:W-:Y:S01]  /*1f640*/  @!PT LDS RZ, [RZ] ;  /* 0x00000000fffff984 */ /* 0x000fe20000000800 */
[----:B------:R3:W-:Y:S06]  /*1f650*/  MEMBAR.ALL.CTA ;  /* 0x0000000000007992 */ /* 0x0007ec0000008000 */
[----:B---3--:R-:W3:Y:S01]  /*1f660*/  FENCE.VIEW.ASYNC.S ;  /* 0x00000000000073c6 */ /* 0x008ee20000000000 */
[----:B-1----:R-:W-:-:S02]  /*1f670*/  IMAD R40, R68, UR5, RZ ;  /* 0x0000000544287c24 */ /* 0x002fc4000f8e02ff */
[----:B------:R-:W-:Y:S01]  /*1f680*/  IMAD.WIDE.U32 R2, R68, UR44, R2 ;  /* 0x0000002c44027c25 */ /* 0x000fe2000f8e0002 */
[----:B---3--:R-:W1:Y:S01]  /*1f690*/  SHFL.IDX PT, R4, R221, RZ, 0x1f ;  /* 0x00001fffdd047589 */ /* 0x008e6200000e0000 */
[----:B--2---:R-:W-:Y:S02]  /*1f6a0*/  SHF.R.S32.HI R29, RZ, 0x1f, R20 ;  /* 0x0000001fff1d7819 */ /* 0x004fe40000011414 */
[----:B------:R-:W-:Y:S01]  /*1f6b0*/  IMAD R40, R69, UR44, R40 ;  /* 0x0000002c45287c24 */ /* 0x000fe2000f8e0228 */
[----:B------:R-:W-:Y:S06]  /*1f6c0*/  BAR.ARV 0x1, 0x120 ;  /* 0x0044800000007b1d */ /* 0x000fec0000002000 */
[----:B------:R-:W-:-:S04]  /*1f6d0*/  IADD3 R20, P2, R20, R2, RZ ;  /* 0x0000000214147210 */ /* 0x000fc80007f5e0ff */
[----:B------:R-:W-:Y:S02]  /*1f6e0*/  IADD3.X R29, R29, R3, R40, P2, !PT ;  /* 0x000000031d1d7210 */ /* 0x000fe400017fe428 */
        /* <DEDUP_REMOVED lines=36> */
.L_x_1596:
[----:B------:R-:W-:Y:S05]  /*1f930*/  BSYNC B0 ;  /* 0x0000000000007941 */ /* 0x000fea0003800000 */
.L_x_1595:
[----:B------:R-:W-:Y:S05]  /*1f940*/  BRA `(.L_x_1594) ;  /* 0x00000008007c7947 */ /* 0x000fea0003800000 */
.L_x_1593:
[----:B--2---:R-:W1:Y:S01]  /*1f950*/  LDC.64 R8, c[0x0][0xbe0] ;  /* 0x0002f800ff087b82 */ /* 0x004e620000000a00 */
[----:B------:R-:W-:Y:S01]  /*1f960*/  ISETP.GT.AND P0, PT, R197, 0x7f, PT ;  /* 0x0000007fc500780c */ /* 0x000fe20003f04270 */
[----:B------:R-:W-:Y:S01]  /*1f970*/  USHF.R.S32.HI UR5, URZ, 0x1f, UR43 ;  /* 0x0000001f3f057899 */ /* 0x000fe2000801142b */
[--C-:B------:R-:W-:Y:S01]  /*1f980*/  SHF.R.S32.HI R189, RZ, 0x1f, R188.reuse ;  /* 0x0000001fffbd7819 */ /* 0x100fe200000114bc */
[----:B------:R-:W-:Y:S01]  /*1f990*/  USHF.R.S32.HI UR6, URZ, 0x1f, UR44 ;  /* 0x0000001f3f067899 */ /* 0x000fe2000801142c */
[----:B------:R-:W-:Y:S03]  /*1f9a0*/  BSSY B0, `(.L_x_1597) ;  /* 0x000001c000007945 */ /* 0x000fe60003800000 */
[----:B------:R-:W2:Y:S08]  /*1f9b0*/  LDC R14, c[0x0][0xeac] ;  /* 0x0003ab00ff0e7b82 */ /* 0x000eb00000000800 */
[----:B------:R-:W3:Y:S01]  /*1f9c0*/  LDC.64 R10, c[0x0][0xbe8] ;  /* 0x0002fa00ff0a7b82 */ /* 0x000ee20000000a00 */
[----:B-1----:R-:W-:-:S04]  /*1f9d0*/  IMAD.WIDE.U32 R6, R8, UR43, R188 ;  /* 0x0000002b08067c25 */ /* 0x002fc8000f8e00bc */
[----:B------:R-:W-:Y:S01]  /*1f9e0*/  IMAD R8, R8, UR5, RZ ;  /* 0x0000000508087c24 */ /* 0x000fe2000f8e02ff */
[----:B------:R-:W-:Y:S06]  /*1f9f0*/  @P0 BRA `(.L_x_1598) ;  /* 0x0000000000580947 */ /* 0x000fec0003800000 */
[----:B------:R-:W1:Y:S01]  /*1fa00*/  S2R R0, SR_TID.X ;  /* 0x0000000000007919 */ /* 0x000e620000002100 */
[----:B------:R-:W-:Y:S01]  /*1fa10*/  IMAD.U32 R2, RZ, RZ, UR42 ;  /* 0x0000002aff027e24 */ /* 0x000fe2000f8e00ff */
[----:B------:R-:W-:-:S04]  /*1fa20*/  ULDC UR7, c[0x0][0xb88] ;  /* 0x0002e20000077ab9 */ /* 0x000fc80000000800 */
        /* <DEDUP_REMOVED lines=19> */
.L_x_1598:
[----:B------:R-:W-:Y:S05]  /*1fb60*/  BSYNC B0 ;  /* 0x0000000000007941 */ /* 0x000fea0003800000 */
.L_x_1597:
[----:B------:R-:W-:Y:S01]  /*1fb70*/  ULDC UR5, c[0x0][0xb88] ;  /* 0x0002e20000057ab9 */ /* 0x000fe20000000800 */
[C---:B------:R-:W-:Y:S01]  /*1fb80*/  VIADD R0, R198.reuse, 0x20 ;  /* 0x00000020c6007836 */ /* 0x040fe20000000000 */
[----:B------:R-:W-:Y:S01]  /*1fb90*/  UIADD3 UR42, -UR42, UR5, URZ ;  /* 0x000000052a2a7290 */ /* 0x000fe2000fffe13f */
[----:B-1----:R-:W-:Y:S01]  /*1fba0*/  IMAD R3, R9, UR43, R8 ;  /* 0x0000002b09037c24 */ /* 0x002fe2000f8e0208 */
[----:B------:R-:W-:Y:S01]  /*1fbb0*/  ULOP3.LUT UR39, URZ, UR39, URZ, 0x33, !UPT ;  /* 0x000000273f277292 */ /* 0x000fe2000f8e333f */
[C---:B------:R-:W-:Y:S01]  /*1fbc0*/  VIADD R2, R198.reuse, 0x40 ;  /* 0x00000040c6027836 */ /* 0x040fe20000000000 */
[----:B------:R-:W-:Y:S01]  /*1fbd0*/  SHF.R.S32.HI R199, RZ, 0x1f, R198 ;  /* 0x0000001fffc77819 */ /* 0x000fe200000114c6 */
[----:B------:R-:W-:Y:S01]  /*1fbe0*/  IMAD.IADD R7, R7, 0x1, R3 ;  /* 0x0000000107077824 */ /* 0x000fe200078e0203 */
[----:B------:R-:W-:Y:S01]  /*1fbf0*/  ISETP.GE.AND P2, PT, R198, UR42, PT ;  /* 0x0000002ac6007c0c */ /* 0x000fe2000bf46270 */
[----:B------:R-:W-:Y:S01]  /*1fc00*/  BSSY B0, `(.L_x_1599) ;  /* 0x0000021000007945 */ /* 0x000fe20003800000 */
[----:B------:R-:W-:Y:S01]  /*1fc10*/  ISETP.GE.AND P0, PT, R0, UR42, PT ;  /* 0x0000002a00007c0c */ /* 0x000fe2000bf06270 */
[----:B---3--:R-:W-:Y:S01]  /*1fc20*/  IMAD R0, R10, UR6, RZ ;  /* 0x000000060a007c24 */ /* 0x008fe2000f8e02ff */
[----:B------:R-:W-:Y:S01]  /*1fc30*/  ISETP.GE.AND P1, PT, R2, UR42, PT ;  /* 0x0000002a02007c0c */ /* 0x000fe2000bf26270 */
[----:B--2---:R-:W-:-:S02]  /*1fc40*/  VIADD R5, R14, UR39 ;  /* 0x000000270e057c36 */ /* 0x004fc40008000000 */
        /* <DEDUP_REMOVED lines=28> */
.L_x_1600:
[----:B------:R-:W-:Y:S05]  /*1fe10*/  BSYNC B0 ;  /* 0x0000000000007941 */ /* 0x000fea0003800000 */
.L_x_1599:
        /* <DEDUP_REMOVED lines=27> */
.L_x_1602:
[----:B------:R-:W-:Y:S05]  /*1ffd0*/  BSYNC B0 ;  /* 0x0000000000007941 */ /* 0x000fea0003800000 */
.L_x_1601:
[----:B------:R-:W-:Y:S04]  /*1ffe0*/  BSSY B0, `(.L_x_1603) ;  /* 0x000001a000007945 */ /* 0x000fe80003800000 */
[----:B------:R-:W-:Y:S05]  /*1fff0*/  @P1 BRA `(.L_x_1604) ;  /* 0x0000000000601947 */ /* 0x000fea0003800000 */
[----:B--2---:R-:W-:Y:S01]  /*20000*/  IADD3 R9, P0, R4, 0x40, RZ ;  /* 0x0000004004097810 */ /* 0x004fe20007f1e0ff */
        /* <DEDUP_REMOVED lines=23> */
.L_x_1604:
[----:B------:R-:W-:Y:S05]  /*20180*/  BSYNC B0 ;  /* 0x0000000000007941 */ /* 0x000fea0003800000 */
.L_x_1603:
        /* <DEDUP_REMOVED lines=26> */
.L_x_1605:
[----:B------:R-:W-:Y:S05]  /*20330*/  BSYNC B0 ;  /* 0x0000000000007941 */ /* 0x000fea0003800000 */
.L_x_1594:
[----:B------:R-:W5:Y:S02]  /*20340*/  LDC R0, c[0x0][0xea8] ;  /* 0x0003aa00ff007b82 */ /* 0x000f640000000800 */
[----:B-----5:R-:W-:-:S13]  /*20350*/  ISETP.LE.AND P0, PT, R0, UR4, PT ;  /* 0x0000000400007c0c */ /* 0x020fda000bf03270 */
[----:B------:R-:W-:Y:S05]  /*20360*/  @!P0 BRA `(.L_x_1606) ;  /* 0xfffffe0c00f88947 */ /* 0x000fea000383ffff */
[----:B------:R-:W-:Y:S05]  /*20370*/  EXIT ;  /* 0x000000000000794d */ /* 0x000fea0003800000 */
.L_x_1486:
[----:B------:R-:W-:-:S08]  /*20380*/  NOP ;  /* 0x0000000000007918 */ /* 0x000fd00000000000 */
[----:B------:R-:W1:-:S00]  /*20390*/  USETMAXREG.DEALLOC.CTAPOOL 0x18 ;  /* 0x00000018000079c8 */ /* 0x000e4000080e0500 */
[----:B-1----:R-:W-:-:S06]  /*203a0*/  LOP3.LUT R0, R0, 0x3, RZ, 0xc0, !PT ;  /* 0x0000000300007812 */ /* 0x002fcc00078ec0ff */
[----:B------:R-:W1:Y:S02]  /*203b0*/  SHFL.IDX PT, R0, R0, RZ, 0x1f ;  /* 0x00001fff00007589 */ /* 0x000e6400000e0000 */
[----:B-1----:R-:W-:-:S13]  /*203c0*/  ISETP.NE.AND P0, PT, R0, RZ, PT ;  /* 0x000000ff0000720c */ /* 0x002fda0003f05270 */
[----:B------:R-:W-:Y:S05]  /*203d0*/  @P0 EXIT ;  /* 0x000000000000094d */ /* 0x000fea0003800000 */
[----:B------:R-:W1:Y:S01]  /*203e0*/  S2UR UR4, SR_CTAID.X ;  /* 0x00000000000479c3 */ /* 0x000e620000002500 */
[----:B------:R2:W-:Y:S01]  /*203f0*/  STL [R1+0x468], RZ ;  /* 0x000468ff01007387 */ /* 0x0005e20000100800 */
[----:B------:R-:W-:Y:S02]  /*20400*/  IMAD.MOV.U32 R16, RZ, RZ, RZ ;  /* 0x000000ffff107224 */ /* 0x000fe400078e00ff */
[----:B------:R-:W-:-:S04]  /*20410*/  IMAD.MOV.U32 R17, RZ, RZ, 0x1 ;  /* 0x00000001ff117424 */ /* 0x000fc800078e00ff */
[----:B------:R-:W1:Y:S02]  /*20420*/  LDC R0, c[0x0][0xea8] ;  /* 0x0003aa00ff007b82 */ /* 0x000e640000000800 */
[----:B-1----:R-:W-:-:S13]  /*20430*/  ISETP.LE.AND P0, PT, R0, UR4, PT ;  /* 0x0000000400007c0c */ /* 0x002fda000bf03270 */
[----:B--2---:R-:W-:Y:S05]  /*20440*/  @P0 BRA `(.L_x_1607) ;  /* 0x0000002c00a40947 */ /* 0x004fea0003800000 */
[----:B------:R-:W-:Y:S01]  /*20450*/  IMAD.U32 R0, RZ, RZ, UR4 ;  /* 0x00000004ff007e24 */ /* 0x000fe2000f8e00ff */
[----:B------:R1:W-:Y:S01]  /*20460*/  STL [R1+0x468], RZ ;  /* 0x000468ff01007387 */ /* 0x0003e20000100800 */
[----:B------:R-:W-:Y:S01]  /*20470*/  IMAD.MOV.U32 R17, RZ, RZ, 0x1 ;  /* 0x00000001ff117424 */ /* 0x000fe200078e00ff */
[----:B------:R-:W-:Y:S01]  /*20480*/  ULDC UR44, c[0x0][0xc] ;  /* 0x00000300002c7ab9 */ /* 0x000fe20000000800 */
[----:B------:R-:W-:Y:S01]  /*20490*/  IMAD.MOV.U32 R16, RZ, RZ, RZ ;  /* 0x000000ffff107224 */ /* 0x000fe200078e00ff */
[----:B------:R1:W-:Y:S01]  /*204a0*/  STL [R1+0x460], R0 ;  /* 0x0004600001007387 */ /* 0x0003e20000100800 */
[----:B------:R-:W-:-:S05]  /*204b0*/  ULDC.64 UR48, c[0x0][0x198] ;  /* 0x0000660000307ab9 */ /* 0x000fca0000000a00 */
.L_x_1663:
[----:B--2---:R-:W2:Y:S01]  /*204c0*/  LDL R2, [R1+0x460] ;  /* 0x0004600001027983 */ /* 0x004ea20000100800 */
[----:B------:R-:W-:Y:S01]  /*204d0*/  ULDC UR10, c[0x0][0xed0] ;  /* 0x0003b400000a7ab9 */ /* 0x000fe20000000800 */
[----:B-1----:R-:W1:Y:S01]  /*204e0*/  LDC R0, c[0x0][0xee8] ;  /* 0x0003ba00ff007b82 */ /* 0x002e620000000800 */
[----:B------:R-:W-:-:S11]  /*204f0*/  UISETP.NE.AND UP0, UPT, UR10, 0x1, UPT ;  /* 0x000000010a00788c */ /* 0x000fd6000bf05270 */
[----:B------:R-:W-:Y:S01]  /*20500*/  @UP0 ULDC UR6, c[0x0][0xed4] ;  /* 0x0003b50000060ab9 */ /* 0x000fe20000000800 */
[----:B------:R-:W-:Y:S01]  /*20510*/  @UP0 ULDC UR11, c[0x0][0xed8] ;  /* 0x0003b600000b0ab9 */ /* 0x000fe20000000800 */
[C---:B--2---:R-:W-:Y:S02]  /*20520*/  R2UR UR8, R2.reuse ;  /* 0x00000000020872ca */ /* 0x044fe400000e0000 */
[----:B------:R-:W-:-:S11]  /*20530*/  R2UR UR9, R2 ;  /* 0x00000000020972ca */ /* 0x000fd600000e0000 */
[----:B------:R-:W-:-:S04]  /*20540*/  UIMAD.WIDE.U32 UR6, UR8, UR6, URZ ;  /* 0x00000006080672a5 */ /* 0x000fc8000f8e003f */
[----:B------:R-:W-:-:S04]  /*20550*/  @UP0 USHF.R.U32.HI UR8, URZ, UR11, UR7 ;  /* 0x0000000b3f080299 */ /* 0x000fc80008011607 */
[----:B------:R-:W-:Y:S02]  /*20560*/  UIADD3 UR6, -UR8, URZ, URZ ;  /* 0x0000003f08067290 */ /* 0x000fe4000fffe13f */
[----:B-1----:R-:W-:Y:S02]  /*20570*/  ISETP.LE.AND P0, PT, R0, UR8, PT ;  /* 0x0000000800007c0c */ /* 0x002fe4000bf03270 */
[----:B------:R-:W-:-:S11]  /*20580*/  UIMAD UR10, UR10, UR6, UR9 ;  /* 0x000000060a0a72a4 */ /* 0x000fd6000f8e0209 */
[----:B---3--:R-:W-:Y:S05]  /*20590*/  @!P0 BRA `(.L_x_1608) ;  /* 0x0000000000208947 */ /* 0x008fea0003800000 */
        /* <DEDUP_REMOVED lines=8> */
.L_x_1608:
[----:B------:R-:W-:Y:S01]  /*20620*/  ULDC UR11, c[0x0][0xec4] ;  /* 0x0003b100000b7ab9 */ /* 0x000fe20000000800 */
[----:B------:R-:W-:Y:S01]  /*20630*/  UMOV UR9, UR10 ;  /* 0x0000000a00097c82 */ /* 0x000fe20008000000 */
[----:B------:R-:W-:-:S11]  /*20640*/  UISETP.NE.AND UP0, UPT, UR11, 0x1, UPT ;  /* 0x000000010b00788c */ /* 0x000fd6000bf05270 */
[----:B------:R-:W-:Y:S02]  /*20650*/  @UP0 ULDC.64 UR12, c[0x0][0xec8] ;  /* 0x0003b200000c0ab9 */ /* 0x000fe40000000a00 */
[----:B------:R-:W-:-:S04]  /*20660*/  UIMAD.WIDE.U32 UR6, UR10, UR12, URZ ;  /* 0x0000000c0a0672a5 */ /* 0x000fc8000f8e003f */
[----:B------:R-:W-:-:S04]  /*20670*/  @UP0 USHF.R.U32.HI UR9, URZ, UR13, UR7 ;  /* 0x0000000d3f090299 */ /* 0x000fc80008011607 */
[----:B------:R-:W-:-:S12]  /*20680*/  UIMAD UR6, UR9, UR11, URZ ;  /* 0x0000000b090672a4 */ /* 0x000fd8000f8e023f */
.L_x_1609:
[----:B------:R-:W-:Y:S01]  /*20690*/  ULDC.64 UR12, c[0x0][0x3f8] ;  /* 0x0000fe00000c7ab9 */ /* 0x000fe20000000a00 */
[----:B------:R-:W-:Y:S02]  /*206a0*/  ULOP3.LUT UR9, URZ, UR9, URZ, 0x33, !UPT ;  /* 0x000000093f097292 */ /* 0x000fe4000f8e333f */
[----:B------:R-:W-:Y:S01]  /*206b0*/  UISETP.NE.U32.AND UP0, UPT, UR12, URZ, UPT ;  /* 0x0000003f0c00728c */ /* 0x000fe2000bf05070 */
[----:B------:R-:W-:Y:S02]  /*206c0*/  ULDC UR41, c[0x0][0xeac] ;  /* 0x0003ab0000297ab9 */ /* 0x000fe40000000800 */
[----:B------:R-:W-:Y:S01]  /*206d0*/  ULDC UR12, c[0x0][0xeb8] ;  /* 0x0003ae00000c7ab9 */ /* 0x000fe20000000800 */
[----:B------:R-:W-:Y:S02]  /*206e0*/  UIADD3 UR41, UR9, UR41, URZ ;  /* 0x0000002909297290 */ /* 0x000fe4000fffe03f */
[----:B------:R-:W-:Y:S02]  /*206f0*/  UISETP.NE.AND UP1, UPT, UR12, 0x1, UPT ;  /* 0x000000010c00788c */ /* 0x000fe4000bf25270 */
[----:B------:R-:W-:Y:S01]  /*20700*/  UIADD3 UR10, UR10, -UR6, URZ ;  /* 0x800000060a0a7290 */ /* 0x000fe2000fffe03f */
[----:B------:R-:W-:-:S02]  /*20710*/  ULDC UR11, c[0x0][0xec4] ;  /* 0x0003b100000b7ab9 */ /* 0x000fc40000000800 */
[----:B------:R-:W-:Y:S01]  /*20720*/  ULDC.64 UR6, c[0x0][0xad8] ;  /* 0x0002b60000067ab9 */ /* 0x000fe20000000a00 */
[----:B------:R-:W-:Y:S02]  /*20730*/  UISETP.NE.AND.EX UP0, UPT, UR13, URZ, UPT, UP0 ;  /* 0x0000003f0d00728c */ /* 0x000fe4000bf05300 */
[----:B------:R-:W-:Y:S02]  /*20740*/  UISETP.GE.AND UP2, UPT, UR7, 0x1, UPT ;  /* 0x000000010700788c */ /* 0x000fe4000bf46270 */
[----:B------:R-:W-:Y:S01]  /*20750*/  USHF.L.U32 UR41, UR41, 0x7, URZ ;  /* 0x0000000729297899 */ /* 0x000fe2000800063f */
[----:B------:R-:W-:Y:S01]  /*20760*/  ULDC UR13, c[0x0][0x404] ;  /* 0x00010100000d7ab9 */ /* 0x000fe20000000800 */
[----:B------:R-:W-:Y:S01]  /*20770*/  ULDC UR14, c[0x0][0x288] ;  /* 0x0000a200000e7ab9 */ /* 0x000fe20000000800 */
[----:B------:R-:W-:Y:S01]  /*20780*/  UIMAD UR11, UR8, UR11, UR10 ;  /* 0x0000000b080b72a4 */ /* 0x000fe2000f8e020a */
[----:B------:R-:W-:Y:S01]  /*20790*/  PLOP3.LUT P1, PT, PT, PT, UP2, 0x80, 0x0 ;  /* 0x000000000000781c */ /* 0x000fe20003f2f028 */
[----:B------:R-:W-:Y:S01]  /*207a0*/  USEL UR13, UR13, 0x1, UP0 ;  /* 0x000000010d0d7887 */ /* 0x000fe20008000000 */
[----:B------:R-:W-:Y:S01]  /*207b0*/  @UP1 ULDC UR8, c[0x0][0xebc] ;  /* 0x0003af0000081ab9 */ /* 0x000fe20000000800 */
[----:B------:R-:W-:Y:S01]  /*207c0*/  UIADD3 UR10, UR41, 0x80, -UR14 ;  /* 0x00000080290a7890 */ /* 0x000fe2000fffe80e */
[----:B------:R-:W-:Y:S01]  /*207d0*/  ULDC UR15, c[0x0][0x2e0] ;  /* 0x0000b800000f7ab9 */ /* 0x000fe20000000800 */
[----:B------:R-:W-:Y:S01]  /*207e0*/  UIMAD.WIDE.U32 UR8, UR11, UR8, URZ ;  /* 0x000000080b0872a5 */ /* 0x000fe2000f8e003f */
[----:B------:R-:W-:Y:S01]  /*207f0*/  @UP1 ULDC UR16, c[0x0][0xec0] ;  /* 0x0003b00000101ab9 */ /* 0x000fe20000000800 */
[----:B------:R-:W-:Y:S01]  /*20800*/  UIMAD UR10, UR13, UR15, UR10 ;  /* 0x0000000f0d0a72a4 */ /* 0x000fe2000f8e020a */
[----:B------:R-:W-:Y:S01]  /*20810*/  UMOV UR43, UR11 ;  /* 0x0000000b002b7c82 */ /* 0x000fe20008000000 */
[----:B------:R-:W-:-:S02]  /*20820*/  @UP1 USHF.R.U32.HI UR43, URZ, UR16, UR9 ;  /* 0x000000103f2b1299 */ /* 0x000fc40008011609 */
[----:B------:R-:W-:Y:S02]  /*20830*/  UIADD3 UR6, UR10, UR6, URZ ;  /* 0x000000060a067290 */ /* 0x000fe4000fffe03f */
[----:B------:R-:W-:-:S04]  /*20840*/  UIADD3 UR42, -UR43, URZ, URZ ;  /* 0x0000003f2b2a7290 */ /* 0x000fc8000fffe13f */
[----:B------:R-:W-:Y:S01]  /*20850*/  UIMAD UR42, UR12, UR42, UR11 ;  /* 0x0000002a0c2a72a4 */ /* 0x000fe2000f8e020b */
[----:B------:R-:W-:Y:S01]  /*20860*/  IMAD.U32 R0, RZ, RZ, UR6 ;  /* 0x00000006ff007e24 */ /* 0x000fe2000f8e00ff */
[----:B------:R-:W-:Y:S10]  /*20870*/  @!P1 BRA `(.L_x_1610) ;  /* 0x0000000000409947 */ /* 0x000ff40003800000 */
        /* <DEDUP_REMOVED lines=10> */
.L_x_1611:
[----:B------:R-:W-:-:S11]  /*20920*/  UISETP.NE.AND UP0, UPT, UR7, 0x1, UPT ;  /* 0x000000010700788c */ /* 0x000fd6000bf05270 */
[----:B------:R-:W-:Y:S02]  /*20930*/  @UP0 ULDC.64 UR10, c[0x0][0xae0] ;  /* 0x0002b800000a0ab9 */ /* 0x000fe40000000a00 */
[----:B------:R-:W-:-:S04]  /*20940*/  UIMAD.WIDE.U32 UR8, UR6, UR10, URZ ;  /* 0x0000000a060872a5 */ /* 0x000fc8000f8e003f */
[----:B------:R-:W-:-:S12]  /*20950*/  @UP0 USHF.R.U32.HI UR6, URZ, UR11, UR9 ;  /* 0x0000000b3f060299 */ /* 0x000fd80008011609 */
.L_x_1612:
[----:B------:R-:W-:-:S06]  /*20960*/  UIMAD UR6, UR6, UR7, UR7 ;  /* 0x00000007060672a4 */ /* 0x000fcc000f8e0207 */
[----:B------:R-:W-:-:S07]  /*20970*/  VIMNMX R0, R0, UR6, PT ;  /* 0x0000000600007c48 */ /* 0x000fce000bfe0100 */
.L_x_1610:
[----:B------:R-:W-:Y:S01]  /*20980*/  UIMAD UR8, UR13, UR15, 0x5f ;  /* 0x0000005f0d0874a4 */ /* 0x000fe2000f8e020f */
[----:B------:R-:W-:Y:S01]  /*20990*/  VIADD R0, R0, 0x5f ;  /* 0x0000005f00007836 */ /* 0x000fe20000000000 */
[----:B------:R-:W-:Y:S02]  /*209a0*/  UIADD3 UR10, UR41, -UR14, URZ ;  /* 0x8000000e290a7290 */ /* 0x000fe4000fffe03f */
[----:B------:R-:W-:Y:S01]  /*209b0*/  UIMAD.WIDE UR8, UR8, 0x2aaaaaab, URZ ;  /* 0x2aaaaaab080878a5 */ /* 0x000fe2000f8e023f */
[----:B------:R-:W-:Y:S01]  /*209c0*/  IMAD.HI R0, R0, 0x2aaaaaab, RZ ;  /* 0x2aaaaaab00007827 */ /* 0x000fe200078e02ff */
[----:B------:R-:W-:Y:S02]  /*209d0*/  UIMAD UR10, UR13, UR15, UR10 ;  /* 0x0000000f0d0a72a4 */ /* 0x000fe4000f8e020a */
[----:B------:R-:W-:Y:S02]  /*209e0*/  USHF.R.U32.HI UR6, URZ, 0x1f, UR9 ;  /* 0x0000001f3f067899 */ /* 0x000fe40008011609 */
[----:B------:R-:W-:Y:S01]  /*209f0*/  SHF.R.U32.HI R3, RZ, 0x1f, R0 ;  /* 0x0000001fff037819 */ /* 0x000fe20000011600 */
[----:B------:R-:W-:Y:S01]  /*20a00*/  ULDC UR11, c[0x0][0xad4] ;  /* 0x0002b500000b7ab9 */ /* 0x000fe20000000800 */
[----:B------:R-:W-:-:S02]  /*20a10*/  ULEA.HI.SX32 UR6, UR9, UR6, 0x1c ;  /* 0x0000000609067291 */ /* 0x000fc4000f8fe23f */
[----:B------:R-:W-:Y:S01]  /*20a20*/  LEA.HI.SX32 R3, R0, R3, 0x1c ;  /* 0x0000000300037211 */ /* 0x000fe200078fe2ff */
[----:B------:R-:W-:-:S03]  /*20a30*/  UIADD3 UR11, UR10, -UR11, URZ ;  /* 0x8000000b0a0b7290 */ /* 0x000fc6000fffe03f */
[----:B------:R-:W-:Y:S01]  /*20a40*/  VIMNMX R19, R3, UR6, PT ;  /* 0x0000000603137c48 */ /* 0x000fe2000bfe0100 */
[----:B------:R-:W-:Y:S08]  /*20a50*/  @!P1 BRA `(.L_x_1613) ;  /* 0x0000000000449947 */ /* 0x000ff00003800000 */
        /* <DEDUP_REMOVED lines=10> */
.L_x_1614:
[----:B------:R-:W-:-:S11]  /*20b00*/  UISETP.NE.AND UP0, UPT, UR7, 0x1, UPT ;  /* 0x000000010700788c */ /* 0x000fd6000bf05270 */
[----:B------:R-:W-:Y:S02]  /*20b10*/  @UP0 ULDC.64 UR12, c[0x0][0xae0] ;  /* 0x0002b800000c0ab9 */ /* 0x000fe40000000a00 */
[----:B------:R-:W-:-:S04]  /*20b20*/  UIMAD.WIDE.U32 UR8, UR10, UR12, URZ ;  /* 0x0000000c0a0872a5 */ /* 0x000fc8000f8e003f */
[----:B------:R-:W-:-:S12]  /*20b30*/  @UP0 USHF.R.U32.HI UR10, URZ, UR13, UR9 ;  /* 0x0000000d3f0a0299 */ /* 0x000fd80008011609 */
.L_x_1615:
[----:B------:R-:W-:-:S04]  /*20b40*/  UIMAD UR7, UR10, UR7, URZ ;  /* 0x000000070a0772a4 */ /* 0x000fc8000f8e023f */
[----:B------:R-:W-:-:S04]  /*20b50*/  UISETP.LT.AND UP0, UPT, UR11, UR7, UPT ;  /* 0x000000070b00728c */ /* 0x000fc8000bf01270 */
[----:B------:R-:W-:-:S12]  /*20b60*/  USEL UR11, UR11, UR7, !UP0 ;  /* 0x000000070b0b7287 */ /* 0x000fd8000c000000 */
.L_x_1613:
[----:B------:R-:W-:Y:S01]  /*20b70*/  UIMAD.WIDE UR6, UR11, 0x2aaaaaab, URZ ;  /* 0x2aaaaaab0b0678a5 */ /* 0x000fe2000f8e023f */
[----:B------:R-:W-:Y:S03]  /*20b80*/  BSSY B6, `(.L_x_1616) ;  /* 0x0000263000067945 */ /* 0x000fe60003800000 */
[----:B------:R-:W-:-:S04]  /*20b90*/  USHF.R.U32.HI UR6, URZ, 0x1f, UR7 ;  /* 0x0000001f3f067899 */ /* 0x000fc80008011607 */
[----:B------:R-:W-:-:S04]  /*20ba0*/  ULEA.HI.SX32 UR6, UR7, UR6, 0x1c ;  /* 0x0000000607067291 */ /* 0x000fc8000f8fe23f */
[----:B------:R-:W-:-:S04]  /*20bb0*/  UISETP.LT.AND UP0, UPT, URZ, UR6, UPT ;  /* 0x000000063f00728c */ /* 0x000fc8000bf01270 */
[----:B------:R-:W-:-:S06]  /*20bc0*/  USEL UR39, URZ, UR6, !UP0 ;  /* 0x000000063f277287 */ /* 0x000fcc000c000000 */
[----:B------:R-:W-:-:S13]  /*20bd0*/  ISETP.GT.AND P0, PT, R19, UR39, PT ;  /* 0x0000002713007c0c */ /* 0x000fda000bf04270 */
[----:B------:R-:W-:Y:S05]  /*20be0*/  @P0 BRA `(.L_x_1617) ;  /* 0x0000000000480947 */ /* 0x000fea0003800000 */
[----:B------:R-:W1:Y:S01]  /*20bf0*/  S2R R0, SR_TID.X ;  /* 0x0000000000007919 */ /* 0x000e620000002100 */
[----:B------:R-:W-:Y:S01]  /*20c00*/  IMAD.MOV.U32 R13, RZ, RZ, R2 ;  /* 0x000000ffff0d7224 */ /* 0x000fe200078e0002 */
[----:B-1----:R-:W-:-:S04]  /*20c10*/  LOP3.LUT R0, R0, 0x1f, RZ, 0xc0, !PT ;  /* 0x0000001f00007812 */ /* 0x002fc800078ec0ff */
[----:B------:R-:W-:-:S13]  /*20c20*/  ISETP.NE.AND P0, PT, R0, RZ, PT ;  /* 0x000000ff0000720c */ /* 0x000fda0003f05270 */
        /* <DEDUP_REMOVED lines=14> */
.L_x_1617:
[----:B------:R-:W1:Y:S01]  /*20d10*/  S2R R3, SR_CgaCtaId ;  /* 0x0000000000037919 */ /* 0x000e620000008800 */
[----:B------:R-:W-:-:S04]  /*20d20*/  MOV R18, 0x400 ;  /* 0x0000040000127802 */ /* 0x000fc80000000f00 */
[----:B-1----:R-:W-:-:S05]  /*20d30*/  LEA R18, R3, R18, 0x18 ;  /* 0x0000001203127211 */ /* 0x002fca00078ec0ff */
[----:B------:R-:W-:-:S05]  /*20d40*/  VIADD R0, R18, 0x1c400 ;  /* 0x0001c40012007836 */ /* 0x000fca0000000000 */
[----:B------:R-:W-:-:S13]  /*20d50*/  LOP3.LUT P0, RZ, R0, 0x3ff, RZ, 0xc0, !PT ;  /* 0x000003ff00ff7812 */ /* 0x000fda000780c0ff */
        /* <DEDUP_REMOVED lines=17> */
.L_x_1619:
[----:B------:R-:W-:-:S05]  /*20e70*/  VIADD R0, R18, 0x400 ;  /* 0x0000040012007836 */ /* 0x000fca0000000000 */
[----:B------:R-:W-:-:S13]  /*20e80*/  LOP3.LUT P0, RZ, R0, 0x3ff, RZ, 0xc0, !PT ;  /* 0x000003ff00ff7812 */ /* 0x000fda000780c0ff */
        /* <DEDUP_REMOVED lines=17> */
.L_x_1621:
        /* <DEDUP_REMOVED lines=16> */
.L_x_1620:
[----:B------:R-:W-:Y:S01]  /*210a0*/  ULDC.64 UR4, c[0x0][0xaf0] ;  /* 0x0002bc0000047ab9 */ /* 0x000fe20000000a00 */
[----:B------:R-:W-:Y:S01]  /*210b0*/  IMAD.U32 R5, RZ, RZ, UR43 ;  /* 0x0000002bff057e24 */ /* 0x000fe2000f8e00ff */
[----:B------:R-:W-:Y:S01]  /*210c0*/  ISETP.NE.U32.AND P0, PT, RZ, UR4, PT ;  /* 0x00000004ff007c0c */ /* 0x000fe2000bf05070 */
[----:B------:R-:W-:Y:S01]  /*210d0*/  IMAD.U32 R6, RZ, RZ, UR43 ;  /* 0x0000002bff067e24 */ /* 0x000fe2000f8e00ff */
[----:B------:R-:W1:Y:S01]  /*210e0*/  LDC R0, c[0x0][0x428] ;  /* 0x00010a00ff007b82 */ /* 0x000e620000000800 */
[----:B------:R-:W2:Y:S01]  /*210f0*/  S2R R4, SR_TID.X ;  /* 0x0000000000047919 */ /* 0x000ea20000002100 */
[----:B------:R-:W-:-:S13]  /*21100*/  ISETP.NE.AND.EX P0, PT, RZ, UR5, PT, P0 ;  /* 0x00000005ff007c0c */ /* 0x000fda000bf05300 */
[----:B------:R-:W3:Y:S02]  /*21110*/  @P0 LDC.64 R2, c[0x0][0xaf0] ;  /* 0x0002bc00ff020b82 */ /* 0x000ee40000000a00 */
[----:B---3--:R-:W-:-:S05]  /*21120*/  @P0 IMAD.WIDE R2, R5, 0x4, R2 ;  /* 0x0000000405020825 */ /* 0x008fca00078e0202 */
[----:B------:R3:W4:Y:S01]  /*21130*/  @P0 LDG.E R6, desc[UR46][R2.64] ;  /* 0x0000002e02060981 */ /* 0x000722000c1e1900 */
[----:B-1----:R-:W-:Y:S01]  /*21140*/  ISETP.NE.AND P0, PT, R0, 0x1, PT ;  /* 0x000000010000780c */ /* 0x002fe20003f05270 */
[----:B------:R-:W-:Y:S01]  /*21150*/  IMAD.U32 R0, RZ, RZ, UR42 ;  /* 0x0000002aff007e24 */ /* 0x000fe2000f8e00ff */
[----:B--2---:R-:W-:Y:S01]  /*21160*/  LOP3.LUT R7, R4, 0x1f, RZ, 0xc0, !PT ;  /* 0x0000001f04077812 */ /* 0x004fe200078ec0ff */
[----:B------:R-:W-:Y:S01]  /*21170*/  UMOV UR40, URZ ;  /* 0x0000003f00287c82 */ /* 0x000fe20008000000 */
[----:B------:R-:W-:Y:S01]  /*21180*/  UMOV UR6, 0xffffffff ;  /* 0xffffffff00067882 */ /* 0x000fe20000000000 */
[----:B------:R-:W-:Y:S01]  /*21190*/  VIADD R8, R19, 0xffffffff ;  /* 0xffffffff13087836 */ /* 0x000fe20000000000 */
[----:B------:R-:W-:Y:S01]  /*211a0*/  ISETP.NE.AND P1, PT, R7, RZ, PT ;  /* 0x000000ff0700720c */ /* 0x000fe20003f25270 */
[----:B---3--:R-:W1:Y:S08]  /*211b0*/  LDC.64 R2, c[0x0][0x3f8] ;  /* 0x0000fe00ff027b82 */ /* 0x008e700000000a00 */
[----:B------:R-:W2:Y:S04]  /*211c0*/  @P0 LDC R4, c[0x0][0x42c] ;  /* 0x00010b00ff040b82 */ /* 0x000ea80000000800 */
[----:B------:R-:W-:-:S05]  /*211d0*/  VOTEU.ALL UP1, P1 ;  /* 0x00000000003f7886 */ /* 0x000fca0000820000 */
[----:B------:R-:W-:Y:S01]  /*211e0*/  @!UP1 UIADD3 UR4, UP0, UR48, 0x270, URZ ;  /* 0x0000027030049890 */ /* 0x000fe2000ff1e03f */
[----:B------:R-:W3:Y:S03]  /*211f0*/  @P0 LDC R5, c[0x0][0x430] ;  /* 0x00010c00ff050b82 */ /* 0x000ee60000000800 */
[----:B------:R-:W-:-:S09]  /*21200*/  @!UP1 UIADD3.X UR5, URZ, UR49, URZ, UP0, !UPT ;  /* 0x000000313f059290 */ /* 0x000fd200087fe43f */
[----:B------:R1:W-:Y:S01]  /*21210*/  @!UP1 UTMAPF.L2.4D [UR40], [UR4] ;  /* 0x00000028040095b8 */ /* 0x0003e20008018000 */
[----:B--2---:R-:W-:-:S05]  /*21220*/  @P0 IMAD.HI.U32 R4, R4, UR42, RZ ;  /* 0x0000002a04040c27 */ /* 0x004fca000f8e00ff */
[----:B---3--:R-:W-:Y:S02]  /*21230*/  @P0 SHF.R.U32.HI R0, RZ, R5, R4 ;  /* 0x00000005ff000219 */ /* 0x008fe40000011604 */
[----:B-1----:R-:W-:-:S04]  /*21240*/  ISETP.NE.U32.AND P0, PT, R2, RZ, PT ;  /* 0x000000ff0200720c */ /* 0x002fc80003f05070 */
[----:B------:R-:W-:-:S04]  /*21250*/  ISETP.NE.AND.EX P0, PT, R3, RZ, PT, P0 ;  /* 0x000000ff0300720c */ /* 0x000fc80003f05300 */
[----:B----4-:R-:W-:Y:S01]  /*21260*/  SEL R4, R6, RZ, !P0 ;  /* 0x000000ff06047207 */ /* 0x010fe20004000000 */
[----:B------:R-:W-:Y:S08]  /*21270*/  BRA.DIV UR6, `(.L_x_1622) ;  /* 0x0000002606907947 */ /* 0x000ff0000b800000 */
.L_x_1676:
[----:B------:R-:W-:Y:S01]  /*21280*/  UMOV UR4, 0xffffffff ;  /* 0xffffffff00047882 */ /* 0x000fe20000000000 */
[----:B------:R-:W-:Y:S02]  /*21290*/  SHF.R.S32.HI R7, RZ, 0x1f, R6 ;  /* 0x0000001fff077819 */ /* 0x000fe40000011406 */
[----:B------:R-:W-:Y:S05]  /*212a0*/  BRA.DIV UR4, `(.L_x_1623) ;  /* 0x0000002604b07947 */ /* 0x000fea000b800000 */
[----:B------:R-:W-:-:S13]  /*212b0*/  ELECT P6, URZ, PT ;  /* 0x00000000003f782f */ /* 0x000fda00038c0000 */
.L_x_1679:
[----:B------:R-:W-:Y:S05]  /*212c0*/  @!P6 BRA `(.L_x_1624) ;  /* 0x0000000000c8e947 */ /* 0x000fea0003800000 */
[----:B------:R-:W-:Y:S01]  /*212d0*/  IMAD.MOV.U32 R4, RZ, RZ, R6 ;  /* 0x000000ffff047224 */ /* 0x000fe200078e0006 */
[----:B------:R-:W-:Y:S06]  /*212e0*/  @!P0 BRA `(.L_x_1625) ;  /* 0x0000000000448947 */ /* 0x000fec0003800000 */
[----:B------:R-:W1:Y:S01]  /*212f0*/  LDC R9, c[0x0][0x41c] ;  /* 0x00010700ff097b82 */ /* 0x000e620000000800 */
[----:B------:R-:W-:Y:S01]  /*21300*/  ULDC.64 UR4, c[0x0][0x408] ;  /* 0x0001020000047ab9 */ /* 0x000fe20000000a00 */
[----:B-1----:R-:W-:-:S13]  /*21310*/  ISETP.NE.AND P2, PT, R9, 0x1, PT ;  /* 0x000000010900780c */ /* 0x002fda0003f45270 */
[----:B------:R-:W1:Y:S02]  /*21320*/  @P2 LDC.64 R4, c[0x0][0x420] ;  /* 0x00010800ff042b82 */ /* 0x000e640000000a00 */
[----:B-1----:R-:W-:-:S04]  /*21330*/  @P2 IMAD.HI.U32 R10, R8, R4, RZ ;  /* 0x00000004080a2227 */ /* 0x002fc800078e00ff */
[----:B------:R-:W-:Y:S01]  /*21340*/  IMAD.MOV.U32 R4, RZ, RZ, R8 ;  /* 0x000000ffff047224 */ /* 0x000fe200078e0008 */
[----:B------:R-:W-:-:S05]  /*21350*/  @P2 SHF.R.U32.HI R4, RZ, R5, R10 ;  /* 0x00000005ff042219 */ /* 0x000fca000001160a */
[----:B------:R-:W-:-:S04]  /*21360*/  IMAD.MOV R5, RZ, RZ, -R4 ;  /* 0x000000ffff057224 */ /* 0x000fc800078e0a04 */
[----:B------:R-:W-:Y:S01]  /*21370*/  IMAD R8, R9, R5, R8 ;  /* 0x0000000509087224 */ /* 0x000fe200078e0208 */
[----:B------:R-:W-:Y:S01]  /*21380*/  SHF.R.S32.HI R5, RZ, 0x1f, R4 ;  /* 0x0000001fff057819 */ /* 0x000fe20000011404 */
[----:B------:R-:W-:-:S04]  /*21390*/  IMAD R9, R7, UR4, RZ ;  /* 0x0000000407097c24 */ /* 0x000fc8000f8e02ff */
[C---:B------:R-:W-:Y:S02]  /*213a0*/  IMAD R9, R6.reuse, UR5, R9 ;  /* 0x0000000506097c24 */ /* 0x040fe4000f8e0209 */
[----:B------:R-:W-:-:S04]  /*213b0*/  IMAD.WIDE.U32 R4, R6, UR4, R4 ;  /* 0x0000000406047c25 */ /* 0x000fc8000f8e0004 */
[----:B------:R-:W-:Y:S01]  /*213c0*/  IMAD.IADD R5, R5, 0x1, R9 ;  /* 0x0000000105057824 */ /* 0x000fe200078e0209 */
[----:B------:R-:W-:-:S04]  /*213d0*/  LEA R10, P2, R4, R2, 0x2 ;  /* 0x00000002040a7211 */ /* 0x000fc800078410ff */
[----:B------:R-:W-:-:S05]  /*213e0*/  LEA.HI.X R11, R4, R3, R5, 0x2, P2 ;  /* 0x00000003040b7211 */ /* 0x000fca00010f1405 */
[----:B------:R1:W5:Y:S04]  /*213f0*/  LDG.E R4, desc[UR46][R10.64] ;  /* 0x0000002e0a047981 */ /* 0x000368000c1e1900 */
.L_x_1625:
[----:B------:R-:W2:Y:S01]  /*21400*/  S2R R5, SR_TID.X ;  /* 0x0000000000057919 */ /* 0x000ea20000002100 */
[----:B-1----:R-:W-:Y:S01]  /*21410*/  IMAD R10, R16, 0x8, R18 ;  /* 0x00000008100a7824 */ /* 0x002fe200078e0212 */
[----:B--2---:R-:W-:Y:S02]  /*21420*/  LOP3.LUT R9, R5, 0x7f, RZ, 0xc0, !PT ;  /* 0x0000007f05097812 */ /* 0x004fe400078ec0ff */
[----:B------:R-:W-:Y:S02]  /*21430*/  SHF.L.U32 R5, R17, 0x1f, RZ ;  /* 0x0000001f11057819 */ /* 0x000fe400000006ff */
[----:B------:R-:W-:Y:S02]  /*21440*/  ISETP.NE.AND P3, PT, R9, RZ, PT ;  /* 0x000000ff0900720c */ /* 0x000fe40003f65270 */
[----:B------:R-:W1:Y:S02]  /*21450*/  SYNCS.PHASECHK.TRANS64.TRYWAIT P2, [R10+URZ+0x32440], R5 ;  /* 0x032440050a0075a7 */ /* 0x000e64000804017f */
[----:B-1----:R-:W-:Y:S09]  /*21460*/  @!P2 BRA `(.L_x_1626) ;  /* 0x000000240060a947 */ /* 0x002ff20003800000 */
.L_x_1680:
[----:B------:R-:W-:Y:S05]  /*21470*/  @P3 BRA `(.L_x_1627) ;  /* 0x00000000001c3947 */ /* 0x000fea0003800000 */
[----:B------:R-:W2:Y:S01]  /*21480*/  S2R R9, SR_TID.X ;  /* 0x0000000000097919 */ /* 0x000ea20000002100 */
[----:B-1----:R-:W-:-:S04]  /*21490*/  IMAD.MOV.U32 R5, RZ, RZ, 0x3000 ;  /* 0x00003000ff057424 */ /* 0x002fc800078e00ff */
[----:B------:R3:W-:Y:S01]  /*214a0*/  SYNCS.ARRIVE.TRANS64 RZ, [R10+URZ+0x32430], R5 ;  /* 0x032430050aff79a7 */ /* 0x0007e2000800003f */
[----:B--2---:R-:W-:-:S04]  /*214b0*/  LOP3.LUT R9, R9, 0x1f, RZ, 0xc0, !PT ;  /* 0x0000001f09097812 */ /* 0x004fc800078ec0ff */
[----:B------:R-:W-:-:S13]  /*214c0*/  ISETP.NE.AND P2, PT, R9, RZ, PT ;  /* 0x000000ff0900720c */ /* 0x000fda0003f45270 */
[----:B---3--:R-:W-:Y:S05]  /*214d0*/  @!P2 BRA `(.L_x_1627) ;  /* 0x000000000004a947 */ /* 0x008fea0003800000 */
[----:B------:R-:W-:Y:S01]  /*214e0*/  BPT.TRAP 0x1 ;  /* 0x000000040000795c */ /* 0x000fe20000300000 */
.L_x_1627:
[----:B-1----:R-:W-:Y:S01]  /*214f0*/  IMAD R5, R16, 0x3000, R18 ;  /* 0x0000300010057824 */ /* 0x002fe200078e0212 */
        /* <DEDUP_REMOVED lines=10> */
[----:B------:R-:W-:Y:S02]  /*215a0*/  UIADD3 UR9, UR9, 0x32430, URZ ;  /* 0x0003243009097890 */ /* 0x000fe4000fffe03f */
[----:B------:R-:W-:Y:S02]  /*215b0*/  UIMAD UR11, UR11, 0x60, URZ ;  /* 0x000000600b0b78a4 */ /* 0x000fe4000f8e023f */
[----:B------:R-:W-:-:S09]  /*215c0*/  UIADD3 UR8, UR8, 0x1c400, URZ ;  /* 0x0001c40008087890 */ /* 0x000fd2000fffe03f */
[----:B------:R1:W-:Y:S02]  /*215d0*/  UTMALDG.4D [UR8], [UR4], desc[UR6] ;  /* 0x00000608040075b4 */ /* 0x0003e40008019000 */
[----:B-1----:R-:W-:Y:S01]  /*215e0*/  NOP ;  /* 0x0000000000007918 */ /* 0x002fe20000000000 */
.L_x_1624:
[----:B------:R-:W2:Y:S01]  /*215f0*/  LDL.LU R9, [R1+0x468] ;  /* 0x0004680001097983 */ /* 0x000ea20000300800 */
[----:B------:R-:W-:Y:S05]  /*21600*/  WARPSYNC.ALL ;  /* 0x0000000000007948 */ /* 0x000fea0003800000 */
[----:B------:R-:W-:Y:S01]  /*21610*/  BAR.SYNC.DEFER_BLOCKING 0x8, 0x120 ;  /* 0x0204800000007b1d */ /* 0x000fe20000010000 */
[----:B------:R-:W-:-:S05]  /*21620*/  ELECT P2, URZ, PT ;  /* 0x00000000003f782f */ /* 0x000fca0003840000 */
[----:B------:R-:W-:Y:S01]  /*21630*/  BSSY B0, `(.L_x_1628) ;  /* 0x0000034000007945 */ /* 0x000fe20003800000 */
[----:B--2---:R-:W-:-:S05]  /*21640*/  VIADD R9, R9, 0x1 ;  /* 0x0000000109097836 */ /* 0x004fca0000000000 */
[----:B------:R1:W-:Y:S01]  /*21650*/  STL [R1+0x468], R9 ;  /* 0x0004680901007387 */ /* 0x0003e20000100800 */
[----:B------:R-:W-:-:S04]  /*21660*/  LEA.HI R5, R9, R9, RZ, 0x1 ;  /* 0x0000000909057211 */ /* 0x000fc800078f08ff */
[----:B------:R-:W-:-:S05]  /*21670*/  LOP3.LUT R5, R5, 0xfffffffe, RZ, 0xc0, !PT ;  /* 0xfffffffe05057812 */ /* 0x000fca00078ec0ff */
[----:B------:R-:W-:-:S05]  /*21680*/  IMAD.IADD R5, R9, 0x1, -R5 ;  /* 0x0000000109057824 */ /* 0x000fca00078e0a05 */
[----:B------:R-:W-:Y:S01]  /*21690*/  SHF.L.U32 R5, R5, 0x1f, RZ ;  /* 0x0000001f05057819 */ /* 0x000fe200000006ff */
[----:B-1----:R-:W-:Y:S06]  /*216a0*/  @!P2 BRA `(.L_x_1629) ;  /* 0x0000000000b0a947 */ /* 0x002fec0003800000 */
[----:B------:R-:W-:Y:S01]  /*216b0*/  R2UR UR17, R18 ;  /* 0x00000000121172ca */ /* 0x000fe200000e0000 */
[----:B------:R-:W-:Y:S01]  /*216c0*/  UIADD3 UR4, UP0, UR48, 0x270, URZ ;  /* 0x0000027030047890 */ /* 0x000fe2000ff1e03f */
[----:B------:R-:W-:Y:S01]  /*216d0*/  IMAD.MOV.U32 R9, RZ, RZ, 0x4000 ;  /* 0x00004000ff097424 */ /* 0x000fe200078e00ff */
[----:B------:R-:W-:Y:S01]  /*216e0*/  UMOV UR14, 0x0 ;  /* 0x00000000000e7882 */ /* 0x000fe20000000000 */
[----:B------:R-:W-:Y:S01]  /*216f0*/  UMOV UR15, 0x12f00000 ;  /* 0x12f00000000f7882 */ /* 0x000fe20000000000 */
[----:B------:R-:W-:Y:S01]  /*21700*/  UIADD3.X UR5, URZ, UR49, URZ, UP0, !UPT ;  /* 0x000000313f057290 */ /* 0x000fe200087fe43f */
[----:B------:R1:W-:Y:S01]  /*21710*/  SYNCS.ARRIVE.TRANS64 RZ, [R18+URZ+0x32400], R9 ;  /* 0x0324000912ff79a7 */ /* 0x0003e2000800003f */
[----:B------:R-:W-:Y:S01]  /*21720*/  UIADD3 UR6, UP0, UR48, 0x770, URZ ;  /* 0x0000077030067890 */ /* 0x000fe2000ff1e03f */
[----:B------:R-:W-:Y:S01]  /*21730*/  UMOV UR10, URZ ;  /* 0x0000003f000a7c82 */ /* 0x000fe20008000000 */
[----:B------:R-:W-:Y:S01]  /*21740*/  UMOV UR11, UR41 ;  /* 0x00000029000b7c82 */ /* 0x000fe20008000000 */
[----:B------:R-:W-:Y:S01]  /*21750*/  UMOV UR12, UR42 ;  /* 0x0000002a000c7c82 */ /* 0x000fe20008000000 */
[----:B------:R-:W-:-:S02]  /*21760*/  UMOV UR13, UR43 ;  /* 0x0000002b000d7c82 */ /* 0x000fc40008000000 */
[----:B------:R-:W-:Y:S02]  /*21770*/  UIADD3 UR8, UR17, 0x18400, URZ ;  /* 0x0001840011087890 */ /* 0x000fe4000fffe03f */
[----:B------:R-:W-:Y:S01]  /*21780*/  UIADD3 UR9, UR17, 0x32400, URZ ;  /* 0x0003240011097890 */ /* 0x000fe2000fffe03f */
[----:B-1----:R-:W-:Y:S01]  /*21790*/  IMAD.MOV.U32 R9, RZ, RZ, 0x10000 ;  /* 0x00010000ff097424 */ /* 0x002fe200078e00ff */
[----:B------:R-:W-:Y:S02]  /*217a0*/  UIADD3.X UR7, URZ, UR49, URZ, UP0, !UPT ;  /* 0x000000313f077290 */ /* 0x000fe400087fe43f */
[----:B------:R-:W-:Y:S02]  /*217b0*/  UIADD3 UR32, UR17, 0x22400, URZ ;  /* 0x0002240011207890 */ /* 0x000fe4000fffe03f */
[----:B------:R-:W-:Y:S02]  /*217c0*/  UIADD3 UR33, UR17, 0x32410, URZ ;  /* 0x0003241011217890 */ /* 0x000fe4000fffe03f */
[----:B------:R-:W-:Y:S01]  /*217d0*/  UIADD3 UR24, UR17, 0x26400, URZ ;  /* 0x0002640011187890 */ /* 0x000fe2000fffe03f */
[----:B------:R1:W-:Y:S01]  /*217e0*/  UTMALDG.4D [UR8], [UR4], desc[UR14] ;  /* 0x00000e08040075b4 */ /* 0x0003e20008019000 */
[----:B------:R-:W-:Y:S01]  /*217f0*/  UIADD3 UR16, UR17, 0x2a400, URZ ;  /* 0x0002a40011107890 */ /* 0x000fe2000fffe03f */
[----:B------:R2:W-:Y:S01]  /*21800*/  SYNCS.ARRIVE.TRANS64 RZ, [R18+URZ+0x32410], R9 ;  /* 0x0324100912ff79a7 */ /* 0x0005e2000800003f */
[----:B------:R-:W-:Y:S01]  /*21810*/  UMOV UR35, UR41 ;  /* 0x0000002900237c82 */ /* 0x000fe20008000000 */
[----:B------:R-:W-:Y:S01]  /*21820*/  UMOV UR36, UR42 ;  /* 0x0000002a00247c82 */ /* 0x000fe20008000000 */
[----:B------:R-:W-:Y:S01]  /*21830*/  UMOV UR37, UR43 ;  /* 0x0000002b00257c82 */ /* 0x000fe20008000000 */
[----:B------:R-:W-:Y:S01]  /*21840*/  UMOV UR34, UR10 ;  /* 0x0000000a00227c82 */ /* 0x000fe20008000000 */
[----:B------:R-:W-:Y:S01]  /*21850*/  UMOV UR26, 0x40 ;  /* 0x00000040001a7882 */ /* 0x000fe20000000000 */
[----:B------:R-:W-:Y:S01]  /*21860*/  UMOV UR27, UR41 ;  /* 0x00000029001b7c82 */ /* 0x000fe20008000000 */
[----:B------:R-:W-:Y:S01]  /*21870*/  UMOV UR28, UR42 ;  /* 0x0000002a001c7c82 */ /* 0x000fe20008000000 */
[----:B------:R-:W-:Y:S01]  /*21880*/  UMOV UR29, UR43 ;  /* 0x0000002b001d7c82 */ /* 0x000fe20008000000 */
[----:B------:R-:W-:Y:S01]  /*21890*/  UMOV UR25, UR33 ;  /* 0x0000002100197c82 */ /* 0x000fe20008000000 */
[----:B------:R-:W-:Y:S01]  /*218a0*/  UMOV UR18, 0x80 ;  /* 0x0000008000127882 */ /* 0x000fe20000000000 */
[----:B------:R-:W-:Y:S01]  /*218b0*/  UMOV UR19, UR41 ;  /* 0x0000002900137c82 */ /* 0x000fe20008000000 */
[----:B------:R-:W-:Y:S01]  /*218c0*/  UMOV UR20, UR42 ;  /* 0x0000002a00147c82 */ /* 0x000fe20008000000 */
[----:B------:R2:W-:Y:S01]  /*218d0*/  UTMALDG.4D [UR32], [UR6], desc[UR14] ;  /* 0x00000e20060075b4 */ /* 0x0005e20008019000 */
[----:B------:R-:W-:Y:S01]  /*218e0*/  UMOV UR21, UR43 ;  /* 0x0000002b00157c82 */ /* 0x000fe20008000000 */
[----:B------:R2:W-:Y:S01]  /*218f0*/  UTMALDG.4D [UR24], [UR6], desc[UR14] ;  /* 0x00000e18060075b4 */ /* 0x0005e20008019000 */
[----:B-1----:R-:W-:Y:S01]  /*21900*/  UIADD3 UR8, UR17, 0x2e400, URZ ;  /* 0x0002e40011087890 */ /* 0x002fe2000fffe03f */
[----:B------:R-:W-:-:S02]  /*21910*/  UMOV UR10, 0xc0 ;  /* 0x000000c0000a7882 */ /* 0x000fc40000000000 */
[----:B------:R-:W-:Y:S01]  /*21920*/  UMOV UR17, UR33 ;  /* 0x0000002100117c82 */ /* 0x000fe20008000000 */
[----:B------:R-:W-:Y:S01]  /*21930*/  UMOV UR9, UR33 ;  /* 0x0000002100097c82 */ /* 0x000fe20008000000 */
[----:B------:R2:W-:Y:S04]  /*21940*/  UTMALDG.4D [UR16], [UR6], desc[UR14] ;  /* 0x00000e10060075b4 */ /* 0x0005e80008019000 */
[----:B------:R2:W-:Y:S02]  /*21950*/  UTMALDG.4D [UR8], [UR6], desc[UR14] ;  /* 0x00000e08060075b4 */ /* 0x0005e40008019000 */
[----:B--2---:R-:W-:Y:S01]  /*21960*/  NOP ;  /* 0x0000000000007918 */ /* 0x004fe20000000000 */
.L_x_1629:
[----:B------:R-:W-:Y:S05]  /*21970*/  BSYNC B0 ;  /* 0x0000000000007941 */ /* 0x000fea0003800000 */
.L_x_1628:
[----:B------:R-:W1:Y:S02]  /*21980*/  SYNCS.PHASECHK.TRANS64.TRYWAIT P2, [R18+URZ+0x32420], R5 ;  /* 0x03242005120075a7 */ /* 0x000e64000804017f */
[----:B-1----:R-:W-:Y:S05]  /*21990*/  @!P2 BRA `(.L_x_1630) ;  /* 0x000000200028a947 */ /* 0x002fea0003800000 */
.L_x_1681:
[----:B------:R-:W-:Y:S01]  /*219a0*/  ULDC.64 UR4, c[0x0][0x408] ;  /* 0x0001020000047ab9 */ /* 0x000fe20000000a00 */
[----:B------:R-:W-:Y:S04]  /*219b0*/  BSSY B0, `(.L_x_1631) ;  /* 0x0000030000007945 */ /* 0x000fe80003800000 */
[----:B------:R-:W-:Y:S05]  /*219c0*/  @!P6 BRA `(.L_x_1632) ;  /* 0x0000000000b8e947 */ /* 0x000fea0003800000 */
[----:B------:R-:W-:Y:S01]  /*219d0*/  IMAD R10, R16, 0x8, R18 ;  /* 0x00000008100a7824 */ /* 0x000fe200078e0212 */
[----:B-1----:R-:W-:Y:S01]  /*219e0*/  SHF.L.U32 R5, R17, 0x1f, RZ ;  /* 0x0000001f11057819 */ /* 0x002fe200000006ff */
[----:B------:R-:W1:Y:S03]  /*219f0*/  S2R R9, SR_TID.X ;  /* 0x0000000000097919 */ /* 0x000e660000002100 */
[----:B------:R-:W2:Y:S01]  /*21a00*/  SYNCS.PHASECHK.TRANS64.TRYWAIT P2, [R10+URZ+0x32460], R5 ;  /* 0x032460050a0075a7 */ /* 0x000ea2000804017f */
[----:B-1----:R-:W-:-:S04]  /*21a10*/  LOP3.LUT R9, R9, 0x7f, RZ, 0xc0, !PT ;  /* 0x0000007f09097812 */ /* 0x002fc800078ec0ff */
[----:B------:R-:W-:Y:S01]  /*21a20*/  ISETP.NE.AND P3, PT, R9, RZ, PT ;  /* 0x000000ff0900720c */ /* 0x000fe20003f65270 */
[----:B--2---:R-:W-:-:S12]  /*21a30*/  @!P2 BRA `(.L_x_1633) ;  /* 0x000000200014a947 */ /* 0x004fd80003800000 */
.L_x_1682:
        /* <DEDUP_REMOVED lines=8> */
.L_x_1634:
[----:B-1----:R-:W-:Y:S01]  /*21ac0*/  IMAD R5, R16, 0xc000, R18 ;  /* 0x0000c00010057824 */ /* 0x002fe200078e0212 */
        /* <DEDUP_REMOVED lines=11> */
[----:B------:R-:W-:Y:S02]  /*21b80*/  UIMAD UR11, UR11, 0x60, URZ ;  /* 0x000000600b0b78a4 */ /* 0x000fe4000f8e023f */
[----:B------:R-:W-:Y:S02]  /*21b90*/  UIADD3 UR9, UR9, 0x32450, URZ ;  /* 0x0003245009097890 */ /* 0x000fe4000fffe03f */
        /* <DEDUP_REMOVED lines=17> */
.L_x_1632:
[----:B------:R-:W-:Y:S05]  /*21cb0*/  BSYNC B0 ;  /* 0x0000000000007941 */ /* 0x000fea0003800000 */
.L_x_1631:
[----:B------:R-:W-:-:S05]  /*21cc0*/  VIADD R8, R19, 0xfffffffe ;  /* 0xfffffffe13087836 */ /* 0x000fca0000000000 */
[----:B------:R-:W-:-:S13]  /*21cd0*/  ISETP.GE.AND P2, PT, R8, UR39, PT ;  /* 0x0000002708007c0c */ /* 0x000fda000bf46270 */
[----:B------:R-:W-:Y:S05]  /*21ce0*/  @!P2 BRA `(.L_x_1635) ;  /* 0x0000001000d4a947 */ /* 0x000fea0003800000 */
[----:B------:R-:W-:Y:S01]  /*21cf0*/  IMAD.MOV R10, RZ, RZ, -R19 ;  /* 0x000000ffff0a7224 */ /* 0x000fe200078e0a13 */
[----:B------:R-:W-:-:S04]  /*21d00*/  LOP3.LUT R9, RZ, UR39, RZ, 0x33, !PT ;  /* 0x00000027ff097c12 */ /* 0x000fc8000f8e33ff */
[----:B------:R-:W-:-:S05]  /*21d10*/  VIADDMNMX R9, R10, 0x1, R9, !PT ;  /* 0x000000010a097846 */ /* 0x000fca0007800109 */
[----:B-1----:R-:W-:-:S05]  /*21d20*/  IMAD.IADD R5, R19, 0x1, R9 ;  /* 0x0000000113057824 */ /* 0x002fca00078e0209 */
        /* <DEDUP_REMOVED lines=28> */
.L_x_1639:
[----:B-1----:R-:W1:Y:S01]  /*21ef0*/  S2R R2, SR_TID.X ;  /* 0x0000000000027919 */ /* 0x002e620000002100 */
[----:B------:R-:W-:Y:S02]  /*21f00*/  SHF.L.U32 R3, R17, 0x1f, RZ ;  /* 0x0000001f11037819 */ /* 0x000fe400000006ff */
[----:B-1----:R-:W-:Y:S01]  /*21f10*/  LOP3.LUT R5, R2, 0x7f, RZ, 0xc0, !PT ;  /* 0x0000007f02057812 */ /* 0x002fe200078ec0ff */
[----:B------:R-:W-:-:S03]  /*21f20*/  IMAD R2, R16, 0x8, R18 ;  /* 0x0000000810027824 */ /* 0x000fc600078e0212 */
[----:B------:R-:W-:Y:S01]  /*21f30*/  ISETP.NE.AND P2, PT, R5, RZ, PT ;  /* 0x000000ff0500720c */ /* 0x000fe20003f45270 */
[----:B------:R-:W1:Y:S02]  /*21f40*/  SYNCS.PHASECHK.TRANS64.TRYWAIT P3, [R2+URZ+0x32440], R3 ;  /* 0x03244003020075a7 */ /* 0x000e64000806017f */
[----:B-1----:R-:W-:Y:S10]  /*21f50*/  @!P3 BRA `(.L_x_1640) ;  /* 0x0000001800e0b947 */ /* 0x002ff40003800000 */
.L_x_1683:
[----:B------:R-:W-:Y:S05]  /*21f60*/  @P2 BRA `(.L_x_1641) ;  /* 0x00000000001c2947 */ /* 0x000fea0003800000 */
[----:B------:R-:W2:Y:S02]  /*21f70*/  S2R R5, SR_TID.X ;  /* 0x0000000000057919 */ /* 0x000ea40000002100 */
[----:B--2---:R-:W-:Y:S01]  /*21f80*/  LOP3.LUT R10, R5, 0x1f, RZ, 0xc0, !PT ;  /* 0x0000001f050a7812 */ /* 0x004fe200078ec0ff */
[----:B------:R-:W-:-:S03]  /*21f90*/  IMAD.MOV.U32 R5, RZ, RZ, 0x3000 ;  /* 0x00003000ff057424 */ /* 0x000fc600078e00ff */
[----:B------:R-:W-:Y:S01]  /*21fa0*/  ISETP.NE.AND P3, PT, R10, RZ, PT ;  /* 0x000000ff0a00720c */ /* 0x000fe20003f65270 */
[----:B------:R2:W-:-:S12]  /*21fb0*/  SYNCS.ARRIVE.TRANS64 RZ, [R2+URZ+0x32430], R5 ;  /* 0x0324300502ff79a7 */ /* 0x0005d8000800003f */
[----:B--2---:R-:W-:Y:S05]  /*21fc0*/  @!P3 BRA `(.L_x_1641) ;  /* 0x000000000004b947 */ /* 0x004fea0003800000 */
[----:B------:R-:W-:Y:S01]  /*21fd0*/  BPT.TRAP 0x1 ;  /* 0x000000040000795c */ /* 0x000fe20000300000 */
.L_x_1641:
[----:B------:R-:W-:Y:S01]  /*21fe0*/  IMAD R5, R16, 0x3000, R18 ;  /* 0x0000300010057824 */ /* 0x000fe200078e0212 */
        /* <DEDUP_REMOVED lines=11> */
[----:B------:R-:W-:-:S04]  /*220a0*/  UIADD3 UR9, UR9, 0x32430, URZ ;  /* 0x0003243009097890 */ /* 0x000fc8000fffe03f */
[----:B------:R-:W-:-:S09]  /*220b0*/  UIADD3 UR8, UR8, 0x1c400, URZ ;  /* 0x0001c40008087890 */ /* 0x000fd2000fffe03f */
[----:B------:R2:W-:Y:S01]  /*220c0*/  UTMALDG.4D [UR8], [UR6], desc[UR14] ;  /* 0x00000e08060075b4 */ /* 0x0005e20008019000 */
[----:B------:R-:W3:Y:S02]  /*220d0*/  SYNCS.PHASECHK.TRANS64.TRYWAIT P3, [R2+URZ+0x32460], R3 ;  /* 0x03246003020075a7 */ /* 0x000ee4000806017f */
[----:B--23--:R-:W-:Y:S05]  /*220e0*/  @!P3 BRA `(.L_x_1642) ;  /* 0x000000180090b947 */ /* 0x00cfea0003800000 */
.L_x_1684:
        /* <DEDUP_REMOVED lines=8> */
.L_x_1643:
[----:B------:R-:W-:Y:S01]  /*22170*/  R2UR UR9, R2 ;  /* 0x00000000020972ca */ /* 0x000fe200000e0000 */
[----:B-12---:R-:W-:Y:S01]  /*22180*/  IMAD R2, R16, 0xc000, R18 ;  /* 0x0000c00010027824 */ /* 0x006fe200078e0212 */
        /* <DEDUP_REMOVED lines=9> */
[----:B------:R-:W-:-:S02]  /*22220*/  UMOV UR18, 0x40 ;  /* 0x0000004000127882 */ /* 0x000fc40000000000 */
[----:B------:R-:W-:-:S06]  /*22230*/  UIADD3 UR9, UR9, 0x32450, URZ ;  /* 0x0003245009097890 */ /* 0x000fcc000fffe03f */
        /* <DEDUP_REMOVED lines=17> */
.L_x_1638:
[----:B------:R-:W-:Y:S05]  /*22350*/  BSYNC B0 ;  /* 0x0000000000007941 */ /* 0x000fea0003800000 */
.L_x_1637:
[----:B------:R-:W-:-:S07]  /*22360*/  VIADD R8, R19, 0xfffffffd ;  /* 0xfffffffd13087836 */ /* 0x000fce0000000000 */
.L_x_1636:
[----:B------:R-:W-:Y:S01]  /*22370*/  VIADD R9, R9, 0xfffffffe ;  /* 0xfffffffe09097836 */ /* 0x000fe20000000000 */
[----:B------:R-:W-:Y:S01]  /*22380*/  LOP3.LUT R2, RZ, R19, RZ, 0x33, !PT ;  /* 0x00000013ff027212 */ /* 0x000fe200078e33ff */
[----:B------:R-:W-:Y:S03]  /*22390*/  BSSY B0, `(.L_x_1635) ;  /* 0x00000ca000007945 */ /* 0x000fe60003800000 */
[----:B------:R-:W-:-:S13]  /*223a0*/  ISETP.NE.AND P2, PT, R9, R2, PT ;  /* 0x000000020900720c */ /* 0x000fda0003f45270 */
[----:B------:R-:W-:Y:S05]  /*223b0*/  @!P2 BRA `(.L_x_1644) ;  /* 0x0000000c001ca947 */ /* 0x000fea0003800000 */
.L_x_1659:
[----:B------:R-:W-:Y:S01]  /*223c0*/  VIADD R9, R16, 0x1 ;  /* 0x0000000110097836 */ /* 0x000fe20000000000 */
[----:B------:R-:W-:Y:S05]  /*223d0*/  YIELD ;  /* 0x0000000000007946 */ /* 0x000fea0003800000 */
[----:B------:R-:W-:Y:S01]  /*223e0*/  ISETP.NE.AND P2, PT, R9, 0x2, PT ;  /* 0x000000020900780c */ /* 0x000fe20003f45270 */
[----:B------:R-:W-:Y:S03]  /*223f0*/  BSSY B1, `(.L_x_1645) ;  /* 0x000005e000017945 */ /* 0x000fe60003800000 */
[----:B------:R-:W-:-:S02]  /*22400*/  SEL R2, RZ, 0x1, P2 ;  /* 0x00000001ff027807 */ /* 0x000fc40001000000 */
[----:B------:R-:W-:Y:S02]  /*22410*/  SEL R9, R9, RZ, P2 ;  /* 0x000000ff09097207 */ /* 0x000fe40001000000 */
[----:B------:R-:W-:Y:S01]  /*22420*/  LOP3.LUT R17, R17, R2, RZ, 0x3c, !PT ;  /* 0x0000000211117212 */ /* 0x000fe200078e3cff */
[----:B------:R-:W-:Y:S06]  /*22430*/  @!P6 BRA `(.L_x_1646) ;  /* 0x000000040064e947 */ /* 0x000fec0003800000 */
[----:B------:R-:W-:Y:S01]  /*22440*/  IMAD.MOV.U32 R10, RZ, RZ, R8 ;  /* 0x000000ffff0a7224 */ /* 0x000fe200078e0008 */
        /* <DEDUP_REMOVED lines=9> */
[----:B------:R-:W1:Y:S03]  /*224e0*/  LDC.64 R4, c[0x0][0x3f8] ;  /* 0x0000fe00ff047b82 */ /* 0x000e660000000a00 */
[----:B------:R-:W-:-:S04]  /*224f0*/  IMAD.MOV R3, RZ, RZ, -R2 ;  /* 0x000000ffff037224 */ /* 0x000fc800078e0a02 */
[----:B------:R-:W-:Y:S01]  /*22500*/  IMAD R10, R10, R3, R8 ;  /* 0x000000030a0a7224 */ /* 0x000fe200078e0208 */
[----:B------:R-:W-:-:S03]  /*22510*/  SHF.R.S32.HI R3, RZ, 0x1f, R2 ;  /* 0x0000001fff037819 */ /* 0x000fc60000011402 */
[----:B------:R-:W-:-:S04]  /*22520*/  IMAD.WIDE.U32 R2, R6, UR4, R2 ;  /* 0x0000000406027c25 */ /* 0x000fc8000f8e0002 */
[----:B------:R-:W-:Y:S01]  /*22530*/  IMAD.IADD R3, R11, 0x1, R3 ;  /* 0x000000010b037824 */ /* 0x000fe200078e0203 */
[----:B-1----:R-:W-:-:S04]  /*22540*/  LEA R4, P2, R2, R4, 0x2 ;  /* 0x0000000402047211 */ /* 0x002fc800078410ff */
[----:B------:R-:W-:-:S05]  /*22550*/  LEA.HI.X R5, R2, R5, R3, 0x2, P2 ;  /* 0x0000000502057211 */ /* 0x000fca00010f1403 */
[----:B------:R1:W5:Y:S04]  /*22560*/  LDG.E R4, desc[UR46][R4.64] ;  /* 0x0000002e04047981 */ /* 0x000368000c1e1900 */
.L_x_1647:
[----:B------:R-:W1:Y:S01]  /*22570*/  S2R R2, SR_TID.X ;  /* 0x0000000000027919 */ /* 0x000e620000002100 */
[----:B------:R-:W-:Y:S01]  /*22580*/  IMAD R3, R9, 0x8, R18 ;  /* 0x0000000809037824 */ /* 0x000fe200078e0212 */
[----:B-1----:R-:W-:Y:S02]  /*22590*/  LOP3.LUT R5, R2, 0x7f, RZ, 0xc0, !PT ;  /* 0x0000007f02057812 */ /* 0x002fe400078ec0ff */
[----:B------:R-:W-:Y:S02]  /*225a0*/  SHF.L.U32 R2, R17, 0x1f, RZ ;  /* 0x0000001f11027819 */ /* 0x000fe400000006ff */
[----:B------:R-:W-:Y:S02]  /*225b0*/  ISETP.NE.AND P2, PT, R5, RZ, PT ;  /* 0x000000ff0500720c */ /* 0x000fe40003f45270 */
[----:B------:R-:W1:Y:S02]  /*225c0*/  SYNCS.PHASECHK.TRANS64.TRYWAIT P3, [R3+URZ+0x32440], R2 ;  /* 0x03244002030075a7 */ /* 0x000e64000806017f */
[----:B-1----:R-:W-:Y:S09]  /*225d0*/  @!P3 BRA `(.L_x_1648) ;  /* 0x000000140068b947 */ /* 0x002ff20003800000 */
.L_x_1685:
        /* <DEDUP_REMOVED lines=8> */
.L_x_1649:
[----:B------:R-:W-:Y:S01]  /*22660*/  IMAD R5, R9, 0x3000, R18 ;  /* 0x0000300009057824 */ /* 0x000fe200078e0212 */
[----:B------:R-:W-:Y:S01]  /*22670*/  R2UR UR9, R3 ;  /* 0x00000000030972ca */ /* 0x000fe200000e0000 */
[----:B------:R-:W-:Y:S01]  /*22680*/  UIADD3 UR6, UP0, UR48, 0x370, URZ ;  /* 0x0000037030067890 */ /* 0x000fe2000ff1e03f */
[----:B------:R-:W-:Y:S01]  /*22690*/  R2UR UR12, R0 ;  /* 0x00000000000c72ca */ /* 0x000fe200000e0000 */
[----:B------:R-:W-:Y:S01]  /*226a0*/  UMOV UR14, 0x0 ;  /* 0x00000000000e7882 */ /* 0x000fe20000000000 */
[----:B------:R-:W-:Y:S01]  /*226b0*/  R2UR UR8, R5 ;  /* 0x00000000050872ca */ /* 0x000fe200000e0000 */
[----:B------:R-:W-:Y:S01]  /*226c0*/  IMAD R5, R10, 0x60, RZ ;  /* 0x000000600a057824 */ /* 0x000fe200078e02ff */
[----:B-----5:R-:W-:Y:S01]  /*226d0*/  R2UR UR13, R4 ;  /* 0x00000000040d72ca */ /* 0x020fe200000e0000 */
[----:B------:R-:W-:Y:S01]  /*226e0*/  UIADD3.X UR7, URZ, UR49, URZ, UP0, !UPT ;  /* 0x000000313f077290 */ /* 0x000fe200087fe43f */
[----:B------:R-:W-:Y:S02]  /*226f0*/  UMOV UR15, 0x14f00000 ;  /* 0x14f00000000f7882 */ /* 0x000fe40000000000 */
[----:B------:R-:W-:Y:S01]  /*22700*/  R2UR UR11, R5 ;  /* 0x00000000050b72ca */ /* 0x000fe200000e0000 */
[----:B------:R-:W-:-:S02]  /*22710*/  UMOV UR10, URZ ;  /* 0x0000003f000a7c82 */ /* 0x000fc40008000000 */
[----:B------:R-:W-:-:S04]  /*22720*/  UIADD3 UR9, UR9, 0x32430, URZ ;  /* 0x0003243009097890 */ /* 0x000fc8000fffe03f */
[----:B------:R-:W-:-:S09]  /*22730*/  UIADD3 UR8, UR8, 0x1c400, URZ ;  /* 0x0001c40008087890 */ /* 0x000fd2000fffe03f */
[----:B------:R2:W-:Y:S01]  /*22740*/  UTMALDG.4D [UR8], [UR6], desc[UR14] ;  /* 0x00000e08060075b4 */ /* 0x0005e20008019000 */
[----:B------:R-:W3:Y:S02]  /*22750*/  SYNCS.PHASECHK.TRANS64.TRYWAIT P3, [R3+URZ+0x32460], R2 ;  /* 0x03246002030075a7 */ /* 0x000ee4000806017f */
[----:B--23--:R-:W-:Y:S05]  /*22760*/  @!P3 BRA `(.L_x_1650) ;  /* 0x000000140018b947 */ /* 0x00cfea0003800000 */
.L_x_1686:
        /* <DEDUP_REMOVED lines=8> */
.L_x_1651:
        /* <DEDUP_REMOVED lines=12> */
[----:B------:R-:W-:-:S04]  /*228b0*/  UIADD3 UR9, UR9, 0x32450, URZ ;  /* 0x0003245009097890 */ /* 0x000fc8000fffe03f */
        /* <DEDUP_REMOVED lines=17> */
.L_x_1646:
[----:B------:R-:W-:Y:S05]  /*229d0*/  BSYNC B1 ;  /* 0x0000000000017941 */ /* 0x000fea0003800000 */
.L_x_1645:
[----:B------:R-:W-:Y:S01]  /*229e0*/  VIADD R9, R9, 0x1 ;  /* 0x0000000109097836 */ /* 0x000fe20000000000 */
[----:B------:R-:W-:Y:S04]  /*229f0*/  BSSY B1, `(.L_x_1652) ;  /* 0x0000060000017945 */ /* 0x000fe80003800000 */
[----:B------:R-:W-:-:S04]  /*22a00*/  ISETP.NE.AND P2, PT, R9, 0x2, PT ;  /* 0x000000020900780c */ /* 0x000fc80003f45270 */
[----:B------:R-:W-:Y:S02]  /*22a10*/  SEL R2, RZ, 0x1, P2 ;  /* 0x00000001ff027807 */ /* 0x000fe40001000000 */
[----:B------:R-:W-:Y:S01]  /*22a20*/  SEL R16, R9, RZ, P2 ;  /* 0x000000ff09107207 */ /* 0x000fe20001000000 */
[----:B------:R-:W-:Y:S01]  /*22a30*/  VIADD R9, R8, 0xffffffff ;  /* 0xffffffff08097836 */ /* 0x000fe20000000000 */
        /* <DEDUP_REMOVED lines=21> */
.L_x_1654:
[----:B------:R-:W1:Y:S01]  /*22b90*/  S2R R2, SR_TID.X ;  /* 0x0000000000027919 */ /* 0x000e620000002100 */
[----:B------:R-:W-:Y:S02]  /*22ba0*/  SHF.L.U32 R3, R17, 0x1f, RZ ;  /* 0x0000001f11037819 */ /* 0x000fe400000006ff */
[----:B-1----:R-:W-:Y:S01]  /*22bb0*/  LOP3.LUT R5, R2, 0x7f, RZ, 0xc0, !PT ;  /* 0x0000007f02057812 */ /* 0x002fe200078ec0ff */
[----:B------:R-:W-:-:S03]  /*22bc0*/  IMAD R2, R16, 0x8, R18 ;  /* 0x0000000810027824 */ /* 0x000fc600078e0212 */
[----:B------:R-:W-:Y:S01]  /*22bd0*/  ISETP.NE.AND P2, PT, R5, RZ, PT ;  /* 0x000000ff0500720c */ /* 0x000fe20003f45270 */
[----:B------:R-:W1:Y:S02]  /*22be0*/  SYNCS.PHASECHK.TRANS64.TRYWAIT P3, [R2+URZ+0x32440], R3 ;  /* 0x03244003020075a7 */ /* 0x000e64000806017f */
[----:B-1----:R-:W-:Y:S10]  /*22bf0*/  @!P3 BRA `(.L_x_1655) ;  /* 0x000000100008b947 */ /* 0x002ff40003800000 */
.L_x_1687:
        /* <DEDUP_REMOVED lines=8> */
.L_x_1656:
        /* <DEDUP_REMOVED lines=17> */
.L_x_1688:
        /* <DEDUP_REMOVED lines=8> */
.L_x_1658:
        /* <DEDUP_REMOVED lines=30> */
.L_x_1653:
[----:B------:R-:W-:Y:S05]  /*22ff0*/  BSYNC B1 ;  /* 0x0000000000017941 */ /* 0x000fea0003800000 */
.L_x_1652:
[----:B------:R-:W-:Y:S01]  /*23000*/  ISETP.GT.AND P2, PT, R9, UR39, PT ;  /* 0x0000002709007c0c */ /* 0x000fe2000bf44270 */
[----:B------:R-:W-:-:S12]  /*23010*/  VIADD R8, R8, 0xfffffffe ;  /* 0xfffffffe08087836 */ /* 0x000fd80000000000 */
[----:B------:R-:W-:Y:S05]  /*23020*/  @P2 BRA `(.L_x_1659) ;  /* 0xfffffff000e42947 */ /* 0x000fea000383ffff */
.L_x_1644:
[----:B------:R-:W-:Y:S05]  /*23030*/  BSYNC B0 ;  /* 0x0000000000007941 */ /* 0x000fea0003800000 */
.L_x_1635:
[----:B------:R2:W5:Y:S01]  /*23040*/  LDL R6, [R1+0x460] ;  /* 0x0004600001067983 */ /* 0x0005620000100800 */
[----:B------:R-:W-:Y:S01]  /*23050*/  VIADD R16, R16, 0x1 ;  /* 0x0000000110107836 */ /* 0x000fe20000000000 */
[----:B------:R-:W-:Y:S04]  /*23060*/  BSSY B0, `(.L_x_1660) ;  /* 0x0000012000007945 */ /* 0x000fe80003800000 */
[----:B------:R-:W-:-:S04]  /*23070*/  ISETP.NE.AND P0, PT, R16, 0x2, PT ;  /* 0x000000021000780c */ /* 0x000fc80003f05270 */
[----:B------:R-:W-:-:S04]  /*23080*/  SEL R0, RZ, 0x1, P0 ;  /* 0x00000001ff007807 */ /* 0x000fc80000000000 */
[----:B------:R-:W-:Y:S01]  /*23090*/  LOP3.LUT R17, R17, R0, RZ, 0x3c, !PT ;  /* 0x0000000011117212 */ /* 0x000fe200078e3cff */
[----:B--2---:R-:W-:Y:S06]  /*230a0*/  @P1 BRA `(.L_x_1661) ;  /* 0x0000000000341947 */ /* 0x004fec0003800000 */
[----:B-1----:R-:W1:Y:S01]  /*230b0*/  S2R R5, SR_LANEID ;  /* 0x0000000000057919 */ /* 0x002e620000000000 */
        /* <DEDUP_REMOVED lines=10> */
[----:B-1---5:R-:W-:-:S05]  /*23160*/  IADD3 R6, R0, UR44, R7 ;  /* 0x0000002c00067c10 */ /* 0x022fca000fffe007 */
[----:B------:R2:W-:Y:S02]  /*23170*/  STL [R1+0x460], R6 ;  /* 0x0004600601007387 */ /* 0x0005e40000100800 */
.L_x_1661:
[----:B------:R-:W-:Y:S05]  /*23180*/  BSYNC B0 ;  /* 0x0000000000007941 */ /* 0x000fea0003800000 */
.L_x_1660:
[----:B------:R-:W-:Y:S01]  /*23190*/  SEL R16, R16, RZ, P0 ;  /* 0x000000ff10107207 */ /* 0x000fe20000000000 */
[----:B-----5:R-:W-:-:S07]  /*231a0*/  IMAD.MOV.U32 R13, RZ, RZ, R6 ;  /* 0x000000ffff0d7224 */ /* 0x020fce00078e0006 */
.L_x_1618:
[----:B------:R-:W-:Y:S05]  /*231b0*/  BSYNC B6 ;  /* 0x0000000000067941 */ /* 0x000fea0003800000 */
.L_x_1616:
[----:B------:R-:W-:-:S03]  /*231c0*/  UMOV UR6, 0xffffffff ;  /* 0xffffffff00067882 */ /* 0x000fc60000000000 */
[----:B------:R-:W-:Y:S05]  /*231d0*/  BRA.DIV UR6, `(.L_x_1662) ;  /* 0x0000000a06b87947 */ /* 0x000fea000b800000 */
[----:B------:R3:W4:Y:S02]  /*231e0*/  SHFL.IDX PT, R14, R13, RZ, 0x1f ;  /* 0x00001fff0d0e7589 */ /* 0x00072400000e0000 */
.L_x_1691:
[----:B------:R-:W5:Y:S01]  /*231f0*/  S2R R0, SR_TID.X ;  /* 0x0000000000007919 */ /* 0x000f620000002100 */
[----:B------:R-:W-:Y:S05]  /*23200*/  WARPSYNC.ALL ;  /* 0x0000000000007948 */ /* 0x000fea0003800000 */
[----:B------:R-:W-:Y:S01]  /*23210*/  BAR.SYNC.DEFER_BLOCKING 0x4, 0x120 ;  /* 0x0104800000007b1d */ /* 0x000fe20000010000 */
[----:B----4-:R-:W-:-:S05]  /*23220*/  IMAD.MOV.U32 R2, RZ, RZ, R14 ;  /* 0x000000ffff027224 */ /* 0x010fca00078e000e */
[----:B------:R-:W-:Y:S01]  /*23230*/  ULDC UR6, c[0x0][0xea8] ;  /* 0x0003aa0000067ab9 */ /* 0x000fe20000000800 */
[----:B------:R4:W-:Y:S01]  /*23240*/  STL [R1+0x460], R2 ;  /* 0x0004600201007387 */ /* 0x0009e20000100800 */
[----:B-----5:R-:W-:-:S04]  /*23250*/  LOP3.LUT R0, R0, 0x1f, RZ, 0xc0, !PT ;  /* 0x0000001f00007812 */ /* 0x020fc800078ec0ff */
[----:B------:R-:W-:-:S13]  /*23260*/  ISETP.NE.AND P0, PT, R0, RZ, PT ;  /* 0x000000ff0000720c */ /* 0x000fda0003f05270 */
[----:B------:R-:W5:Y:S01]  /*23270*/  @!P0 S2R R3, SR_CgaCtaId ;  /* 0x0000000000038919 */ /* 0x000f620000008800 */
[----:B------:R-:W-:-:S04]  /*23280*/  @!P0 MOV R0, 0x400 ;  /* 0x0000040000008802 */ /* 0x000fc80000000f00 */
[----:B-----5:R-:W-:-:S05]  /*23290*/  @!P0 LEA R0, R3, R0, 0x18 ;  /* 0x0000000003008211 */ /* 0x020fca00078ec0ff */
[----:B------:R4:W-:Y:S01]  /*232a0*/  @!P0 STS [R0+0x324d0], R13 ;  /* 0x0324d00d00008388 */ /* 0x0009e20000000800 */
[----:B------:R-:W-:Y:S06]  /*232b0*/  BAR.ARV 0x5, 0x120 ;  /* 0x0144800000007b1d */ /* 0x000fec0000002000 */
[----:B------:R-:W-:-:S13]  /*232c0*/  ISETP.GE.AND P0, PT, R2, UR6, PT ;  /* 0x0000000602007c0c */ /* 0x000fda000bf06270 */
[----:B----4-:R-:W-:Y:S05]  /*232d0*/  @!P0 BRA `(.L_x_1663) ;  /* 0xffffffd000788947 */ /* 0x010fea000383ffff */
.L_x_1607:
[----:B------:R-:W4:Y:S01]  /*232e0*/  LDL.LU R0, [R1+0x468] ;  /* 0x0004680001007983 */ /* 0x000f220000300800 */
[----:B-1----:R-:W1:Y:S01]  /*232f0*/  S2R R5, SR_CgaCtaId ;  /* 0x0000000000057919 */ /* 0x002e620000008800 */
[----:B----4-:R-:W-:-:S05]  /*23300*/  VIADD R0, R0, 0x1 ;  /* 0x0000000100007836 */ /* 0x010fca0000000000 */
[----:B------:R-:W-:-:S04]  /*23310*/  LEA.HI R2, R0, R0, RZ, 0x1 ;  /* 0x0000000000027211 */ /* 0x000fc800078f08ff */
[----:B------:R-:W-:Y:S02]  /*23320*/  LOP3.LUT R3, R2, 0xfffffffe, RZ, 0xc0, !PT ;  /* 0xfffffffe02037812 */ /* 0x000fe400078ec0ff */
[----:B------:R-:W-:-:S03]  /*23330*/  MOV R2, 0x400 ;  /* 0x0000040000027802 */ /* 0x000fc60000000f00 */
[----:B------:R-:W-:Y:S01]  /*23340*/  IMAD.IADD R0, R0, 0x1, -R3 ;  /* 0x0000000100007824 */ /* 0x000fe200078e0a03 */
[----:B-1----:R-:W-:-:S04]  /*23350*/  LEA R7, R5, R2, 0x18 ;  /* 0x0000000205077211 */ /* 0x002fc800078ec0ff */
[----:B------:R-:W-:-:S04]  /*23360*/  SHF.L.U32 R0, R0, 0x1f, RZ ;  /* 0x0000001f00007819 */ /* 0x000fc800000006ff */
[----:B------:R-:W1:Y:S02]  /*23370*/  SYNCS.PHASECHK.TRANS64.TRYWAIT P0, [R7+URZ+0x32420], R0 ;  /* 0x03242000070075a7 */ /* 0x000e64000800017f */
[----:B-1----:R-:W-:Y:S05]  /*23380*/  @!P0 BRA `(.L_x_1664) ;  /* 0x0000000800708947 */ /* 0x002fea0003800000 */
.L_x_1692:
[----:B------:R-:W4:Y:S02]  /*23390*/  S2R R2, SR_TID.X ;  /* 0x0000000000027919 */ /* 0x000f240000002100 */
[----:B----4-:R-:W-:-:S04]  /*233a0*/  SHF.R.U32.HI R2, RZ, 0x5, R2 ;  /* 0x00000005ff027819 */ /* 0x010fc80000011602 */
        /* <DEDUP_REMOVED lines=12> */
.L_x_1667:
        /* <DEDUP_REMOVED lines=12> */
.L_x_1693:
[----:B------:R-:W4:Y:S02]  /*23530*/  SYNCS.PHASECHK.TRANS64.TRYWAIT P0, [R3+URZ], R0 ;  /* 0x00000000030075a7 */ /* 0x000f24000800017f */
[----:B----4-:R-:W-:Y:S05]  /*23540*/  @!P0 BRA `(.L_x_1669) ;  /* 0x0000000800288947 */ /* 0x010fea0003800000 */
.L_x_1694:
[----:B------:R-:W-:Y:S05]  /*23550*/  @!P2 BRA `(.L_x_1670) ;  /* 0x000000000004a947 */ /* 0x000fea0003800000 */
[----:B------:R-:W-:Y:S01]  /*23560*/  BPT.TRAP 0x1 ;  /* 0x000000040000795c */ /* 0x000fe20000300000 */
.L_x_1670:
[----:B----4-:R-:W-:-:S04]  /*23570*/  VIADD R3, R7, 0x32460 ;  /* 0x0003246007037836 */ /* 0x010fc80000000000 */
[----:B-1----:R-:W-:-:S04]  /*23580*/  IMAD R5, R16, 0x8, R3 ;  /* 0x0000000810057824 */ /* 0x002fc800078e0203 */
[----:B------:R-:W1:Y:S02]  /*23590*/  SYNCS.PHASECHK.TRANS64.TRYWAIT P0, [R5+URZ], R4 ;  /* 0x00000004050075a7 */ /* 0x000e64000800017f */
[----:B-1----:R-:W-:Y:S05]  /*235a0*/  @!P0 BRA `(.L_x_1671) ;  /* 0x0000000800248947 */ /* 0x002fea0003800000 */
.L_x_1695:
[----:B------:R-:W-:-:S07]  /*235b0*/  IMAD R3, R2, 0x8, R3 ;  /* 0x0000000802037824 */ /* 0x000fce00078e0203 */
.L_x_1672:
[----:B----4-:R4:W1:Y:S02]  /*235c0*/  SYNCS.PHASECHK.TRANS64.TRYWAIT P0, [R3+URZ], R0 ;  /* 0x00000000030075a7 */ /* 0x010864000800017f */
[----:B-1----:R-:W-:Y:S05]  /*235d0*/  @!P0 NANOSLEEP.SYNCS 0x989680 ;  /* 0x009896800000895d */ /* 0x002fea0003900000 */
[----:B------:R-:W1:Y:S02]  /*235e0*/  @!P0 SYNCS.PHASECHK.TRANS64 P0, [R3+URZ], R0 ;  /* 0x00000000030085a7 */ /* 0x000e64000800007f */
[----:B-1----:R-:W-:Y:S05]  /*235f0*/  @!P0 BRA `(.L_x_1672) ;  /* 0xfffffffc00f08947 */ /* 0x002fea000383ffff */
.L_x_1666:
[----:B------:R-:W-:Y:S05]  /*23600*/  BSYNC B0 ;  /* 0x0000000000007941 */ /* 0x000fea0003800000 */
.L_x_1665:
[----:B------:R-:W-:Y:S05]  /*23610*/  EXIT ;  /* 0x000000000000794d */ /* 0x000fea0003800000 */
.L_x_1499:
[----:B-1----:R-:W-:-:S04]  /*23620*/  IMAD.U32 R7, RZ, RZ, UR50 ;  /* 0x00000032ff077e24 */ /* 0x002fc8000f8e00ff */
[----:B------:R1:W2:Y:S03]  /*23630*/  SYNCS.PHASECHK.TRANS64.TRYWAIT P0, [R7+URZ+0x32400], R0 ;  /* 0x03240000070075a7 */ /* 0x0002a6000800017f */
[----:B--2---:R-:W-:Y:S05]  /*23640*/  @!P0 NANOSLEEP.SYNCS 0x989680 ;  /* 0x009896800000895d */ /* 0x004fea0003900000 */
[----:B------:R-:W2:Y:S02]  /*23650*/  @!P0 SYNCS.PHASECHK.TRANS64 P0, [R7+URZ+0x32400], R0 ;  /* 0x03240000070085a7 */ /* 0x000ea4000800007f */
[----:B--2---:R-:W-:Y:S05]  /*23660*/  @!P0 BRA `(.L_x_1499) ;  /* 0xfffffffc00ec8947 */ /* 0x004fea000383ffff */
[----:B------:R-:W-:Y:S05]  /*23670*/  BRA `(.L_x_1673) ;  /* 0xfffffdf000347947 */ /* 0x000fea000383ffff */
.L_x_1506:
[----:B--2---:R2:W3:Y:S02]  /*23680*/  SYNCS.PHASECHK.TRANS64.TRYWAIT P0, [R24+URZ], R25 ;  /* 0x00000019180075a7 */ /* 0x0044e4000800017f */
[----:B---3--:R-:W-:Y:S05]  /*23690*/  @!P0 NANOSLEEP.SYNCS 0x989680 ;  /* 0x009896800000895d */ /* 0x008fea0003900000 */
[----:B------:R-:W3:Y:S02]  /*236a0*/  @!P0 SYNCS.PHASECHK.TRANS64 P0, [R24+URZ], R25 ;  /* 0x00000019180085a7 */ /* 0x000ee4000800007f */
[----:B---3--:R-:W-:Y:S05]  /*236b0*/  @!P0 BRA `(.L_x_1506) ;  /* 0xfffffffc00f08947 */ /* 0x008fea000383ffff */
[----:B------:R-:W-:Y:S05]  /*236c0*/  BRA `(.L_x_1505) ;  /* 0xfffffdf4005c7947 */ /* 0x000fea000383ffff */
.L_x_1508:
[----:B-1----:R-:W-:-:S04]  /*236d0*/  IMAD.U32 R8, RZ, RZ, UR50 ;  /* 0x00000032ff087e24 */ /* 0x002fc8000f8e00ff */
[----:B------:R1:W2:Y:S03]  /*236e0*/  SYNCS.PHASECHK.TRANS64.TRYWAIT P0, [R8+URZ+0x32410], R7 ;  /* 0x03241007080075a7 */ /* 0x0002a6000800017f */
[----:B--2---:R-:W-:Y:S05]  /*236f0*/  @!P0 NANOSLEEP.SYNCS 0x989680 ;  /* 0x009896800000895d */ /* 0x004fea0003900000 */
[----:B------:R-:W2:Y:S02]  /*23700*/  @!P0 SYNCS.PHASECHK.TRANS64 P0, [R8+URZ+0x32410], R7 ;  /* 0x03241007080085a7 */ /* 0x000ea4000800007f */
[----:B--2---:R-:W-:Y:S05]  /*23710*/  @!P0 BRA `(.L_x_1508) ;  /* 0xfffffffc00ec8947 */ /* 0x004fea000383ffff */
[----:B------:R-:W-:Y:S05]  /*23720*/  BRA `(.L_x_1674) ;  /* 0xfffffdf800307947 */ /* 0x000fea000383ffff */
.L_x_1515:
[----:B--2---:R2:W3:Y:S02]  /*23730*/  SYNCS.PHASECHK.TRANS64.TRYWAIT P0, [R8+URZ], R9 ;  /* 0x00000009080075a7 */ /* 0x0044e4000800017f */
[----:B---3--:R-:W-:Y:S05]  /*23740*/  @!P0 NANOSLEEP.SYNCS 0x989680 ;  /* 0x009896800000895d */ /* 0x008fea0003900000 */
[----:B------:R-:W3:Y:S02]  /*23750*/  @!P0 SYNCS.PHASECHK.TRANS64 P0, [R8+URZ], R9 ;  /* 0x00000009080085a7 */ /* 0x000ee4000800007f */
[----:B---3--:R-:W-:Y:S05]  /*23760*/  @!P0 BRA `(.L_x_1515) ;  /* 0xfffffffc00f08947 */ /* 0x008fea000383ffff */
[----:B------:R-:W-:Y:S05]  /*23770*/  BRA `(.L_x_1514) ;  /* 0xfffffdf800747947 */ /* 0x000fea000383ffff */
.L_x_1550:
[----:B-1----:R1:W2:Y:S02]  /*23780*/  SYNCS.PHASECHK.TRANS64.TRYWAIT P1, [R0+URZ], R3 ;  /* 0x00000003000075a7 */ /* 0x0022a4000802017f */
[----:B--2---:R-:W-:Y:S05]  /*23790*/  @!P1 NANOSLEEP.SYNCS 0x989680 ;  /* 0x009896800000995d */ /* 0x004fea0003900000 */
[----:B------:R-:W2:Y:S02]  /*237a0*/  @!P1 SYNCS.PHASECHK.TRANS64 P1, [R0+URZ], R3 ;  /* 0x00000003000095a7 */ /* 0x000ea4000802007f */
[----:B--2---:R-:W-:Y:S05]  /*237b0*/  @!P1 BRA `(.L_x_1550) ;  /* 0xfffffffc00f09947 */ /* 0x004fea000383ffff */
[----:B------:R-:W-:Y:S05]  /*237c0*/  BRA `(.L_x_1549) ;  /* 0xfffffe5c00ec7947 */ /* 0x000fea000383ffff */
.L_x_1557:
[----:B--2---:R2:W3:Y:S02]  /*237d0*/  SYNCS.PHASECHK.TRANS64.TRYWAIT P1, [R4+URZ], R5 ;  /* 0x00000005040075a7 */ /* 0x0044e4000802017f */
[----:B---3--:R-:W-:Y:S05]  /*237e0*/  @!P1 NANOSLEEP.SYNCS 0x989680 ;  /* 0x009896800000995d */ /* 0x008fea0003900000 */
[----:B------:R-:W3:Y:S02]  /*237f0*/  @!P1 SYNCS.PHASECHK.TRANS64 P1, [R4+URZ], R5 ;  /* 0x00000005040095a7 */ /* 0x000ee4000802007f */
[----:B---3--:R-:W-:Y:S05]  /*23800*/  @!P1 BRA `(.L_x_1557) ;  /* 0xfffffffc00f09947 */ /* 0x008fea000383ffff */
[----:B------:R-:W-:Y:S05]  /*23810*/  BRA `(.L_x_1556) ;  /* 0xfffffe6400107947 */ /* 0x000fea000383ffff */
.L_x_1568:
[----:B--2---:R2:W3:Y:S02]  /*23820*/  SYNCS.PHASECHK.TRANS64.TRYWAIT P0, [R0+URZ], R7 ;  /* 0x00000007000075a7 */ /* 0x0044e4000800017f */
[----:B---3--:R-:W-:Y:S05]  /*23830*/  @!P0 NANOSLEEP.SYNCS 0x989680 ;  /* 0x009896800000895d */ /* 0x008fea0003900000 */
[----:B------:R-:W3:Y:S02]  /*23840*/  @!P0 SYNCS.PHASECHK.TRANS64 P0, [R0+URZ], R7 ;  /* 0x00000007000085a7 */ /* 0x000ee4000800007f */
[----:B---3--:R-:W-:Y:S05]  /*23850*/  @!P0 BRA `(.L_x_1568) ;  /* 0xfffffffc00f08947 */ /* 0x008fea000383ffff */
[----:B------:R-:W-:Y:S05]  /*23860*/  BRA `(.L_x_1567) ;  /* 0xfffffef400ac7947 */ /* 0x000fea000383ffff */
.L_x_1575:
[----:B-1----:R1:W2:Y:S02]  /*23870*/  SYNCS.PHASECHK.TRANS64.TRYWAIT P0, [R4+URZ], R5 ;  /* 0x00000005040075a7 */ /* 0x0022a4000800017f */
[----:B--2---:R-:W-:Y:S05]  /*23880*/  @!P0 NANOSLEEP.SYNCS 0x989680 ;  /* 0x009896800000895d */ /* 0x004fea0003900000 */
[----:B------:R-:W2:Y:S02]  /*23890*/  @!P0 SYNCS.PHASECHK.TRANS64 P0, [R4+URZ], R5 ;  /* 0x00000005040085a7 */ /* 0x000ea4000800007f */
[----:B--2---:R-:W-:Y:S05]  /*238a0*/  @!P0 BRA `(.L_x_1575) ;  /* 0xfffffffc00f08947 */ /* 0x004fea000383ffff */
[----:B------:R-:W-:Y:S05]  /*238b0*/  BRA `(.L_x_1574) ;  /* 0xfffffef800d07947 */ /* 0x000fea000383ffff */
.L_x_1622:
        /* <DEDUP_REMOVED lines=10> */
.L_x_1675:
[----:B------:R-:W-:Y:S05]  /*23960*/  BRA `(.L_x_1676) ;  /* 0xffffffd800447947 */ /* 0x000fea000383ffff */
.L_x_1623:
[----:B------:R-:W-:Y:S01]  /*23970*/  BSSY B0, `(.L_x_1677) ;  /* 0x0000006000007945 */ /* 0x000fe20003800000 */
[----:B------:R-:W-:-:S07]  /*23980*/  IMAD.MOV.U32 R15, RZ, RZ, -0x1 ;  /* 0xffffffffff0f7424 */ /* 0x000fce00078e00ff */
[----:B------:R-:W-:Y:S05]  /*23990*/  WARPSYNC.COLLECTIVE R15, `(.L_x_1678) ;  /* 0x000000000f0c7348 */ /* 0x000fea0003c00000 */
[----:B------:R-:W-:Y:S02]  /*239a0*/  ELECT P6, UR62, PT ;  /* 0x00000000003e782f */ /* 0x000fe400038c0000 */
[----:B------:R-:W-:Y:S01]  /*239b0*/  MOV R14, UR62 ;  /* 0x0000003e000e7c02 */ /* 0x000fe20008000f00 */
[----:B------:R-:W-:Y:S10]  /*239c0*/  ENDCOLLECTIVE ;  /* 0x000000000000791b */ /* 0x000ff40003800000 */
.L_x_1678:
[----:B------:R-:W-:Y:S05]  /*239d0*/  BSYNC B0 ;  /* 0x0000000000007941 */ /* 0x000fea0003800000 */
.L_x_1677:
[----:B------:R-:W-:Y:S05]  /*239e0*/  BRA `(.L_x_1679) ;  /* 0xffffffd800347947 */ /* 0x000fea000383ffff */
.L_x_1626:
[----:B-1----:R1:W2:Y:S02]  /*239f0*/  SYNCS.PHASECHK.TRANS64.TRYWAIT P2, [R10+URZ+0x32440], R5 ;  /* 0x032440050a0075a7 */ /* 0x0022a4000804017f */
[----:B--2---:R-:W-:Y:S05]  /*23a00*/  @!P2 NANOSLEEP.SYNCS 0x989680 ;  /* 0x009896800000a95d */ /* 0x004fea0003900000 */
[----:B------:R-:W2:Y:S02]  /*23a10*/  @!P2 SYNCS.PHASECHK.TRANS64 P2, [R10+URZ+0x32440], R5 ;  /* 0x032440050a00a5a7 */ /* 0x000ea4000804007f */
[----:B--2---:R-:W-:Y:S05]  /*23a20*/  @!P2 BRA `(.L_x_1626) ;  /* 0xfffffffc00f0a947 */ /* 0x004fea000383ffff */
[----:B------:R-:W-:Y:S05]  /*23a30*/  BRA `(.L_x_1680) ;  /* 0xffffffd8008c7947 */ /* 0x000fea000383ffff */
.L_x_1630:
[----:B-1----:R1:W2:Y:S02]  /*23a40*/  SYNCS.PHASECHK.TRANS64.TRYWAIT P2, [R18+URZ+0x32420], R5 ;  /* 0x03242005120075a7 */ /* 0x0022a4000804017f */
[----:B--2---:R-:W-:Y:S05]  /*23a50*/  @!P2 NANOSLEEP.SYNCS 0x989680 ;  /* 0x009896800000a95d */ /* 0x004fea0003900000 */
[----:B------:R-:W2:Y:S02]  /*23a60*/  @!P2 SYNCS.PHASECHK.TRANS64 P2, [R18+URZ+0x32420], R5 ;  /* 0x032420051200a5a7 */ /* 0x000ea4000804007f */
[----:B--2---:R-:W-:Y:S05]  /*23a70*/  @!P2 BRA `(.L_x_1630) ;  /* 0xfffffffc00f0a947 */ /* 0x004fea000383ffff */
[----:B------:R-:W-:Y:S05]  /*23a80*/  BRA `(.L_x_1681) ;  /* 0xffffffdc00c47947 */ /* 0x000fea000383ffff */
.L_x_1633:
[----:B-1----:R1:W2:Y:S02]  /*23a90*/  SYNCS.PHASECHK.TRANS64.TRYWAIT P2, [R10+URZ+0x32460], R5 ;  /* 0x032460050a0075a7 */ /* 0x0022a4000804017f */
[----:B--2---:R-:W-:Y:S05]  /*23aa0*/  @!P2 NANOSLEEP.SYNCS 0x989680 ;  /* 0x009896800000a95d */ /* 0x004fea0003900000 */
[----:B------:R-:W2:Y:S02]  /*23ab0*/  @!P2 SYNCS.PHASECHK.TRANS64 P2, [R10+URZ+0x32460], R5 ;  /* 0x032460050a00a5a7 */ /* 0x000ea4000804007f */
[----:B--2---:R-:W-:Y:S05]  /*23ac0*/  @!P2 BRA `(.L_x_1633) ;  /* 0xfffffffc00f0a947 */ /* 0x004fea000383ffff */
[----:B------:R-:W-:Y:S05]  /*23ad0*/  BRA `(.L_x_1682) ;  /* 0xffffffdc00d87947 */ /* 0x000fea000383ffff */
.L_x_1640:
[----:B-1----:R1:W2:Y:S02]  /*23ae0*/  SYNCS.PHASECHK.TRANS64.TRYWAIT P3, [R2+URZ+0x32440], R3 ;  /* 0x03244003020075a7 */ /* 0x0022a4000806017f */
[----:B--2---:R-:W-:Y:S05]  /*23af0*/  @!P3 NANOSLEEP.SYNCS 0x989680 ;  /* 0x009896800000b95d */ /* 0x004fea0003900000 */
[----:B------:R-:W2:Y:S02]  /*23b00*/  @!P3 SYNCS.PHASECHK.TRANS64 P3, [R2+URZ+0x32440], R3 ;  /* 0x032440030200b5a7 */ /* 0x000ea4000806007f */
[----:B--2---:R-:W-:Y:S05]  /*23b10*/  @!P3 BRA `(.L_x_1640) ;  /* 0xfffffffc00f0b947 */ /* 0x004fea000383ffff */
[----:B------:R-:W-:Y:S05]  /*23b20*/  BRA `(.L_x_1683) ;  /* 0xffffffe4000c7947 */ /* 0x000fea000383ffff */
.L_x_1642:
[----:B--2---:R2:W3:Y:S02]  /*23b30*/  SYNCS.PHASECHK.TRANS64.TRYWAIT P3, [R2+URZ+0x32460], R3 ;  /* 0x03246003020075a7 */ /* 0x0044e4000806017f */
[----:B---3--:R-:W-:Y:S05]  /*23b40*/  @!P3 NANOSLEEP.SYNCS 0x989680 ;  /* 0x009896800000b95d */ /* 0x008fea0003900000 */
[----:B------:R-:W3:Y:S02]  /*23b50*/  @!P3 SYNCS.PHASECHK.TRANS64 P3, [R2+URZ+0x32460], R3 ;  /* 0x032460030200b5a7 */ /* 0x000ee4000806007f */
[----:B---3--:R-:W-:Y:S05]  /*23b60*/  @!P3 BRA `(.L_x_1642) ;  /* 0xfffffffc00f0b947 */ /* 0x008fea000383ffff */
[----:B------:R-:W-:Y:S05]  /*23b70*/  BRA `(.L_x_1684) ;  /* 0xffffffe4005c7947 */ /* 0x000fea000383ffff */
.L_x_1648:
[----:B-1----:R1:W2:Y:S02]  /*23b80*/  SYNCS.PHASECHK.TRANS64.TRYWAIT P3, [R3+URZ+0x32440], R2 ;  /* 0x03244002030075a7 */ /* 0x0022a4000806017f */
[----:B--2---:R-:W-:Y:S05]  /*23b90*/  @!P3 NANOSLEEP.SYNCS 0x989680 ;  /* 0x009896800000b95d */ /* 0x004fea0003900000 */
[----:B------:R-:W2:Y:S02]  /*23ba0*/  @!P3 SYNCS.PHASECHK.TRANS64 P3, [R3+URZ+0x32440], R2 ;  /* 0x032440020300b5a7 */ /* 0x000ea4000806007f */
[----:B--2---:R-:W-:Y:S05]  /*23bb0*/  @!P3 BRA `(.L_x_1648) ;  /* 0xfffffffc00f0b947 */ /* 0x004fea000383ffff */
[----:B------:R-:W-:Y:S05]  /*23bc0*/  BRA `(.L_x_1685) ;  /* 0xffffffe800847947 */ /* 0x000fea000383ffff */
.L_x_1650:
[----:B--2---:R2:W3:Y:S02]  /*23bd0*/  SYNCS.PHASECHK.TRANS64.TRYWAIT P3, [R3+URZ+0x32460], R2 ;  /* 0x03246002030075a7 */ /* 0x0044e4000806017f */
[----:B---3--:R-:W-:Y:S05]  /*23be0*/  @!P3 NANOSLEEP.SYNCS 0x989680 ;  /* 0x009896800000b95d */ /* 0x008fea0003900000 */
[----:B------:R-:W3:Y:S02]  /*23bf0*/  @!P3 SYNCS.PHASECHK.TRANS64 P3, [R3+URZ+0x32460], R2 ;  /* 0x032460020300b5a7 */ /* 0x000ee4000806007f */
[----:B---3--:R-:W-:Y:S05]  /*23c00*/  @!P3 BRA `(.L_x_1650) ;  /* 0xfffffffc00f0b947 */ /* 0x008fea000383ffff */
[----:B------:R-:W-:Y:S05]  /*23c10*/  BRA `(.L_x_1686) ;  /* 0xffffffe800d47947 */ /* 0x000fea000383ffff */
.L_x_1655:
[----:B-1----:R1:W2:Y:S02]  /*23c20*/  SYNCS.PHASECHK.TRANS64.TRYWAIT P3, [R2+URZ+0x32440], R3 ;  /* 0x03244003020075a7 */ /* 0x0022a4000806017f */
[----:B--2---:R-:W-:Y:S05]  /*23c30*/  @!P3 NANOSLEEP.SYNCS 0x989680 ;  /* 0x009896800000b95d */ /* 0x004fea0003900000 */
[----:B------:R-:W2:Y:S02]  /*23c40*/  @!P3 SYNCS.PHASECHK.TRANS64 P3, [R2+URZ+0x32440], R3 ;  /* 0x032440030200b5a7 */ /* 0x000ea4000806007f */
[----:B--2---:R-:W-:Y:S05]  /*23c50*/  @!P3 BRA `(.L_x_1655) ;  /* 0xfffffffc00f0b947 */ /* 0x004fea000383ffff */
[----:B------:R-:W-:Y:S05]  /*23c60*/  BRA `(.L_x_1687) ;  /* 0xffffffec00e47947 */ /* 0x000fea000383ffff */
.L_x_1657:
[----:B--2---:R2:W3:Y:S02]  /*23c70*/  SYNCS.PHASECHK.TRANS64.TRYWAIT P3, [R2+URZ+0x32460], R3 ;  /* 0x03246003020075a7 */ /* 0x0044e4000806017f */
[----:B---3--:R-:W-:Y:S05]  /*23c80*/  @!P3 NANOSLEEP.SYNCS 0x989680 ;  /* 0x009896800000b95d */ /* 0x008fea0003900000 */
[----:B------:R-:W3:Y:S02]  /*23c90*/  @!P3 SYNCS.PHASECHK.TRANS64 P3, [R2+URZ+0x32460], R3 ;  /* 0x032460030200b5a7 */ /* 0x000ee4000806007f */
[----:B---3--:R-:W-:Y:S05]  /*23ca0*/  @!P3 BRA `(.L_x_1657) ;  /* 0xfffffffc00f0b947 */ /* 0x008fea000383ffff */
[----:B------:R-:W-:Y:S05]  /*23cb0*/  BRA `(.L_x_1688) ;  /* 0xfffffff000347947 */ /* 0x000fea000383ffff */
.L_x_1662:
[----:B------:R-:W-:Y:S01]  /*23cc0*/  BSSY B0, `(.L_x_1689) ;  /* 0x0000007000007945 */ /* 0x000fe20003800000 */
[----:B------:R-:W-:Y:S02]  /*23cd0*/  IMAD.MOV.U32 R12, RZ, RZ, RZ ;  /* 0x000000ffff0c7224 */ /* 0x000fe400078e00ff */
[----:B------:R-:W-:Y:S02]  /*23ce0*/  IMAD.MOV.U32 R11, RZ, RZ, 0x1f ;  /* 0x0000001fff0b7424 */ /* 0x000fe400078e00ff */
[----:B------:R-:W-:-:S07]  /*23cf0*/  IMAD.MOV.U32 R15, RZ, RZ, -0x1 ;  /* 0xffffffffff0f7424 */ /* 0x000fce00078e00ff */
[----:B-12---:R-:W-:Y:S05]  /*23d00*/  WARPSYNC.COLLECTIVE R15, `(.L_x_1690) ;  /* 0x000000000f087348 */ /* 0x006fea0003c00000 */
[----:B------:R3:W4:Y:S02]  /*23d10*/  SHFL.IDX P6, R14, R13, R12, R11 ;  /* 0x0000000c0d0e7389 */ /* 0x00072400000c000b */
[----:B-1234-:R-:W-:Y:S01]  /*23d20*/  ENDCOLLECTIVE ;  /* 0x000000000000791b */ /* 0x01efe20003800000 */
.L_x_1690:
[----:B------:R-:W-:Y:S05]  /*23d30*/  BSYNC B0 ;  /* 0x0000000000007941 */ /* 0x000fea0003800000 */
.L_x_1689:
[----:B------:R-:W-:Y:S05]  /*23d40*/  BRA `(.L_x_1691) ;  /* 0xfffffff400287947 */ /* 0x000fea000383ffff */
.L_x_1664:
[----:B-1----:R1:W4:Y:S02]  /*23d50*/  SYNCS.PHASECHK.TRANS64.TRYWAIT P0, [R7+URZ+0x32420], R0 ;  /* 0x03242000070075a7 */ /* 0x002324000800017f */
[----:B----4-:R-:W-:Y:S05]  /*23d60*/  @!P0 NANOSLEEP.SYNCS 0x989680 ;  /* 0x009896800000895d */ /* 0x010fea0003900000 */
[----:B------:R-:W4:Y:S02]  /*23d70*/  @!P0 SYNCS.PHASECHK.TRANS64 P0, [R7+URZ+0x32420], R0 ;  /* 0x03242000070085a7 */ /* 0x000f24000800007f */
[----:B----4-:R-:W-:Y:S05]  /*23d80*/  @!P0 BRA `(.L_x_1664) ;  /* 0xfffffffc00f08947 */ /* 0x010fea000383ffff */
[----:B------:R-:W-:Y:S05]  /*23d90*/  BRA `(.L_x_1692) ;  /* 0xfffffff4007c7947 */ /* 0x000fea000383ffff */
.L_x_1668:
[----:B-1----:R1:W4:Y:S02]  /*23da0*/  SYNCS.PHASECHK.TRANS64.TRYWAIT P0, [R5+URZ], R4 ;  /* 0x00000004050075a7 */ /* 0x002324000800017f */
[----:B----4-:R-:W-:Y:S05]  /*23db0*/  @!P0 NANOSLEEP.SYNCS 0x989680 ;  /* 0x009896800000895d */ /* 0x010fea0003900000 */
[----:B------:R-:W4:Y:S02]  /*23dc0*/  @!P0 SYNCS.PHASECHK.TRANS64 P0, [R5+URZ], R4 ;  /* 0x00000004050085a7 */ /* 0x000f24000800007f */
[----:B----4-:R-:W-:Y:S05]  /*23dd0*/  @!P0 BRA `(.L_x_1668) ;  /* 0xfffffffc00f08947 */ /* 0x010fea000383ffff */
[----:B------:R-:W-:Y:S05]  /*23de0*/  BRA `(.L_x_1693) ;  /* 0xfffffff400d07947 */ /* 0x000fea000383ffff */
.L_x_1669:
[----:B----4-:R4:W1:Y:S02]  /*23df0*/  SYNCS.PHASECHK.TRANS64.TRYWAIT P0, [R3+URZ], R0 ;  /* 0x00000000030075a7 */ /* 0x010864000800017f */
[----:B-1----:R-:W-:Y:S05]  /*23e00*/  @!P0 NANOSLEEP.SYNCS 0x989680 ;  /* 0x009896800000895d */ /* 0x002fea0003900000 */
[----:B------:R-:W1:Y:S02]  /*23e10*/  @!P0 SYNCS.PHASECHK.TRANS64 P0, [R3+URZ], R0 ;  /* 0x00000000030085a7 */ /* 0x000e64000800007f */
[----:B-1----:R-:W-:Y:S05]  /*23e20*/  @!P0 BRA `(.L_x_1669) ;  /* 0xfffffffc00f08947 */ /* 0x002fea000383ffff */
[----:B------:R-:W-:Y:S05]  /*23e30*/  BRA `(.L_x_1694) ;  /* 0xfffffff400c47947 */ /* 0x000fea000383ffff */
.L_x_1671:
[----:B-1----:R1:W4:Y:S02]  /*23e40*/  SYNCS.PHASECHK.TRANS64.TRYWAIT P0, [R5+URZ], R4 ;  /* 0x00000004050075a7 */ /* 0x002324000800017f */
[----:B----4-:R-:W-:Y:S05]  /*23e50*/  @!P0 NANOSLEEP.SYNCS 0x989680 ;  /* 0x009896800000895d */ /* 0x010fea0003900000 */
[----:B------:R-:W4:Y:S02]  /*23e60*/  @!P0 SYNCS.PHASECHK.TRANS64 P0, [R5+URZ], R4 ;  /* 0x00000004050085a7 */ /* 0x000f24000800007f */
[----:B----4-:R-:W-:Y:S05]  /*23e70*/  @!P0 BRA `(.L_x_1671) ;  /* 0xfffffffc00f08947 */ /* 0x010fea000383ffff */
[----:B------:R-:W-:Y:S05]  /*23e80*/  BRA `(.L_x_1695) ;  /* 0xfffffff400c87947 */ /* 0x000fea000383ffff */
        .type           $_ZN7cutlass13device_kernelIN5flash11enable_sm90INS1_16FlashAttnFwdSm90INS1_25CollectiveMainloopFwdSm90ILi2EN4cute5tupleIJNS5_1CILi1EEES8_S8_EEENS6_IJNS7_ILi128EEENS7_ILi96EEENS7_ILi64EEEEEELi256ENS_6half_tEfNS_4arch4Sm90ELb0ELb1ELb0ELb0ELb0ELb0ELb1ELb1ELb0ELb0ELb0ELb0EEENS1_21CollectiveEpilogueFwdINS6_IJSA_NS7_ILi256EEESB_EEES9_SE_SG_Li256ELb0ELb0ELb0ELb0EEENS1_30DynamicPersistentTileSchedulerILi256ELi32ELb0ELb0ELb1EEEEEEEEEvNT_6ParamsE$_ZZN5flash25CollectiveMainloopFwdSm90ILi2EN4cute5tupleIJNS1_1CILi1EEES4_S4_EEENS2_IJNS3_ILi128EEENS3_ILi96EEENS3_ILi64EEEEEELi256EN7cutlass6half_tEfNSA_4arch4Sm90ELb0ELb1ELb0ELb0ELb0ELb0ELb1ELb1ELb0ELb0ELb0ELb0EE3mmaINS_16FlashAttnFwdSm90ISE_NS_21CollectiveEpilogueFwdINS2_IJS6_NS3_ILi256EEES7_EEES5_SB_SD_Li256ELb0ELb0ELb0ELb0EEENS_30DynamicPersistentTileSchedulerILi256ELi32ELb0ELb0ELb1EEEE13SharedStorageENS1_6TensorINS1_11ArrayEngineIfLm128EEENS1_6LayoutINS2_IJNS2_IJNS3_ILi2EEEST_NS3_ILi32EEEEEES4_S4_EEENS2_IJNS2_IJS4_ST_NS3_ILi4EEEEEENS3_ILi0EEESZ_EEEEEEENS_7SoftmaxILi2ELi0EEEEEbRKNSE_6ParamsENSA_25PipelineTmaAsyncNoClusterILi2ENSA_16PipelineTmaAsyncILi2EEEEES1B_RNSA_13PipelineStateILj2EEERT0_RT1_iRiRKNS_16SeqlenInfoQKNewKILb0ELb0EEENS2_IJiiiiEEERT_ENKUliT_T0_T1_E_clIZSF_ISO_S12_S14_EbS17_S1B_S1B_S1E_S1G_S1I_iS1J_S1N_S1O_S1Q_EUlRS1R_iE1_NS3_ILb0EEENS3_ILb1EEEEEDaiS1R_S1S_S1T_,@function
        .size           $_ZN7cutlass13device_kernelIN5flash11enable_sm90INS1_16FlashAttnFwdSm90INS1_25CollectiveMainloopFwdSm90ILi2EN4cute5tupleIJNS5_1CILi1EEES8_S8_EEENS6_IJNS7_ILi128EEENS7_ILi96EEENS7_ILi64EEEEEELi256ENS_6half_tEfNS_4arch4Sm90ELb0ELb1ELb0ELb0ELb0ELb0ELb1ELb1ELb0ELb0ELb0ELb0EEENS1_21CollectiveEpilogueFwdINS6_IJSA_NS7_ILi256EEESB_EEES9_SE_SG_Li256ELb0ELb0ELb0ELb0EEENS1_30DynamicPersistentTileSchedulerILi256ELi32ELb0ELb0ELb1EEEEEEEEEvNT_6ParamsE$_ZZN5flash25CollectiveMainloopFwdSm90ILi2EN4cute5tupleIJNS1_1CILi1EEES4_S4_EEENS2_IJNS3_ILi128EEENS3_ILi96EEENS3_ILi64EEEEEELi256EN7cutlass6half_tEfNSA_4arch4Sm90ELb0ELb1ELb0ELb0ELb0ELb0ELb1ELb1ELb0ELb0ELb0ELb0EE3mmaINS_16FlashAttnFwdSm90ISE_NS_21CollectiveEpilogueFwdINS2_IJS6_NS3_ILi256EEES7_EEES5_SB_SD_Li256ELb0ELb0ELb0ELb0EEENS_30DynamicPersistentTileSchedulerILi256ELi32ELb0ELb0ELb1EEEE13SharedStorageENS1_6TensorINS1_11ArrayEngineIfLm128EEENS1_6LayoutINS2_IJNS2_IJNS3_ILi2EEEST_NS3_ILi32EEEEEES4_S4_EEENS2_IJNS2_IJS4_ST_NS3_ILi4EEEEEENS3_ILi0EEESZ_EEEEEEENS_7SoftmaxILi2ELi0EEEEEbRKNSE_6ParamsENSA_25PipelineTmaAsyncNoClusterILi2ENSA_16PipelineTmaAsyncILi2EEEEES1B_RNSA_13PipelineStateILj2EEERT0_RT1_iRiRKNS_16SeqlenInfoQKNewKILb0ELb0EEENS2_IJiiiiEEERT_ENKUliT_T0_T1_E_clIZSF_ISO_S12_S14_EbS17_S1B_S1B_S1E_S1G_S1I_iS1J_S1N_S1O_S1Q_EUlRS1R_iE1_NS3_ILb0EEENS3_ILb1EEEEEDaiS1R_S1S_S1T_,(.L_x_4721 - $_ZN7cutlass13device_kernelIN5flash11enable_sm90INS1_16FlashAttnFwdSm90INS1_25CollectiveMainloopFwdSm90ILi2EN4cute5tupleIJNS5_1CILi1EEES8_S8_EEENS6_IJNS7_ILi128EEENS7_ILi96EEENS7_ILi64EEEEEELi256ENS_6half_tEfNS_4arch4Sm90ELb0ELb1ELb0ELb0ELb0ELb0ELb1ELb1ELb0ELb0ELb0ELb0EEENS1_21CollectiveEpilogueFwdINS6_IJSA_NS7_ILi256EEESB_EEES9_SE_SG_Li256ELb0ELb0ELb0ELb0EEENS1_30DynamicPersistentTileSchedulerILi256ELi32ELb0ELb0ELb1EEEEEEEEEvNT_6ParamsE$_ZZN5flash25CollectiveMainloopFwdSm90ILi2EN4cute5tupleIJNS1_1CILi1EEES4_S4_EEENS2_IJNS3_ILi128EEENS3_ILi96EEENS3_ILi64EEEEEELi256EN7cutlass6half_tEfNSA_4arch4Sm90ELb0ELb1ELb0ELb0ELb0ELb0ELb1ELb1ELb0ELb0ELb0ELb0EE3mmaINS_16FlashAttnFwdSm90ISE_NS_21CollectiveEpilogueFwdINS2_IJS6_NS3_ILi256EEES7_EEES5_SB_SD_Li256ELb0ELb0ELb0ELb0EEENS_30DynamicPersistentTileSchedulerILi256ELi32ELb0ELb0ELb1EEEE13SharedStorageENS1_6TensorINS1_11ArrayEngineIfLm128EEENS1_6LayoutINS2_IJNS2_IJNS3_ILi2EEEST_NS3_ILi32EEEEEES4_S4_EEENS2_IJNS2_IJS4_ST_NS3_ILi4EEEEEENS3_ILi0EEESZ_EEEEEEENS_7SoftmaxILi2ELi0EEEEEbRKNSE_6ParamsENSA_25PipelineTmaAsyncNoClusterILi2ENSA_16PipelineTmaAsyncILi2EEEEES1B_RNSA_13PipelineStateILj2EEERT0_RT1_iRiRKNS_16SeqlenInfoQKNewKILb0ELb0EEENS2_IJiiiiEEERT_ENKUliT_T0_T1_E_clIZSF_ISO_S12_S14_EbS17_S1B_S1B_S1E_S1G_S1I_iS1J_S1N_S1O_S1Q_EUlRS1R_iE1_NS3_ILb0EEENS3_ILb1EEEEEDaiS1R_S1S_S1T_)
$_ZN7cutlass13device_kernelIN5flash11enable_sm90INS1_16FlashAttnFwdSm90INS1_25CollectiveMainloopFwdSm90ILi2EN4cute5tupleIJNS5_1CILi1EEES8_S8_EEENS6_IJNS7_ILi128EEENS7_ILi96EEENS7_ILi64EEEEEELi256ENS_6half_tEfNS_4arch4Sm90ELb0ELb1ELb0ELb0ELb0ELb0ELb1ELb1ELb0ELb0ELb0ELb0EEENS1_21CollectiveEpilogueFwdINS6_IJSA_NS7_ILi256EEESB_EEES9_SE_SG_Li256ELb0ELb0ELb0ELb0EEENS1_30DynamicPersistentTileSchedulerILi256ELi32ELb0ELb0ELb1EEEEEEEEEvNT_6ParamsE$_ZZN5flash25CollectiveMainloopFwdSm90ILi2EN4cute5tupleIJNS1_1CILi1EEES4_S4_EEENS2_IJNS3_ILi128EEENS3_ILi96EEENS3_ILi64EEEEEELi256EN7cutlass6half_tEfNSA_4arch4Sm90ELb0ELb1ELb0ELb0ELb0ELb0ELb1ELb1ELb0ELb0ELb0ELb0EE3mmaINS_16FlashAttnFwdSm90ISE_NS_21CollectiveEpilogueFwdINS2_IJS6_NS3_ILi256EEES7_EEES5_SB_SD_Li256ELb0ELb0ELb0ELb0EEENS_30DynamicPersistentTileSchedulerILi256ELi32ELb0ELb0ELb1EEEE13SharedStorageENS1_6TensorINS1_11ArrayEngineIfLm128EEENS1_6LayoutINS2_IJNS2_IJNS3_ILi2EEEST_NS3_ILi32EEEEEES4_S4_EEENS2_IJNS2_IJS4_ST_NS3_ILi4EEEEEENS3_ILi0EEESZ_EEEEEEENS_7SoftmaxILi2ELi0EEEEEbRKNSE_6ParamsENSA_25PipelineTmaAsyncNoClusterILi2ENSA_16PipelineTmaAsyncILi2EEEEES1B_RNSA_13PipelineStateILj2EEERT0_RT1_iRiRKNS_16SeqlenInfoQKNewKILb0ELb0EEENS2_IJiiiiEEERT_ENKUliT_T0_T1_E_clIZSF_ISO_S12_S14_EbS17_S1B_S1B_S1E_S1G_S1I_iS1J_S1N_S1O_S1Q_EUlRS1R_iE1_NS3_ILb0EEENS3_ILb1EEEEEDaiS1R_S1S_S1T_:
[----:B------:R-:W-:Y:S05]  /*23e90*/  YIELD ;  /* 0x0000000000007946 */ /* 0x000fea0003800000 */
[----:B------:R-:W-:Y:S02]  /*23ea0*/  ULDC UR4, c[0x0][0x20] ;  /* 0x0000080000047ab9 */ /* 0x000fe40000000800 */
[----:B------:R-:W-:-:S05]  /*23eb0*/  VIADD R0, R0, -UR4 ;  /* 0x8000000400007c36 */ /* 0x000fca0008000000 */
[----:B------:R-:W2:Y:S01]  /*23ec0*/  LDL.64 R2, [R0] ;  /* 0x0000000000027983 */ /* 0x000ea20000100a00 */
[----:B------:R-:W1:Y:S02]  /*23ed0*/  LDC.64 R4, c[0x0][0x208] ;  /* 0x00008200ff047b82 */ /* 0x000e640000000a00 */
[----:B-1----:R-:W-:Y:S02]  /*23ee0*/  R2UR UR4, R4 ;  /* 0x00000000040472ca */ /* 0x002fe400000e0000 */
[----:B------:R-:W-:-:S13]  /*23ef0*/  R2UR UR5, R5 ;  /* 0x00000000050572ca */ /* 0x000fda00000e0000 */
[----:B--2---:R-:W2:Y:S01]  /*23f00*/  LD.E R6, desc[UR4][R2.64] ;  /* 0x0000000402067980 */ /* 0x004ea2000c101900 */
[----:B------:R-:W-:Y:S02]  /*23f10*/  R2UR UR4, R4 ;  /* 0x00000000040472ca */ /* 0x000fe400000e0000 */
[----:B------:R-:W-:Y:S01]  /*23f20*/  R2UR UR5, R5 ;  /* 0x00000000050572ca */ /* 0x000fe200000e0000 */
[----:B--2---:R-:W-:-:S12]  /*23f30*/  VIADD R11, R6, 0x1 ;  /* 0x00000001060b7836 */ /* 0x004fd80000000000 */
[----:B------:R-:W2:Y:S01]  /*23f40*/  LD.E R6, desc[UR4][R2.64+0x8] ;  /* 0x0000080402067980 */ /* 0x000ea2000c101900 */
[----:B------:R-:W-:-:S13]  /*23f50*/  ISETP.NE.AND P0, PT, R11, 0x2, PT ;  /* 0x000000020b00780c */ /* 0x000fda0003f05270 */
[----:B------:R-:W-:Y:S02]  /*23f60*/  @!P0 R2UR UR6, R4 ;  /* 0x00000000040682ca */ /* 0x000fe400000e0000 */
[----:B------:R-:W-:-:S13]  /*23f70*/  @!P0 R2UR UR7, R5 ;  /* 0x00000000050782ca */ /* 0x000fda00000e0000 */
[----:B------:R-:W3:Y:S01]  /*23f80*/  @!P0 LD.E R7, desc[UR6][R2.64+0x4] ;  /* 0x0000040602078980 */ /* 0x000ee2000c101900 */
[C---:B------:R-:W-:Y:S02]  /*23f90*/  R2UR UR4, R4.reuse ;  /* 0x00000000040472ca */ /* 0x040fe400000e0000 */
[C---:B------:R-:W-:Y:S02]  /*23fa0*/  R2UR UR5, R5.reuse ;  /* 0x00000000050572ca */ /* 0x040fe400000e0000 */
[C---:B------:R-:W-:Y:S02]  /*23fb0*/  R2UR UR6, R4.reuse ;  /* 0x00000000040672ca */ /* 0x040fe400000e0000 */
[C---:B------:R-:W-:Y:S02]  /*23fc0*/  R2UR UR7, R5.reuse ;  /* 0x00000000050772ca */ /* 0x040fe400000e0000 */
[----:B------:R-:W-:Y:S02]  /*23fd0*/  @!P0 R2UR UR8, R4 ;  /* 0x00000000040882ca */ /* 0x000fe400000e0000 */
[----:B------:R-:W-:-:S02]  /*23fe0*/  @!P0 R2UR UR9, R5 ;  /* 0x00000000050982ca */ /* 0x000fc400000e0000 */
[----:B------:R-:W-:Y:S02]  /*23ff0*/  @!P0 R2UR UR10, R4 ;  /* 0x00000000040a82ca */ /* 0x000fe400000e0000 */
[----:B------:R-:W-:Y:S01]  /*24000*/  @!P0 R2UR UR11, R5 ;  /* 0x00000000050b82ca */ /* 0x000fe200000e0000 */
[----:B------:R1:W-:Y:S08]  /*24010*/  ST.E desc[UR4][R2.64], R11 ;  /* 0x0000000b02007985 */ /* 0x0003f0000c101904 */
[----:B------:R4:W-:Y:S01]  /*24020*/  @!P0 ST.E desc[UR8][R2.64], RZ ;  /* 0x000000ff02008985 */ /* 0x0009e2000c101908 */
[----:B--2---:R-:W-:-:S05]  /*24030*/  VIADD R13, R6, 0x1 ;  /* 0x00000001060d7836 */ /* 0x004fca0000000000 */
[----:B------:R4:W-:Y:S01]  /*24040*/  ST.E desc[UR6][R2.64+0x8], R13 ;  /* 0x0000080d02007985 */ /* 0x0009e2000c101906 */
[----:B---3--:R-:W-:-:S05]  /*24050*/  @!P0 LOP3.LUT R15, R7, 0x1, RZ, 0x3c, !PT ;  /* 0x00000001070f8812 */ /* 0x008fca00078e3cff */
[----:B------:R4:W-:Y:S04]  /*24060*/  @!P0 ST.E desc[UR10][R2.64+0x4], R15 ;  /* 0x0000040f02008985 */ /* 0x0009e8000c10190a */
[----:B------:R-:W2:Y:S01]  /*24070*/  LDL.64 R8, [R0+0x18] ;  /* 0x0000180000087983 */ /* 0x000ea20000100a00 */
[----:B------:R-:W-:Y:S02]  /*24080*/  R2UR UR4, R4 ;  /* 0x00000000040472ca */ /* 0x000fe400000e0000 */
[----:B------:R-:W-:Y:S01]  /*24090*/  R2UR UR5, R5 ;  /* 0x00000000050572ca */ /* 0x000fe200000e0000 */
[----:B------:R-:W3:-:S12]  /*240a0*/  LDL.64 R6, [R0] ;  /* 0x0000000000067983 */ /* 0x000ed80000100a00 */
[----:B--2---:R-:W2:Y:S01]  /*240b0*/  LD.E R14, desc[UR4][R8.64+0x1c] ;  /* 0x00001c04080e7980 */ /* 0x004ea2000c101900 */
[C---:B------:R-:W-:Y:S02]  /*240c0*/  R2UR UR4, R4.reuse ;  /* 0x00000000040472ca */ /* 0x040fe400000e0000 */
[C---:B------:R-:W-:Y:S02]  /*240d0*/  R2UR UR5, R5.reuse ;  /* 0x00000000050572ca */ /* 0x040fe400000e0000 */
[----:B------:R-:W-:Y:S02]  /*240e0*/  R2UR UR6, R4 ;  /* 0x00000000040672ca */ /* 0x000fe400000e0000 */
[----:B------:R-:W-:Y:S01]  /*240f0*/  R2UR UR7, R5 ;  /* 0x00000000050772ca */ /* 0x000fe200000e0000 */
[----:B------:R-:W-:Y:S08]  /*24100*/  BSSY B3, `(.L_x_1696) ;  /* 0x0000007000037945 */ /* 0x000ff00003800000 */
[----:B---3--:R4:W5:Y:S04]  /*24110*/  LD.E R12, desc[UR4][R6.64] ;  /* 0x00000004060c7980 */ /* 0x008968000c101900 */
[----:B-1----:R4:W5:Y:S01]  /*24120*/  LD.E R11, desc[UR6][R6.64+0x4] ;  /* 0x00000406060b7980 */ /* 0x002962000c101900 */
[----:B--2---:R-:W-:-:S04]  /*24130*/  LOP3.LUT R14, R14, 0x1, RZ, 0xfc, !PT ;  /* 0x000000010e0e7812 */ /* 0x004fc800078efcff */
[----:B------:R-:W-:-:S13]  /*24140*/  ISETP.NE.AND P0, PT, R14, 0x3, PT ;  /* 0x000000030e00780c */ /* 0x000fda0003f05270 */
[----:B----4-:R-:W-:Y:S05]  /*24150*/  @!P0 BRA `(.L_x_1697) ;  /* 0x0000000000048947 */ /* 0x010fea0003800000 */
[----:B------:R-:W-:Y:S01]  /*24160*/  BPT.TRAP 0x1 ;  /* 0x000000040000795c */ /* 0x000fe20000300000 */
.L_x_1697:
[----:B------:R-:W-:Y:S05]  /*24170*/  BSYNC B3 ;  /* 0x0000000000037941 */ /* 0x000fea0003800000 */
.L_x_1696:
[----:B------:R-:W-:Y:S02]  /*24180*/  R2UR UR4, R4 ;  /* 0x00000000040472ca */ /* 0x000fe400000e0000 */
[----:B------:R-:W-:-:S13]  /*24190*/  R2UR UR5, R5 ;  /* 0x00000000050572ca */ /* 0x000fda00000e0000 */
[----:B------:R-:W2:Y:S01]  /*241a0*/  LD.E.64 R2, desc[UR4][R8.64+0x8] ;  /* 0x0000080408027980 */ /* 0x000ea2000c101b00 */
[----:B-----5:R-:W-:Y:S02]  /*241b0*/  SHF.L.U32 R13, R11, 0x1f, RZ ;  /* 0x0000001f0b0d7819 */ /* 0x020fe400000006ff */
[----:B--2---:R-:W-:-:S05]  /*241c0*/  MOV R3, R2 ;  /* 0x0000000200037202 */ /* 0x004fca0000000f00 */
[----:B------:R-:W-:-:S04]  /*241d0*/  IMAD R12, R12, 0x8, R3 ;  /* 0x000000080c0c7824 */ /* 0x000fc800078e0203 */
[----:B------:R1:W2:Y:S01]  /*241e0*/  SYNCS.PHASECHK.TRANS64.TRYWAIT P0, [R12+URZ], R13 ;  /* 0x0000000d0c0075a7 */ /* 0x0002a2000800017f */
[----:B------:R-:W3:Y:S01]  /*241f0*/  LD.E R11, desc[UR4][R8.64+0x1c] ;  /* 0x00001c04080b7980 */ /* 0x000ee2000c101900 */
[----:B------:R-:W-:Y:S02]  /*24200*/  R2UR UR6, R4 ;  /* 0x00000000040672ca */ /* 0x000fe400000e0000 */
[----:B------:R-:W-:Y:S01]  /*24210*/  R2UR UR7, R5 ;  /* 0x00000000050772ca */ /* 0x000fe200000e0000 */
[----:B------:R1:W5:Y:S01]  /*24220*/  LD.E R2, desc[UR4][R6.64] ;  /* 0x0000000406027980 */ /* 0x000362000c101900 */
[----:B------:R-:W-:Y:S11]  /*24230*/  BSSY B3, `(.L_x_1698) ;  /* 0x0000006000037945 */ /* 0x000ff60003800000 */
[----:B------:R1:W5:Y:S01]  /*24240*/  LD.E R3, desc[UR6][R6.64+0x4] ;  /* 0x0000040606037980 */ /* 0x000362000c101900 */
[----:B---3--:R-:W-:-:S04]  /*24250*/  LOP3.LUT R11, R11, 0x1, RZ, 0xfc, !PT ;  /* 0x000000010b0b7812 */ /* 0x008fc800078efcff */
[----:B------:R-:W-:-:S13]  /*24260*/  ISETP.NE.AND P1, PT, R11, 0x3, PT ;  /* 0x000000030b00780c */ /* 0x000fda0003f25270 */
[----:B-12---:R-:W-:Y:S05]  /*24270*/  @!P1 BRA `(.L_x_1699) ;  /* 0x0000000000049947 */ /* 0x006fea0003800000 */
[----:B------:R-:W-:Y:S01]  /*24280*/  BPT.TRAP 0x1 ;  /* 0x000000040000795c */ /* 0x000fe20000300000 */
.L_x_1699:
[----:B------:R-:W-:Y:S05]  /*24290*/  BSYNC B3 ;  /* 0x0000000000037941 */ /* 0x000fea0003800000 */
.L_x_1698:
[----:B------:R-:W-:Y:S04]  /*242a0*/  BSSY B3, `(.L_x_1700) ;  /* 0x000000a000037945 */ /* 0x000fe80003800000 */
[----:B------:R-:W-:Y:S05]  /*242b0*/  @P0 BRA `(.L_x_1701) ;  /* 0x0000000000200947 */ /* 0x000fea0003800000 */
[----:B------:R-:W-:Y:S02]  /*242c0*/  R2UR UR4, R4 ;  /* 0x00000000040472ca */ /* 0x000fe400000e0000 */
[----:B------:R-:W-:-:S13]  /*242d0*/  R2UR UR5, R5 ;  /* 0x00000000050572ca */ /* 0x000fda00000e0000 */
[----:B------:R-:W2:Y:S01]  /*242e0*/  LD.E.64 R8, desc[UR4][R8.64+0x8] ;  /* 0x0000080408087980 */ /* 0x000ea2000c101b00 */
[----:B-----5:R-:W-:Y:S02]  /*242f0*/  SHF.L.U32 R3, R3, 0x1f, RZ ;  /* 0x0000001f03037819 */ /* 0x020fe400000006ff */
[----:B--2---:R-:W-:-:S05]  /*24300*/  MOV R7, R8 ;  /* 0x0000000800077202 */ /* 0x004fca0000000f00 */
[----:B------:R-:W-:-:S04]  /*24310*/  IMAD R2, R2, 0x8, R7 ;  /* 0x0000000802027824 */ /* 0x000fc800078e0207 */
[----:B------:R-:W1:Y:S02]  /*24320*/  SYNCS.PHASECHK.TRANS64.TRYWAIT P0, [R2+URZ], R3 ;  /* 0x00000003020075a7 */ /* 0x000e64000800017f */
[----:B-1----:R-:W-:Y:S05]  /*24330*/  @!P0 BRA `(.L_x_1702) ;  /* 0x000001ac00f48947 */ /* 0x002fea0003800000 */
.L_x_1701:
[----:B------:R-:W-:Y:S05]  /*24340*/  BSYNC B3 ;  /* 0x0000000000037941 */ /* 0x000fea0003800000 */
.L_x_1700:
[----:B------:R-:W2:Y:S04]  /*24350*/  LDL.64 R8, [R0] ;  /* 0x0000000000087983 */ /* 0x000ea80000100a00 */
[----:B------:R-:W3:Y:S01]  /*24360*/  LDL.64 R6, [R0+0x28] ;  /* 0x0000280000067983 */ /* 0x000ee20000100a00 */
[C---:B------:R-:W-:Y:S02]  /*24370*/  R2UR UR6, R4.reuse ;  /* 0x00000000040672ca */ /* 0x040fe400000e0000 */
[C---:B------:R-:W-:Y:S01]  /*24380*/  R2UR UR7, R5.reuse ;  /* 0x00000000050772ca */ /* 0x040fe200000e0000 */
[----:B-1---5:R-:W4:Y:S01]  /*24390*/  LDL.64 R2, [R0+0x20] ;  /* 0x0000200000027983 */ /* 0x022f220000100a00 */
[C---:B------:R-:W-:Y:S02]  /*243a0*/  R2UR UR4, R4.reuse ;  /* 0x00000000040472ca */ /* 0x040fe400000e0000 */
[----:B------:R-:W-:Y:S01]  /*243b0*/  R2UR UR5, R5 ;  /* 0x00000000050572ca */ /* 0x000fe200000e0000 */
[----:B------:R-:W4:Y:S08]  /*243c0*/  LDL.64 R12, [R0+0x8] ;  /* 0x00000800000c7983 */ /* 0x000f300000100a00 */
[----:B--2---:R-:W2:Y:S04]  /*243d0*/  LD.E R9, desc[UR6][R8.64] ;  /* 0x0000000608097980 */ /* 0x004ea8000c101900 */
[----:B---3--:R-:W2:Y:S01]  /*243e0*/  LD.E.64 R14, desc[UR4][R6.64] ;  /* 0x00000004060e7980 */ /* 0x008ea2000c101b00 */
[----:B------:R-:W-:Y:S05]  /*243f0*/  WARPSYNC.ALL ;  /* 0x0000000000007948 */ /* 0x000fea0003800000 */
[----:B------:R-:W-:-:S02]  /*24400*/  R2UR UR4, R4 ;  /* 0x00000000040472ca */ /* 0x000fc400000e0000 */
[C---:B------:R-:W-:Y:S02]  /*24410*/  R2UR UR5, R5.reuse ;  /* 0x00000000050572ca */ /* 0x040fe400000e0000 */
[----:B------:R-:W-:Y:S02]  /*24420*/  R2UR UR6, R4 ;  /* 0x00000000040672ca */ /* 0x000fe400000e0000 */
[----:B------:R-:W-:-:S09]  /*24430*/  R2UR UR7, R5 ;  /* 0x00000000050772ca */ /* 0x000fd200000e0000 */
[----:B----4-:R1:W-:Y:S04]  /*24440*/  ST.E desc[UR4][R12.64], RZ ;  /* 0x000000ff0c007985 */ /* 0x0103e8000c101904 */
[----:B------:R-:W3:Y:S01]  /*24450*/  LD.E.64 R6, desc[UR6][R2.64] ;  /* 0x0000000602067980 */ /* 0x000ee2000c101b00 */
[----:B--2---:R-:W-:Y:S01]  /*24460*/  IMAD R8, R9, 0x300, R14 ;  /* 0x0000030009087824 */ /* 0x004fe200078e020e */
[----:B------:R-:W-:Y:S01]  /*24470*/  WARPGROUP.ARRIVE ;  /* 0x00000000000079c5 */ /* 0x000fe20000000000 */
[----:B------:R-:W-:Y:S01]  /*24480*/  IMAD.MOV.U32 R9, RZ, RZ, R15 ;  /* 0x000000ffff097224 */ /* 0x000fe200078e000f */
[----:B------:R-:W-:Y:S01]  /*24490*/  R2UR UR8, R4 ;  /* 0x00000000040872ca */ /* 0x000fe200000e0000 */
[----:B------:R-:W-:Y:S01]  /*244a0*/  IMAD.MOV.U32 R196, RZ, RZ, 0x1 ;  /* 0x00000001ffc47424 */ /* 0x000fe200078e00ff */
[----:B------:R-:W-:-:S02]  /*244b0*/  R2UR UR6, R8 ;  /* 0x00000000080672ca */ /* 0x000fc400000e0000 */
[----:B------:R-:W-:Y:S02]  /*244c0*/  R2UR UR7, R9 ;  /* 0x00000000090772ca */ /* 0x000fe400000e0000 */
[C---:B------:R-:W-:Y:S02]  /*244d0*/  R2UR UR9, R5.reuse ;  /* 0x00000000050972ca */ /* 0x040fe400000e0000 */
[----:B------:R-:W-:Y:S02]  /*244e0*/  R2UR UR10, R4 ;  /* 0x00000000040a72ca */ /* 0x000fe400000e0000 */
[----:B------:R-:W-:Y:S02]  /*244f0*/  R2UR UR11, R5 ;  /* 0x00000000050b72ca */ /* 0x000fe400000e0000 */
[----:B---3--:R-:W-:Y:S02]  /*24500*/  R2UR UR4, R6 ;  /* 0x00000000060472ca */ /* 0x008fe400000e0000 */
[----:B------:R-:W-:-:S13]  /*24510*/  R2UR UR5, R7 ;  /* 0x00000000070572ca */ /* 0x000fda00000e0000 */
[----:B------:R-:W-:Y:S03]  /*24520*/  HGMMA.64x96x16.F32 R24, gdesc[UR4], RZ, !UPT, gsb0 ;  /* 0x01600000041879f0 */ /* 0x000fe6000c0008ff */
[----:B------:R-:W-:Y:S02]  /*24530*/  WARPGROUP.DEPBAR.LE gsb0, 0x0 ;  /* 0x00008000000079c5 */ /* 0x000fe40000010000 */
[----:B------:R1:W-:Y:S04]  /*24540*/  ST.E desc[UR8][R12.64], R196 ;  /* 0x000000c40c007985 */ /* 0x0003e8000c101908 */
[----:B------:R-:W2:Y:S01]  /*24550*/  LD.E.64 R6, desc[UR10][R2.64] ;  /* 0x0000000a02067980 */ /* 0x000ea2000c101b00 */
[----:B------:R-:W-:Y:S01]  /*24560*/  VIADD R14, R8, 0x2 ;  /* 0x00000002080e7836 */ /* 0x000fe20000000000 */
[----:B------:R-:W-:Y:S01]  /*24570*/  R2UR UR7, R15 ;  /* 0x000000000f0772ca */ /* 0x000fe200000e0000 */
[----:B------:R-:W-:Y:S01]  /*24580*/  WARPGROUP.ARRIVE ;  /* 0x00000000000079c5 */ /* 0x000fe20000000000 */
[----:B------:R-:W-:-:S02]  /*24590*/  R2UR UR8, R4 ;  /* 0x00000000040872ca */ /* 0x000fc400000e0000 */
[----:B------:R-:W-:Y:S02]  /*245a0*/  R2UR UR6, R14 ;  /* 0x000000000e0672ca */ /* 0x000fe400000e0000 */
[C---:B------:R-:W-:Y:S02]  /*245b0*/  R2UR UR9, R5.reuse ;  /* 0x00000000050972ca */ /* 0x040fe400000e0000 */
[----:B------:R-:W-:Y:S02]  /*245c0*/  R2UR UR10, R4 ;  /* 0x00000000040a72ca */ /* 0x000fe400000e0000 */
[----:B------:R-:W-:Y:S01]  /*245d0*/  R2UR UR11, R5 ;  /* 0x00000000050b72ca */ /* 0x000fe200000e0000 */
[----:B--2---:R-:W-:Y:S01]  /*245e0*/  VIADD R6, R6, 0x2 ;  /* 0x0000000206067836 */ /* 0x004fe20000000000 */
[----:B------:R-:W-:-:S04]  /*245f0*/  R2UR UR5, R7 ;  /* 0x00000000070572ca */ /* 0x000fc800000e0000 */
[----:B------:R-:W-:-:S13]  /*24600*/  R2UR UR4, R6 ;  /* 0x00000000060472ca */ /* 0x000fda00000e0000 */
[----:B------:R-:W-:Y:S03]  /*24610*/  HGMMA.64x96x16.F32 R24, gdesc[UR4], R24, gsb0 ;  /* 0x01600000041879f0 */ /* 0x000fe60008000818 */
        /* <DEDUP_REMOVED lines=19> */
[----:B------:R-:W-:Y:S01]  /*24750*/  WARPGROUP.ARRIVE ;  /* 0x00000000000079c5 */ /* 0x000fe20000000000 */
[----:B------:R-:W-:Y:S01]  /*24760*/  IMAD.MOV.U32 R9, RZ, RZ, R15 ;  /* 0x000000ffff097224 */ /* 0x000fe200078e000f */
[----:B------:R-:W-:-:S02]  /*24770*/  R2UR UR8, R4 ;  /* 0x00000000040872ca */ /* 0x000fc400000e0000 */
[----:B------:R-:W-:Y:S02]  /*24780*/  R2UR UR6, R8 ;  /* 0x00000000080672ca */ /* 0x000fe400000e0000 */
        /* <DEDUP_REMOVED lines=8> */
[----:B------:R-:W2:Y:S01]  /*24810*/  LDL.64 R6, [R0+0x40] ;  /* 0x0000400000067983 */ /* 0x000ea20000100a00 */
[----:B------:R-:W-:-:S02]  /*24820*/  R2UR UR4, R4 ;  /* 0x00000000040472ca */ /* 0x000fc400000e0000 */
        /* <DEDUP_REMOVED lines=9> */
[----:B------:R1:W5:Y:S01]  /*248c0*/  LD.E R14, desc[UR6][R2.64+0x4] ;  /* 0x00000406020e7980 */ /* 0x000362000c101900 */
[----:B--2---:R-:W-:-:S04]  /*248d0*/  LOP3.LUT R8, R8, 0x1, RZ, 0xfc, !PT ;  /* 0x0000000108087812 */ /* 0x004fc800078efcff */
[----:B------:R-:W-:-:S13]  /*248e0*/  ISETP.NE.AND P0, PT, R8, 0x3, PT ;  /* 0x000000030800780c */ /* 0x000fda0003f05270 */
[----:B-1----:R-:W-:Y:S05]  /*248f0*/  @!P0 BRA `(.L_x_1704) ;  /* 0x0000000000048947 */ /* 0x002fea0003800000 */
[----:B------:R-:W-:Y:S01]  /*24900*/  BPT.TRAP 0x1 ;  /* 0x000000040000795c */ /* 0x000fe20000300000 */
.L_x_1704:
[----:B------:R-:W-:Y:S05]  /*24910*/  BSYNC B3 ;  /* 0x0000000000037941 */ /* 0x000fea0003800000 */
.L_x_1703:
        /* <DEDUP_REMOVED lines=17> */
.L_x_1706:
[----:B------:R-:W-:Y:S05]  /*24a30*/  BSYNC B3 ;  /* 0x0000000000037941 */ /* 0x000fea0003800000 */
.L_x_1705:
        /* <DEDUP_REMOVED lines=10> */
.L_x_1708:
[----:B------:R-:W-:Y:S05]  /*24ae0*/  BSYNC B3 ;  /* 0x0000000000037941 */ /* 0x000fea0003800000 */
.L_x_1707:
[----:B------:R-:W2:Y:S04]  /*24af0*/  LDL.64 R12, [R0] ;  /* 0x00000000000c7983 */ /* 0x000ea80000100a00 */
[----:B------:R-:W3:Y:S01]  /*24b00*/  LDL.64 R6, [R0+0x58] ;  /* 0x0000580000067983 */ /* 0x000ee20000100a00 */
[C---:B------:R-:W-:Y:S02]  /*24b10*/  R2UR UR6, R4.reuse ;  /* 0x00000000040672ca */ /* 0x040fe400000e0000 */
[C---:B------:R-:W-:Y:S01]  /*24b20*/  R2UR UR7, R5.reuse ;  /* 0x00000000050772ca */ /* 0x040fe200000e0000 */
[----:B------:R-:W4:Y:S01]  /*24b30*/  LDL.64 R2, [R0+0x48] ;  /* 0x0000480000027983 */ /* 0x000f220000100a00 */
[C---:B------:R-:W-:Y:S02]  /*24b40*/  R2UR UR4, R4.reuse ;  /* 0x00000000040472ca */ /* 0x040fe400000e0000 */
[C---:B------:R-:W-:Y:S01]  /*24b50*/  R2UR UR5, R5.reuse ;  /* 0x00000000050572ca */ /* 0x040fe200000e0000 */
[----:B-1---5:R-:W4:Y:S08]  /*24b60*/  LDL.64 R8, [R0+0x50] ;  /* 0x0000500000087983 */ /* 0x022f300000100a00 */
[----:B--2---:R-:W2:Y:S04]  /*24b70*/  LD.E R11, desc[UR6][R12.64] ;  /* 0x000000060c0b7980 */ /* 0x004ea8000c101900 */
[----:B---3--:R-:W2:Y:S01]  /*24b80*/  LD.E.64 R6, desc[UR4][R6.64] ;  /* 0x0000000406067980 */ /* 0x008ea2000c101b00 */
[----:B------:R-:W-:Y:S05]  /*24b90*/  WARPSYNC.ALL ;  /* 0x0000000000007948 */ /* 0x000fea0003800000 */
[----:B------:R-:W-:Y:S01]  /*24ba0*/  R2UR UR6, R4 ;  /* 0x00000000040672ca */ /* 0x000fe200000e0000 */
[----:B------:R-:W3:Y:S01]  /*24bb0*/  LDL R21, [R1+0x460] ;  /* 0x0004600001157983 */ /* 0x000ee20000100800 */
[----:B------:R-:W-:-:S02]  /*24bc0*/  R2UR UR7, R5 ;  /* 0x00000000050772ca */ /* 0x000fc400000e0000 */
[----:B------:R-:W-:Y:S01]  /*24bd0*/  R2UR UR4, R4 ;  /* 0x00000000040472ca */ /* 0x000fe200000e0000 */
[----:B------:R-:W3:Y:S01]  /*24be0*/  LDL R20, [R1+0x464] ;  /* 0x0004640001147983 */ /* 0x000ee20000100800 */
[----:B------:R-:W-:-:S09]  /*24bf0*/  R2UR UR5, R5 ;  /* 0x00000000050572ca */ /* 0x000fd200000e0000 */
[----:B----4-:R-:W4:Y:S04]  /*24c00*/  LD.E R14, desc[UR6][R2.64] ;  /* 0x00000006020e7980 */ /* 0x010f28000c101900 */
[----:B------:R-:W3:Y:S01]  /*24c10*/  LD.E.64 R12, desc[UR4][R8.64] ;  /* 0x00000004080c7980 */ /* 0x000ee2000c101b00 */
[----:B--2---:R-:W-:Y:S01]  /*24c20*/  IMAD R6, R11, 0xc00, R6 ;  /* 0x00000c000b067824 */ /* 0x004fe200078e0206 */
[----:B------:R-:W-:Y:S01]  /*24c30*/  R2UR UR7, R7 ;  /* 0x00000000070772ca */ /* 0x000fe200000e0000 */
[----:B------:R-:W-:Y:S01]  /*24c40*/  WARPGROUP.ARRIVE ;  /* 0x00000000000079c5 */ /* 0x000fe20000000000 */
[----:B------:R-:W-:Y:S02]  /*24c50*/  R2UR UR8, R4 ;  /* 0x00000000040872ca */ /* 0x000fe400000e0000 */
[----:B------:R-:W-:-:S02]  /*24c60*/  R2UR UR6, R6 ;  /* 0x00000000060672ca */ /* 0x000fc400000e0000 */
[C---:B------:R-:W-:Y:S02]  /*24c70*/  R2UR UR9, R5.reuse ;  /* 0x00000000050972ca */ /* 0x040fe400000e0000 */
[----:B------:R-:W-:Y:S02]  /*24c80*/  R2UR UR10, R4 ;  /* 0x00000000040a72ca */ /* 0x000fe400000e0000 */
[----:B------:R-:W-:Y:S02]  /*24c90*/  R2UR UR11, R5 ;  /* 0x00000000050b72ca */ /* 0x000fe400000e0000 */
[----:B----4-:R-:W-:Y:S02]  /*24ca0*/  ISETP.NE.U32.AND P0, PT, R14, RZ, PT ;  /* 0x000000ff0e00720c */ /* 0x010fe40003f05070 */
[----:B---3--:R-:W-:Y:S02]  /*24cb0*/  R2UR UR4, R12 ;  /* 0x000000000c0472ca */ /* 0x008fe400000e0000 */
[----:B------:R-:W-:-:S09]  /*24cc0*/  R2UR UR5, R13 ;  /* 0x000000000d0572ca */ /* 0x000fd200000e0000 */
[----:B------:R-:W-:-:S05]  /*24cd0*/  VOTEU.ANY UP0, P0 ;  /* 0x00000000003f7886 */ /* 0x000fca0000000100 */
[----:B------:R-:W-:Y:S03]  /*24ce0*/  HGMMA.64x96x16.F32 R24, gdesc[UR4], R24, UP0, gsb0 ;  /* 0x01600000041879f0 */ /* 0x000fe6000b800818 */
[----:B------:R-:W-:Y:S02]  /*24cf0*/  WARPGROUP.DEPBAR.LE gsb0, 0x0 ;  /* 0x00008000000079c5 */ /* 0x000fe40000010000 */
[----:B------:R-:W-:Y:S04]  /*24d00*/  ST.E desc[UR8][R2.64], R196 ;  /* 0x000000c402007985 */ /* 0x000fe8000c101908 */
[----:B------:R-:W2:Y:S01]  /*24d10*/  LD.E.64 R12, desc[UR10][R8.64] ;  /* 0x0000000a080c7980 */ /* 0x000ea2000c101b00 */
[----:B------:R-:W-:Y:S01]  /*24d20*/  VIADD R14, R6, 0x2 ;  /* 0x00000002060e7836 */ /* 0x000fe20000000000 */
[----:B------:R-:W-:Y:S01]  /*24d30*/  WARPGROUP.ARRIVE ;  /* 0x00000000000079c5 */ /* 0x000fe20000000000 */
[----:B------:R-:W-:Y:S01]  /*24d40*/  IMAD.MOV.U32 R15, RZ, RZ, R7 ;  /* 0x000000ffff0f7224 */ /* 0x000fe200078e0007 */
[----:B------:R-:W-:-:S02]  /*24d50*/  R2UR UR8, R4 ;  /* 0x00000000040872ca */ /* 0x000fc400000e0000 */
[----:B------:R-:W-:Y:S02]  /*24d60*/  R2UR UR6, R14 ;  /* 0x000000000e0672ca */ /* 0x000fe400000e0000 */
        /* <DEDUP_REMOVED lines=221> */
[----:B------:R-:W-:-:S05]  /*25b40*/  IMAD.MOV.U32 R13, RZ, RZ, R7 ;  /* 0x000000ffff0d7224 */ /* 0x000fca00078e0007 */
[----:B------:R-:W1:Y:S01]  /*25b50*/  S2R R202, SR_TID.X ;  /* 0x0000000000ca7919 */ /* 0x000e620000002100 */
[----:B------:R-:W-:Y:S02]  /*25b60*/  R2UR UR8, R4 ;  /* 0x00000000040872ca */ /* 0x000fe400000e0000 */
[----:B------:R-:W-:Y:S02]  /*25b70*/  R2UR UR6, R12 ;  /* 0x000000000c0672ca */ /* 0x000fe400000e0000 */
[----:B------:R-:W-:Y:S02]  /*25b80*/  R2UR UR7, R13 ;  /* 0x000000000d0772ca */ /* 0x000fe400000e0000 */
[----:B------:R-:W-:Y:S02]  /*25b90*/  R2UR UR9, R5 ;  /* 0x00000000050972ca */ /* 0x000fe400000e0000 */
[----:B------:R-:W-:Y:S02]  /*25ba0*/  LOP3.LUT R166, R166, 0xfffbffff, RZ, 0xc0, !PT ;  /* 0xfffbffffa6a67812 */ /* 0x000fe400078ec0ff */
[----:B-1----:R-:W-:Y:S01]  /*25bb0*/  LOP3.LUT P1, RZ, R202, 0x7f, RZ, 0xc0, !PT ;  /* 0x0000007fcaff7812 */ /* 0x002fe2000782c0ff */
[----:B--2---:R-:W-:-:S02]  /*25bc0*/  VIADD R6, R8, 0xc06 ;  /* 0x00000c0608067836 */ /* 0x004fc40000000000 */
[----:B------:R-:W-:Y:S01]  /*25bd0*/  IMAD.MOV.U32 R7, RZ, RZ, R9 ;  /* 0x000000ffff077224 */ /* 0x000fe200078e0009 */
[----:B------:R-:W-:Y:S02]  /*25be0*/  SHF.R.U32.HI R11, RZ, 0x7, R202 ;  /* 0x00000007ff0b7819 */ /* 0x000fe400000116ca */
[----:B------:R-:W-:Y:S02]  /*25bf0*/  R2UR UR4, R6 ;  /* 0x00000000060472ca */ /* 0x000fe400000e0000 */
[----:B------:R-:W-:Y:S01]  /*25c00*/  R2UR UR5, R7 ;  /* 0x00000000070572ca */ /* 0x000fe200000e0000 */
[----:B------:R-:W-:Y:S01]  /*25c10*/  IMAD.MOV.U32 R19, RZ, RZ, R165 ;  /* 0x000000ffff137224 */ /* 0x000fe200078e00a5 */
[C---:B------:R-:W-:Y:S02]  /*25c20*/  R2UR UR10, R4.reuse ;  /* 0x00000000040a72ca */ /* 0x040fe400000e0000 */
[----:B------:R-:W-:Y:S02]  /*25c30*/  R2UR UR11, R5 ;  /* 0x00000000050b72ca */ /* 0x000fe400000e0000 */
[----:B------:R-:W-:-:S02]  /*25c40*/  R2UR UR12, R4 ;  /* 0x00000000040c72ca */ /* 0x000fc400000e0000 */
[----:B------:R-:W-:Y:S01]  /*25c50*/  R2UR UR13, R5 ;  /* 0x00000000050d72ca */ /* 0x000fe200000e0000 */
[----:B------:R-:W-:Y:S01]  /*25c60*/  BSSY B3, `(.L_x_1710) ;  /* 0x000006d000037945 */ /* 0x000fe20003800000 */
[----:B------:R-:W-:-:S03]  /*25c70*/  @P1 LOP3.LUT R166, R166, 0x40000, RZ, 0xfc, !PT ;  /* 0x00040000a6a61812 */ /* 0x000fc600078efcff */
[----:B------:R-:W-:Y:S03]  /*25c80*/  HGMMA.64x96x16.F32 R24, gdesc[UR4], R24, gsb0 ;  /* 0x01600000041879f0 */ /* 0x000fe60008000818 */
[----:B------:R-:W-:Y:S02]  /*25c90*/  WARPGROUP.DEPBAR.LE gsb0, 0x0 ;  /* 0x00008000000079c5 */ /* 0x000fe40000010000 */
[----:B------:R1:W-:Y:S04]  /*25ca0*/  ST.E desc[UR8][R2.64], R196 ;  /* 0x000000c402007985 */ /* 0x0003e8000c101908 */
[----:B------:R-:W2:Y:S04]  /*25cb0*/  @!P1 LDL.64 R6, [R0+0x18] ;  /* 0x0000180000069983 */ /* 0x000ea80000100a00 */
[----:B------:R-:W3:Y:S01]  /*25cc0*/  @!P1 LDL.64 R8, [R0] ;  /* 0x0000000000089983 */ /* 0x000ee20000100a00 */
[----:B------:R-:W-:-:S02]  /*25cd0*/  @!P1 R2UR UR4, R4 ;  /* 0x00000000040492ca */ /* 0x000fc400000e0000 */
[C---:B------:R-:W-:Y:S02]  /*25ce0*/  @!P1 R2UR UR5, R5.reuse ;  /* 0x00000000050592ca */ /* 0x040fe400000e0000 */
[----:B------:R-:W-:Y:S02]  /*25cf0*/  @!P1 R2UR UR6, R4 ;  /* 0x00000000040692ca */ /* 0x000fe400000e0000 */
[----:B------:R-:W-:Y:S02]  /*25d00*/  @!P1 R2UR UR7, R5 ;  /* 0x00000000050792ca */ /* 0x000fe400000e0000 */
[----:B------:R-:W-:-:S05]  /*25d10*/  IADD3 R11, -R11, 0xb, RZ ;  /* 0x0000000b0b0b7810 */ /* 0x000fca0007ffe1ff */
[----:B------:R4:W-:Y:S06]  /*25d20*/  BAR.ARV R11, 0x100 ;  /* 0x0004000b0000751d */ /* 0x0009ec0000002000 */
[----:B--2---:R-:W1:Y:S04]  /*25d30*/  @!P1 LD.E.64 R6, desc[UR4][R6.64+0x30] ;  /* 0x0000300406069980 */ /* 0x004e68000c101b00 */
[----:B---3--:R-:W2:Y:S01]  /*25d40*/  @!P1 LD.E R8, desc[UR6][R8.64] ;  /* 0x0000000608089980 */ /* 0x008ea2000c101900 */
[----:B------:R-:W-:-:S02]  /*25d50*/  R2UR UR4, R4 ;  /* 0x00000000040472ca */ /* 0x000fc400000e0000 */
[C---:B------:R-:W-:Y:S02]  /*25d60*/  R2UR UR5, R5.reuse ;  /* 0x00000000050572ca */ /* 0x040fe400000e0000 */
[C---:B------:R-:W-:Y:S02]  /*25d70*/  R2UR UR6, R4.reuse ;  /* 0x00000000040672ca */ /* 0x040fe400000e0000 */
[C---:B------:R-:W-:Y:S02]  /*25d80*/  R2UR UR7, R5.reuse ;  /* 0x00000000050772ca */ /* 0x040fe400000e0000 */
[----:B------:R-:W-:Y:S02]  /*25d90*/  R2UR UR8, R4 ;  /* 0x00000000040872ca */ /* 0x000fe400000e0000 */
[----:B------:R-:W-:Y:S02]  /*25da0*/  R2UR UR9, R5 ;  /* 0x00000000050972ca */ /* 0x000fe400000e0000 */
[----:B-1----:R-:W-:-:S05]  /*25db0*/  @!P1 MOV R3, R6 ;  /* 0x0000000600039202 */ /* 0x002fca0000000f00 */
[----:B--2---:R-:W-:-:S05]  /*25dc0*/  @!P1 IMAD R2, R8, 0x8, R3 ;  /* 0x0000000808029824 */ /* 0x004fca00078e0203 */
[----:B------:R-:W-:-:S04]  /*25dd0*/  @!P1 PRMT R2, RZ, 0x654, R2 ;  /* 0x00000654ff029816 */ /* 0x000fc80000000002 */
[----:B------:R1:W-:Y:S01]  /*25de0*/  @!P1 SYNCS.ARRIVE.TRANS64.RED.A1T0 RZ, [R2+URZ], RZ ;  /* 0x000000ff02ff99a7 */ /* 0x0003e2000810043f */
[----:B------:R-:W2:Y:S01]  /*25df0*/  LD.E R12, desc[UR4][R18.64] ;  /* 0x00000004120c7980 */ /* 0x000ea2000c101900 */
[----:B------:R-:W-:Y:S02]  /*25e00*/  R2UR UR4, R4 ;  /* 0x00000000040472ca */ /* 0x000fe400000e0000 */
[----:B------:R-:W-:Y:S01]  /*25e10*/  R2UR UR5, R5 ;  /* 0x00000000050572ca */ /* 0x000fe200000e0000 */
[----:B------:R-:W-:Y:S01]  /*25e20*/  IMAD.MOV.U32 R3, RZ, RZ, R21 ;  /* 0x000000ffff037224 */ /* 0x000fe200078e0015 */
[----:B------:R-:W3:Y:S01]  /*25e30*/  LD.E R73, desc[UR12][R18.64+0x18] ;  /* 0x0000180c12497980 */ /* 0x000ee2000c101900 */
[----:B-1----:R-:W-:-:S03]  /*25e40*/  IMAD.MOV.U32 R2, RZ, RZ, R20 ;  /* 0x000000ffff027224 */ /* 0x002fc600078e0014 */
[----:B------:R-:W3:Y:S04]  /*25e50*/  LD.E R14, desc[UR6][R18.64+0x4] ;  /* 0x00000406120e7980 */ /* 0x000ee8000c101900 */
[----:B------:R1:W3:Y:S04]  /*25e60*/  LD.E R72, desc[UR10][R2.64] ;  /* 0x0000000a02487980 */ /* 0x0002e8000c101900 */
[----:B------:R-:W3:Y:S01]  /*25e70*/  LD.E R13, desc[UR4][R18.64+0x8] ;  /* 0x00000804120d7980 */ /* 0x000ee2000c101900 */
[C---:B------:R-:W-:Y:S02]  /*25e80*/  R2UR UR4, R4.reuse ;  /* 0x00000000040472ca */ /* 0x040fe400000e0000 */
[----:B------:R-:W-:Y:S01]  /*25e90*/  R2UR UR5, R5 ;  /* 0x00000000050572ca */ /* 0x000fe200000e0000 */
[----:B------:R-:W3:Y:S01]  /*25ea0*/  LD.E R20, desc[UR8][R18.64+0xc] ;  /* 0x00000c0812147980 */ /* 0x000ee2000c101900 */
[----:B------:R-:W-:-:S02]  /*25eb0*/  R2UR UR10, R4 ;  /* 0x00000000040a72ca */ /* 0x000fc400000e0000 */
[----:B------:R-:W-:-:S09]  /*25ec0*/  R2UR UR11, R5 ;  /* 0x00000000050b72ca */ /* 0x000fd200000e0000 */
[----:B------:R-:W3:Y:S04]  /*25ed0*/  LD.E R15, desc[UR4][R18.64+0x10] ;  /* 0x00001004120f7980 */ /* 0x000ee8000c101900 */
[----:B------:R-:W3:Y:S01]  /*25ee0*/  LD.E R21, desc[UR10][R18.64+0x14] ;  /* 0x0000140a12157980 */ /* 0x000ee2000c101900 */
[----:B--2---:R-:W-:-:S04]  /*25ef0*/  SHF.R.S32.HI R7, RZ, 0x1f, R12 ;  /* 0x0000001fff077819 */ /* 0x004fc8000001140c */
[----:B------:R-:W-:-:S04]  /*25f00*/  LEA.HI R7, R7, R12, RZ, 0x7 ;  /* 0x0000000c07077211 */ /* 0x000fc800078f38ff */
[----:B-1----:R-:W-:-:S05]  /*25f10*/  LOP3.LUT R3, R7, 0xffffff80, RZ, 0xc0, !PT ;  /* 0xffffff8007037812 */ /* 0x002fca00078ec0ff */
[----:B------:R-:W-:-:S05]  /*25f20*/  IMAD.IADD R3, R12, 0x1, -R3 ;  /* 0x000000010c037824 */ /* 0x000fca00078e0a03 */
[----:B------:R-:W-:-:S04]  /*25f30*/  SHF.R.S32.HI R2, RZ, 0x1f, R3 ;  /* 0x0000001fff027819 */ /* 0x000fc80000011403 */
[----:B------:R-:W-:-:S04]  /*25f40*/  LEA.HI R6, R2, R3, RZ, 0x2 ;  /* 0x0000000302067211 */ /* 0x000fc800078f10ff */
[--C-:B------:R-:W-:Y:S02]  /*25f50*/  SHF.R.S32.HI R8, RZ, 0x2, R6.reuse ;  /* 0x00000002ff087819 */ /* 0x100fe40000011406 */
[----:B----4-:R-:W-:Y:S02]  /*25f60*/  SHF.R.S32.HI R11, RZ, 0x1f, R6 ;  /* 0x0000001fff0b7819 */ /* 0x010fe40000011406 */
[----:B------:R-:W-:Y:S02]  /*25f70*/  LEA.HI R9, R2, R3, RZ, 0x5 ;  /* 0x0000000302097211 */ /* 0x000fe400078f28ff */
[----:B------:R-:W-:Y:S02]  /*25f80*/  SHF.R.S32.HI R2, RZ, 0x7, R7 ;  /* 0x00000007ff027819 */ /* 0x000fe40000011407 */
[----:B------:R-:W-:Y:S02]  /*25f90*/  LEA.HI R11, R11, R8, RZ, 0x3 ;  /* 0x000000080b0b7211 */ /* 0x000fe400078f18ff */
[----:B------:R-:W-:-:S02]  /*25fa0*/  SHF.R.S32.HI R9, RZ, 0x5, R9 ;  /* 0x00000005ff097819 */ /* 0x000fc40000011409 */
[----:B------:R-:W-:Y:S02]  /*25fb0*/  LEA.HI R7, R7, R2, RZ, 0x1 ;  /* 0x0000000207077211 */ /* 0x000fe400078f08ff */
[----:B------:R-:W-:Y:S01]  /*25fc0*/  LOP3.LUT R11, R11, 0xfffffff8, RZ, 0xc0, !PT ;  /* 0xfffffff80b0b7812 */ /* 0x000fe200078ec0ff */
[----:B---3--:R-:W-:Y:S01]  /*25fd0*/  IMAD R12, R10, -0x60, R13 ;  /* 0xffffffa00a0c7824 */ /* 0x008fe200078e020d */
[----:B------:R-:W-:Y:S01]  /*25fe0*/  LOP3.LUT R6, R6, 0x7ffffffc, RZ, 0xc0, !PT ;  /* 0x7ffffffc06067812 */ /* 0x000fe200078ec0ff */
[----:B------:R-:W-:Y:S01]  /*25ff0*/  IMAD R72, R72, 0x8, R9 ;  /* 0x0000000848487824 */ /* 0x000fe200078e0209 */
[----:B------:R-:W-:Y:S01]  /*26000*/  LOP3.LUT R7, R7, 0x3fffffe, RZ, 0xc0, !PT ;  /* 0x03fffffe07077812 */ /* 0x000fe200078ec0ff */
[----:B------:R-:W-:Y:S01]  /*26010*/  IMAD.IADD R11, R8, 0x1, -R11 ;  /* 0x00000001080b7824 */ /* 0x000fe200078e0a0b */
[----:B------:R-:W-:Y:S01]  /*26020*/  ISETP.GE.AND P0, PT, R73, 0x1, PT ;  /* 0x000000014900780c */ /* 0x000fe20003f06270 */
        /* <DEDUP_REMOVED lines=15> */
[----:B------:R-:W-:Y:S01]  /*26120*/  IADD3 R6, -R14, R13, R8 ;  /* 0x0000000d0e067210 */ /* 0x000fe20007ffe108 */
[----:B------:R-:W-:Y:S03]  /*26130*/  BSSY B4, `(.L_x_1712) ;  /* 0x000001c000047945 */ /* 0x000fe60003800000 */
[----:B------:R-:W-:-:S13]  /*26140*/  ISETP.GT.AND P0, PT, R6, -0x1, PT ;  /* 0xffffffff0600780c */ /* 0x000fda0003f04270 */
[----:B------:R-:W-:Y:S05]  /*26150*/  @P0 BRA `(.L_x_1713) ;  /* 0x00000000003c0947 */ /* 0x000fea0003800000 */
[----:B------:R-:W-:Y:S01]  /*26160*/  ISETP.NE.AND P0, PT, R73, 0x1, PT ;  /* 0x000000014900780c */ /* 0x000fe20003f05270 */
[----:B------:R-:W-:Y:S01]  /*26170*/  BSSY B5, `(.L_x_1714) ;  /* 0x000000b000057945 */ /* 0x000fe20003800000 */
[----:B------:R-:W-:-:S11]  /*26180*/  LOP3.LUT R6, RZ, R6, RZ, 0x33, !PT ;  /* 0x00000006ff067212 */ /* 0x000fd600078e33ff */
[----:B------:R-:W-:Y:S05]  /*26190*/  @!P0 BRA `(.L_x_1715) ;  /* 0x0000000000208947 */ /* 0x000fea0003800000 */
[C---:B------:R-:W-:Y:S02]  /*261a0*/  R2UR UR4, R4.reuse ;  /* 0x00000000040472ca */ /* 0x040fe400000e0000 */
[C---:B------:R-:W-:Y:S02]  /*261b0*/  R2UR UR5, R5.reuse ;  /* 0x00000000050572ca */ /* 0x040fe400000e0000 */
[----:B------:R-:W-:Y:S02]  /*261c0*/  R2UR UR6, R4 ;  /* 0x00000000040672ca */ /* 0x000fe400000e0000 */
[----:B------:R-:W-:-:S09]  /*261d0*/  R2UR UR7, R5 ;  /* 0x00000000050772ca */ /* 0x000fd200000e0000 */
[----:B------:R-:W2:Y:S04]  /*261e0*/  LD.E R7, desc[UR4][R18.64+0x1c] ;  /* 0x00001c0412077980 */ /* 0x000ea8000c101900 */
[----:B------:R-:W3:Y:S01]  /*261f0*/  LD.E R9, desc[UR6][R18.64+0x20] ;  /* 0x0000200612097980 */ /* 0x000ee2000c101900 */
[----:B--2---:R-:W-:-:S05]  /*26200*/  IMAD.HI.U32 R6, R6, R7, RZ ;  /* 0x0000000706067227 */ /* 0x004fca00078e00ff */
[----:B---3--:R-:W-:-:S07]  /*26210*/  SHF.R.U32.HI R6, RZ, R9, R6 ;  /* 0x00000009ff067219 */ /* 0x008fce0000011606 */
.L_x_1715:
[----:B------:R-:W-:Y:S05]  /*26220*/  BSYNC B5 ;  /* 0x0000000000057941 */ /* 0x000fea0003800000 */
.L_x_1714:
[----:B------:R-:W-:Y:S01]  /*26230*/  LOP3.LUT R6, RZ, R6, RZ, 0x33, !PT ;  /* 0x00000006ff067212 */ /* 0x000fe200078e33ff */
[----:B------:R-:W-:Y:S06]  /*26240*/  BRA `(.L_x_1716) ;  /* 0x0000000000287947 */ /* 0x000fec0003800000 */
.L_x_1713:
[----:B------:R-:W-:-:S13]  /*26250*/  ISETP.NE.AND P0, PT, R73, 0x1, PT ;  /* 0x000000014900780c */ /* 0x000fda0003f05270 */
        /* <DEDUP_REMOVED lines=9> */
.L_x_1716:
[----:B------:R-:W-:Y:S05]  /*262f0*/  BSYNC B4 ;  /* 0x0000000000047941 */ /* 0x000fea0003800000 */
.L_x_1712:
[----:B------:R-:W-:-:S05]  /*26300*/  IMAD R6, R73, R6, R20 ;  /* 0x0000000649067224 */ /* 0x000fca00078e0214 */
[----:B------:R-:W-:Y:S02]  /*26310*/  VIMNMX R3, R3, R6, !PT ;  /* 0x0000000603037248 */ /* 0x000fe40007fe0100 */
[----:B------:R-:W-:-:S07]  /*26320*/  VIADDMNMX R2, R6, R73, R2, PT ;  /* 0x0000004906027246 */ /* 0x000fce0003800102 */
.L_x_1711:
[----:B------:R-:W-:Y:S05]  /*26330*/  BSYNC B3 ;  /* 0x0000000000037941 */ /* 0x000fea0003800000 */
.L_x_1710:
[C---:B------:R-:W-:Y:S01]  /*26340*/  ISETP.GE.AND P1, PT, R21.reuse, 0x9, PT ;  /* 0x000000091500780c */ /* 0x040fe20003f26270 */
[----:B------:R-:W-:Y:S01]  /*26350*/  VIADD R8, R8, 0x8 ;  /* 0x0000000808087836 */ /* 0x000fe20000000000 */
[----:B------:R-:W-:Y:S01]  /*26360*/  ISETP.GE.AND P0, PT, R21, 0x2, PT ;  /* 0x000000021500780c */ /* 0x000fe20003f06270 */
[----:B------:R-:W-:Y:S01]  /*26370*/  BSSY B3, `(.L_x_1717) ;  /* 0x0000096000037945 */ /* 0x000fe20003800000 */
[----:B------:R-:W-:Y:S01]  /*26380*/  ISETP.GT.AND P2, PT, R3, 0x8, !P1 ;  /* 0x000000080300780c */ /* 0x000fe20004f44270 */
[--C-:B------:R-:W-:Y:S01]  /*26390*/  IMAD.IADD R12, R15, 0x1, R8.reuse ;  /* 0x000000010f0c7824 */ /* 0x100fe200078e0208 */
[----:B------:R-:W-:Y:S01]  /*263a0*/  ISETP.GT.AND P3, PT, R3, 0x1, !P0 ;  /* 0x000000010300780c */ /* 0x000fe20004764270 */
[----:B------:R-:W-:Y:S01]  /*263b0*/  IMAD.IADD R9, R75, 0x1, R8 ;  /* 0x000000014b097824 */ /* 0x000fe200078e0208 */
[----:B------:R-:W-:Y:S02]  /*263c0*/  ISETP.LT.OR P2, PT, R2, 0x9, P2 ;  /* 0x000000090200780c */ /* 0x000fe40001741670 */
[----:B------:R-:W-:-:S02]  /*263d0*/  ISETP.GE.AND P4, PT, R21, 0xa, PT ;  /* 0x0000000a1500780c */ /* 0x000fc40003f86270 */
[----:B------:R-:W-:Y:S02]  /*263e0*/  FSEL R28, R28, -INF , !P2 ;  /* 0xff8000001c1c7808 */ /* 0x000fe40005000000 */
[C---:B------:R-:W-:Y:S02]  /*263f0*/  ISETP.LT.OR P3, PT, R2.reuse, 0x2, P3 ;  /* 0x000000020200780c */ /* 0x040fe40001f61670 */
[----:B------:R-:W-:Y:S02]  /*26400*/  ISETP.GT.AND P2, PT, R3, 0x9, !P4 ;  /* 0x000000090300780c */ /* 0x000fe40006744270 */
[----:B------:R-:W-:Y:S02]  /*26410*/  FSEL R25, R25, -INF , !P3 ;  /* 0xff80000019197808 */ /* 0x000fe40005800000 */
        /* <DEDUP_REMOVED lines=20> */
[C---:B------:R-:W-:Y:S02]  /*26560*/  ISETP.LT.OR P2, PT, R2.reuse, 0x1a, P2 ;  /* 0x0000001a0200780c */ /* 0x040fe40001741670 */
        /* <DEDUP_REMOVED lines=81> */
[----:B------:R-:W-:-:S04]  /*26a80*/  ISETP.LT.OR P6, PT, R2, 0x5a, P6 ;  /* 0x0000005a0200780c */ /* 0x000fc800037c1670 */
[----:B------:R-:W-:Y:S02]  /*26a90*/  FSEL R69, R69, -INF , !P6 ;  /* 0xff80000045457808 */ /* 0x000fe40007000000 */
[----:B------:R-:W-:-:S13]  /*26aa0*/  ISETP.GE.AND P6, PT, R73, 0x1, PT ;  /* 0x000000014900780c */ /* 0x000fda0003fc6270 */
[----:B------:R-:W-:Y:S05]  /*26ab0*/  @!P6 BRA `(.L_x_1718) ;  /* 0x000000000084e947 */ /* 0x000fea0003800000 */
        /* <DEDUP_REMOVED lines=16> */
.L_x_1722:
[----:B------:R-:W-:Y:S05]  /*26bc0*/  BSYNC B5 ;  /* 0x0000000000057941 */ /* 0x000fea0003800000 */
.L_x_1721:
[----:B------:R-:W-:Y:S01]  /*26bd0*/  LOP3.LUT R8, RZ, R8, RZ, 0x33, !PT ;  /* 0x00000008ff087212 */ /* 0x000fe200078e33ff */
[----:B------:R-:W-:Y:S06]  /*26be0*/  BRA `(.L_x_1723) ;  /* 0x0000000000287947 */ /* 0x000fec0003800000 */
.L_x_1720:
        /* <DEDUP_REMOVED lines=10> */
.L_x_1723:
[----:B------:R-:W-:Y:S05]  /*26c90*/  BSYNC B4 ;  /* 0x0000000000047941 */ /* 0x000fea0003800000 */
.L_x_1719:
[----:B------:R-:W-:-:S05]  /*26ca0*/  IMAD R8, R73, R8, R20 ;  /* 0x0000000849087224 */ /* 0x000fca00078e0214 */
[----:B------:R-:W-:Y:S02]  /*26cb0*/  VIADDMNMX R12, R8, R73, R12, PT ;  /* 0x00000049080c7246 */ /* 0x000fe4000380010c */
[----:B------:R-:W-:-:S07]  /*26cc0*/  VIMNMX R9, R9, R8, !PT ;  /* 0x0000000809097248 */ /* 0x000fce0007fe0100 */
.L_x_1718:
[----:B------:R-:W-:Y:S05]  /*26cd0*/  BSYNC B3 ;  /* 0x0000000000037941 */ /* 0x000fea0003800000 */
.L_x_1717:
        /* <DEDUP_REMOVED lines=25> */
[----:B------:R-:W-:Y:S02]  /*26e70*/  R2UR UR4, R4 ;  /* 0x00000000040472ca */ /* 0x000fe400000e0000 */
[----:B------:R-:W-:Y:S02]  /*26e80*/  ISETP.LT.OR P0, PT, R12, 0x1a, P0 ;  /* 0x0000001a0c00780c */ /* 0x000fe40000701670 */
[----:B------:R-:W-:Y:S02]  /*26e90*/  R2UR UR5, R5 ;  /* 0x00000000050572ca */ /* 0x000fe400000e0000 */
[----:B------:R-:W-:-:S02]  /*26ea0*/  FSEL R39, R39, -INF , !P0 ;  /* 0xff80000027277808 */ /* 0x000fc40004000000 */
[----:B------:R-:W-:Y:S02]  /*26eb0*/  ISETP.GT.AND P0, PT, R9, 0x20, !P6 ;  /* 0x000000200900780c */ /* 0x000fe40007704270 */
[----:B------:R-:W-:Y:S02]  /*26ec0*/  ISETP.NE.AND P6, PT, R6, RZ, PT ;  /* 0x000000ff0600720c */ /* 0x000fe40003fc5270 */
[----:B------:R-:W2:Y:S01]  /*26ed0*/  LDL.64 R6, [R0+0x70] ;  /* 0x0000700000067983 */ /* 0x000ea20000100a00 */
[----:B------:R-:W-:Y:S02]  /*26ee0*/  ISETP.LT.OR P0, PT, R12, 0x21, P0 ;  /* 0x000000210c00780c */ /* 0x000fe40000701670 */
[----:B------:R-:W-:Y:S02]  /*26ef0*/  ISETP.NE.AND P1, PT, R89, RZ, PT ;  /* 0x000000ff5900720c */ /* 0x000fe40003f25270 */
        /* <DEDUP_REMOVED lines=37> */
[----:B------:R-:W-:-:S04]  /*27150*/  ISETP.GT.AND P0, PT, R9, 0x48, !P1 ;  /* 0x000000480900780c */ /* 0x000fc80004f04270 */
[----:B------:R-:W-:-:S04]  /*27160*/  ISETP.LT.OR P0, PT, R12, 0x49, P0 ;  /* 0x000000490c00780c */ /* 0x000fc80000701670 */
[----:B------:R-:W-:Y:S02]  /*27170*/  FSEL R62, R62, -INF , !P0 ;  /* 0xff8000003e3e7808 */ /* 0x000fe40004000000 */
[----:B------:R-:W-:Y:S02]  /*27180*/  ISETP.GT.AND P0, PT, R9, RZ, !P6 ;  /* 0x000000ff0900720c */ /* 0x000fe40007704270 */
[----:B------:R-:W-:Y:S02]  /*27190*/  ISETP.NE.AND P6, PT, R21, RZ, PT ;  /* 0x000000ff1500720c */ /* 0x000fe40003fc5270 */
[----:B------:R-:W-:-:S04]  /*271a0*/  ISETP.LT.OR P0, PT, R12, 0x1, P0 ;  /* 0x000000010c00780c */ /* 0x000fc80000701670 */
[----:B------:R-:W-:Y:S01]  /*271b0*/  FSEL R26, R26, -INF , !P0 ;  /* 0xff8000001a1a7808 */ /* 0x000fe20004000000 */
[----:B--2---:R-:W2:Y:S01]  /*271c0*/  LD.E.64 R2, desc[UR4][R6.64] ;  /* 0x0000000406027980 */ /* 0x004ea2000c101b00 */
[C---:B------:R-:W-:Y:S02]  /*271d0*/  ISETP.GT.AND P2, PT, R9.reuse, 0x49, !P2 ;  /* 0x000000490900780c */ /* 0x040fe40005744270 */
[C---:B------:R-:W-:Y:S01]  /*271e0*/  ISETP.GT.AND P3, PT, R9.reuse, 0x50, !P3 ;  /* 0x000000500900780c */ /* 0x040fe20005f64270 */
[----:B------:R-:W3:Y:S01]  /*271f0*/  LD.E R19, desc[UR4][R6.64+0x10] ;  /* 0x0000100406137980 */ /* 0x000ee2000c101900 */
[C---:B------:R-:W-:Y:S02]  /*27200*/  ISETP.GT.AND P4, PT, R9.reuse, 0x51, !P4 ;  /* 0x000000510900780c */ /* 0x040fe40006784270 */
[C---:B------:R-:W-:Y:S02]  /*27210*/  ISETP.GT.AND P5, PT, R9.reuse, 0x58, !P5 ;  /* 0x000000580900780c */ /* 0x040fe40006fa4270 */
[----:B------:R-:W-:-:S02]  /*27220*/  ISETP.GT.AND P0, PT, R9, 0x59, !P6 ;  /* 0x000000590900780c */ /* 0x000fc40007704270 */
[C---:B------:R-:W-:Y:S02]  /*27230*/  ISETP.LT.OR P2, PT, R12.reuse, 0x4a, P2 ;  /* 0x0000004a0c00780c */ /* 0x040fe40001741670 */
[C---:B------:R-:W-:Y:S02]  /*27240*/  ISETP.LT.OR P3, PT, R12.reuse, 0x51, P3 ;  /* 0x000000510c00780c */ /* 0x040fe40001f61670 */
[----:B------:R-:W-:Y:S02]  /*27250*/  FSEL R63, R63, -INF , !P2 ;  /* 0xff8000003f3f7808 */ /* 0x000fe40005000000 */
[----:B------:R-:W-:Y:S02]  /*27260*/  ISETP.LT.OR P4, PT, R12, 0x52, P4 ;  /* 0x000000520c00780c */ /* 0x000fe40002781670 */
[----:B------:R-:W-:Y:S02]  /*27270*/  FSEL R66, R66, -INF , !P3 ;  /* 0xff80000042427808 */ /* 0x000fe40005800000 */
[----:B------:R-:W-:-:S02]  /*27280*/  ISETP.LT.OR P5, PT, R12, 0x59, P5 ;  /* 0x000000590c00780c */ /* 0x000fc40002fa1670 */
[----:B------:R-:W-:Y:S02]  /*27290*/  ISETP.LT.OR P0, PT, R12, 0x5a, P0 ;  /* 0x0000005a0c00780c */ /* 0x000fe40000701670 */
[----:B------:R-:W-:Y:S02]  /*272a0*/  FSEL R67, R67, -INF , !P4 ;  /* 0xff80000043437808 */ /* 0x000fe40006000000 */
[----:B------:R-:W-:Y:S02]  /*272b0*/  FSEL R70, R70, -INF , !P5 ;  /* 0xff80000046467808 */ /* 0x000fe40006800000 */
[----:B------:R-:W-:Y:S02]  /*272c0*/  R2UR UR6, R4 ;  /* 0x00000000040672ca */ /* 0x000fe400000e0000 */
[----:B------:R-:W-:Y:S02]  /*272d0*/  R2UR UR7, R5 ;  /* 0x00000000050772ca */ /* 0x000fe400000e0000 */
[----:B------:R-:W-:-:S11]  /*272e0*/  FSEL R71, R71, -INF , !P0 ;  /* 0xff80000047477808 */ /* 0x000fd60004000000 */
[----:B------:R-:W4:Y:S01]  /*272f0*/  LD.E R20, desc[UR6][R6.64+0x14] ;  /* 0x0000140606147980 */ /* 0x000f22000c101900 */
[----:B--2---:R-:W-:Y:S02]  /*27300*/  FMNMX.FTZ R8, R11, R2, !PT ;  /* 0x000000020b087209 */ /* 0x004fe40007810000 */
        /* <DEDUP_REMOVED lines=46> */
[----:B------:R-:W-:-:S03]  /*275f0*/  FMNMX.FTZ R9, R71, R12, !PT ;  /* 0x0000000c47097209 */ /* 0x000fc60007810000 */
[----:B------:R-:W1:Y:S04]  /*27600*/  SHFL.BFLY PT, R13, R8, 0x2, 0x1f ;  /* 0x0c401f00080d7f89 */ /* 0x000e6800000e0000 */
[----:B------:R-:W-:Y:S04]  /*27610*/  ST.E.64 desc[UR4][R6.64], R8 ;  /* 0x0000000806007985 */ /* 0x000fe8000c101b04 */
[----:B------:R-:W2:Y:S01]  /*27620*/  LD.E R21, desc[UR6][R6.64+0x4] ;  /* 0x0000040606157980 */ /* 0x000ea2000c101900 */
[----:B-1----:R-:W-:-:S05]  /*27630*/  FMNMX.FTZ R13, R8, R13, !PT ;  /* 0x0000000d080d7209 */ /* 0x002fca0007810000 */
[----:B------:R-:W1:Y:S02]  /*27640*/  SHFL.BFLY PT, R12, R13, 0x1, 0x1f ;  /* 0x0c201f000d0c7f89 */ /* 0x000e6400000e0000 */
[----:B-1----:R-:W-:Y:S02]  /*27650*/  FMNMX.FTZ R15, R13, R12, !PT ;  /* 0x0000000c0d0f7209 */ /* 0x002fe40007810000 */
[----:B------:R-:W5:Y:S04]  /*27660*/  LD.E R12, desc[UR4][R6.64+0x20] ;  /* 0x00002004060c7980 */ /* 0x000f68000c101900 */
[----:B------:R-:W-:Y:S04]  /*27670*/  ST.E desc[UR4][R6.64], R15 ;  /* 0x0000000f06007985 */ /* 0x000fe8000c101904 */
[----:B------:R-:W3:Y:S01]  /*27680*/  LD.E R14, desc[UR6][R6.64] ;  /* 0x00000006060e7980 */ /* 0x000ee2000c101900 */
[----:B------:R-:W-:-:S02]  /*27690*/  R2UR UR8, R4 ;  /* 0x00000000040872ca */ /* 0x000fc400000e0000 */
[----:B------:R-:W-:Y:S01]  /*276a0*/  R2UR UR9, R5 ;  /* 0x00000000050972ca */ /* 0x000fe200000e0000 */
[----:B--2---:R-:W1:Y:S02]  /*276b0*/  SHFL.BFLY PT, R8, R21, 0x2, 0x1f ;  /* 0x0c401f0015087f89 */ /* 0x004e6400000e0000 */
[----:B-1----:R-:W-:-:S05]  /*276c0*/  FMNMX.FTZ R9, R8, R21, !PT ;  /* 0x0000001508097209 */ /* 0x002fca0007810000 */
[----:B------:R-:W1:Y:S02]  /*276d0*/  SHFL.BFLY PT, R8, R9, 0x1, 0x1f ;  /* 0x0c201f0009087f89 */ /* 0x000e6400000e0000 */
[----:B-1----:R-:W-:Y:S02]  /*276e0*/  FMNMX.FTZ R13, R9, R8, !PT ;  /* 0x00000008090d7209 */ /* 0x002fe40007810000 */
[C---:B---3--:R-:W-:Y:S02]  /*276f0*/  FSETP.NEU.FTZ.AND P0, PT, R14.reuse, -INF , PT ;  /* 0xff8000000e00780b */ /* 0x048fe40003f1d000 */
[C---:B------:R-:W-:Y:S02]  /*27700*/  FSETP.NEU.FTZ.AND P1, PT, R13.reuse, -INF , PT ;  /* 0xff8000000d00780b */ /* 0x040fe40003f3d000 */
[----:B------:R-:W-:Y:S02]  /*27710*/  FSEL R15, R14, RZ, P0 ;  /* 0x000000ff0e0f7208 */ /* 0x000fe40000000000 */
[----:B------:R-:W-:-:S03]  /*27720*/  FSEL R8, R13, RZ, P1 ;  /* 0x000000ff0d087208 */ /* 0x000fc60000800000 */
[----:B------:R-:W-:Y:S02]  /*27730*/  FADD.FTZ R15, R2, -R15 ;  /* 0x8000000f020f7221 */ /* 0x000fe40000010000 */
[----:B------:R-:W-:Y:S02]  /*27740*/  FADD.FTZ R3, R3, -R8 ;  /* 0x8000000803037221 */ /* 0x000fe40000010000 */
[----:B-----5:R-:W-:Y:S02]  /*27750*/  FMUL.FTZ R8, R15, R12 ;  /* 0x0000000c0f087220 */ /* 0x020fe40000410000 */
[----:B------:R-:W-:-:S04]  /*27760*/  FMUL.FTZ R12, R12, R3 ;  /* 0x000000030c0c7220 */ /* 0x000fc80000410000 */
[----:B------:R-:W1:Y:S08]  /*27770*/  MUFU.EX2 R8, R8 ;  /* 0x0000000800087308 */ /* 0x000e700000000800 */
[----:B------:R-:W4:Y:S01]  /*27780*/  MUFU.EX2 R9, R12 ;  /* 0x0000000c00097308 */ /* 0x000f220000000800 */
[----:B------:R-:W-:Y:S01]  /*27790*/  ST.E desc[UR4][R6.64+0x4], R13 ;  /* 0x0000040d06007985 */ /* 0x000fe2000c101904 */
[----:B-1----:R-:W-:Y:S01]  /*277a0*/  FMUL.FTZ R19, R8, R19 ;  /* 0x0000001308137220 */ /* 0x002fe20000410000 */
[----:B----4-:R-:W-:-:S04]  /*277b0*/  FMUL.FTZ R15, R9, R20 ;  /* 0x00000014090f7220 */ /* 0x010fc80000410000 */
[----:B------:R-:W-:Y:S04]  /*277c0*/  ST.E desc[UR6][R6.64+0x10], R19 ;  /* 0x0000101306007985 */ /* 0x000fe8000c101906 */
[----:B------:R1:W-:Y:S04]  /*277d0*/  ST.E desc[UR8][R6.64+0x14], R15 ;  /* 0x0000140f06007985 */ /* 0x0003e8000c101908 */
[----:B------:R-:W2:Y:S04]  /*277e0*/  LDL.64 R2, [R0+0x70] ;  /* 0x0000700000027983 */ /* 0x000ea80000100a00 */
[----:B--2---:R-:W1:Y:S04]  /*277f0*/  LD.E R14, desc[UR6][R2.64+0x20] ;  /* 0x00002006020e7980 */ /* 0x004e68000c101900 */
[----:B------:R-:W1:Y:S04]  /*27800*/  LD.E R12, desc[UR4][R2.64] ;  /* 0x00000004020c7980 */ /* 0x000e68000c101900 */
[----:B------:R-:W2:Y:S04]  /*27810*/  LD.E R21, desc[UR8][R2.64+0x4] ;  /* 0x0000040802157980 */ /* 0x000ea8000c101900 */
[----:B------:R-:W3:Y:S04]  /*27820*/  LD.E R24, desc[UR4][R2.64+0x10] ;  /* 0x0000100402187980 */ /* 0x000ee8000c101900 */
[----:B------:R-:W4:Y:S01]  /*27830*/  LD.E R72, desc[UR6][R2.64+0x14] ;  /* 0x0000140602487980 */ /* 0x000f22000c101900 */
[C---:B-1----:R-:W-:Y:S01]  /*27840*/  FMUL.FTZ R6, R12.reuse, R14 ;  /* 0x0000000e0c067220 */ /* 0x042fe20000410000 */
[----:B------:R-:W-:-:S02]  /*27850*/  FSETP.NEU.FTZ.AND P0, PT, R12, -INF , PT ;  /* 0xff8000000c00780b */ /* 0x000fc40003f1d000 */
[----:B--2---:R-:W-:Y:S01]  /*27860*/  FSETP.NEU.FTZ.AND P1, PT, R21, -INF , PT ;  /* 0xff8000001500780b */ /* 0x004fe20003f3d000 */
[----:B------:R-:W-:Y:S01]  /*27870*/  FMUL.FTZ R21, R14, R21 ;  /* 0x000000150e157220 */ /* 0x000fe20000410000 */
[----:B------:R-:W-:-:S04]  /*27880*/  FSEL R7, R6, RZ, P0 ;  /* 0x000000ff06077208 */ /* 0x000fc80000000000 */
[----:B------:R-:W-:Y:S01]  /*27890*/  FSEL R13, R21, RZ, P1 ;  /* 0x000000ff150d7208 */ /* 0x000fe20000800000 */
[-CC-:B------:R-:W-:Y:S01]  /*278a0*/  FFMA.FTZ R213, R11, R14.reuse, -R7.reuse ;  /* 0x0000000e0bd57223 */ /* 0x180fe20000010807 */
[----:B------:R-:W-:-:S03]  /*278b0*/  FFMA.FTZ R152, R25, R14, -R7 ;  /* 0x0000000e19987223 */ /* 0x000fc60000010807 */
[-CC-:B------:R-:W-:Y:S01]  /*278c0*/  FFMA.FTZ R153, R26, R14.reuse, -R13.reuse ;  /* 0x0000000e1a997223 */ /* 0x180fe2000001080d */
[-C--:B------:R-:W-:Y:S01]  /*278d0*/  FFMA.FTZ R206, R27, R14.reuse, -R13 ;  /* 0x0000000e1bce7223 */ /* 0x080fe2000001080d */
[----:B------:R-:W3:Y:S01]  /*278e0*/  MUFU.EX2 R213, R213 ;  /* 0x000000d500d57308 */ /* 0x000ee20000000800 */
[-C--:B------:R-:W-:Y:S01]  /*278f0*/  FFMA.FTZ R154, R28, R14.reuse, -R7 ;  /* 0x0000000e1c9a7223 */ /* 0x080fe20000010807 */
[-C--:B------:R-:W-:Y:S01]  /*27900*/  FFMA.FTZ R155, R30, R14.reuse, -R13 ;  /* 0x0000000e1e9b7223 */ /* 0x080fe2000001080d */
[----:B------:R-:W-:-:S05]  /*27910*/  FFMA.FTZ R207, R29, R14, -R7 ;  /* 0x0000000e1dcf7223 */ /* 0x000fca0000010807 */
[----:B------:R-:W4:Y:S01]  /*27920*/  MUFU.EX2 R153, R153 ;  /* 0x0000009900997308 */ /* 0x000f220000000800 */
[-C--:B------:R-:W-:Y:S01]  /*27930*/  FFMA.FTZ R158, R31, R14.reuse, -R13 ;  /* 0x0000000e1f9e7223 */ /* 0x080fe2000001080d */
[----:B------:R-:W-:-:S06]  /*27940*/  FFMA.FTZ R157, R32, R14, -R7 ;  /* 0x0000000e209d7223 */ /* 0x000fcc0000010807 */
[----:B------:R-:W1:Y:S08]  /*27950*/  MUFU.EX2 R152, R152 ;  /* 0x0000009800987308 */ /* 0x000e700000000800 */
[----:B------:R-:W2:Y:S01]  /*27960*/  MUFU.EX2 R206, R206 ;  /* 0x000000ce00ce7308 */ /* 0x000ea20000000800 */
[-C--:B------:R-:W-:Y:S01]  /*27970*/  FFMA.FTZ R34, R34, R14.reuse, -R13 ;  /* 0x0000000e22227223 */ /* 0x080fe2000001080d */
[----:B------:R-:W-:-:S06]  /*27980*/  FFMA.FTZ R156, R33, R14, -R7 ;  /* 0x0000000e219c7223 */ /* 0x000fcc0000010807 */
[----:B------:R-:W5:Y:S01]  /*27990*/  MUFU.EX2 R154, R154 ;  /* 0x0000009a009a7308 */ /* 0x000f620000000800 */
[----:B------:R-:W-:-:S07]  /*279a0*/  FFMA.FTZ R12, R35, R14, -R13 ;  /* 0x0000000e230c7223 */ /* 0x000fce000001080d */
[----:B------:R-:W5:Y:S01]  /*279b0*/  MUFU.EX2 R155, R155 ;  /* 0x0000009b009b7308 */ /* 0x000f620000000800 */
[-CC-:B------:R-:W-:Y:S01]  /*279c0*/  FFMA.FTZ R21, R36, R14.reuse, -R7.reuse ;  /* 0x0000000e24157223 */ /* 0x180fe20000010807 */
[-CC-:B------:R-:W-:Y:S01]  /*279d0*/  FFMA.FTZ R37, R37, R14.reuse, -R7.reuse ;  /* 0x0000000e25257223 */ /* 0x180fe20000010807 */
[-CC-:B------:R-:W-:Y:S01]  /*279e0*/  FFMA.FTZ R168, R40, R14.reuse, -R7.reuse ;  /* 0x0000000e28a87223 */ /* 0x180fe20000010807 */
[----:B------:R-:W-:-:S04]  /*279f0*/  FFMA.FTZ R167, R41, R14, -R7 ;  /* 0x0000000e29a77223 */ /* 0x000fc80000010807 */
        /* <DEDUP_REMOVED lines=14> */
[-CC-:B------:R-:W-:Y:S01]  /*27ae0*/  FFMA.FTZ R190, R68, R14.reuse, -R7.reuse ;  /* 0x0000000e44be7223 */ /* 0x180fe20000010807 */
[-C--:B------:R-:W-:Y:S01]  /*27af0*/  FFMA.FTZ R187, R69, R14.reuse, -R7 ;  /* 0x0000000e45bb7223 */ /* 0x080fe20000010807 */
        /* <DEDUP_REMOVED lines=17> */
[----:B------:R-:W-:Y:S01]  /*27c10*/  FFMA.FTZ R161, R71, R14, -R13 ;  /* 0x0000000e47a17223 */ /* 0x000fe2000001080d */
[----:B------:R-:W5:Y:S01]  /*27c20*/  MUFU.EX2 R157, R157 ;  /* 0x0000009d009d7308 */ /* 0x000f620000000800 */
[----:B---3--:R-:W-:Y:S01]  /*27c30*/  FADD.FTZ R7, R213, R24 ;  /* 0x00000018d5077221 */ /* 0x008fe20000010000 */
[----:B----4-:R-:W-:-:S06]  /*27c40*/  FADD.FTZ R25, R153, R72 ;  /* 0x0000004899197221 */ /* 0x010fcc0000010000 */
[----:B------:R-:W3:Y:S01]  /*27c50*/  MUFU.EX2 R13, R34 ;  /* 0x00000022000d7308 */ /* 0x000ee20000000800 */
[----:B-1----:R-:W-:Y:S01]  /*27c60*/  FADD.FTZ R7, R152, R7 ;  /* 0x0000000798077221 */ /* 0x002fe20000010000 */
[----:B--2---:R-:W-:-:S06]  /*27c70*/  FADD.FTZ R6, R206, R25 ;  /* 0x00000019ce067221 */ /* 0x004fcc0000010000 */
[----:B------:R-:W1:Y:S01]  /*27c80*/  MUFU.EX2 R156, R156 ;  /* 0x0000009c009c7308 */ /* 0x000e620000000800 */
[----:B-----5:R-:W-:Y:S01]  /*27c90*/  FADD.FTZ R24, R154, R7 ;  /* 0x000000079a187221 */ /* 0x020fe20000010000 */
[----:B------:R-:W-:-:S06]  /*27ca0*/  FADD.FTZ R7, R155, R6 ;  /* 0x000000069b077221 */ /* 0x000fcc0000010000 */
[----:B------:R-:W2:Y:S01]  /*27cb0*/  MUFU.EX2 R12, R12 ;  /* 0x0000000c000c7308 */ /* 0x000ea20000000800 */
[----:B------:R-:W-:Y:S01]  /*27cc0*/  FADD.FTZ R24, R207, R24 ;  /* 0x00000018cf187221 */ /* 0x000fe20000010000 */
[----:B------:R-:W-:-:S06]  /*27cd0*/  FADD.FTZ R6, R158, R7 ;  /* 0x000000079e067221 */ /* 0x000fcc0000010000 */
[----:B------:R-:W4:Y:S08]  /*27ce0*/  MUFU.EX2 R21, R21 ;  /* 0x0000001500157308 */ /* 0x000f300000000800 */
[----:B------:R-:W5:Y:S01]  /*27cf0*/  MUFU.EX2 R160, R160 ;  /* 0x000000a000a07308 */ /* 0x000f620000000800 */
[----:B------:R-:W-:Y:S01]  /*27d00*/  FADD.FTZ R7, R157, R24 ;  /* 0x000000189d077221 */ /* 0x000fe20000010000 */
[----:B---3--:R-:W-:-:S06]  /*27d10*/  FADD.FTZ R25, R13, R6 ;  /* 0x000000060d197221 */ /* 0x008fcc0000010000 */
[----:B------:R-:W3:Y:S08]  /*27d20*/  MUFU.EX2 R14, R37 ;  /* 0x00000025000e7308 */ /* 0x000ef00000000800 */
[----:B------:R-:W3:Y:S01]  /*27d30*/  MUFU.EX2 R159, R159 ;  /* 0x0000009f009f7308 */ /* 0x000ee20000000800 */
[----:B-1----:R-:W-:Y:S01]  /*27d40*/  FADD.FTZ R6, R156, R7 ;  /* 0x000000079c067221 */ /* 0x002fe20000010000 */
[----:B--2---:R-:W-:-:S06]  /*27d50*/  FADD.FTZ R25, R12, R25 ;  /* 0x000000190c197221 */ /* 0x004fcc0000010000 */
[----:B------:R-:W1:Y:S08]  /*27d60*/  MUFU.EX2 R168, R168 ;  /* 0x000000a800a87308 */ /* 0x000e700000000800 */
[----:B------:R-:W2:Y:S01]  /*27d70*/  MUFU.EX2 R11, R11 ;  /* 0x0000000b000b7308 */ /* 0x000ea20000000800 */
[----:B----4-:R-:W-:Y:S01]  /*27d80*/  FADD.FTZ R7, R21, R6 ;  /* 0x0000000615077221 */ /* 0x010fe20000010000 */
[----:B-----5:R-:W-:-:S06]  /*27d90*/  FADD.FTZ R6, R160, R25 ;  /* 0x00000019a0067221 */ /* 0x020fcc0000010000 */
[----:B------:R-:W4:Y:S08]  /*27da0*/  MUFU.EX2 R167, R167 ;  /* 0x000000a700a77308 */ /* 0x000f300000000800 */
[----:B------:R-:W5:Y:S01]  /*27db0*/  MUFU.EX2 R171, R171 ;  /* 0x000000ab00ab7308 */ /* 0x000f620000000800 */
[----:B---3--:R-:W-:Y:S01]  /*27dc0*/  FADD.FTZ R7, R14, R7 ;  /* 0x000000070e077221 */ /* 0x008fe20000010000 */
[----:B------:R-:W-:-:S06]  /*27dd0*/  FADD.FTZ R6, R159, R6 ;  /* 0x000000069f067221 */ /* 0x000fcc0000010000 */
        /* <DEDUP_REMOVED lines=55> */
[----:B-----5:R-:W-:-:S03]  /*28150*/  FADD.FTZ R25, R163, R24 ;  /* 0x00000018a3197221 */ /* 0x020fc60000010000 */
[----:B---3--:R-:W-:Y:S01]  /*28160*/  FADD.FTZ R6, R190, R7 ;  /* 0x00000007be067221 */ /* 0x008fe20000010000 */
[----:B------:R-:W-:-:S03]  /*28170*/  FADD.FTZ R24, R162, R25 ;  /* 0x00000019a2187221 */ /* 0x000fc60000010000 */
[----:B-1----:R-:W-:Y:S01]  /*28180*/  FADD.FTZ R25, R187, R6 ;  /* 0x00000006bb197221 */ /* 0x002fe20000010000 */
[----:B--2---:R-:W-:-:S04]  /*28190*/  FADD.FTZ R27, R161, R24 ;  /* 0x00000018a11b7221 */ /* 0x004fc80000010000 */
[----:B------:R1:W-:Y:S04]  /*281a0*/  ST.E desc[UR4][R2.64+0x10], R25 ;  /* 0x0000101902007985 */ /* 0x0003e8000c101904 */
[----:B------:R2:W-:Y:S04]  /*281b0*/  ST.E desc[UR6][R2.64+0x14], R27 ;  /* 0x0000141b02007985 */ /* 0x0005e8000c101906 */
[----:B------:R-:W1:Y:S01]  /*281c0*/  LDL.64 R6, [R0+0x80] ;  /* 0x0000800000067983 */ /* 0x000e620000100a00 */
[----:B------:R-:W-:Y:S02]  /*281d0*/  R2UR UR10, R4 ;  /* 0x00000000040a72ca */ /* 0x000fe400000e0000 */
[----:B------:R-:W-:-:S02]  /*281e0*/  R2UR UR11, R5 ;  /* 0x00000000050b72ca */ /* 0x000fc400000e0000 */
[C---:B------:R-:W-:Y:S02]  /*281f0*/  R2UR UR12, R4.reuse ;  /* 0x00000000040c72ca */ /* 0x040fe400000e0000 */
[----:B------:R-:W-:Y:S01]  /*28200*/  R2UR UR13, R5 ;  /* 0x00000000050d72ca */ /* 0x000fe200000e0000 */
[----:B-1----:R-:W3:Y:S08]  /*28210*/  LD.E R25, desc[UR8][R6.64+0x10] ;  /* 0x0000100806197980 */ /* 0x002ef0000c101900 */
[----:B--2---:R-:W2:Y:S04]  /*28220*/  LD.E R3, desc[UR10][R6.64+0x14] ;  /* 0x0000140a06037980 */ /* 0x004ea8000c101900 */
[----:B------:R-:W4:Y:S01]  /*28230*/  LD.E R27, desc[UR12][R6.64+0x20] ;  /* 0x0000200c061b7980 */ /* 0x000f22000c101900 */
[----:B------:R-:W-:-:S02]  /*28240*/  R2UR UR18, R4 ;  /* 0x00000000041272ca */ /* 0x000fc400000e0000 */
[C---:B------:R-:W-:Y:S01]  /*28250*/  R2UR UR19, R5.reuse ;  /* 0x00000000051372ca */ /* 0x040fe200000e0000 */
[----:B------:R-:W5:Y:S01]  /*28260*/  LD.E R2, desc[UR6][R6.64+0x8] ;  /* 0x0000080606027980 */ /* 0x000f62000c101900 */
[C---:B------:R-:W-:Y:S02]  /*28270*/  R2UR UR14, R4.reuse ;  /* 0x00000000040e72ca */ /* 0x040fe400000e0000 */
[C---:B------:R-:W-:Y:S01]  /*28280*/  R2UR UR15, R5.reuse ;  /* 0x00000000050f72ca */ /* 0x040fe200000e0000 */
[----:B------:R-:W5:Y:S01]  /*28290*/  LD.E R29, desc[UR4][R6.64] ;  /* 0x00000004061d7980 */ /* 0x000f62000c101900 */
[----:B------:R-:W-:Y:S02]  /*282a0*/  R2UR UR16, R4 ;  /* 0x00000000041072ca */ /* 0x000fe400000e0000 */
[----:B------:R-:W-:Y:S01]  /*282b0*/  R2UR UR17, R5 ;  /* 0x00000000051172ca */ /* 0x000fe200000e0000 */
        /* <DEDUP_REMOVED lines=37> */
[----:B------:R-:W5:Y:S01]  /*28510*/  LD.E R105, desc[UR16][R6.64+0x144] ;  /* 0x0001441006697980 */ /* 0x000f62000c101900 */
[----:B---3--:R-:W-:-:S05]  /*28520*/  FMUL.FTZ R25, R8, R25 ;  /* 0x0000001908197220 */ /* 0x008fca0000410000 */
[----:B------:R1:W-:Y:S04]  /*28530*/  ST.E desc[UR8][R6.64+0x10], R25 ;  /* 0x0000101906007985 */ /* 0x0003e8000c101908 */
[----:B-1----:R-:W3:Y:S01]  /*28540*/  LD.E R25, desc[UR6][R6.64+0x154] ;  /* 0x0001540606197980 */ /* 0x002ee2000c101900 */
[C---:B--2---:R-:W-:Y:S01]  /*28550*/  FMUL.FTZ R3, R8.reuse, R3 ;  /* 0x0000000308037220 */ /* 0x044fe20000410000 */
[----:B----4-:R-:W-:-:S04]  /*28560*/  FMUL.FTZ R27, R8, R27 ;  /* 0x0000001b081b7220 */ /* 0x010fc80000410000 */
[----:B------:R1:W-:Y:S04]  /*28570*/  ST.E desc[UR10][R6.64+0x14], R3 ;  /* 0x0000140306007985 */ /* 0x0003e8000c10190a */
[----:B------:R2:W-:Y:S04]  /*28580*/  ST.E desc[UR12][R6.64+0x20], R27 ;  /* 0x0000201b06007985 */ /* 0x0005e8000c10190c */
[----:B-1----:R-:W4:Y:S04]  /*28590*/  LD.E R3, desc[UR18][R6.64+0x150] ;  /* 0x0001501206037980 */ /* 0x002f28000c101900 */
[----:B--2---:R-:W2:Y:S01]  /*285a0*/  LD.E R27, desc[UR6][R6.64+0x160] ;  /* 0x00016006061b7980 */ /* 0x004ea2000c101900 */
[----:B---3--:R-:W-:-:S05]  /*285b0*/  FMUL.FTZ R25, R8, R25 ;  /* 0x0000001908197220 */ /* 0x008fca0000410000 */
[----:B------:R1:W-:Y:S04]  /*285c0*/  ST.E desc[UR4][R6.64+0x154], R25 ;  /* 0x0001541906007985 */ /* 0x0003e8000c101904 */
[----:B-1----:R-:W3:Y:S01]  /*285d0*/  LD.E R25, desc[UR6][R6.64+0x170] ;  /* 0x0001700606197980 */ /* 0x002ee2000c101900 */
[C---:B----4-:R-:W-:Y:S01]  /*285e0*/  FMUL.FTZ R3, R8.reuse, R3 ;  /* 0x0000000308037220 */ /* 0x050fe20000410000 */
[----:B--2---:R-:W-:-:S04]  /*285f0*/  FMUL.FTZ R27, R8, R27 ;  /* 0x0000001b081b7220 */ /* 0x004fc80000410000 */
        /* <DEDUP_REMOVED lines=50> */
[----:B------:R5:W-:Y:S02]  /*28920*/  ST.E desc[UR4][R6.64+0x1e4], R25 ;  /* 0x0001e41906007985 */ /* 0x000be4000c101904 */
[----:B-----5:R-:W-:Y:S02]  /*28930*/  FMUL.FTZ R25, R9, R2 ;  /* 0x0000000209197220 */ /* 0x020fe40000410000 */
[----:B------:R-:W3:Y:S01]  /*28940*/  LD.E R2, desc[UR6][R6.64+0xc] ;  /* 0x00000c0606027980 */ /* 0x000ee2000c101900 */
[C---:B----4-:R-:W-:Y:S01]  /*28950*/  FMUL.FTZ R3, R8.reuse, R3 ;  /* 0x0000000308037220 */ /* 0x050fe20000410000 */
[----:B--2---:R-:W-:-:S04]  /*28960*/  FMUL.FTZ R27, R8, R27 ;  /* 0x0000001b081b7220 */ /* 0x004fc80000410000 */
[----:B------:R1:W-:Y:S04]  /*28970*/  ST.E desc[UR4][R6.64+0x1e0], R3 ;  /* 0x0001e00306007985 */ /* 0x0003e8000c101904 */
[----:B------:R3:W-:Y:S04]  /*28980*/  ST.E desc[UR4][R6.64+0x1f0], R27 ;  /* 0x0001f01b06007985 */ /* 0x0007e8000c101904 */
[----:B-1----:R-:W2:Y:S01]  /*28990*/  LD.E R3, desc[UR6][R6.64+0x1f4] ;  /* 0x0001f40606037980 */ /* 0x002ea2000c101900 */
[----:B---3--:R-:W-:-:S03]  /*289a0*/  FMUL.FTZ R27, R9, R2 ;  /* 0x00000002091b7220 */ /* 0x008fc60000410000 */
[----:B------:R-:W3:Y:S01]  /*289b0*/  LD.E R2, desc[UR6][R6.64+0x18] ;  /* 0x0000180606027980 */ /* 0x000ee2000c101900 */
[----:B--2---:R-:W-:-:S05]  /*289c0*/  FMUL.FTZ R3, R8, R3 ;  /* 0x0000000308037220 */ /* 0x004fca0000410000 */
[----:B------:R3:W-:Y:S02]  /*289d0*/  ST.E desc[UR4][R6.64+0x1f4], R3 ;  /* 0x0001f40306007985 */ /* 0x0007e4000c101904 */
[C---:B---3--:R-:W-:Y:S02]  /*289e0*/  FMUL.FTZ R3, R9.reuse, R2 ;  /* 0x0000000209037220 */ /* 0x048fe40000410000 */
[----:B------:R-:W2:Y:S04]  /*289f0*/  LD.E R2, desc[UR6][R6.64+0x1c] ;  /* 0x00001c0606027980 */ /* 0x000ea8000c101900 */
[----:B------:R2:W-:Y:S02]  /*28a00*/  ST.E desc[UR4][R6.64+0x8], R25 ;  /* 0x0000081906007985 */ /* 0x0005e4000c101904 */
[----:B--2---:R-:W-:-:S02]  /*28a10*/  FMUL.FTZ R25, R9, R2 ;  /* 0x0000000209197220 */ /* 0x004fc40000410000 */
[----:B------:R-:W2:Y:S04]  /*28a20*/  LD.E R2, desc[UR6][R6.64+0x28] ;  /* 0x0000280606027980 */ /* 0x000ea8000c101900 */
[----:B------:R2:W-:Y:S02]  /*28a30*/  ST.E desc[UR4][R6.64+0xc], R27 ;  /* 0x00000c1b06007985 */ /* 0x0005e4000c101904 */
[C---:B--2---:R-:W-:Y:S02]  /*28a40*/  FMUL.FTZ R27, R9.reuse, R2 ;  /* 0x00000002091b7220 */ /* 0x044fe40000410000 */
        /* <DEDUP_REMOVED lines=42> */
[----:B------:R-:W2:Y:S01]  /*28cf0*/  LD.E R2, desc[UR6][R6.64+0x9c] ;  /* 0x00009c0606027980 */ /* 0x000ea2000c101900 */
        /* <DEDUP_REMOVED lines=80> */
[----:B------:R3:W-:Y:S01]  /*29200*/  ST.E desc[UR4][R6.64+0x98], R25 ;  /* 0x0000981906007985 */ /* 0x0007e2000c101904 */
[----:B--2---:R-:W-:-:S05]  /*29210*/  FMUL.FTZ R27, R9, R2 ;  /* 0x00000002091b7220 */ /* 0x004fca0000410000 */
[----:B------:R2:W-:Y:S04]  /*29220*/  ST.E desc[UR4][R6.64+0x9c], R27 ;  /* 0x00009c1b06007985 */ /* 0x0005e8000c101904 */
[----:B------:R-:W1:Y:S02]  /*29230*/  LD.E R2, desc[UR6][R6.64+0xa8] ;  /* 0x0000a80606027980 */ /* 0x000e64000c101900 */
[----:B-1----:R-:W-:-:S05]  /*29240*/  FMUL.FTZ R3, R9, R2 ;  /* 0x0000000209037220 */ /* 0x002fca0000410000 */
[----:B------:R1:W-:Y:S04]  /*29250*/  ST.E desc[UR4][R6.64+0xa8], R3 ;  /* 0x0000a80306007985 */ /* 0x0003e8000c101904 */
[----:B------:R-:W3:Y:S02]  /*29260*/  LD.E R2, desc[UR6][R6.64+0xac] ;  /* 0x0000ac0606027980 */ /* 0x000ee4000c101900 */
[----:B---3--:R-:W-:-:S05]  /*29270*/  FMUL.FTZ R25, R9, R2 ;  /* 0x0000000209197220 */ /* 0x008fca0000410000 */
[----:B------:R3:W-:Y:S04]  /*29280*/  ST.E desc[UR4][R6.64+0xac], R25 ;  /* 0x0000ac1906007985 */ /* 0x0007e8000c101904 */
[----:B------:R-:W2:Y:S02]  /*29290*/  LD.E R2, desc[UR6][R6.64+0xb8] ;  /* 0x0000b80606027980 */ /* 0x000ea4000c101900 */
        /* <DEDUP_REMOVED lines=115> */
[----:B------:R-:W-:Y:S04]  /*299d0*/  ST.E desc[UR4][R6.64+0x1e8], R25 ;  /* 0x0001e81906007985 */ /* 0x000fe8000c101904 */
[----:B------:R-:W2:Y:S02]  /*299e0*/  LD.E R2, desc[UR6][R6.64+0x1ec] ;  /* 0x0001ec0606027980 */ /* 0x000ea4000c101900 */
[----:B--2---:R-:W-:-:S05]  /*299f0*/  FMUL.FTZ R27, R9, R2 ;  /* 0x00000002091b7220 */ /* 0x004fca0000410000 */
[----:B------:R2:W-:Y:S04]  /*29a00*/  ST.E desc[UR4][R6.64+0x1ec], R27 ;  /* 0x0001ec1b06007985 */ /* 0x0005e8000c101904 */
[----:B------:R-:W3:Y:S02]  /*29a10*/  LD.E R2, desc[UR6][R6.64+0x1f8] ;  /* 0x0001f80606027980 */ /* 0x000ee4000c101900 */
[----:B---3--:R-:W-:-:S05]  /*29a20*/  FMUL.FTZ R29, R9, R2 ;  /* 0x00000002091d7220 */ /* 0x008fca0000410000 */
[----:B------:R-:W-:Y:S04]  /*29a30*/  ST.E desc[UR4][R6.64+0x1f8], R29 ;  /* 0x0001f81d06007985 */ /* 0x000fe8000c101904 */
[----:B------:R-:W3:Y:S01]  /*29a40*/  LD.E R2, desc[UR6][R6.64+0x1fc] ;  /* 0x0001fc0606027980 */ /* 0x000ee2000c101900 */
[----:B------:R-:W-:Y:S01]  /*29a50*/  LEA.HI R28, R202, 0x8, RZ, 0x19 ;  /* 0x00000008ca1c7811 */ /* 0x000fe200078fc8ff */
[----:B---3--:R-:W-:-:S05]  /*29a60*/  FMUL.FTZ R9, R9, R2 ;  /* 0x0000000209097220 */ /* 0x008fca0000410000 */
[----:B------:R3:W-:Y:S04]  /*29a70*/  ST.E desc[UR4][R6.64+0x1fc], R9 ;  /* 0x0001fc0906007985 */ /* 0x0007e8000c101904 */
[----:B-1----:R-:W4:Y:S01]  /*29a80*/  LDL.64 R2, [R0+0x80] ;  /* 0x0000800000027983 */ /* 0x002f220000100a00 */
[----:B------:R1:W-:Y:S06]  /*29a90*/  BAR.SYNC.DEFER_BLOCKING R28, 0x100 ;  /* 0x0004001c0000751d */ /* 0x0003ec0000010000 */
[----:B--2---:R-:W2:Y:S04]  /*29aa0*/  LDL.64 R26, [R0] ;  /* 0x00000000001a7983 */ /* 0x004ea80000100a00 */
[----:B------:R-:W5:Y:S04]  /*29ab0*/  LDL.64 R24, [R0+0x98] ;  /* 0x0000980000187983 */ /* 0x000f680000100a00 */
[----:B---3--:R-:W3:Y:S04]  /*29ac0*/  LDL.64 R8, [R0+0x88] ;  /* 0x0000880000087983 */ /* 0x008ee80000100a00 */
[----:B----4-:R-:W4:Y:S04]  /*29ad0*/  LD.E R29, desc[UR4][R2.64] ;  /* 0x00000004021d7980 */ /* 0x010f28000c101900 */
[----:B--2---:R-:W2:Y:S04]  /*29ae0*/  LD.E R215, desc[UR6][R26.64] ;  /* 0x000000061ad77980 */ /* 0x004ea8000c101900 */
[----:B-----5:R-:W2:Y:S04]  /*29af0*/  LD.E.64 R6, desc[UR4][R24.64] ;  /* 0x0000000418067980 */ /* 0x020ea8000c101b00 */
[----:B----4-:R4:W-:Y:S04]  /*29b00*/  ST.E desc[UR8][R2.64], R29 ;  /* 0x0000001d02007985 */ /* 0x0109e8000c101908 */
[----:B------:R-:W5:Y:S04]  /*29b10*/  LD.E R31, desc[UR10][R2.64+0x4] ;  /* 0x0000040a021f7980 */ /* 0x000f68000c101900 */
[----:B-----5:R5:W-:Y:S04]  /*29b20*/  ST.E desc[UR4][R2.64+0x4], R31 ;  /* 0x0000041f02007985 */ /* 0x020be8000c101904 */
[----:B------:R-:W3:Y:S04]  /*29b30*/  LD.E R33, desc[UR6][R2.64+0x8] ;  /* 0x0000080602217980 */ /* 0x000ee8000c101900 */
[----:B---3--:R-:W-:Y:S04]  /*29b40*/  ST.E desc[UR4][R2.64+0x8], R33 ;  /* 0x0000082102007985 */ /* 0x008fe8000c101904 */
[----:B------:R-:W3:Y:S04]  /*29b50*/  LD.E R27, desc[UR6][R2.64+0xc] ;  /* 0x00000c06021b7980 */ /* 0x000ee8000c101900 */
[----:B---3--:R3:W-:Y:S04]  /*29b60*/  ST.E desc[UR4][R2.64+0xc], R27 ;  /* 0x00000c1b02007985 */ /* 0x0087e8000c101904 */
[----:B------:R-:W2:Y:S04]  /*29b70*/  LD.E R25, desc[UR6][R2.64+0x10] ;  /* 0x0000100602197980 */ /* 0x000ea8000c101900 */
[----:B--2---:R2:W-:Y:S04]  /*29b80*/  ST.E desc[UR4][R2.64+0x10], R25 ;  /* 0x0000101902007985 */ /* 0x0045e8000c101904 */
[----:B----4-:R-:W4:Y:S04]  /*29b90*/  LD.E R29, desc[UR6][R2.64+0x14] ;  /* 0x00001406021d7980 */ /* 0x010f28000c101900 */
[----:B----4-:R4:W-:Y:S04]  /*29ba0*/  ST.E desc[UR4][R2.64+0x14], R29 ;  /* 0x0000141d02007985 */ /* 0x0109e8000c101904 */
[----:B-----5:R-:W5:Y:S04]  /*29bb0*/  LD.E R31, desc[UR6][R2.64+0x18] ;  /* 0x00001806021f7980 */ /* 0x020f68000c101900 */
[----:B-----5:R5:W-:Y:S04]  /*29bc0*/  ST.E desc[UR4][R2.64+0x18], R31 ;  /* 0x0000181f02007985 */ /* 0x020be8000c101904 */
[----:B---3--:R-:W3:Y:S04]  /*29bd0*/  LD.E R27, desc[UR6][R2.64+0x1c] ;  /* 0x00001c06021b7980 */ /* 0x008ee8000c101900 */
[----:B---3--:R3:W-:Y:S04]  /*29be0*/  ST.E desc[UR4][R2.64+0x1c], R27 ;  /* 0x00001c1b02007985 */ /* 0x0087e8000c101904 */
[----:B--2---:R-:W2:Y:S04]  /*29bf0*/  LD.E R25, desc[UR6][R2.64+0x20] ;  /* 0x0000200602197980 */ /* 0x004ea8000c101900 */
        /* <DEDUP_REMOVED lines=234> */
[----:B----4-:R-:W-:Y:S04]  /*2aaa0*/  ST.E desc[UR4][R2.64+0x1f4], R29 ;  /* 0x0001f41d02007985 */ /* 0x010fe8000c101904 */
[----:B-----5:R-:W4:Y:S04]  /*2aab0*/  LD.E R31, desc[UR6][R2.64+0x1f8] ;  /* 0x0001f806021f7980 */ /* 0x020f28000c101900 */
[----:B----4-:R-:W-:Y:S04]  /*2aac0*/  ST.E desc[UR4][R2.64+0x1f8], R31 ;  /* 0x0001f81f02007985 */ /* 0x010fe8000c101904 */
[----:B---3--:R-:W3:Y:S01]  /*2aad0*/  LD.E R27, desc[UR6][R2.64+0x1fc] ;  /* 0x0001fc06021b7980 */ /* 0x008ee2000c101900 */
[----:B------:R-:W-:-:S02]  /*2aae0*/  R2UR UR20, R4 ;  /* 0x00000000041472ca */ /* 0x000fc400000e0000 */
[C---:B------:R-:W-:Y:S02]  /*2aaf0*/  R2UR UR21, R5.reuse ;  /* 0x00000000051572ca */ /* 0x040fe400000e0000 */
[C---:B------:R-:W-:Y:S02]  /*2ab00*/  R2UR UR22, R4.reuse ;  /* 0x00000000041672ca */ /* 0x040fe400000e0000 */
[C---:B------:R-:W-:Y:S02]  /*2ab10*/  R2UR UR23, R5.reuse ;  /* 0x00000000051772ca */ /* 0x040fe400000e0000 */
[C---:B------:R-:W-:Y:S02]  /*2ab20*/  R2UR UR24, R4.reuse ;  /* 0x00000000041872ca */ /* 0x040fe400000e0000 */
[----:B------:R-:W-:Y:S02]  /*2ab30*/  R2UR UR25, R5 ;  /* 0x00000000051972ca */ /* 0x000fe400000e0000 */
        /* <DEDUP_REMOVED lines=20> */
[----:B------:R-:W-:Y:S02]  /*2ac80*/  R2UR UR58, R4 ;  /* 0x00000000043a72ca */ /* 0x000fe400000e0000 */
[----:B------:R-:W-:Y:S01]  /*2ac90*/  R2UR UR59, R5 ;  /* 0x00000000053b72ca */ /* 0x000fe200000e0000 */
[----:B---3--:R3:W-:Y:S04]  /*2aca0*/  ST.E desc[UR4][R2.64+0x1fc], R27 ;  /* 0x0001fc1b02007985 */ /* 0x0087e8000c101904 */
[----:B------:R-:W4:Y:S04]  /*2acb0*/  LD.E R212, desc[UR6][R8.64] ;  /* 0x0000000608d47980 */ /* 0x000f28000c101900 */
[----:B------:R-:W5:Y:S04]  /*2acc0*/  LD.E R24, desc[UR8][R2.64] ;  /* 0x0000000802187980 */ /* 0x000f68000c101900 */
[----:B--2---:R-:W5:Y:S04]  /*2acd0*/  LD.E R25, desc[UR10][R2.64+0x4] ;  /* 0x0000040a02197980 */ /* 0x004f68000c101900 */
[----:B------:R-:W5:Y:S04]  /*2ace0*/  LD.E R26, desc[UR12][R2.64+0x8] ;  /* 0x0000080c021a7980 */ /* 0x000f68000c101900 */
[----:B---3--:R-:W5:Y:S04]  /*2acf0*/  LD.E R27, desc[UR14][R2.64+0xc] ;  /* 0x00000c0e021b7980 */ /* 0x008f68000c101900 */
        /* <DEDUP_REMOVED lines=124> */
[----:B------:R-:W-:Y:S01]  /*2b4c0*/  IMAD R6, R215, 0xc00, R6 ;  /* 0x00000c00d7067824 */ /* 0x000fe200078e0206 */
[----:B----4-:R-:W-:-:S02]  /*2b4d0*/  ISETP.NE.U32.AND P0, PT, R212, RZ, PT ;  /* 0x000000ffd400720c */ /* 0x010fc40003f05070 */
[----:B------:R-:W-:Y:S02]  /*2b4e0*/  R2UR UR7, R7 ;  /* 0x00000000070772ca */ /* 0x000fe400000e0000 */
[----:B------:R-:W-:Y:S02]  /*2b4f0*/  R2UR UR6, R6 ;  /* 0x00000000060672ca */ /* 0x000fe400000e0000 */
[----:B------:R-:W-:Y:S02]  /*2b500*/  F2FP.F16.F32.PACK_AB R152, R152, R213 ;  /* 0x000000d59898723e */ /* 0x000fe400000000ff */
[----:B------:R-:W-:Y:S02]  /*2b510*/  F2FP.F16.F32.PACK_AB R154, R207, R154 ;  /* 0x0000009acf9a723e */ /* 0x000fe400000000ff */
[----:B------:R-:W-:Y:S02]  /*2b520*/  F2FP.F16.F32.PACK_AB R153, R206, R153 ;  /* 0x00000099ce99723e */ /* 0x000fe400000000ff */
[----:B------:R-:W-:Y:S01]  /*2b530*/  F2FP.F16.F32.PACK_AB R155, R158, R155 ;  /* 0x0000009b9e9b723e */ /* 0x000fe200000000ff */
[----:B------:R-:W-:Y:S01]  /*2b540*/  VOTEU.ANY UP0, P0 ;  /* 0x00000000003f7886 */ /* 0x000fe20000000100 */
        /* <DEDUP_REMOVED lines=19> */
[----:B------:R-:W-:Y:S01]  /*2b680*/  R2UR UR25, R5 ;  /* 0x00000000051972ca */ /* 0x000fe200000e0000 */
[----:B-----5:R-:W-:-:S06]  /*2b690*/  WARPGROUP.ARRIVE ;  /* 0x00000000000079c5 */ /* 0x020fcc0000000000 */
[----:B------:R-:W-:Y:S01]  /*2b6a0*/  HGMMA.64x256x16.F32 R24, R152, gdesc[UR4].tnspB, R24, UP0, gsb0 ;  /* 0x43e0000498187df0 */ /* 0x000fe2000b800818 */
        /* <DEDUP_REMOVED lines=17> */
[----:B------:R-:W-:Y:S01]  /*2b7c0*/  R2UR UR55, R5 ;  /* 0x00000000053772ca */ /* 0x000fe200000e0000 */
[----:B------:R-:W-:-:S02]  /*2b7d0*/  WARPGROUP.DEPBAR.LE gsb0, 0x0 ;  /* 0x00008000000079c5 */ /* 0x000fc40000010000 */
[----:B------:R1:W-:Y:S01]  /*2b7e0*/  ST.E desc[UR4][R2.64], R24 ;  /* 0x0000001802007985 */ /* 0x0003e2000c101904 */
[C---:B------:R-:W-:Y:S02]  /*2b7f0*/  R2UR UR4, R4.reuse ;  /* 0x00000000040472ca */ /* 0x040fe400000e0000 */
[C---:B------:R-:W-:Y:S01]  /*2b800*/  R2UR UR5, R5.reuse ;  /* 0x00000000050572ca */ /* 0x040fe200000e0000 */
[----:B------:R2:W-:Y:S01]  /*2b810*/  ST.E desc[UR6][R2.64+0x4], R25 ;  /* 0x0000041902007985 */ /* 0x0005e2000c101906 */
[C---:B------:R-:W-:Y:S02]  /*2b820*/  R2UR UR6, R4.reuse ;  /* 0x00000000040672ca */ /* 0x040fe400000e0000 */
[C---:B------:R-:W-:Y:S01]  /*2b830*/  R2UR UR7, R5.reuse ;  /* 0x00000000050772ca */ /* 0x040fe200000e0000 */
[----:B------:R3:W-:Y:S01]  /*2b840*/  ST.E desc[UR8][R2.64+0x8], R26 ;  /* 0x0000081a02007985 */ /* 0x0007e2000c101908 */
[C---:B------:R-:W-:Y:S02]  /*2b850*/  R2UR UR8, R4.reuse ;  /* 0x00000000040872ca */ /* 0x040fe400000e0000 */
[----:B------:R-:W-:Y:S01]  /*2b860*/  R2UR UR9, R5 ;  /* 0x00000000050972ca */ /* 0x000fe200000e0000 */
[----:B------:R4:W-:Y:S01]  /*2b870*/  ST.E desc[UR10][R2.64+0xc], R27 ;  /* 0x00000c1b02007985 */ /* 0x0009e2000c10190a */
[----:B------:R-:W-:-:S02]  /*2b880*/  R2UR UR10, R4 ;  /* 0x00000000040a72ca */ /* 0x000fc400000e0000 */
        /* <DEDUP_REMOVED lines=27> */
[----:B------:R-:W-:Y:S01]  /*2ba40*/  R2UR UR7, R5 ;  /* 0x00000000050772ca */ /* 0x000fe200000e0000 */
[----:B------:R5:W-:Y:S04]  /*2ba50*/  ST.E desc[UR8][R2.64+0x34], R37 ;  /* 0x0000342502007985 */ /* 0x000be8000c101908 */
[----:B------:R5:W-:Y:S04]  /*2ba60*/  ST.E desc[UR10][R2.64+0x38], R38 ;  /* 0x0000382602007985 */ /* 0x000be8000c10190a */
[----:B------:R5:W-:Y:S04]  /*2ba70*/  ST.E desc[UR12][R2.64+0x3c], R39 ;  /* 0x00003c2702007985 */ /* 0x000be8000c10190c */
[----:B------:R5:W-:Y:S04]  /*2ba80*/  ST.E desc[UR14][R2.64+0x40], R40 ;  /* 0x0000402802007985 */ /* 0x000be8000c10190e */
[----:B------:R5:W-:Y:S04]  /*2ba90*/  ST.E desc[UR16][R2.64+0x44], R41 ;  /* 0x0000442902007985 */ /* 0x000be8000c101910 */
[----:B------:R5:W-:Y:S01]  /*2baa0*/  ST.E desc[UR18][R2.64+0x48], R42 ;  /* 0x0000482a02007985 */ /* 0x000be2000c101912 */
[----:B------:R-:W-:-:S03]  /*2bab0*/  R2UR UR8, R4 ;  /* 0x00000000040872ca */ /* 0x000fc600000e0000 */
[----:B------:R5:W-:Y:S01]  /*2bac0*/  ST.E desc[UR20][R2.64+0x4c], R43 ;  /* 0x00004c2b02007985 */ /* 0x000be2000c101914 */
[----:B------:R-:W-:-:S03]  /*2bad0*/  R2UR UR9, R5 ;  /* 0x00000000050972ca */ /* 0x000fc600000e0000 */
[----:B------:R5:W-:Y:S04]  /*2bae0*/  ST.E desc[UR22][R2.64+0x50], R44 ;  /* 0x0000502c02007985 */ /* 0x000be8000c101916 */
[----:B------:R5:W-:Y:S04]  /*2baf0*/  ST.E desc[UR24][R2.64+0x54], R45 ;  /* 0x0000542d02007985 */ /* 0x000be8000c101918 */
[----:B------:R5:W-:Y:S01]  /*2bb00*/  ST.E desc[UR4][R2.64+0x58], R46 ;  /* 0x0000582e02007985 */ /* 0x000be2000c101904 */
[C---:B------:R-:W-:Y:S02]  /*2bb10*/  R2UR UR4, R4.reuse ;  /* 0x00000000040472ca */ /* 0x040fe400000e0000 */
[----:B------:R-:W-:Y:S01]  /*2bb20*/  R2UR UR5, R5 ;  /* 0x00000000050572ca */ /* 0x000fe200000e0000 */
[----:B------:R5:W-:Y:S01]  /*2bb30*/  ST.E desc[UR6][R2.64+0x5c], R47 ;  /* 0x00005c2f02007985 */ /* 0x000be2000c101906 */
        /* <DEDUP_REMOVED lines=13> */
[C---:B------:R-:W-:Y:S01]  /*2bc10*/  R2UR UR21, R5.reuse ;  /* 0x00000000051572ca */ /* 0x040fe200000e0000 */
[----:B------:R5:W-:Y:S01]  /*2bc20*/  ST.E desc[UR8][R2.64+0x60], R48 ;  /* 0x0000603002007985 */ /* 0x000be2000c101908 */
[C---:B------:R-:W-:Y:S02]  /*2bc30*/  R2UR UR22, R4.reuse ;  /* 0x00000000041672ca */ /* 0x040fe400000e0000 */
[C---:B------:R-:W-:Y:S01]  /*2bc40*/  R2UR UR23, R5.reuse ;  /* 0x00000000051772ca */ /* 0x040fe200000e0000 */
[----:B------:R5:W-:Y:S01]  /*2bc50*/  ST.E desc[UR4][R2.64+0x64], R49 ;  /* 0x0000643102007985 */ /* 0x000be2000c101904 */
[C---:B------:R-:W-:Y:S02]  /*2bc60*/  R2UR UR24, R4.reuse ;  /* 0x00000000041872ca */ /* 0x040fe400000e0000 */
[----:B------:R-:W-:Y:S02]  /*2bc70*/  R2UR UR25, R5 ;  /* 0x00000000051972ca */ /* 0x000fe400000e0000 */
[----:B------:R-:W-:-:S02]  /*2bc80*/  R2UR UR8, R4 ;  /* 0x00000000040872ca */ /* 0x000fc400000e0000 */
[C---:B------:R-:W-:Y:S02]  /*2bc90*/  R2UR UR9, R5.reuse ;  /* 0x00000000050972ca */ /* 0x040fe400000e0000 */
[C---:B------:R-:W-:Y:S02]  /*2bca0*/  R2UR UR4, R4.reuse ;  /* 0x00000000040472ca */ /* 0x040fe400000e0000 */
[----:B------:R-:W-:Y:S01]  /*2bcb0*/  R2UR UR5, R5 ;  /* 0x00000000050572ca */ /* 0x000fe200000e0000 */
        /* <DEDUP_REMOVED lines=8> */
[----:B------:R5:W-:Y:S04]  /*2bd40*/  ST.E desc[UR20][R2.64+0x80], R56 ;  /* 0x0000803802007985 */ /* 0x000be8000c101914 */
[----:B------:R5:W-:Y:S04]  /*2bd50*/  ST.E desc[UR22][R2.64+0x84], R57 ;  /* 0x0000843902007985 */ /* 0x000be8000c101916 */
[----:B------:R5:W-:Y:S01]  /*2bd60*/  ST.E desc[UR24][R2.64+0x88], R58 ;  /* 0x0000883a02007985 */ /* 0x000be2000c101918 */
[----:B------:R-:W-:-:S03]  /*2bd70*/  R2UR UR10, R4 ;  /* 0x00000000040a72ca */ /* 0x000fc600000e0000 */
[----:B------:R5:W-:Y:S01]  /*2bd80*/  ST.E desc[UR8][R2.64+0x8c], R59 ;  /* 0x00008c3b02007985 */ /* 0x000be2000c101908 */
[C---:B------:R-:W-:Y:S02]  /*2bd90*/  R2UR UR8, R4.reuse ;  /* 0x00000000040872ca */ /* 0x040fe400000e0000 */
[C---:B------:R-:W-:Y:S01]  /*2bda0*/  R2UR UR9, R5.reuse ;  /* 0x00000000050972ca */ /* 0x040fe200000e0000 */
[----:B------:R5:W-:Y:S01]  /*2bdb0*/  ST.E desc[UR4][R2.64+0x90], R60 ;  /* 0x0000903c02007985 */ /* 0x000be2000c101904 */
        /* <DEDUP_REMOVED lines=289> */
[----:B------:R-:W-:Y:S01]  /*2cfd0*/  R2UR UR57, R5 ;  /* 0x00000000053972ca */ /* 0x000fe200000e0000 */
[----:B------:R-:W-:Y:S01]  /*2cfe0*/  ST.E desc[UR6][R8.64], R196 ;  /* 0x000000c408007985 */ /* 0x000fe2000c101906 */
[----:B------:R-:W-:-:S02]  /*2cff0*/  R2UR UR60, R4 ;  /* 0x00000000043c72ca */ /* 0x000fc400000e0000 */
[C---:B------:R-:W-:Y:S01]  /*2d000*/  R2UR UR61, R5.reuse ;  /* 0x00000000053d72ca */ /* 0x040fe200000e0000 */
[----:B-1----:R-:W5:Y:S01]  /*2d010*/  LD.E R24, desc[UR8][R2.64] ;  /* 0x0000000802187980 */ /* 0x002f62000c101900 */
[C---:B------:R-:W-:Y:S02]  /*2d020*/  R2UR UR58, R4.reuse ;  /* 0x00000000043a72ca */ /* 0x040fe400000e0000 */
[C---:B------:R-:W-:Y:S01]  /*2d030*/  R2UR UR59, R5.reuse ;  /* 0x00000000053b72ca */ /* 0x040fe200000e0000 */
[----:B--2---:R-:W2:Y:S01]  /*2d040*/  LD.E R25, desc[UR10][R2.64+0x4] ;  /* 0x0000040a02197980 */ /* 0x004ea2000c101900 */
[C---:B------:R-:W-:Y:S02]  /*2d050*/  R2UR UR4, R4.reuse ;  /* 0x00000000040472ca */ /* 0x040fe400000e0000 */
[----:B------:R-:W-:Y:S01]  /*2d060*/  R2UR UR5, R5 ;  /* 0x00000000050572ca */ /* 0x000fe200000e0000 */
[----:B---3--:R-:W2:Y:S01]  /*2d070*/  LD.E R26, desc[UR12][R2.64+0x8] ;  /* 0x0000080c021a7980 */ /* 0x008ea2000c101900 */
[----:B------:R-:W-:-:S02]  /*2d080*/  R2UR UR6, R4 ;  /* 0x00000000040672ca */ /* 0x000fc400000e0000 */
[C---:B------:R-:W-:Y:S01]  /*2d090*/  R2UR UR7, R5.reuse ;  /* 0x00000000050772ca */ /* 0x040fe200000e0000 */
[----:B----4-:R-:W2:Y:S01]  /*2d0a0*/  LD.E R27, desc[UR14][R2.64+0xc] ;  /* 0x00000c0e021b7980 */ /* 0x010ea2000c101900 */
[C---:B------:R-:W-:Y:S02]  /*2d0b0*/  R2UR UR8, R4.reuse ;  /* 0x00000000040872ca */ /* 0x040fe400000e0000 */
[C---:B------:R-:W-:Y:S01]  /*2d0c0*/  R2UR UR9, R5.reuse ;  /* 0x00000000050972ca */ /* 0x040fe200000e0000 */
[----:B-----5:R-:W2:Y:S01]  /*2d0d0*/  LD.E R28, desc[UR16][R2.64+0x10] ;  /* 0x00001010021c7980 */ /* 0x020ea2000c101900 */
[C---:B------:R-:W-:Y:S02]  /*2d0e0*/  R2UR UR10, R4.reuse ;  /* 0x00000000040a72ca */ /* 0x040fe400000e0000 */
[----:B------:R-:W-:Y:S01]  /*2d0f0*/  R2UR UR11, R5 ;  /* 0x00000000050b72ca */ /* 0x000fe200000e0000 */
[----:B------:R-:W2:Y:S01]  /*2d100*/  LD.E R29, desc[UR18][R2.64+0x14] ;  /* 0x00001412021d7980 */ /* 0x000ea2000c101900 */
[----:B------:R-:W-:-:S02]  /*2d110*/  R2UR UR12, R4 ;  /* 0x00000000040c72ca */ /* 0x000fc400000e0000 */
[C---:B------:R-:W-:Y:S01]  /*2d120*/  R2UR UR13, R5.reuse ;  /* 0x00000000050d72ca */ /* 0x040fe200000e0000 */
[----:B------:R-:W2:Y:S01]  /*2d130*/  LD.E R30, desc[UR20][R2.64+0x18] ;  /* 0x00001814021e7980 */ /* 0x000ea2000c101900 */
[C---:B------:R-:W-:Y:S02]  /*2d140*/  R2UR UR14, R4.reuse ;  /* 0x00000000040e72ca */ /* 0x040fe400000e0000 */
[C---:B------:R-:W-:Y:S01]  /*2d150*/  R2UR UR15, R5.reuse ;  /* 0x00000000050f72ca */ /* 0x040fe200000e0000 */
[----:B------:R-:W2:Y:S01]  /*2d160*/  LD.E R31, desc[UR22][R2.64+0x1c] ;  /* 0x00001c16021f7980 */ /* 0x000ea2000c101900 */
        /* <DEDUP_REMOVED lines=303> */
[----:B------:R-:W-:Y:S02]  /*2e460*/  R2UR UR56, R4 ;  /* 0x00000000043872ca */ /* 0x000fe400000e0000 */
[----:B------:R-:W-:Y:S01]  /*2e470*/  R2UR UR57, R5 ;  /* 0x00000000053972ca */ /* 0x000fe200000e0000 */
        /* <DEDUP_REMOVED lines=19> */
[----:B------:R-:W-:-:S02]  /*2e5b0*/  VIADD R152, R6, 0x80 ;  /* 0x0000008006987836 */ /* 0x000fc40000000000 */
[----:B------:R-:W-:Y:S01]  /*2e5c0*/  IMAD.MOV.U32 R153, RZ, RZ, R7 ;  /* 0x000000ffff997224 */ /* 0x000fe200078e0007 */
[----:B------:R-:W-:Y:S02]  /*2e5d0*/  F2FP.F16.F32.PACK_AB R156, R156, R157 ;  /* 0x0000009d9c9c723e */ /* 0x000fe400000000ff */
[----:B------:R-:W-:Y:S02]  /*2e5e0*/  R2UR UR6, R152 ;  /* 0x00000000980672ca */ /* 0x000fe400000e0000 */
[----:B------:R-:W-:Y:S02]  /*2e5f0*/  R2UR UR7, R153 ;  /* 0x00000000990772ca */ /* 0x000fe400000e0000 */
[----:B------:R-:W-:Y:S02]  /*2e600*/  F2FP.F16.F32.PACK_AB R158, R14, R21 ;  /* 0x000000150e9e723e */ /* 0x000fe400000000ff */
[----:B------:R-:W-:Y:S02]  /*2e610*/  F2FP.F16.F32.PACK_AB R157, R12, R13 ;  /* 0x0000000d0c9d723e */ /* 0x000fe400000000ff */
[----:B------:R-:W-:-:S02]  /*2e620*/  F2FP.F16.F32.PACK_AB R159, R159, R160 ;  /* 0x000000a09f9f723e */ /* 0x000fc400000000ff */
        /* <DEDUP_REMOVED lines=18> */
[----:B------:R-:W-:Y:S02]  /*2e750*/  R2UR UR24, R4 ;  /* 0x00000000041872ca */ /* 0x000fe400000e0000 */
[----:B------:R-:W-:Y:S01]  /*2e760*/  R2UR UR25, R5 ;  /* 0x00000000051972ca */ /* 0x000fe200000e0000 */
[----:B--2---:R-:W-:-:S06]  /*2e770*/  WARPGROUP.ARRIVE ;  /* 0x00000000000079c5 */ /* 0x004fcc0000000000 */
[----:B------:R-:W-:Y:S01]  /*2e780*/  HGMMA.64x256x16.F32 R24, R156, gdesc[UR4].tnspB, R24, gsb0 ;  /* 0x43e000049c187df0 */ /* 0x000fe20008000818 */
        /* <DEDUP_REMOVED lines=753> */
[----:B------:R-:W-:-:S03]  /*316a0*/  IMAD.MOV.U32 R13, RZ, RZ, R7 ;  /* 0x000000ffff0d7224 */ /* 0x000fc600078e0007 */
[----:B------:R-:W-:Y:S02]  /*316b0*/  R2UR UR6, R12 ;  /* 0x000000000c0672ca */ /* 0x000fe400000e0000 */
[----:B------:R-:W-:Y:S02]  /*316c0*/  R2UR UR7, R13 ;  /* 0x000000000d0772ca */ /* 0x000fe400000e0000 */
[----:B------:R-:W-:Y:S02]  /*316d0*/  F2FP.F16.F32.PACK_AB R152, R167, R168 ;  /* 0x000000a8a798723e */ /* 0x000fe400000000ff */
        /* <DEDUP_REMOVED lines=1602> */
[C---:B------:R-:W-:Y:S01]  /*37b00*/  R2UR UR51, R5.reuse ;  /* 0x00000000053372ca */ /* 0x040fe200000e0000 */
[----:B------:R-:W-:Y:S02]  /*37b10*/  WARPGROUP.DEPBAR.LE gsb0, 0x0 ;  /* 0x00008000000079c5 */ /* 0x000fe40000010000 */
        /* <DEDUP_REMOVED lines=351> */
[----:B------:R-:W-:Y:S01]  /*39110*/  ST.E desc[UR6][R2.64+0x1ec], R147 ;  /* 0x0001ec9302007985 */ /* 0x000fe2000c101906 */
[----:B------:R-:W-:-:S03]  /*39120*/  R2UR UR5, R5 ;  /* 0x00000000050572ca */ /* 0x000fc600000e0000 */
[----:B------:R-:W-:Y:S01]  /*39130*/  ST.E desc[UR8][R2.64+0x1f0], R148 ;  /* 0x0001f09402007985 */ /* 0x000fe2000c101908 */
[----:B------:R-:W-:-:S03]  /*39140*/  R2UR UR6, R4 ;  /* 0x00000000040672ca */ /* 0x000fc600000e0000 */
[----:B------:R-:W-:Y:S01]  /*39150*/  ST.E desc[UR10][R2.64+0x1f4], R149 ;  /* 0x0001f49502007985 */ /* 0x000fe2000c10190a */
[----:B------:R-:W-:-:S03]  /*39160*/  R2UR UR7, R5 ;  /* 0x00000000050772ca */ /* 0x000fc600000e0000 */
[----:B------:R-:W-:Y:S01]  /*39170*/  ST.E desc[UR12][R2.64+0x1f8], R150 ;  /* 0x0001f89602007985 */ /* 0x000fe2000c10190c */
[C---:B------:R-:W-:Y:S02]  /*39180*/  R2UR UR8, R4.reuse ;  /* 0x00000000040872ca */ /* 0x040fe400000e0000 */
[C---:B------:R-:W-:Y:S01]  /*39190*/  R2UR UR9, R5.reuse ;  /* 0x00000000050972ca */ /* 0x040fe200000e0000 */
[----:B------:R-:W-:Y:S01]  /*391a0*/  ST.E desc[UR14][R2.64+0x1fc], R151 ;  /* 0x0001fc9702007985 */ /* 0x000fe2000c10190e */
        /* <DEDUP_REMOVED lines=25> */
[----:B------:R-:W-:Y:S01]  /*39340*/  R2UR UR57, R5 ;  /* 0x00000000053972ca */ /* 0x000fe200000e0000 */
[----:B------:R5:W-:Y:S01]  /*39350*/  ST.E desc[UR4][R2.64+0x1e8], R146 ;  /* 0x0001e89202007985 */ /* 0x000be2000c101904 */
[----:B------:R-:W-:-:S03]  /*39360*/  R2UR UR60, R4 ;  /* 0x00000000043c72ca */ /* 0x000fc600000e0000 */
[----:B------:R-:W-:Y:S01]  /*39370*/  ST.E desc[UR6][R8.64], R196 ;  /* 0x000000c408007985 */ /* 0x000fe2000c101906 */
[C---:B------:R-:W-:Y:S02]  /*39380*/  R2UR UR61, R5.reuse ;  /* 0x00000000053d72ca */ /* 0x040fe400000e0000 */
        /* <DEDUP_REMOVED lines=324> */
[----:B------:R-:W-:Y:S01]  /*3a7d0*/  R2UR UR56, R4 ;  /* 0x00000000043872ca */ /* 0x000fe200000e0000 */
[----:B------:R-:W2:Y:S01]  /*3a7e0*/  LD.E R132, desc[UR4][R2.64+0x1b0] ;  /* 0x0001b00402847980 */ /* 0x000ea2000c101900 */
[----:B------:R-:W-:-:S03]  /*3a7f0*/  R2UR UR57, R5 ;  /* 0x00000000053972ca */ /* 0x000fc600000e0000 */
        /* <DEDUP_REMOVED lines=19> */
[----:B------:R-:W-:Y:S01]  /*3a930*/  VIADD R6, R6, 0x280 ;  /* 0x0000028006067836 */ /* 0x000fe20000000000 */
[----:B------:R-:W-:-:S04]  /*3a940*/  R2UR UR7, R7 ;  /* 0x00000000070772ca */ /* 0x000fc800000e0000 */
[----:B------:R-:W-:Y:S02]  /*3a950*/  R2UR UR6, R6 ;  /* 0x00000000060672ca */ /* 0x000fe400000e0000 */
[----:B------:R-:W-:Y:S02]  /*3a960*/  F2FP.F16.F32.PACK_AB R152, R191, R192 ;  /* 0x000000c0bf98723e */ /* 0x000fe400000000ff */
[----:B------:R-:W-:Y:S02]  /*3a970*/  F2FP.F16.F32.PACK_AB R154, R187, R190 ;  /* 0x000000bebb9a723e */ /* 0x000fe400000000ff */
[----:B------:R-:W-:Y:S02]  /*3a980*/  F2FP.F16.F32.PACK_AB R153, R163, R164 ;  /* 0x000000a4a399723e */ /* 0x000fe400000000ff */
[----:B------:R-:W-:Y:S02]  /*3a990*/  F2FP.F16.F32.PACK_AB R155, R161, R162 ;  /* 0x000000a2a19b723e */ /* 0x000fe400000000ff */
        /* <DEDUP_REMOVED lines=27> */
[----:B------:R-:W-:Y:S01]  /*3ab50*/  R2UR UR29, R5 ;  /* 0x00000000051d72ca */ /* 0x000fe200000e0000 */
[----:B------:R-:W-:-:S02]  /*3ab60*/  WARPGROUP.DEPBAR.LE gsb0, 0x0 ;  /* 0x00008000000079c5 */ /* 0x000fc40000010000 */
[----:B------:R-:W-:Y:S01]  /*3ab70*/  ST.E desc[UR4][R2.64], R24 ;  /* 0x0000001802007985 */ /* 0x000fe2000c101904 */
[C---:B------:R-:W-:Y:S02]  /*3ab80*/  R2UR UR4, R4.reuse ;  /* 0x00000000040472ca */ /* 0x040fe400000e0000 */
[C---:B------:R-:W-:Y:S01]  /*3ab90*/  R2UR UR5, R5.reuse ;  /* 0x00000000050572ca */ /* 0x040fe200000e0000 */
[----:B------:R-:W-:Y:S01]  /*3aba0*/  ST.E desc[UR6][R2.64+0x4], R25 ;  /* 0x0000041902007985 */ /* 0x000fe2000c101906 */
[C---:B------:R-:W-:Y:S02]  /*3abb0*/  R2UR UR6, R4.reuse ;  /* 0x00000000040672ca */ /* 0x040fe400000e0000 */
[----:B------:R-:W-:Y:S01]  /*3abc0*/  R2UR UR7, R5 ;  /* 0x00000000050772ca */ /* 0x000fe200000e0000 */
[----:B------:R-:W-:Y:S04]  /*3abd0*/  ST.E desc[UR8][R2.64+0x8], R26 ;  /* 0x0000081a02007985 */ /* 0x000fe8000c101908 */
[----:B------:R-:W-:Y:S04]  /*3abe0*/  ST.E desc[UR10][R2.64+0xc], R27 ;  /* 0x00000c1b02007985 */ /* 0x000fe8000c10190a */
[----:B------:R-:W-:Y:S01]  /*3abf0*/  ST.E desc[UR12][R2.64+0x10], R28 ;  /* 0x0000101c02007985 */ /* 0x000fe2000c10190c */
[----:B------:R-:W-:-:S03]  /*3ac00*/  R2UR UR8, R4 ;  /* 0x00000000040872ca */ /* 0x000fc600000e0000 */
[----:B------:R-:W-:Y:S01]  /*3ac10*/  ST.E desc[UR14][R2.64+0x14], R29 ;  /* 0x0000141d02007985 */ /* 0x000fe2000c10190e */
[----:B------:R-:W-:-:S03]  /*3ac20*/  R2UR UR9, R5 ;  /* 0x00000000050972ca */ /* 0x000fc600000e0000 */
[----:B------:R-:W-:Y:S04]  /*3ac30*/  ST.E desc[UR16][R2.64+0x18], R30 ;  /* 0x0000181e02007985 */ /* 0x000fe8000c101910 */
[----:B------:R-:W-:Y:S04]  /*3ac40*/  ST.E desc[UR18][R2.64+0x1c], R31 ;  /* 0x00001c1f02007985 */ /* 0x000fe8000c101912 */
[----:B------:R-:W-:Y:S04]  /*3ac50*/  ST.E desc[UR20][R2.64+0x20], R32 ;  /* 0x0000202002007985 */ /* 0x000fe8000c101914 */
[----:B------:R-:W-:Y:S04]  /*3ac60*/  ST.E desc[UR22][R2.64+0x24], R33 ;  /* 0x0000242102007985 */ /* 0x000fe8000c101916 */
        /* <DEDUP_REMOVED lines=19> */
[----:B------:R-:W-:Y:S01]  /*3ada0*/  ST.E desc[UR8][R2.64+0x34], R37 ;  /* 0x0000342502007985 */ /* 0x000fe2000c101908 */
        /* <DEDUP_REMOVED lines=8> */
[----:B------:R-:W-:Y:S01]  /*3ae30*/  R2UR UR5, R5 ;  /* 0x00000000050572ca */ /* 0x000fe200000e0000 */
[----:B------:R-:W-:Y:S04]  /*3ae40*/  ST.E desc[UR6][R2.64+0x3c], R39 ;  /* 0x00003c2702007985 */ /* 0x000fe8000c101906 */
[----:B------:R-:W-:Y:S04]  /*3ae50*/  ST.E desc[UR10][R2.64+0x40], R40 ;  /* 0x0000402802007985 */ /* 0x000fe8000c10190a */
[----:B------:R-:W-:Y:S04]  /*3ae60*/  ST.E desc[UR12][R2.64+0x44], R41 ;  /* 0x0000442902007985 */ /* 0x000fe8000c10190c */
        /* <DEDUP_REMOVED lines=8> */
[----:B------:R-:W-:Y:S01]  /*3aef0*/  ST.E desc[UR8][R2.64+0x60], R48 ;  /* 0x0000603002007985 */ /* 0x000fe2000c101908 */
[C---:B------:R-:W-:Y:S02]  /*3af00*/  R2UR UR8, R4.reuse ;  /* 0x00000000040872ca */ /* 0x040fe400000e0000 */
[----:B------:R-:W-:Y:S01]  /*3af10*/  R2UR UR9, R5 ;  /* 0x00000000050972ca */ /* 0x000fe200000e0000 */
[----:B------:R-:W-:Y:S01]  /*3af20*/  ST.E desc[UR4][R2.64+0x64], R49 ;  /* 0x0000643102007985 */ /* 0x000fe2000c101904 */
        /* <DEDUP_REMOVED lines=14> */
[----:B------:R-:W-:Y:S01]  /*3b010*/  ST.E desc[UR6][R2.64+0x68], R50 ;  /* 0x0000683202007985 */ /* 0x000fe2000c101906 */
        /* <DEDUP_REMOVED lines=288> */
[----:B------:R-:W2:Y:S01]  /*3c220*/  LD.E R7, desc[UR28][R2.64] ;  /* 0x0000001c02077980 */ /* 0x000ea2000c101900 */
[----:B------:R-:W-:-:S02]  /*3c230*/  R2UR UR4, R4 ;  /* 0x00000000040472ca */ /* 0x000fc400000e0000 */
[C---:B------:R-:W-:Y:S02]  /*3c240*/  R2UR UR5, R5.reuse ;  /* 0x00000000050572ca */ /* 0x040fe400000e0000 */
[----:B------:R-:W-:Y:S02]  /*3c250*/  R2UR UR6, R4 ;  /* 0x00000000040672ca */ /* 0x000fe400000e0000 */
[----:B------:R-:W-:-:S09]  /*3c260*/  R2UR UR7, R5 ;  /* 0x00000000050772ca */ /* 0x000fd200000e0000 */
[----:B--2---:R2:W-:Y:S04]  /*3c270*/  ST.E desc[UR4][R2.64], R7 ;  /* 0x0000000702007985 */ /* 0x0045e8000c101904 */
[----:B------:R-:W3:Y:S01]  /*3c280*/  LD.E R11, desc[UR6][R2.64+0x4] ;  /* 0x00000406020b7980 */ /* 0x000ee2000c101900 */
[C---:B------:R-:W-:Y:S02]  /*3c290*/  R2UR UR4, R4.reuse ;  /* 0x00000000040472ca */ /* 0x040fe400000e0000 */
[C---:B------:R-:W-:Y:S02]  /*3c2a0*/  R2UR UR5, R5.reuse ;  /* 0x00000000050572ca */ /* 0x040fe400000e0000 */
[----:B------:R-:W-:Y:S02]  /*3c2b0*/  R2UR UR6, R4 ;  /* 0x00000000040672ca */ /* 0x000fe400000e0000 */
[----:B------:R-:W-:-:S09]  /*3c2c0*/  R2UR UR7, R5 ;  /* 0x00000000050772ca */ /* 0x000fd200000e0000 */
[----:B---3--:R3:W-:Y:S04]  /*3c2d0*/  ST.E desc[UR4][R2.64+0x4], R11 ;  /* 0x0000040b02007985 */ /* 0x0087e8000c101904 */
[----:B------:R-:W4:Y:S01]  /*3c2e0*/  LD.E R13, desc[UR6][R2.64+0x8] ;  /* 0x00000806020d7980 */ /* 0x000f22000c101900 */
[C---:B------:R-:W-:Y:S02]  /*3c2f0*/  R2UR UR4, R4.reuse ;  /* 0x00000000040472ca */ /* 0x040fe400000e0000 */
[C---:B------:R-:W-:Y:S02]  /*3c300*/  R2UR UR5, R5.reuse ;  /* 0x00000000050572ca */ /* 0x040fe400000e0000 */
[----:B------:R-:W-:Y:S02]  /*3c310*/  R2UR UR6, R4 ;  /* 0x00000000040672ca */ /* 0x000fe400000e0000 */
[----:B------:R-:W-:-:S09]  /*3c320*/  R2UR UR7, R5 ;  /* 0x00000000050772ca */ /* 0x000fd200000e0000 */
[----:B----4-:R4:W-:Y:S04]  /*3c330*/  ST.E desc[UR4][R2.64+0x8], R13 ;  /* 0x0000080d02007985 */ /* 0x0109e8000c101904 */
[----:B-1----:R-:W5:Y:S01]  /*3c340*/  LD.E R9, desc[UR6][R2.64+0xc] ;  /* 0x00000c0602097980 */ /* 0x002f62000c101900 */
[C---:B------:R-:W-:Y:S02]  /*3c350*/  R2UR UR4, R4.reuse ;  /* 0x00000000040472ca */ /* 0x040fe400000e0000 */
[C---:B------:R-:W-:Y:S02]  /*3c360*/  R2UR UR5, R5.reuse ;  /* 0x00000000050572ca */ /* 0x040fe400000e0000 */
[----:B------:R-:W-:Y:S02]  /*3c370*/  R2UR UR6, R4 ;  /* 0x00000000040672ca */ /* 0x000fe400000e0000 */
[----:B------:R-:W-:-:S09]  /*3c380*/  R2UR UR7, R5 ;  /* 0x00000000050772ca */ /* 0x000fd200000e0000 */
[----:B-----5:R1:W-:Y:S04]  /*3c390*/  ST.E desc[UR4][R2.64+0xc], R9 ;  /* 0x00000c0902007985 */ /* 0x0203e8000c101904 */
[----:B--2---:R-:W2:Y:S01]  /*3c3a0*/  LD.E R7, desc[UR6][R2.64+0x10] ;  /* 0x0000100602077980 */ /* 0x004ea2000c101900 */
[C---:B------:R-:W-:Y:S02]  /*3c3b0*/  R2UR UR4, R4.reuse ;  /* 0x00000000040472ca */ /* 0x040fe400000e0000 */
[C---:B------:R-:W-:Y:S02]  /*3c3c0*/  R2UR UR5, R5.reuse ;  /* 0x00000000050572ca */ /* 0x040fe400000e0000 */
[----:B------:R-:W-:Y:S02]  /*3c3d0*/  R2UR UR6, R4 ;  /* 0x00000000040672ca */ /* 0x000fe400000e0000 */
[----:B------:R-:W-:-:S09]  /*3c3e0*/  R2UR UR7, R5 ;  /* 0x00000000050772ca */ /* 0x000fd200000e0000 */
[----:B--2---:R2:W-:Y:S04]  /*3c3f0*/  ST.E desc[UR4][R2.64+0x10], R7 ;  /* 0x0000100702007985 */ /* 0x0045e8000c101904 */
[----:B---3--:R-:W3:Y:S01]  /*3c400*/  LD.E R11, desc[UR6][R2.64+0x14] ;  /* 0x00001406020b7980 */ /* 0x008ee2000c101900 */
[C---:B------:R-:W-:Y:S02]  /*3c410*/  R2UR UR4, R4.reuse ;  /* 0x00000000040472ca */ /* 0x040fe400000e0000 */
[C---:B------:R-:W-:Y:S02]  /*3c420*/  R2UR UR5, R5.reuse ;  /* 0x00000000050572ca */ /* 0x040fe400000e0000 */
[----:B------:R-:W-:Y:S02]  /*3c430*/  R2UR UR6, R4 ;  /* 0x00000000040672ca */ /* 0x000fe400000e0000 */
[----:B------:R-:W-:-:S09]  /*3c440*/  R2UR UR7, R5 ;  /* 0x00000000050772ca */ /* 0x000fd200000e0000 */
[----:B---3--:R3:W-:Y:S04]  /*3c450*/  ST.E desc[UR4][R2.64+0x14], R11 ;  /* 0x0000140b02007985 */ /* 0x0087e8000c101904 */
[----:B----4-:R-:W4:Y:S01]  /*3c460*/  LD.E R13, desc[UR6][R2.64+0x18] ;  /* 0x00001806020d7980 */ /* 0x010f22000c101900 */
        /* <DEDUP_REMOVED lines=719> */
[----:B----4-:R-:W3:Y:S01]  /*3f160*/  LD.E R13, desc[UR6][R2.64+0x1f8] ;  /* 0x0001f806020d7980 */ /* 0x010ee2000c101900 */
[C---:B------:R-:W-:Y:S02]  /*3f170*/  R2UR UR4, R4.reuse ;  /* 0x00000000040472ca */ /* 0x040fe400000e0000 */
[C---:B------:R-:W-:Y:S02]  /*3f180*/  R2UR UR5, R5.reuse ;  /* 0x00000000050572ca */ /* 0x040fe400000e0000 */
[----:B------:R-:W-:Y:S02]  /*3f190*/  R2UR UR6, R4 ;  /* 0x00000000040672ca */ /* 0x000fe400000e0000 */
[----:B------:R-:W-:-:S02]  /*3f1a0*/  R2UR UR7, R5 ;  /* 0x00000000050772ca */ /* 0x000fc400000e0000 */
[----:B------:R-:W-:-:S07]  /*3f1b0*/  LOP3.LUT P6, RZ, R202, 0x7f, RZ, 0xc0, !PT ;  /* 0x0000007fcaff7812 */ /* 0x000fce00078cc0ff */
[----:B---3--:R2:W-:Y:S04]  /*3f1c0*/  ST.E desc[UR4][R2.64+0x1f8], R13 ;  /* 0x0001f80d02007985 */ /* 0x0085e8000c101904 */
[----:B-1----:R-:W3:Y:S01]  /*3f1d0*/  LD.E R9, desc[UR6][R2.64+0x1fc] ;  /* 0x0001fc0602097980 */ /* 0x002ee2000c101900 */
[----:B------:R-:W-:Y:S02]  /*3f1e0*/  R2UR UR4, R4 ;  /* 0x00000000040472ca */ /* 0x000fe400000e0000 */
[----:B------:R-:W-:-:S13]  /*3f1f0*/  R2UR UR5, R5 ;  /* 0x00000000050572ca */ /* 0x000fda00000e0000 */
[----:B---3--:R2:W-:Y:S01]  /*3f200*/  ST.E desc[UR4][R2.64+0x1fc], R9 ;  /* 0x0001fc0902007985 */ /* 0x0085e2000c101904 */
[----:B------:R-:W-:Y:S05]  /*3f210*/  @P6 BRA `(.L_x_1724) ;  /* 0x0000000000306947 */ /* 0x000fea0003800000 */
[----:B--2---:R-:W2:Y:S04]  /*3f220*/  LDL.64 R2, [R0+0x40] ;  /* 0x0000400000027983 */ /* 0x004ea80000100a00 */
[----:B------:R-:W3:Y:S01]  /*3f230*/  LDL.64 R6, [R0] ;  /* 0x0000000000067983 */ /* 0x000ee20000100a00 */
[C---:B------:R-:W-:Y:S02]  /*3f240*/  R2UR UR4, R4.reuse ;  /* 0x00000000040472ca */ /* 0x040fe400000e0000 */
[C---:B------:R-:W-:Y:S02]  /*3f250*/  R2UR UR5, R5.reuse ;  /* 0x00000000050572ca */ /* 0x040fe400000e0000 */
[----:B------:R-:W-:Y:S02]  /*3f260*/  R2UR UR6, R4 ;  /* 0x00000000040672ca */ /* 0x000fe400000e0000 */
[----:B------:R-:W-:-:S09]  /*3f270*/  R2UR UR7, R5 ;  /* 0x00000000050772ca */ /* 0x000fd200000e0000 */
[----:B--2---:R-:W2:Y:S04]  /*3f280*/  LD.E.64 R2, desc[UR4][R2.64+0x30] ;  /* 0x0000300402027980 */ /* 0x004ea8000c101b00 */
[----:B---3--:R-:W3:Y:S01]  /*3f290*/  LD.E R6, desc[UR6][R6.64] ;  /* 0x0000000606067980 */ /* 0x008ee2000c101900 */
[----:B--2---:R-:W-:-:S05]  /*3f2a0*/  MOV R5, R2 ;  /* 0x0000000200057202 */ /* 0x004fca0000000f00 */
[----:B---3--:R-:W-:-:S05]  /*3f2b0*/  IMAD R4, R6, 0x8, R5 ;  /* 0x0000000806047824 */ /* 0x008fca00078e0205 */
[----:B------:R-:W-:-:S04]  /*3f2c0*/  PRMT R4, RZ, 0x654, R4 ;  /* 0x00000654ff047816 */ /* 0x000fc80000000004 */
[----:B------:R1:W-:Y:S03]  /*3f2d0*/  SYNCS.ARRIVE.TRANS64.RED.A1T0 RZ, [R4+URZ], RZ ;  /* 0x000000ff04ff79a7 */ /* 0x0003e6000810043f */
.L_x_1724:
[----:B--2---:R-:W-:Y:S02]  /*3f2e0*/  IMAD.MOV.U32 R2, RZ, RZ, R205 ;  /* 0x000000ffff027224 */ /* 0x004fe400078e00cd */
[----:B------:R-:W-:-:S04]  /*3f2f0*/  IMAD.MOV.U32 R3, RZ, RZ, 0x0 ;  /* 0x00000000ff037424 */ /* 0x000fc800078e00ff */
[----:B-1----:R-:W-:Y:S05]  /*3f300*/  RET.REL.NODEC R2 `(_ZN7cutlass13device_kernelIN5flash11enable_sm90INS1_16FlashAttnFwdSm90INS1_25CollectiveMainloopFwdSm90ILi2EN4cute5tupleIJNS5_1CILi1EEES8_S8_EEENS6_IJNS7_ILi128EEENS7_ILi96EEENS7_ILi64EEEEEELi256ENS_6half_tEfNS_4arch4Sm90ELb0ELb1ELb0ELb0ELb0ELb0ELb1ELb1ELb0ELb0ELb0ELb0EEENS1_21CollectiveEpilogueFwdINS6_IJSA_NS7_ILi256EEESB_EEES9_SE_SG_Li256ELb0ELb0ELb0ELb0EEENS1_30DynamicPersistentTileSchedulerILi256ELi32ELb0ELb0ELb1EEEEEEEEEvNT_6ParamsE) ;  /* 0xfffffc0c023c7950 */ /* 0x002fea0003c3ffff */
.L_x_1702:
[----:B-1----:R1:W2:Y:S02]  /*3f310*/  SYNCS.PHASECHK.TRANS64.TRYWAIT P0, [R2+URZ], R3 ;  /* 0x00000003020075a7 */ /* 0x0022a4000800017f */
[----:B--2---:R-:W-:Y:S05]  /*3f320*/  @!P0 NANOSLEEP.SYNCS 0x989680 ;  /* 0x009896800000895d */ /* 0x004fea0003900000 */
[----:B------:R-:W2:Y:S02]  /*3f330*/  @!P0 SYNCS.PHASECHK.TRANS64 P0, [R2+URZ], R3 ;  /* 0x00000003020085a7 */ /* 0x000ea4000800007f */
[----:B--2---:R-:W-:Y:S05]  /*3f340*/  @!P0 BRA `(.L_x_1702) ;  /* 0xfffffffc00f08947 */ /* 0x004fea000383ffff */
[----:B------:R-:W-:Y:S05]  /*3f350*/  BRA `(.L_x_1701) ;  /* 0xfffffe4c00f87947 */ /* 0x000fea000383ffff */
.L_x_1709:
[----:B-1----:R1:W2:Y:S02]  /*3f360*/  SYNCS.PHASECHK.TRANS64.TRYWAIT P0, [R8+URZ], R9 ;  /* 0x00000009080075a7 */ /* 0x0022a4000800017f */
[----:B--2---:R-:W-:Y:S05]  /*3f370*/  @!P0 NANOSLEEP.SYNCS 0x989680 ;  /* 0x009896800000895d */ /* 0x004fea0003900000 */
[----:B------:R-:W2:Y:S02]  /*3f380*/  @!P0 SYNCS.PHASECHK.TRANS64 P0, [R8+URZ], R9 ;  /* 0x00000009080085a7 */ /* 0x000ea4000800007f */
[----:B--2---:R-:W-:Y:S05]  /*3f390*/  @!P0 BRA `(.L_x_1709) ;  /* 0xfffffffc00f08947 */ /* 0x004fea000383ffff */
[----:B------:R-:W-:Y:S05]  /*3f3a0*/  BRA `(.L_x_1708) ;  /* 0xfffffe5400cc7947 */ /* 0x000fea000383ffff */
.L_x_1725:
        /* <DEDUP_REMOVED lines=13> */
.L_x_4721:


//--------------------- .text._ZN7cutlass13device_kernelIN5flash11enable_sm90INS1_16FlashAttnFwdSm90INS1_25CollectiveMainloopFwdSm90ILi2EN4cute5tupleIJNS5_1CILi1EEES8_S8_EEENS6_IJNS7_ILi128EEENS7_ILi96EEENS7_ILi64EEEEEELi256ENS_6half_tEfNS_4arch4Sm90ELb0ELb1ELb0ELb1ELb0ELb0ELb0ELb1ELb0ELb0ELb0ELb0EEENS1_21CollectiveEpilogueFwdINS6_IJSA_NS7_ILi256EEESB_EEES9_SE_SG_Li256ELb1ELb0ELb0ELb0EEENS1_36VarlenDynamicPersistentTileSchedulerILi128ELi96ELi256ELi32ELb0ELb0ELb1ELb1ELb0ELb1EEEEEEEEEvNT_6ParamsE --------------------------
	.section	.text._ZN7cutlass13device_kernelIN5flash11enable_sm90INS1_16FlashAttnFwdSm90INS1_25CollectiveMainloopFwdSm90ILi2EN4cute5tupleIJNS5_1CILi1EEES8_S8_EEENS6_IJNS7_ILi128EEENS7_ILi96EEENS7_ILi64EEEEEELi256ENS_6half_tEfNS_4arch4Sm90ELb0ELb1ELb0ELb1ELb0ELb0ELb0ELb1ELb0ELb0ELb0ELb0EEENS1_21CollectiveEpilogueFwdINS6_IJSA_NS7_ILi256EEESB_EEES9_SE_SG_Li256ELb1ELb0ELb0ELb0EEENS1_36VarlenDynamicPersistentTileSchedulerILi128ELi96ELi256ELi32ELb0ELb0ELb1ELb1ELb0ELb1EEEEEEEEEvNT_6ParamsE,"ax",@progbits
	.align	128
.text._ZN7cutlass13device_kernelIN5flash11enable_sm90INS1_16FlashAttnFwdSm90INS1_25CollectiveMainloopFwdSm90ILi2EN4cute5tupleIJNS5_1CILi1EEES8_S8_EEENS6_IJNS7_ILi128EEENS7_ILi96EEENS7_ILi64EEEEEELi256ENS_6half_tEfNS_4arch4Sm90ELb0ELb1ELb0ELb1ELb0ELb0ELb0ELb1ELb0ELb0ELb0ELb0EEENS1_21CollectiveEpilogueFwdINS6_IJSA_NS7_ILi256EEESB_EEES9_SE_SG_Li256ELb1ELb0ELb0ELb0EEENS1_36VarlenDynamicPersistentTileSchedulerILi128ELi96ELi256ELi32ELb0ELb0ELb1ELb1ELb0ELb1EEEEEEEEEvNT_6ParamsE:
        .type           _ZN7cutlass13device_kernelIN5flash11enable_sm90INS1_16FlashAttnFwdSm90INS1_25CollectiveMainloopFwdSm90ILi2EN4cute5tupleIJNS5_1CILi1EEES8_S8_EEENS6_IJNS7_ILi128EEENS7_ILi96EEENS7_ILi64EEEEEELi256ENS_6half_tEfNS_4arch4Sm90ELb0ELb1ELb0ELb1ELb0ELb0ELb0ELb1ELb0ELb0ELb0ELb0EEENS1_21CollectiveEpilogueFwdINS6_IJSA_NS7_ILi256EEESB_EEES9_SE_SG_Li256ELb1ELb0ELb0ELb0EEENS1_36VarlenDynamicPersistentTileSchedulerILi128ELi96ELi256ELi32ELb0ELb0ELb1ELb1ELb0ELb1EEEEEEEEEvNT_6ParamsE,@function
        .size           _ZN7cutlass13device_kernelIN5flash11enable_sm90INS1_16FlashAttnFwdSm90INS1_25CollectiveMainloopFwdSm90ILi2EN4cute5tupleIJNS5_1CILi1EEES8_S8_EEENS6_IJNS7_ILi128EEENS7_ILi96EEENS7_ILi64EEEEEELi256ENS_6half_tEfNS_4arch4Sm90ELb0ELb1ELb0ELb1ELb0ELb0ELb0ELb1ELb0ELb0ELb0ELb0EEENS1_21CollectiveEpilogueFwdINS6_IJSA_NS7_ILi256EEESB_EEES9_SE_SG_Li256ELb1ELb0ELb0ELb0EEENS1_36VarlenDynamicPersistentTileSchedulerILi128ELi96ELi256ELi32ELb0ELb0ELb1ELb1ELb0ELb1EEEEEEEEEvNT_6ParamsE,(.L_x_4723 - _ZN7cutlass13device_kernelIN5flash11enable_sm90INS1_16FlashAttnFwdSm90INS1_25CollectiveMainloopFwdSm90ILi2EN4cute5tupleIJNS5_1CILi1EEES8_S8_EEENS6_IJNS7_ILi128EEENS7_ILi96EEENS7_ILi64EEEEEELi256ENS_6half_tEfNS_4arch4Sm90ELb0ELb1ELb0ELb1ELb0ELb0ELb0ELb1ELb0ELb0ELb0ELb0EEENS1_21CollectiveEpilogueFwdINS6_IJSA_NS7_ILi256EEESB_EEES9_SE_SG_Li256ELb1ELb0ELb0ELb0EEENS1_36VarlenDynamicPersistentTileSchedulerILi128ELi96ELi256ELi32ELb0ELb0ELb1ELb1ELb0ELb1EEEEEEEEEvNT_6ParamsE)
        .other          _ZN7cutlass13device_kernelIN5flash11enable_sm90INS1_16FlashAttnFwdSm90INS1_25CollectiveMainloopFwdSm90ILi2EN4cute5tupleIJNS5_1CILi1EEES8_S8_EEENS6_IJNS7_ILi128EEENS7_ILi96EEENS7_ILi64EEEEEELi256ENS_6half_tEfNS_4arch4Sm90ELb0ELb1ELb0ELb1ELb0ELb0ELb0ELb1ELb0ELb0ELb0ELb0EEENS1_21CollectiveEpilogueFwdINS6_IJSA_NS7_ILi256EEESB_EEES9_SE_SG_Li256ELb1ELb0ELb0ELb0EEENS1_36VarlenDynamicPersistentTileSchedulerILi128ELi96ELi256ELi32ELb0ELb0ELb1ELb1ELb0ELb1EEEEEEEEEvNT_6ParamsE,@"STO_CUDA_ENTRY STV_DEFAULT"
_ZN7cutlass13device_kernelIN5flash11enable_sm90INS1_16FlashAttnFwdSm90INS1_25CollectiveMainloopFwdSm90ILi2EN4cute5tupleIJNS5_1CILi1EEES8_S8_EEENS6_IJNS7_ILi128EEENS7_ILi96EEENS7_ILi64EEEEEELi256ENS_6half_tEfNS_4arch4Sm90ELb0ELb1ELb0ELb1ELb0ELb0ELb0ELb1ELb0ELb0ELb0ELb0EEENS1_21CollectiveEpilogueFwdINS6_IJSA_NS7_ILi256EEESB_EEES9_SE_SG_Li256ELb1ELb0ELb0ELb0EEENS1_36VarlenDynamicPersistentTileSchedulerILi128ELi96ELi256ELi32ELb0ELb0ELb1ELb1ELb0ELb1EEEEEEEEEvNT_6ParamsE:
        /* <DEDUP_REMOVED lines=21> */
.L_x_1727:
[----:B------:R-:W-:Y:S05]  /*0150*/  BSYNC B0 ;  /* 0x0000000000007941 */ /* 0x000fea0003800000 */
.L_x_1726:
        /* <DEDUP_REMOVED lines=41> */
.L_x_1728:
        /* <DEDUP_REMOVED lines=22> */
.L_x_1729:
        /* <DEDUP_REMOVED lines=18> */
.L_x_1730:
        /* <DEDUP_REMOVED lines=22> */
.L_x_1731:
        /* <DEDUP_REMOVED lines=22> */
.L_x_1732:
[----:B------:R-:W-:Y:S01]  /*0930*/  PLOP3.LUT P0, PT, PT, PT, UP0, 0x80, 0x0 ;  /* 0x000000000000781c */ /* 0x000fe20003f0f008 */
[----:B------:R-:W-:Y:S01]  /*0940*/  UMOV UR36, 0x1 ;  /* 0x0000000100247882 */ /* 0x000fe20000000000 */
[----:B------:R-:W-:Y:S01]  /*0950*/  NOP ;  /* 0x0000000000007918 */ /* 0x000fe20000000000 */
[----:B------:R-:W-:Y:S01]  /*0960*/  USEL UR36, UR36, 0x2, !UP0 ;  /* 0x0000000224247887 */ /* 0x000fe2000c000000 */
[----:B------:R-:W-:Y:S01]  /*0970*/  ULDC.64 UR38, c[0x0][0x208] ;  /* 0x0000820000267ab9 */ /* 0x000fe20000000a00 */
[----:B012-4-:R-:W-:Y:S08]  /*0980*/  BAR.SYNC.DEFER_BLOCKING 0x0 ;  /* 0x0000000000007b1d */ /* 0x017ff00000010000 */
[----:B------:R-:W-:Y:S05]  /*0990*/  @!P0 BRA `(.L_x_1733) ;  /* 0x000000ec00f08947 */ /* 0x000fea0003800000 */
.L_x_1734:
        /* <DEDUP_REMOVED lines=8> */
[----:B-1----:R-:W-:Y:S01]  /*0a20*/  ULEA UR4, UR5, UR4, 0x18 ;  /* 0x0000000405047291 */ /* 0x002fe2000f8ec03f */
[----:B0-----:R-:W-:-:S04]  /*0a30*/  SHF.R.U32.HI R0, RZ, 0x7, R0 ;  /* 0x00000007ff007819 */ /* 0x001fc80000011600 */
[----:B------:R-:W-:-:S13]  /*0a40*/  ISETP.NE.AND P0, PT, R0, 0x1, PT ;  /* 0x000000010000780c */ /* 0x000fda0003f05270 */
[----:B------:R-:W-:Y:S08]  /*0a50*/  @!P0 BAR.ARV 0x9, 0x100 ;  /* 0x0244000000008b1d */ /* 0x000ff00000002000 */
[----:B------:R-:W-:Y:S06]  /*0a60*/  BAR.SYNC.DEFER_BLOCKING 0x5, 0x120 ;  /* 0x0144800000007b1d */ /* 0x000fec0000010000 */
        /* <DEDUP_REMOVED lines=8> */
[----:B------:R-:W-:Y:S01]  /*0af0*/  R2UR UR5, R203 ;  /* 0x00000000cb0572ca */ /* 0x000fe200000e0000 */
[----:B------:R-:W-:Y:S01]  /*0b00*/  UMOV UR41, URZ ;  /* 0x0000003f00297c82 */ /* 0x000fe20008000000 */
[----:B------:R-:W-:Y:S01]  /*0b10*/  UMOV UR40, URZ ;  /* 0x0000003f00287c82 */ /* 0x000fe20008000000 */
[----:B------:R-:W-:Y:S01]  /*0b20*/  UMOV UR37, URZ ;  /* 0x0000003f00257c82 */ /* 0x000fe20008000000 */
[----:B0-----:R-:W-:-:S05]  /*0b30*/  VIADD R209, R0, 0xffffff80 ;  /* 0xffffff8000d17836 */ /* 0x001fca0000000000 */
[----:B------:R-:W-:-:S04]  /*0b40*/  SHF.R.S32.HI R0, RZ, 0x1f, R209 ;  /* 0x0000001fff007819 */ /* 0x000fc800000114d1 */
[CC--:B------:R-:W-:Y:S02]  /*0b50*/  LEA.HI R2, R0.reuse, R209.reuse, RZ, 0x7 ;  /* 0x000000d100027211 */ /* 0x0c0fe400078f38ff */
[----:B------:R-:W-:Y:S02]  /*0b60*/  LEA.HI R3, R0, R209, RZ, 0x4 ;  /* 0x000000d100037211 */ /* 0x000fe400078f20ff */
[----:B------:R-:W-:Y:S02]  /*0b70*/  LOP3.LUT R4, R2, 0xffffff80, RZ, 0xc0, !PT ;  /* 0xffffff8002047812 */ /* 0x000fe400078ec0ff */
[----:B------:R-:W-:-:S03]  /*0b80*/  SHF.R.S32.HI R207, RZ, 0x7, R2 ;  /* 0x00000007ffcf7819 */ /* 0x000fc60000011402 */
        /* <DEDUP_REMOVED lines=10> */
[----:B------:R-:W-:-:S04]  /*0c30*/  LEA.HI R4, R4, R5, RZ, 0x3 ;  /* 0x0000000504047211 */ /* 0x000fc800078f18ff */
[----:B------:R-:W-:Y:S02]  /*0c40*/  LOP3.LUT R6, R4, 0xfffffff8, RZ, 0xc0, !PT ;  /* 0xfffffff804067812 */ /* 0x000fe400078ec0ff */
[CC--:B------:R-:W-:Y:S02]  /*0c50*/  LEA.HI R4, R0.reuse, R209.reuse, RZ, 0x5 ;  /* 0x000000d100047211 */ /* 0x0c0fe400078f28ff */
[----:B------:R-:W-:Y:S01]  /*0c60*/  LEA.HI R0, R0, R209, RZ, 0x3 ;  /* 0x000000d100007211 */ /* 0x000fe200078f18ff */
[----:B------:R-:W-:Y:S01]  /*0c70*/  IMAD.IADD R9, R5, 0x1, -R6 ;  /* 0x0000000105097824 */ /* 0x000fe200078e0a06 */
[----:B------:R-:W-:Y:S01]  /*0c80*/  SHF.R.S32.HI R6, RZ, 0x4, R3 ;  /* 0x00000004ff067819 */ /* 0x000fe20000011403 */
[----:B------:R-:W-:Y:S01]  /*0c90*/  IMAD.SHL.U32 R5, R4, 0x20, RZ ;  /* 0x0000002004057824 */ /* 0x000fe200078e00ff */
[C---:B------:R-:W-:Y:S01]  /*0ca0*/  LOP3.LUT R4, R3.reuse, 0x3fffff0, RZ, 0xc0, !PT ;  /* 0x03fffff003047812 */ /* 0x040fe200078ec0ff */
[----:B------:R-:W-:Y:S01]  /*0cb0*/  IMAD R9, R8, 0x10, R9 ;  /* 0x0000001008097824 */ /* 0x000fe200078e0209 */
[----:B------:R-:W-:-:S02]  /*0cc0*/  LEA.HI R3, R3, R6, RZ, 0x1 ;  /* 0x0000000603037211 */ /* 0x000fc400078f08ff */
        /* <DEDUP_REMOVED lines=8> */
[----:B------:R-:W-:Y:S02]  /*0d50*/  IMAD.IADD R2, R209, 0x1, -R2 ;  /* 0x00000001d1027824 */ /* 0x000fe400078e0a02 */
[----:B------:R-:W-:Y:S01]  /*0d60*/  IMAD R208, R3, 0x8, R4 ;  /* 0x0000000803d07824 */ /* 0x000fe200078e0204 */
[----:B------:R-:W-:Y:S01]  /*0d70*/  LOP3.LUT R4, R7, 0x7ffffffc, RZ, 0xc0, !PT ;  /* 0x7ffffffc07047812 */ /* 0x000fe200078ec0ff */
[----:B------:R-:W-:-:S04]  /*0d80*/  IMAD.SHL.U32 R19, R2, 0x8, RZ ;  /* 0x0000000802137824 */ /* 0x000fc800078e00ff */
[----:B------:R-:W-:-:S04]  /*0d90*/  IMAD.IADD R4, R205, 0x1, -R4 ;  /* 0x00000001cd047824 */ /* 0x000fc800078e0a04 */
[----:B------:R-:W-:-:S07]  /*0da0*/  IMAD.SHL.U32 R16, R4, 0x2, RZ ;  /* 0x0000000204107824 */ /* 0x000fce00078e00ff */
.L_x_1834:
[----:B------:R-:W-:Y:S01]  /*0db0*/  ULDC.64 UR8, c[0x0][0xa28] ;  /* 0x00028a0000087ab9 */ /* 0x000fe20000000a00 */
[----:B0-----:R-:W0:Y:S01]  /*0dc0*/  LDC R18, c[0x0][0x288] ;  /* 0x0000a200ff127b82 */ /* 0x001e220000000800 */
[----:B------:R-:W-:Y:S01]  /*0dd0*/  UISETP.NE.U32.AND UP0, UPT, UR8, URZ, UPT ;  /* 0x0000003f0800728c */ /* 0x000fe2000bf05070 */
[----:B---3-5:R-:W-:-:S03]  /*0de0*/  IMAD.MOV.U32 R8, RZ, RZ, RZ ;  /* 0x000000ffff087224 */ /* 0x028fc600078e00ff */
[----:B------:R-:W-:-:S03]  /*0df0*/  UISETP.NE.AND.EX UP0, UPT, UR9, URZ, UPT, UP0 ;  /* 0x0000003f0900728c */ /* 0x000fc6000bf05300 */
[----:B------:R-:W-:Y:S01]  /*0e00*/  ULDC.64 UR8, c[0x0][0xa18] ;  /* 0x0002860000087ab9 */ /* 0x000fe20000000a00 */
[----:B-12-4-:R-:W1:Y:S01]  /*0e10*/  LDC.64 R10, c[0x0][0x3f8] ;  /* 0x0000fe00ff0a7b82 */ /* 0x016e620000000a00 */
[----:B------:R-:W-:Y:S01]  /*0e20*/  UISETP.NE.U32.AND UP1, UPT, UR8, URZ, UPT ;  /* 0x0000003f0800728c */ /* 0x000fe2000bf25070 */
[----:B------:R-:W-:-:S03]  /*0e30*/  PLOP3.LUT P0, PT, PT, PT, UP0, 0x80, 0x0 ;  /* 0x000000000000781c */ /* 0x000fc60003f0f008 */
[----:B------:R-:W-:-:S03]  /*0e40*/  UISETP.NE.AND.EX UP1, UPT, UR9, URZ, UPT, UP1 ;  /* 0x0000003f0900728c */ /* 0x000fc6000bf25310 */
[----:B------:R-:W-:Y:S01]  /*0e50*/  @UP0 ULDC.64 UR8, c[0x0][0xa28] ;  /* 0x00028a0000080ab9 */ /* 0x000fe20000000a00 */
[----:B------:R-:W2:Y:S01]  /*0e60*/  LDC R0, c[0x0][0x404] ;  /* 0x00010100ff007b82 */ /* 0x000ea20000000800 */
[----:B------:R-:W-:Y:S01]  /*0e70*/  @UP0 UIMAD.WIDE UR8, UR5, 0x4, UR8 ;  /* 0x00000004050808a5 */ /* 0x000fe2000f8e0208 */
[----:B------:R-:W-:-:S05]  /*0e80*/  PLOP3.LUT P2, PT, PT, PT, UP1, 0x80, 0x0 ;  /* 0x000000000000781c */ /* 0x000fca0003f4f018 */
[----:B------:R-:W-:Y:S01]  /*0e90*/  @UP1 ULDC.64 UR10, c[0x0][0xa18] ;  /* 0x00028600000a1ab9 */ /* 0x000fe20000000a00 */
[----:B------:R-:W-:Y:S01]  /*0ea0*/  IMAD.U32 R4, RZ, RZ, UR8 ;  /* 0x00000008ff047e24 */ /* 0x000fe2000f8e00ff */
[----:B------:R-:W3:Y:S01]  /*0eb0*/  LDC R17, c[0x0][0x2e0] ;  /* 0x0000b800ff117b82 */ /* 0x000ee20000000800 */
[----:B------:R-:W-:Y:S01]  /*0ec0*/  IMAD.U32 R5, RZ, RZ, UR9 ;  /* 0x00000009ff057e24 */ /* 0x000fe2000f8e00ff */
[----:B------:R-:W-:-:S04]  /*0ed0*/  @UP1 UIMAD.WIDE UR8, UR5, 0x4, UR10 ;  /* 0x00000004050818a5 */ /* 0x000fc8000f8e020a */
[----:B------:R4:W5:Y:S02]  /*0ee0*/  @P0 LDG.E R8, desc[UR38][R4.64] ;  /* 0x0000002604080981 */ /* 0x000964000c1e1900 */
[----:B------:R-:W-:Y:S02]  /*0ef0*/  IMAD.U32 R6, RZ, RZ, UR8 ;  /* 0x00000008ff067e24 */ /* 0x000fe4000f8e00ff */
[----:B------:R-:W-:Y:S01]  /*0f00*/  IMAD.U32 R7, RZ, RZ, UR9 ;  /* 0x00000009ff077e24 */ /* 0x000fe2000f8e00ff */
[----:B------:R-:W-:-:S04]  /*0f10*/  ULDC.64 UR8, c[0x0][0xa20] ;  /* 0x0002880000087ab9 */ /* 0x000fc80000000a00 */
[----:B0-----:R4:W5:Y:S01]  /*0f20*/  @P2 LDG.E R18, desc[UR38][R6.64] ;  /* 0x0000002606122981 */ /* 0x001962000c1e1900 */
[----:B-1----:R-:W-:Y:S01]  /*0f30*/  ISETP.NE.U32.AND P0, PT, R10, RZ, PT ;  /* 0x000000ff0a00720c */ /* 0x002fe20003f05070 */
[----:B------:R-:W-:Y:S01]  /*0f40*/  UMOV UR44, UR6 ;  /* 0x00000006002c7c82 */ /* 0x000fe20008000000 */
[----:B------:R-:W-:Y:S02]  /*0f50*/  ISETP.NE.U32.AND P1, PT, RZ, UR8, PT ;  /* 0x00000008ff007c0c */ /* 0x000fe4000bf25070 */
[----:B------:R-:W-:Y:S02]  /*0f60*/  ISETP.NE.AND.EX P0, PT, R11, RZ, PT, P0 ;  /* 0x000000ff0b00720c */ /* 0x000fe40003f05300 */
[----:B------:R-:W-:Y:S02]  /*0f70*/  ISETP.NE.AND.EX P1, PT, RZ, UR9, PT, P1 ;  /* 0x00000009ff007c0c */ /* 0x000fe4000bf25310 */
[----:B--2---:R-:W-:Y:S01]  /*0f80*/  SEL R0, R0, 0x1, P0 ;  /* 0x0000000100007807 */ /* 0x004fe20000000000 */
[----:B----4-:R-:W-:Y:S10]  /*0f90*/  @P2 BRA `(.L_x_1735) ;  /* 0x00000000002c2947 */ /* 0x010ff40003800000 */
        /* <DEDUP_REMOVED lines=8> */
[----:B-----5:R-:W2:Y:S04]  /*1020*/  LDG.E R18, desc[UR38][R4.64] ;  /* 0x0000002604127981 */ /* 0x020ea8000c1e1900 */
[----:B------:R-:W2:Y:S02]  /*1030*/  LDG.E R3, desc[UR38][R4.64+0x4] ;  /* 0x0000042604037981 */ /* 0x000ea4000c1e1900 */
[----:B--2---:R-:W-:-:S07]  /*1040*/  IMAD.IADD R18, R3, 0x1, -R18 ;  /* 0x0000000103127824 */ /* 0x004fce00078e0a12 */
.L_x_1735:
[----:B------:R-:W-:Y:S01]  /*1050*/  UMOV UR43, UR5 ;  /* 0x00000005002b7c82 */ /* 0x000fe20008000000 */
[----:B---3--:R-:W-:Y:S02]  /*1060*/  IMAD R17, R0, R17, RZ ;  /* 0x0000001100117224 */ /* 0x008fe400078e02ff */
[----:B------:R-:W-:Y:S01]  /*1070*/  IMAD.MOV.U32 R204, RZ, RZ, R201 ;  /* 0x000000ffffcc7224 */ /* 0x000fe200078e00c9 */
[----:B------:R-:W-:Y:S06]  /*1080*/  @!P1 BRA `(.L_x_1736) ;  /* 0x0000000000189947 */ /* 0x000fec0003800000 */
[----:B------:R-:W-:Y:S02]  /*1090*/  ULDC.64 UR6, c[0x0][0xa20] ;  /* 0x0002880000067ab9 */ /* 0x000fe40000000a00 */
[----:B------:R-:W-:-:S06]  /*10a0*/  UIMAD.WIDE UR4, UR5, 0x4, UR6 ;  /* 0x00000004050478a5 */ /* 0x000fcc000f8e0206 */
[----:B------:R-:W-:Y:S02]  /*10b0*/  IMAD.U32 R4, RZ, RZ, UR4 ;  /* 0x00000004ff047e24 */ /* 0x000fe4000f8e00ff */
[----:B------:R-:W-:-:S05]  /*10c0*/  IMAD.U32 R5, RZ, RZ, UR5 ;  /* 0x00000005ff057e24 */ /* 0x000fca000f8e00ff */
[----:B------:R0:W5:Y:S01]  /*10d0*/  LDG.E R17, desc[UR38][R4.64] ;  /* 0x0000002604117981 */ /* 0x000162000c1e1900 */
[----:B------:R-:W-:Y:S05]  /*10e0*/  BRA `(.L_x_1737) ;  /* 0x00000000002c7947 */ /* 0x000fea0003800000 */
.L_x_1736:
        /* <DEDUP_REMOVED lines=9> */
[----:B------:R-:W2:Y:S02]  /*1180*/  LDG.E R0, desc[UR38][R4.64+0x4] ;  /* 0x0000042604007981 */ /* 0x000ea4000c1e1900 */
[----:B--2---:R-:W-:-:S07]  /*1190*/  IMAD.IADD R17, R0, 0x1, -R17 ;  /* 0x0000000100117824 */ /* 0x004fce00078e0a11 */
.L_x_1737:
[----:B------:R-:W1:Y:S01]  /*11a0*/  LDC.64 R6, c[0x0][0x9e0] ;  /* 0x00027800ff067b82 */ /* 0x000e620000000a00 */
[----:B-----5:R-:W-:Y:S01]  /*11b0*/  IMAD.IADD R17, R17, 0x1, -R8 ;  /* 0x0000000111117824 */ /* 0x020fe200078e0a08 */
[----:B------:R-:W-:-:S04]  /*11c0*/  LEA R0, R201, 0x80, 0x7 ;  /* 0x00000080c9007811 */ /* 0x000fc800078e38ff */
[----:B------:R-:W-:Y:S02]  /*11d0*/  IADD3 R9, R17, R0, -R18 ;  /* 0x0000000011097210 */ /* 0x000fe40007ffe812 */
[----:B-1----:R-:W-:-:S03]  /*11e0*/  ISETP.GE.AND P1, PT, R7, 0x1, PT ;  /* 0x000000010700780c */ /* 0x002fc60003f26270 */
[----:B------:R-:W-:-:S10]  /*11f0*/  IMAD.IADD R0, R9, 0x1, R6 ;  /* 0x0000000109007824 */ /* 0x000fd400078e0206 */
[----:B------:R-:W-:Y:S05]  /*1200*/  @!P1 BRA `(.L_x_1738) ;  /* 0x0000000000409947 */ /* 0x000fea0003800000 */
[C---:B------:R-:W-:Y:S01]  /*1210*/  ISETP.GT.AND P0, PT, R9.reuse, RZ, PT ;  /* 0x000000ff0900720c */ /* 0x040fe20003f04270 */
[----:B------:R-:W-:-:S12]  /*1220*/  VIADD R3, R9, 0xffffffff ;  /* 0xffffffff09037836 */ /* 0x000fd80000000000 */
[----:B------:R-:W-:Y:S05]  /*1230*/  @P0 BRA `(.L_x_1739) ;  /* 0x00000000001c0947 */ /* 0x000fea0003800000 */
[----:B------:R-:W-:Y:S01]  /*1240*/  ISETP.NE.AND P0, PT, R7, 0x1, PT ;  /* 0x000000010700780c */ /* 0x000fe20003f05270 */
[----:B------:R-:W-:-:S12]  /*1250*/  IMAD.MOV R3, RZ, RZ, -R9 ;  /* 0x000000ffff037224 */ /* 0x000fd800078e0a09 */
[----:B0-----:R-:W0:Y:S02]  /*1260*/  @P0 LDC.64 R4, c[0x0][0x9e8] ;  /* 0x00027a00ff040b82 */ /* 0x001e240000000a00 */
[----:B0-----:R-:W-:-:S05]  /*1270*/  @P0 IMAD.HI.U32 R4, R3, R4, RZ ;  /* 0x0000000403040227 */ /* 0x001fca00078e00ff */
[----:B------:R-:W-:-:S04]  /*1280*/  @P0 SHF.R.U32.HI R3, RZ, R5, R4 ;  /* 0x00000005ff030219 */ /* 0x000fc80000011604 */
[----:B------:R-:W-:Y:S01]  /*1290*/  LOP3.LUT R3, RZ, R3, RZ, 0x33, !PT ;  /* 0x00000003ff037212 */ /* 0x000fe200078e33ff */
[----:B------:R-:W-:Y:S06]  /*12a0*/  BRA `(.L_x_1740) ;  /* 0x0000000000107947 */ /* 0x000fec0003800000 */
.L_x_1739:
[----:B------:R-:W-:-:S13]  /*12b0*/  ISETP.NE.AND P0, PT, R7, 0x1, PT ;  /* 0x000000010700780c */ /* 0x000fda0003f05270 */
[----:B0-----:R-:W0:Y:S02]  /*12c0*/  @P0 LDC.64 R4, c[0x0][0x9e8] ;  /* 0x00027a00ff040b82 */ /* 0x001e240000000a00 */
[----:B0-----:R-:W-:-:S05]  /*12d0*/  @P0 IMAD.HI.U32 R4, R3, R4, RZ ;  /* 0x0000000403040227 */ /* 0x001fca00078e00ff */
[----:B------:R-:W-:-:S07]  /*12e0*/  @P0 SHF.R.U32.HI R3, RZ, R5, R4 ;  /* 0x00000005ff030219 */ /* 0x000fce0000011604 */
.L_x_1740:
[----:B------:R-:W-:-:S05]  /*12f0*/  IMAD R3, R3, R7, R7 ;  /* 0x0000000703037224 */ /* 0x000fca00078e0207 */
[----:B------:R-:W-:-:S07]  /*1300*/  VIMNMX R0, R0, R3, PT ;  /* 0x0000000300007248 */ /* 0x000fce0003fe0100 */
.L_x_1738:
[----:B------:R-:W-:Y:S01]  /*1310*/  VIADD R3, R0, 0x5f ;  /* 0x0000005f00037836 */ /* 0x000fe20000000000 */
[----:B------:R-:W-:Y:S01]  /*1320*/  ULDC UR4, c[0x0][0x9dc] ;  /* 0x0002770000047ab9 */ /* 0x000fe20000000800 */
[----:B0-----:R-:W-:Y:S02]  /*1330*/  IMAD R4, R201, 0x80, -R18 ;  /* 0x00000080c9047824 */ /* 0x001fe400078e0a12 */
[C---:B------:R-:W-:Y:S02]  /*1340*/  VIADD R0, R17.reuse, 0x5f ;  /* 0x0000005f11007836 */ /* 0x040fe40000000000 */
[----:B------:R-:W-:Y:S02]  /*1350*/  IMAD.IADD R6, R17, 0x1, R4 ;  /* 0x0000000111067824 */ /* 0x000fe400078e0204 */
        /* <DEDUP_REMOVED lines=14> */
[----:B------:R-:W0:Y:S02]  /*1440*/  @P0 LDC.64 R4, c[0x0][0x9e8] ;  /* 0x00027a00ff040b82 */ /* 0x000e240000000a00 */
[----:B0-----:R-:W-:-:S05]  /*1450*/  @P0 IMAD.HI.U32 R0, R3, R4, RZ ;  /* 0x0000000403000227 */ /* 0x001fca00078e00ff */
[----:B------:R-:W-:-:S04]  /*1460*/  @P0 SHF.R.U32.HI R3, RZ, R5, R0 ;  /* 0x00000005ff030219 */ /* 0x000fc80000011600 */
[----:B------:R-:W-:Y:S01]  /*1470*/  LOP3.LUT R6, RZ, R3, RZ, 0x33, !PT ;  /* 0x00000003ff067212 */ /* 0x000fe200078e33ff */
[----:B------:R-:W-:Y:S06]  /*1480*/  BRA `(.L_x_1743) ;  /* 0x0000000000107947 */ /* 0x000fec0003800000 */
.L_x_1742:
[----:B------:R-:W-:-:S13]  /*1490*/  ISETP.NE.AND P0, PT, R7, 0x1, PT ;  /* 0x000000010700780c */ /* 0x000fda0003f05270 */
[----:B------:R-:W0:Y:S02]  /*14a0*/  @P0 LDC.64 R4, c[0x0][0x9e8] ;  /* 0x00027a00ff040b82 */ /* 0x000e240000000a00 */
[----:B0-----:R-:W-:-:S05]  /*14b0*/  @P0 IMAD.HI.U32 R0, R6, R4, RZ ;  /* 0x0000000406000227 */ /* 0x001fca00078e00ff */
[----:B------:R-:W-:-:S07]  /*14c0*/  @P0 SHF.R.U32.HI R6, RZ, R5, R0 ;  /* 0x00000005ff060219 */ /* 0x000fce0000011600 */
.L_x_1743:
[----:B------:R-:W-:-:S05]  /*14d0*/  IMAD R6, R6, R7, RZ ;  /* 0x0000000706067224 */ /* 0x000fca00078e02ff */
[----:B------:R-:W-:-:S13]  /*14e0*/  R2UR UR5, R6 ;  /* 0x00000000060572ca */ /* 0x000fda00000e0000 */
[----:B------:R-:W-:-:S04]  /*14f0*/  UISETP.LT.AND UP0, UPT, UR4, UR5, UPT ;  /* 0x000000050400728c */ /* 0x000fc8000bf01270 */
[----:B------:R-:W-:-:S12]  /*1500*/  USEL UR4, UR4, UR5, !UP0 ;  /* 0x0000000504047287 */ /* 0x000fd8000c000000 */
.L_x_1741:
[----:B------:R-:W-:Y:S01]  /*1510*/  UIMAD.WIDE UR4, UR4, 0x2aaaaaab, URZ ;  /* 0x2aaaaaab040478a5 */ /* 0x000fe2000f8e023f */
[----:B------:R-:W-:Y:S02]  /*1520*/  PLOP3.LUT P0, PT, PT, PT, PT, 0x80, 0x0 ;  /* 0x000000000000781c */ /* 0x000fe40003f0f070 */
[----:B------:R-:W-:Y:S02]  /*1530*/  CS2R R44, SRZ ;  /* 0x00000000002c7805 */ /* 0x000fe4000001ff00 */
[----:B------:R-:W-:Y:S01]  /*1540*/  CS2R R150, SRZ ;  /* 0x0000000000967805 */ /* 0x000fe2000001ff00 */
        /* <DEDUP_REMOVED lines=67> */
[----:B------:R-:W-:Y:S01]  /*1980*/  CS2R R4, SRZ ;  /* 0x0000000000047805 */ /* 0x000fe2000001ff00 */
[----:B------:R-:W-:Y:S02]  /*1990*/  IMAD.MOV.U32 R7, RZ, RZ, RZ ;  /* 0x000000ffff077224 */ /* 0x000fe400078e00ff */
[----:B------:R-:W-:Y:S02]  /*19a0*/  IMAD.MOV.U32 R175, RZ, RZ, RZ ;  /* 0x000000ffffaf7224 */ /* 0x000fe400078e00ff */
[----:B------:R-:W-:Y:S01]  /*19b0*/  IMAD.MOV.U32 R26, RZ, RZ, RZ ;  /* 0x000000ffff1a7224 */ /* 0x000fe200078e00ff */
[----:B------:R-:W-:Y:S06]  /*19c0*/  @!P1 BRA `(.L_x_1744) ;  /* 0x000000b4002c9947 */ /* 0x000fec0003800000 */
        /* <DEDUP_REMOVED lines=31> */
.L_x_1745:
[----:B------:R-:W0:Y:S01]  /*1bc0*/  S2R R0, SR_CgaCtaId ;  /* 0x0000000000007919 */ /* 0x000e220000008800 */
[----:B------:R-:W-:Y:S01]  /*1bd0*/  ULEA.HI UR4, UR41, UR41, URZ, 0x1 ;  /* 0x0000002929047291 */ /* 0x000fe2000f8f083f */
[----:B------:R-:W-:Y:S01]  /*1be0*/  MOV R9, 0x400 ;  /* 0x0000040000097802 */ /* 0x000fe20000000f00 */
[----:B------:R-:W1:Y:S02]  /*1bf0*/  S2R R20, SR_TID.X ;  /* 0x0000000000147919 */ /* 0x000e640000002100 */
        /* <DEDUP_REMOVED lines=9> */
.L_x_1928:
[----:B0-----:R-:W-:Y:S01]  /*1c90*/  IMAD.U32 R0, RZ, RZ, UR45 ;  /* 0x0000002dff007e24 */ /* 0x001fe2000f8e00ff */
[----:B------:R-:W-:Y:S05]  /*1ca0*/  WARPSYNC.ALL ;  /* 0x0000000000007948 */ /* 0x000fea0003800000 */
[----:B------:R0:W-:Y:S01]  /*1cb0*/  BAR.SYNC.DEFER_BLOCKING R10, 0x100 ;  /* 0x0004000a0000751d */ /* 0x0001e20000010000 */
[----:B------:R-:W-:-:S13]  /*1cc0*/  ISETP.NE.AND P0, PT, R0, 0x3, PT ;  /* 0x000000030000780c */ /* 0x000fda0003f05270 */
[----:B0-----:R-:W-:Y:S05]  /*1cd0*/  @!P0 BRA `(.L_x_1747) ;  /* 0x0000000000048947 */ /* 0x001fea0003800000 */
[----:B------:R-:W-:Y:S01]  /*1ce0*/  BPT.TRAP 0x1 ;  /* 0x000000040000795c */ /* 0x000fe20000300000 */
.L_x_1747:
[----:B------:R-:W-:Y:S02]  /*1cf0*/  IMAD.U32 R12, RZ, RZ, UR40 ;  /* 0x00000028ff0c7e24 */ /* 0x000fe4000f8e00ff */
[----:B------:R-:W-:-:S03]  /*1d00*/  IMAD.U32 R0, RZ, RZ, UR37 ;  /* 0x00000025ff007e24 */ /* 0x000fc6000f8e00ff */
[----:B------:R-:W-:Y:S01]  /*1d10*/  SHF.L.U32 R12, R12, 0x1f, RZ ;  /* 0x0000001f0c0c7819 */ /* 0x000fe200000006ff */
[----:B------:R-:W-:-:S04]  /*1d20*/  IMAD R7, R0, 0x8, R9 ;  /* 0x0000000800077824 */ /* 0x000fc800078e0209 */
[----:B------:R0:W1:Y:S01]  /*1d30*/  SYNCS.PHASECHK.TRANS64.TRYWAIT P1, [R7+URZ+0x22830], R12 ;  /* 0x0228300c070075a7 */ /* 0x000062000802017f */
[----:B------:R-:W-:Y:S05]  /*1d40*/  @!P0 BRA `(.L_x_1748) ;  /* 0x0000000000048947 */ /* 0x000fea0003800000 */
[----:B------:R-:W-:Y:S01]  /*1d50*/  BPT.TRAP 0x1 ;  /* 0x000000040000795c */ /* 0x000fe20000300000 */
.L_x_1748:
[----:B-1----:R-:W-:Y:S05]  /*1d60*/  @P1 BRA `(.L_x_1749) ;  /* 0x0000000000081947 */ /* 0x002fea0003800000 */
[----:B------:R-:W1:Y:S02]  /*1d70*/  SYNCS.PHASECHK.TRANS64.TRYWAIT P1, [R7+URZ+0x22830], R12 ;  /* 0x0228300c070075a7 */ /* 0x000e64000802017f */
[----:B-1----:R-:W-:Y:S05]  /*1d80*/  @!P1 BRA `(.L_x_1750) ;  /* 0x0000012800b49947 */ /* 0x002fea0003800000 */
.L_x_1749:
[----:B------:R-:W-:Y:S01]  /*1d90*/  R2UR UR4, R9 ;  /* 0x00000000090472ca */ /* 0x000fe200000e0000 */
[----:B------:R-:W-:Y:S01]  /*1da0*/  ULOP3.LUT UR20, UR46, 0x10000, URZ, 0xfc, !UPT ;  /* 0x000100002e147892 */ /* 0x000fe2000f8efc3f */
[----:B------:R-:W-:Y:S01]  /*1db0*/  WARPGROUP.ARRIVE ;  /* 0x00000000000079c5 */ /* 0x000fe20000000000 */
[----:B------:R-:W-:Y:S01]  /*1dc0*/  UMOV UR21, 0x40000040 ;  /* 0x4000004000157882 */ /* 0x000fe20000000000 */
[----:B------:R-:W-:Y:S01]  /*1dd0*/  UMOV UR23, 0x40000040 ;  /* 0x4000004000177882 */ /* 0x000fe20000000000 */
[----:B------:R-:W-:-:S03]  /*1de0*/  UIADD3 UR8, UR20, 0x2, URZ ;  /* 0x0000000214087890 */ /* 0x000fc6000fffe03f */
[----:B------:R-:W2:Y:S01]  /*1df0*/  S2R R0, SR_TID.X ;  /* 0x0000000000007919 */ /* 0x000ea20000002100 */
[----:B------:R-:W-:Y:S01]  /*1e00*/  UMOV UR9, 0x40000040 ;  /* 0x4000004000097882 */ /* 0x000fe20000000000 */
[----:B------:R-:W-:Y:S01]  /*1e10*/  UMOV UR11, 0x40000040 ;  /* 0x40000040000b7882 */ /* 0x000fe20000000000 */
[----:B------:R-:W-:Y:S01]  /*1e20*/  UIADD3 UR12, UR20, 0x4, URZ ;  /* 0x00000004140c7890 */ /* 0x000fe2000fffe03f */
[----:B------:R-:W-:Y:S01]  /*1e30*/  IMAD.MOV.U32 R3, RZ, RZ, -0x60 ;  /* 0xffffffa0ff037424 */ /* 0x000fe200078e00ff */
[----:B------:R-:W-:Y:S01]  /*1e40*/  UMOV UR13, 0x40000040 ;  /* 0x40000040000d7882 */ /* 0x000fe20000000000 */
[----:B------:R-:W-:Y:S01]  /*1e50*/  UMOV UR15, 0x40000040 ;  /* 0x40000040000f7882 */ /* 0x000fe20000000000 */
[----:B------:R-:W-:Y:S01]  /*1e60*/  UIADD3 UR4, UR4, 0x1c400, URZ ;  /* 0x0001c40004047890 */ /* 0x000fe2000fffe03f */
[----:B------:R-:W-:Y:S01]  /*1e70*/  IMAD R8, R176, R3, 0x60 ;  /* 0x00000060b0087424 */ /* 0x000fe200078e0203 */
[----:B------:R-:W-:Y:S01]  /*1e80*/  UIADD3 UR16, UR20, 0x6, URZ ;  /* 0x0000000614107890 */ /* 0x000fe2000fffe03f */
[----:B------:R-:W-:Y:S01]  /*1e90*/  LOP3.LUT R2, R2, 0xfff7ffff, RZ, 0xc0, !PT ;  /* 0xfff7ffff02027812 */ /* 0x000fe200078ec0ff */
[----:B------:R-:W-:Y:S01]  /*1ea0*/  USHF.R.U32.HI UR4, URZ, 0x4, UR4 ;  /* 0x000000043f047899 */ /* 0x000fe20008011604 */
[----:B------:R-:W-:Y:S01]  /*1eb0*/  IMAD.IADD R5, R17, 0x1, R8 ;  /* 0x0000000111057824 */ /* 0x000fe200078e0208 */
[----:B------:R-:W-:Y:S01]  /*1ec0*/  UMOV UR17, 0x40000040 ;  /* 0x4000004000117882 */ /* 0x000fe20000000000 */
[----:B------:R-:W-:Y:S01]  /*1ed0*/  UMOV UR19, 0x40000040 ;  /* 0x4000004000137882 */ /* 0x000fe20000000000 */
[----:B------:R-:W-:Y:S01]  /*1ee0*/  ULOP3.LUT UR4, UR4, 0x3fff, URZ, 0xc0, !UPT ;  /* 0x00003fff04047892 */ /* 0x000fe2000f8ec03f */
[--C-:B------:R-:W-:Y:S01]  /*1ef0*/  IMAD.IADD R11, R5, 0x1, -R16.reuse ;  /* 0x00000001050b7824 */ /* 0x100fe200078e0a10 */
[----:B------:R-:W-:Y:S01]  /*1f00*/  IADD3 R3, -R18, 0x1, R5 ;  /* 0x0000000112037810 */ /* 0x000fe20007ffe105 */
[----:B------:R-:W-:Y:S01]  /*1f10*/  ULDC UR7, c[0x0][0x9dc] ;  /* 0x0002770000077ab9 */ /* 0x000fe20000000800 */
[----:B------:R-:W-:Y:S01]  /*1f20*/  ULOP3.LUT UR4, UR4, 0x10000, URZ, 0xfc, !UPT ;  /* 0x0001000004047892 */ /* 0x000fe2000f8efc3f */
[----:B------:R-:W-:Y:S01]  /*1f30*/  IMAD.IADD R13, R8, 0x1, -R16 ;  /* 0x00000001080d7824 */ /* 0x000fe200078e0a10 */
[----:B------:R-:W-:-:S02]  /*1f40*/  ULOP3.LUT UR5, URZ, UR7, URZ, 0x33, !UPT ;  /* 0x000000073f057292 */ /* 0x000fc4000f8e333f */
[----:B------:R-:W-:-:S04]  /*1f50*/  UIMAD UR22, UR37, 0x300, UR4 ;  /* 0x00000300251678a4 */ /* 0x000fc8000f8e0204 */
[----:B------:R-:W-:Y:S02]  /*1f60*/  UIADD3 UR10, UR22, 0x2, URZ ;  /* 0x00000002160a7890 */ /* 0x000fe4000fffe03f */
[----:B------:R-:W-:Y:S02]  /*1f70*/  UIADD3 UR14, UR22, 0x4, URZ ;  /* 0x00000004160e7890 */ /* 0x000fe4000fffe03f */
[----:B------:R-:W-:Y:S02]  /*1f80*/  UIADD3 UR18, UR22, 0x6, URZ ;  /* 0x0000000616127890 */ /* 0x000fe4000fffe03f */
[----:B------:R-:W-:Y:S01]  /*1f90*/  HGMMA.64x96x16.F32 R24, gdesc[UR20], RZ, !UPT, gsb0 ;  /* 0x01600000141879f0 */ /* 0x000fe2000c0008ff */
[----:B--2---:R-:W-:Y:S02]  /*1fa0*/  LOP3.LUT P1, RZ, R0, 0x7f, RZ, 0xc0, !PT ;  /* 0x0000007f00ff7812 */ /* 0x004fe4000782c0ff */
[----:B------:R-:W-:-:S04]  /*1fb0*/  SHF.R.U32.HI R4, RZ, 0x7, R0 ;  /* 0x00000007ff047819 */ /* 0x000fc80000011600 */
[----:B------:R-:W-:-:S07]  /*1fc0*/  IADD3 R6, -R4, 0xb, RZ ;  /* 0x0000000b04067810 */ /* 0x000fce0007ffe1ff */
[----:B------:R-:W-:Y:S01]  /*1fd0*/  @!P1 VIADD R0, R7, 0x22840 ;  /* 0x0002284007009836 */ /* 0x000fe20000000000 */
[----:B------:R-:W-:-:S04]  /*1fe0*/  @P1 LOP3.LUT R2, R2, 0x80000, RZ, 0xfc, !PT ;  /* 0x0008000002021812 */ /* 0x000fc800078efcff */
[----:B------:R-:W-:Y:S01]  /*1ff0*/  @!P1 PRMT R0, RZ, 0x654, R0 ;  /* 0x00000654ff009816 */ /* 0x000fe20000000000 */
        /* <DEDUP_REMOVED lines=9> */
[----:B------:R-:W-:-:S06]  /*2090*/  WARPGROUP.ARRIVE ;  /* 0x00000000000079c5 */ /* 0x000fcc0000000000 */
[----:B------:R-:W-:Y:S03]  /*20a0*/  HGMMA.64x96x16.F32 R24, gdesc[UR16], R24, gsb0 ;  /* 0x01600000101879f0 */ /* 0x000fe60008000818 */
[----:B------:R-:W-:Y:S02]  /*20b0*/  WARPGROUP.DEPBAR.LE gsb0, 0x0 ;  /* 0x00008000000079c5 */ /* 0x000fe40000010000 */
[----:B------:R2:W-:Y:S06]  /*20c0*/  BAR.ARV R6, 0x100 ;  /* 0x000400060000751d */ /* 0x0005ec0000002000 */
[----:B------:R3:W-:Y:S01]  /*20d0*/  @!P1 SYNCS.ARRIVE.TRANS64.RED.A1T0 RZ, [R0+URZ], RZ ;  /* 0x000000ff00ff99a7 */ /* 0x0007e2000810043f */
[----:B------:R-:W-:Y:S01]  /*20e0*/  PLOP3.LUT P1, PT, PT, PT, UP0, 0x40, 0x0 ;  /* 0x000000000000781c */ /* 0x000fe20003f2e808 */
[----:B---3--:R-:W-:-:S02]  /*20f0*/  IMAD.IADD R0, R3, 0x1, -R16 ;  /* 0x0000000103007824 */ /* 0x008fc400078e0a10 */
[----:B------:R-:W-:Y:S02]  /*2100*/  IMAD R3, R201, 0x80, R206 ;  /* 0x00000080c9037824 */ /* 0x000fe400078e02ce */
[C---:B------:R-:W-:Y:S02]  /*2110*/  VIADD R14, R0.reuse, UR14 ;  /* 0x0000000e000e7c36 */ /* 0x040fe40008000000 */
[----:B------:R-:W-:-:S03]  /*2120*/  VIADD R20, R0, UR5 ;  /* 0x0000000500147c36 */ /* 0x000fc60008000000 */
[----:B------:R-:W-:Y:S01]  /*2130*/  VIADDMNMX R0, R3, R14, R11, PT ;  /* 0x0000000e03007246 */ /* 0x000fe2000380010b */
[----:B------:R-:W-:Y:S02]  /*2140*/  IMAD.IADD R4, R20, 0x1, R3 ;  /* 0x0000000114047824 */ /* 0x000fe400078e0203 */
[----:B--2---:R-:W-:Y:S05]  /*2150*/  @P1 BRA `(.L_x_1751) ;  /* 0x0000000000541947 */ /* 0x004fea0003800000 */
[----:B------:R-:W-:Y:S01]  /*2160*/  IADD3 R5, R3, R17, -R18 ;  /* 0x0000001103057210 */ /* 0x000fe20007ffe812 */
        /* <DEDUP_REMOVED lines=11> */
.L_x_1753:
[----:B------:R-:W-:-:S06]  /*2220*/  UISETP.NE.AND UP1, UPT, UR15, 0x1, UPT ;  /* 0x000000010f00788c */ /* 0x000fcc000bf25270 */
[----:B------:R-:W-:-:S05]  /*2230*/  PLOP3.LUT P1, PT, PT, PT, UP1, 0x80, 0x0 ;  /* 0x000000000000781c */ /* 0x000fca0003f2f018 */
[----:B------:R-:W-:-:S08]  /*2240*/  @UP1 ULDC.64 UR10, c[0x0][0x9e8] ;  /* 0x00027a00000a1ab9 */ /* 0x000fd00000000a00 */
[----:B------:R-:W-:-:S05]  /*2250*/  @P1 IMAD.HI.U32 R15, R5, UR10, RZ ;  /* 0x0000000a050f1c27 */ /* 0x000fca000f8e00ff */
[----:B------:R-:W-:-:S07]  /*2260*/  @P1 SHF.R.U32.HI R5, RZ, UR11, R15 ;  /* 0x0000000bff051c19 */ /* 0x000fce000801160f */
.L_x_1754:
[----:B------:R-:W-:Y:S05]  /*2270*/  BSYNC B0 ;  /* 0x0000000000007941 */ /* 0x000fea0003800000 */
.L_x_1752:
[----:B------:R-:W-:-:S05]  /*2280*/  IMAD R5, R5, UR15, R13 ;  /* 0x0000000f05057c24 */ /* 0x000fca000f8e020d */
[----:B------:R-:W-:Y:S02]  /*2290*/  VIMNMX R4, R4, R5, !PT ;  /* 0x0000000504047248 */ /* 0x000fe40007fe0100 */
[----:B------:R-:W-:-:S07]  /*22a0*/  VIADDMNMX R0, R5, UR15, R0, PT ;  /* 0x0000000f05007c46 */ /* 0x000fce000b800100 */
.L_x_1751:
[C---:B------:R-:W-:Y:S02]  /*22b0*/  ISETP.GE.AND P1, PT, R8.reuse, 0x2, PT ;  /* 0x000000020800780c */ /* 0x040fe40003f26270 */
[----:B------:R-:W-:Y:S02]  /*22c0*/  ISETP.GE.AND P5, PT, R8, 0xa, PT ;  /* 0x0000000a0800780c */ /* 0x000fe40003fa6270 */
        /* <DEDUP_REMOVED lines=98> */
[----:B------:R-:W-:Y:S02]  /*28f0*/  ISETP.GT.AND P4, PT, R4, 0x51, !P3 ;  /* 0x000000510400780c */ /* 0x000fe40005f84270 */
[----:B------:R-:W-:-:S02]  /*2900*/  IADD3 R5, R20, 0x8, R3 ;  /* 0x0000000814057810 */ /* 0x000fc40007ffe003 */
        /* <DEDUP_REMOVED lines=9> */
[----:B------:R-:W-:-:S04]  /*29a0*/  ISETP.GE.AND P5, PT, R8, 0x5a, PT ;  /* 0x0000005a0800780c */ /* 0x000fc80003fa6270 */
[----:B------:R-:W-:Y:S02]  /*29b0*/  P2R R24, PR, RZ, 0x20 ;  /* 0x00000020ff187803 */ /* 0x000fe40000000000 */
[----:B------:R-:W-:-:S04]  /*29c0*/  ISETP.GT.AND P5, PT, R4, 0x59, !P5 ;  /* 0x000000590400780c */ /* 0x000fc80006fa4270 */
[----:B------:R-:W-:Y:S01]  /*29d0*/  ISETP.LT.OR P5, PT, R0, 0x5a, P5 ;  /* 0x0000005a0000780c */ /* 0x000fe20002fa1670 */
[----:B------:R-:W-:-:S03]  /*29e0*/  VIADD R0, R3, 0x8 ;  /* 0x0000000803007836 */ /* 0x000fc60000000000 */
[----:B------:R-:W-:Y:S02]  /*29f0*/  FSEL R69, R69, -INF , !P5 ;  /* 0xff80000045457808 */ /* 0x000fe40006800000 */
[----:B------:R-:W-:Y:S02]  /*2a00*/  PLOP3.LUT P5, PT, PT, PT, UP0, 0x40, 0x0 ;  /* 0x000000000000781c */ /* 0x000fe40003fae808 */
[----:B------:R-:W-:-:S11]  /*2a10*/  VIADDMNMX R4, R0, R14, R11, PT ;  /* 0x0000000e00047246 */ /* 0x000fd6000380010b */
[----:B------:R-:W-:Y:S05]  /*2a20*/  @P5 BRA `(.L_x_1755) ;  /* 0x0000000000605947 */ /* 0x000fea0003800000 */
[----:B------:R-:W-:Y:S01]  /*2a30*/  IADD3 R0, R3, R17, -R18 ;  /* 0x0000001103007210 */ /* 0x000fe20007ffe812 */
[----:B------:R-:W-:Y:S04]  /*2a40*/  BSSY B0, `(.L_x_1756) ;  /* 0x0000013000007945 */ /* 0x000fe80003800000 */
[----:B------:R-:W-:-:S05]  /*2a50*/  VIADD R0, R0, 0x8 ;  /* 0x0000000800007836 */ /* 0x000fca0000000000 */
        /* <DEDUP_REMOVED lines=11> */
.L_x_1757:
[----:B------:R-:W-:-:S06]  /*2b10*/  UISETP.NE.AND UP1, UPT, UR15, 0x1, UPT ;  /* 0x000000010f00788c */ /* 0x000fcc000bf25270 */
[----:B------:R-:W-:-:S05]  /*2b20*/  PLOP3.LUT P5, PT, PT, PT, UP1, 0x80, 0x0 ;  /* 0x000000000000781c */ /* 0x000fca0003faf018 */
[----:B------:R-:W-:-:S08]  /*2b30*/  @UP1 ULDC.64 UR10, c[0x0][0x9e8] ;  /* 0x00027a00000a1ab9 */ /* 0x000fd00000000a00 */
[----:B------:R-:W-:Y:S01]  /*2b40*/  @P5 IMAD.HI.U32 R8, R0, UR10, RZ ;  /* 0x0000000a00085c27 */ /* 0x000fe2000f8e00ff */
[----:B------:R-:W-:-:S13]  /*2b50*/  PLOP3.LUT P5, PT, PT, PT, UP1, 0x80, 0x0 ;  /* 0x000000000000781c */ /* 0x000fda0003faf018 */
[----:B------:R-:W-:-:S07]  /*2b60*/  @P5 SHF.R.U32.HI R0, RZ, UR11, R8 ;  /* 0x0000000bff005c19 */ /* 0x000fce0008011608 */
.L_x_1758:
[----:B------:R-:W-:Y:S05]  /*2b70*/  BSYNC B0 ;  /* 0x0000000000007941 */ /* 0x000fea0003800000 */
.L_x_1756:
[----:B------:R-:W-:-:S05]  /*2b80*/  IMAD R0, R0, UR15, R13 ;  /* 0x0000000f00007c24 */ /* 0x000fca000f8e020d */
[----:B------:R-:W-:Y:S02]  /*2b90*/  VIMNMX R5, R5, R0, !PT ;  /* 0x0000000005057248 */ /* 0x000fe40007fe0100 */
[----:B------:R-:W-:-:S07]  /*2ba0*/  VIADDMNMX R4, R0, UR15, R4, PT ;  /* 0x0000000f00047c46 */ /* 0x000fce000b800104 */
.L_x_1755:
        /* <DEDUP_REMOVED lines=82> */
[C---:B------:R-:W-:Y:S02]  /*30d0*/  ISETP.GT.AND P1, PT, R5.reuse, 0x38, !P1 ;  /* 0x000000380500780c */ /* 0x040fe40004f24270 */
        /* <DEDUP_REMOVED lines=12> */
[C---:B------:R-:W-:Y:S02]  /*31a0*/  ISETP.GT.AND P1, PT, R5.reuse, 0x40, !P2 ;  /* 0x000000400500780c */ /* 0x040fe40005724270 */
        /* <DEDUP_REMOVED lines=8> */
[C---:B------:R-:W-:Y:S01]  /*3230*/  FMUL.FTZ R11, R0.reuse, UR6 ;  /* 0x00000006000b7c20 */ /* 0x040fe20008410000 */
        /* <DEDUP_REMOVED lines=10> */
[--C-:B------:R-:W-:Y:S01]  /*32e0*/  FFMA.FTZ R20, R21, UR6, -R14.reuse ;  /* 0x0000000615147c23 */ /* 0x100fe2000801080e */
[----:B------:R-:W-:Y:S01]  /*32f0*/  FMNMX.FTZ R11, R31, R8, !PT ;  /* 0x000000081f0b7209 */ /* 0x000fe20007810000 */
[----:B------:R-:W-:Y:S01]  /*3300*/  MUFU.EX2 R15, R15 ;  /* 0x0000000f000f7308 */ /* 0x000fe20000000800 */
[----:B------:R-:W-:Y:S01]  /*3310*/  ISETP.NE.AND P5, PT, R24, RZ, PT ;  /* 0x000000ff1800720c */ /* 0x000fe20003fa5270 */
[--C-:B------:R-:W-:Y:S01]  /*3320*/  FFMA.FTZ R21, R29, UR6, -R14.reuse ;  /* 0x000000061d157c23 */ /* 0x100fe2000801080e */
[----:B------:R-:W-:Y:S01]  /*3330*/  FMNMX.FTZ R8, R34, R11, !PT ;  /* 0x0000000b22087209 */ /* 0x000fe20007810000 */
[--C-:B------:R-:W-:Y:S01]  /*3340*/  FFMA.FTZ R24, R73, UR6, -R14.reuse ;  /* 0x0000000649187c23 */ /* 0x100fe2000801080e */
[----:B------:R-:W-:Y:S01]  /*3350*/  FSEL R62, R62, -INF , !P1 ;  /* 0xff8000003e3e7808 */ /* 0x000fe20004800000 */
[--C-:B------:R-:W-:Y:S01]  /*3360*/  FFMA.FTZ R29, R41, UR6, -R14.reuse ;  /* 0x00000006291d7c23 */ /* 0x100fe2000801080e */
[----:B------:R-:W-:Y:S01]  /*3370*/  FMNMX.FTZ R11, R35, R8, !PT ;  /* 0x00000008230b7209 */ /* 0x000fe20007810000 */
[----:B------:R2:W-:Y:S01]  /*3380*/  MUFU.EX2 R152, R13 ;  /* 0x0000000d00987308 */ /* 0x0005e20000000800 */
[----:B------:R-:W-:Y:S01]  /*3390*/  ISETP.GT.AND P1, PT, R5, 0x49, !P6 ;  /* 0x000000490500780c */ /* 0x000fe20007724270 */
[--C-:B------:R-:W-:Y:S01]  /*33a0*/  FFMA.FTZ R32, R45, UR6, -R14.reuse ;  /* 0x000000062d207c23 */ /* 0x100fe2000801080e */
[----:B------:R-:W-:Y:S01]  /*33b0*/  FMNMX.FTZ R8, R38, R11, !PT ;  /* 0x0000000b26087209 */ /* 0x000fe20007810000 */
[--C-:B------:R-:W-:Y:S01]  /*33c0*/  FFMA.FTZ R25, R75, UR6, -R14.reuse ;  /* 0x000000064b197c23 */ /* 0x100fe2000801080e */
[----:B------:R-:W-:Y:S01]  /*33d0*/  ISETP.GT.AND P5, PT, R5, 0x59, !P5 ;  /* 0x000000590500780c */ /* 0x000fe20006fa4270 */
[--C-:B------:R-:W-:Y:S01]  /*33e0*/  FFMA.FTZ R28, R37, UR6, -R14.reuse ;  /* 0x00000006251c7c23 */ /* 0x100fe2000801080e */
[----:B------:R-:W-:Y:S01]  /*33f0*/  FMNMX.FTZ R11, R39, R8, !PT ;  /* 0x00000008270b7209 */ /* 0x000fe20007810000 */
[----:B------:R-:W-:Y:S01]  /*3400*/  MUFU.EX2 R20, R20 ;  /* 0x0000001400147308 */ /* 0x000fe20000000800 */
[----:B------:R-:W-:Y:S01]  /*3410*/  ISETP.LT.OR P1, PT, R4, 0x4a, P1 ;  /* 0x0000004a0400780c */ /* 0x000fe20000f21670 */
[--C-:B--2---:R-:W-:Y:S01]  /*3420*/  FFMA.FTZ R13, R33, UR6, -R14.reuse ;  /* 0x00000006210d7c23 */ /* 0x104fe2000801080e */
[----:B------:R-:W-:Y:S01]  /*3430*/  FMNMX.FTZ R8, R42, R11, !PT ;  /* 0x0000000b2a087209 */ /* 0x000fe20007810000 */
[--C-:B------:R-:W-:Y:S01]  /*3440*/  FFMA.FTZ R36, R81, UR6, -R14.reuse ;  /* 0x0000000651247c23 */ /* 0x100fe2000801080e */
[----:B------:R-:W-:Y:S01]  /*3450*/  FSEL R63, R63, -INF , !P1 ;  /* 0xff8000003f3f7808 */ /* 0x000fe20004800000 */
[--C-:B------:R-:W-:Y:S01]  /*3460*/  FFMA.FTZ R37, R83, UR6, -R14.reuse ;  /* 0x0000000653257c23 */ /* 0x100fe2000801080e */
[----:B------:R-:W-:Y:S01]  /*3470*/  FMNMX.FTZ R11, R43, R8, !PT ;  /* 0x000000082b0b7209 */ /* 0x000fe20007810000 */
[----:B------:R-:W2:Y:S01]  /*3480*/  MUFU.EX2 R21, R21 ;  /* 0x0000001500157308 */ /* 0x000ea20000000800 */
[----:B------:R-:W-:Y:S01]  /*3490*/  FSEL R66, R66, -INF , !P2 ;  /* 0xff80000042427808 */ /* 0x000fe20005000000 */
[--C-:B------:R-:W-:Y:S01]  /*34a0*/  FFMA.FTZ R40, R53, UR6, -R14.reuse ;  /* 0x0000000635287c23 */ /* 0x100fe2000801080e */
[----:B------:R-:W-:Y:S01]  /*34b0*/  FMNMX.FTZ R8, R46, R11, !PT ;  /* 0x0000000b2e087209 */ /* 0x000fe20007810000 */
[--C-:B------:R-:W-:Y:S01]  /*34c0*/  FFMA.FTZ R41, R85, UR6, -R14.reuse ;  /* 0x0000000655297c23 */ /* 0x100fe2000801080e */
[----:B------:R-:W-:Y:S01]  /*34d0*/  FSEL R67, R67, -INF , !P3 ;  /* 0xff80000043437808 */ /* 0x000fe20005800000 */
[--C-:B------:R-:W-:Y:S01]  /*34e0*/  FFMA.FTZ R44, R61, UR6, -R14.reuse ;  /* 0x000000063d2c7c23 */ /* 0x100fe2000801080e */
[----:B------:R-:W-:Y:S01]  /*34f0*/  FMNMX.FTZ R11, R47, R8, !PT ;  /* 0x000000082f0b7209 */ /* 0x000fe20007810000 */
[----:B------:R-:W-:Y:S01]  /*3500*/  MUFU.EX2 R24, R24 ;  /* 0x0000001800187308 */ /* 0x000fe20000000800 */
[----:B------:R-:W-:Y:S01]  /*3510*/  ISETP.LT.OR P5, PT, R4, 0x5a, P5 ;  /* 0x0000005a0400780c */ /* 0x000fe20002fa1670 */
[----:B------:R-:W-:Y:S01]  /*3520*/  FFMA.FTZ R48, R89, UR6, -R14 ;  /* 0x0000000659307c23 */ /* 0x000fe2000801080e */
[----:B------:R-:W-:-:S02]  /*3530*/  FMNMX.FTZ R8, R50, R11, !PT ;  /* 0x0000000b32087209 */ /* 0x000fc40007810000 */
[----:B------:R-:W-:Y:S02]  /*3540*/  FSEL R70, R70, -INF , !P4 ;  /* 0xff80000046467808 */ /* 0x000fe40006000000 */
[----:B------:R-:W-:Y:S01]  /*3550*/  FMNMX.FTZ R11, R51, R8, !PT ;  /* 0x00000008330b7209 */ /* 0x000fe20007810000 */
[----:B------:R3:W-:Y:S01]  /*3560*/  MUFU.EX2 R160, R29 ;  /* 0x0000001d00a07308 */ /* 0x0007e20000000800 */
[----:B------:R-:W-:Y:S02]  /*3570*/  FSEL R71, R71, -INF , !P5 ;  /* 0xff80000047477808 */ /* 0x000fe40006800000 */
[----:B------:R-:W-:Y:S02]  /*3580*/  FMNMX.FTZ R8, R54, R11, !PT ;  /* 0x0000000b36087209 */ /* 0x000fe40007810000 */
[----:B--2---:R-:W-:Y:S02]  /*3590*/  F2FP.F16.F32.PACK_AB R154, R21, R20 ;  /* 0x00000014159a723e */ /* 0x004fe400000000ff */
[----:B------:R-:W-:Y:S01]  /*35a0*/  FMNMX.FTZ R11, R55, R8, !PT ;  /* 0x00000008370b7209 */ /* 0x000fe20007810000 */
[----:B------:R2:W-:Y:S01]  /*35b0*/  MUFU.EX2 R33, R32 ;  /* 0x0000002000217308 */ /* 0x0005e20000000800 */
[--C-:B---3--:R-:W-:Y:S01]  /*35c0*/  FFMA.FTZ R29, R49, UR6, -R14.reuse ;  /* 0x00000006311d7c23 */ /* 0x108fe2000801080e */
[--C-:B------:R-:W-:Y:S01]  /*35d0*/  FFMA.FTZ R49, R65, UR6, -R14.reuse ;  /* 0x0000000641317c23 */ /* 0x100fe2000801080e */
[----:B------:R-:W-:Y:S01]  /*35e0*/  FMNMX.FTZ R8, R58, R11, !PT ;  /* 0x0000000b3a087209 */ /* 0x000fe20007810000 */
[----:B------:R-:W-:-:S03]  /*35f0*/  FFMA.FTZ R11, R77, UR6, -R14 ;  /* 0x000000064d0b7c23 */ /* 0x000fc6000801080e */
[----:B------:R-:W-:Y:S01]  /*3600*/  FMNMX.FTZ R5, R59, R8, !PT ;  /* 0x000000083b057209 */ /* 0x000fe20007810000 */
[----:B------:R-:W3:Y:S01]  /*3610*/  MUFU.EX2 R13, R13 ;  /* 0x0000000d000d7308 */ /* 0x000ee20000000800 */
[----:B--2---:R-:W-:Y:S02]  /*3620*/  FFMA.FTZ R32, R87, UR6, -R14 ;  /* 0x0000000657207c23 */ /* 0x004fe4000801080e */
[----:B------:R-:W-:-:S04]  /*3630*/  FMNMX.FTZ R8, R62, R5, !PT ;  /* 0x000000053e087209 */ /* 0x000fc80007810000 */
[----:B------:R-:W-:Y:S01]  /*3640*/  FMNMX.FTZ R5, R63, R8, !PT ;  /* 0x000000083f057209 */ /* 0x000fe20007810000 */
[----:B------:R-:W-:Y:S03]  /*3650*/  MUFU.EX2 R25, R25 ;  /* 0x0000001900197308 */ /* 0x000fe60000000800 */
[----:B------:R-:W-:-:S04]  /*3660*/  FMNMX.FTZ R8, R66, R5, !PT ;  /* 0x0000000542087209 */ /* 0x000fc80007810000 */
[----:B------:R-:W-:Y:S01]  /*3670*/  FMNMX.FTZ R5, R67, R8, !PT ;  /* 0x0000000843057209 */ /* 0x000fe20007810000 */
[----:B------:R-:W-:Y:S01]  /*3680*/  FFMA.FTZ R8, R79, UR6, -R14 ;  /* 0x000000064f087c23 */ /* 0x000fe2000801080e */
[----:B------:R-:W2:Y:S01]  /*3690*/  MUFU.EX2 R28, R28 ;  /* 0x0000001c001c7308 */ /* 0x000ea20000000800 */
[----:B---3--:R-:W-:Y:S02]  /*36a0*/  F2FP.F16.F32.PACK_AB R156, R13, R24 ;  /* 0x000000180d9c723e */ /* 0x008fe400000000ff */
[----:B------:R-:W-:-:S04]  /*36b0*/  FMNMX.FTZ R4, R70, R5, !PT ;  /* 0x0000000546047209 */ /* 0x000fc80007810000 */
[----:B------:R-:W-:Y:S01]  /*36c0*/  FMNMX.FTZ R4, R71, R4, !PT ;  /* 0x0000000447047209 */ /* 0x000fe20007810000 */
[----:B------:R3:W-:Y:S04]  /*36d0*/  MUFU.EX2 R162, R8 ;  /* 0x0000000800a27308 */ /* 0x0007e80000000800 */
[----:B------:R-:W4:Y:S04]  /*36e0*/  SHFL.BFLY PT, R5, R4, 0x2, 0x1f ;  /* 0x0c401f0004057f89 */ /* 0x000f2800000e0000 */
[----:B------:R-:W-:Y:S01]  /*36f0*/  MUFU.EX2 R11, R11 ;  /* 0x0000000b000b7308 */ /* 0x000fe20000000800 */
[----:B--2---:R-:W-:-:S07]  /*3700*/  F2FP.F16.F32.PACK_AB R158, R28, R25 ;  /* 0x000000191c9e723e */ /* 0x004fce00000000ff */
[----:B------:R-:W-:Y:S08]  /*3710*/  MUFU.EX2 R45, R44 ;  /* 0x0000002c002d7308 */ /* 0x000ff00000000800 */
[----:B------:R-:W-:Y:S01]  /*3720*/  MUFU.EX2 R36, R36 ;  /* 0x0000002400247308 */ /* 0x000fe20000000800 */
[----:B----4-:R-:W-:Y:S01]  /*3730*/  FMNMX.FTZ R5, R4, R5, !PT ;  /* 0x0000000504057209 */ /* 0x010fe20007810000 */
[----:B------:R-:W-:-:S06]  /*3740*/  FFMA.FTZ R4, R57, UR6, -R14 ;  /* 0x0000000639047c23 */ /* 0x000fcc000801080e */
[----:B------:R-:W2:Y:S01]  /*3750*/  MUFU.EX2 R29, R29 ;  /* 0x0000001d001d7308 */ /* 0x000ea20000000800 */
[----:B---3--:R-:W3:Y:S07]  /*3760*/  SHFL.BFLY PT, R8, R5, 0x1, 0x1f ;  /* 0x0c201f0005087f89 */ /* 0x008eee00000e0000 */
[----:B------:R-:W-:Y:S08]  /*3770*/  MUFU.EX2 R37, R37 ;  /* 0x0000002500257308 */ /* 0x000ff00000000800 */
[----:B------:R-:W4:Y:S01]  /*3780*/  MUFU.EX2 R40, R40 ;  /* 0x0000002800287308 */ /* 0x000f220000000800 */
[----:B--2---:R-:W-:-:S07]  /*3790*/  F2FP.F16.F32.PACK_AB R164, R29, R36 ;  /* 0x000000241da4723e */ /* 0x004fce00000000ff */
[----:B------:R-:W-:Y:S01]  /*37a0*/  MUFU.EX2 R41, R41 ;  /* 0x0000002900297308 */ /* 0x000fe20000000800 */
[----:B---3--:R-:W-:Y:S01]  /*37b0*/  FMNMX.FTZ R8, R5, R8, !PT ;  /* 0x0000000805087209 */ /* 0x008fe20007810000 */
[--C-:B------:R-:W-:Y:S01]  /*37c0*/  FFMA.FTZ R5, R91, UR6, -R14.reuse ;  /* 0x000000065b057c23 */ /* 0x100fe2000801080e */
[----:B------:R-:W-:Y:S02]  /*37d0*/  FFMA.FTZ R14, R69, UR6, -R14 ;  /* 0x00000006450e7c23 */ /* 0x000fe4000801080e */
[C---:B------:R-:W-:Y:S01]  /*37e0*/  FSETP.NEU.FTZ.AND P1, PT, R8.reuse, -INF , PT ;  /* 0xff8000000800780b */ /* 0x040fe20003f3d000 */
[----:B------:R-:W-:Y:S02]  /*37f0*/  FMUL.FTZ R52, R8, UR6 ;  /* 0x0000000608347c20 */ /* 0x000fe40008410000 */
[----:B------:R2:W-:Y:S01]  /*3800*/  MUFU.EX2 R174, R5 ;  /* 0x0000000500ae7308 */ /* 0x0005e20000000800 */
[----:B----4-:R-:W-:Y:S02]  /*3810*/  F2FP.F16.F32.PACK_AB R166, R40, R37 ;  /* 0x0000002528a6723e */ /* 0x010fe400000000ff */
[----:B------:R-:W-:-:S05]  /*3820*/  FSEL R52, R52, RZ, P1 ;  /* 0x000000ff34347208 */ /* 0x000fca0000800000 */
[--C-:B------:R-:W-:Y:S01]  /*3830*/  FFMA.FTZ R26, R26, UR6, -R52.reuse ;  /* 0x000000061a1a7c23 */ /* 0x100fe20008010834 */
[--C-:B------:R-:W-:Y:S01]  /*3840*/  FFMA.FTZ R27, R27, UR6, -R52.reuse ;  /* 0x000000061b1b7c23 */ /* 0x100fe20008010834 */
[--C-:B------:R-:W-:Y:S01]  /*3850*/  FFMA.FTZ R30, R30, UR6, -R52.reuse ;  /* 0x000000061e1e7c23 */ /* 0x100fe20008010834 */
[----:B------:R-:W-:Y:S01]  /*3860*/  FFMA.FTZ R31, R31, UR6, -R52 ;  /* 0x000000061f1f7c23 */ /* 0x000fe20008010834 */
[----:B--2---:R-:W-:Y:S01]  /*3870*/  FADD.FTZ R5, R15, R152 ;  /* 0x000000980f057221 */ /* 0x004fe20000010000 */
        /* <DEDUP_REMOVED lines=9> */
[----:B------:R-:W2:Y:S01]  /*3910*/  MUFU.EX2 R27, R27 ;  /* 0x0000001b001b7308 */ /* 0x000ea20000000800 */
        /* <DEDUP_REMOVED lines=8> */
[----:B------:R-:W-:Y:S01]  /*39a0*/  F2FP.F16.F32.PACK_AB R152, R152, R15 ;  /* 0x0000000f9898723e */ /* 0x000fe200000000ff */
[--C-:B------:R-:W-:Y:S01]  /*39b0*/  FFMA.FTZ R63, R63, UR6, -R52.reuse ;  /* 0x000000063f3f7c23 */ /* 0x100fe20008010834 */
[--C-:B------:R-:W-:Y:S01]  /*39c0*/  FFMA.FTZ R66, R66, UR6, -R52.reuse ;  /* 0x0000000642427c23 */ /* 0x100fe20008010834 */
[--C-:B------:R-:W-:Y:S01]  /*39d0*/  FFMA.FTZ R67, R67, UR6, -R52.reuse ;  /* 0x0000000643437c23 */ /* 0x100fe20008010834 */
[--C-:B------:R-:W-:Y:S01]  /*39e0*/  FFMA.FTZ R70, R70, UR6, -R52.reuse ;  /* 0x0000000646467c23 */ /* 0x100fe20008010834 */
[----:B------:R-:W-:-:S02]  /*39f0*/  FFMA.FTZ R52, R71, UR6, -R52 ;  /* 0x0000000647347c23 */ /* 0x000fc40008010834 */
[----:B------:R4:W-:Y:S01]  /*3a00*/  MUFU.EX2 R53, R14 ;  /* 0x0000000e00357308 */ /* 0x0009e20000000800 */
[----:B--2---:R-:W-:-:S07]  /*3a10*/  F2FP.F16.F32.PACK_AB R153, R27, R26 ;  /* 0x0000001a1b99723e */ /* 0x004fce00000000ff */
[----:B------:R-:W2:Y:S01]  /*3a20*/  MUFU.EX2 R31, R31 ;  /* 0x0000001f001f7308 */ /* 0x000ea20000000800 */
[----:B----4-:R-:W-:-:S04]  /*3a30*/  FADD.FTZ R14, R20, R5 ;  /* 0x00000005140e7221 */ /* 0x010fc80000010000 */
[----:B------:R-:W-:-:S03]  /*3a40*/  FADD.FTZ R5, R21, R14 ;  /* 0x0000000e15057221 */ /* 0x000fc60000010000 */
[----:B------:R-:W4:Y:S01]  /*3a50*/  MUFU.EX2 R34, R34 ;  /* 0x0000002200227308 */ /* 0x000f220000000800 */
[----:B------:R-:W-:Y:S01]  /*3a60*/  FADD.FTZ R14, R24, R5 ;  /* 0x00000005180e7221 */ /* 0x000fe20000010000 */
[----:B------:R-:W-:-:S03]  /*3a70*/  FADD.FTZ R5, R26, R27 ;  /* 0x0000001b1a057221 */ /* 0x000fc60000010000 */
[----:B------:R-:W-:Y:S01]  /*3a80*/  FADD.FTZ R44, R13, R14 ;  /* 0x0000000e0d2c7221 */ /* 0x000fe20000010000 */
[----:B---3--:R-:W-:Y:S02]  /*3a90*/  FADD.FTZ R14, R30, R5 ;  /* 0x000000051e0e7221 */ /* 0x008fe40000010000 */
[----:B------:R-:W3:Y:S01]  /*3aa0*/  MUFU.EX2 R35, R35 ;  /* 0x0000002300237308 */ /* 0x000ee20000000800 */
[----:B------:R-:W-:Y:S01]  /*3ab0*/  FADD.FTZ R57, R25, R44 ;  /* 0x0000002c19397221 */ /* 0x000fe20000010000 */
[C---:B--2---:R-:W-:Y:S01]  /*3ac0*/  FADD.FTZ R5, R31.reuse, R14 ;  /* 0x0000000e1f057221 */ /* 0x044fe20000010000 */
[----:B------:R-:W-:Y:S02]  /*3ad0*/  F2FP.F16.F32.PACK_AB R155, R31, R30 ;  /* 0x0000001e1f9b723e */ /* 0x000fe400000000ff */
[----:B------:R-:W-:-:S03]  /*3ae0*/  FADD.FTZ R44, R28, R57 ;  /* 0x000000391c2c7221 */ /* 0x000fc60000010000 */
[----:B------:R-:W2:Y:S01]  /*3af0*/  MUFU.EX2 R38, R38 ;  /* 0x0000002600267308 */ /* 0x000ea20000000800 */
[----:B----4-:R-:W-:Y:S01]  /*3b00*/  FADD.FTZ R14, R34, R5 ;  /* 0x00000005220e7221 */ /* 0x010fe20000010000 */
[----:B------:R-:W-:-:S04]  /*3b10*/  FADD.FTZ R57, R11, R44 ;  /* 0x0000002c0b397221 */ /* 0x000fc80000010000 */
[C---:B------:R-:W-:Y:S01]  /*3b20*/  FADD.FTZ R57, R160.reuse, R57 ;  /* 0x00000039a0397221 */ /* 0x040fe20000010000 */
[----:B------:R-:W-:Y:S01]  /*3b30*/  F2FP.F16.F32.PACK_AB R160, R160, R11 ;  /* 0x0000000ba0a0723e */ /* 0x000fe200000000ff */
[----:B------:R-:W4:Y:S01]  /*3b40*/  MUFU.EX2 R39, R39 ;  /* 0x0000002700277308 */ /* 0x000f220000000800 */
[----:B---3--:R-:W-:Y:S01]  /*3b50*/  FADD.FTZ R5, R35, R14 ;  /* 0x0000000e23057221 */ /* 0x008fe20000010000 */
[----:B------:R-:W-:Y:S01]  /*3b60*/  FADD.FTZ R44, R162, R57 ;  /* 0x00000039a22c7221 */ /* 0x000fe20000010000 */
[----:B------:R-:W-:Y:S02]  /*3b70*/  F2FP.F16.F32.PACK_AB R162, R33, R162 ;  /* 0x000000a221a2723e */ /* 0x000fe400000000ff */
[----:B------:R-:W-:Y:S01]  /*3b80*/  F2FP.F16.F32.PACK_AB R157, R35, R34 ;  /* 0x00000022239d723e */ /* 0x000fe200000000ff */
[----:B------:R-:W-:Y:S02]  /*3b90*/  FADD.FTZ R57, R33, R44 ;  /* 0x0000002c21397221 */ /* 0x000fe40000010000 */
[----:B------:R-:W3:Y:S01]  /*3ba0*/  MUFU.EX2 R42, R42 ;  /* 0x0000002a002a7308 */ /* 0x000ee20000000800 */
[----:B--2---:R-:W-:Y:S01]  /*3bb0*/  FADD.FTZ R14, R38, R5 ;  /* 0x00000005260e7221 */ /* 0x004fe20000010000 */
[----:B------:R-:W-:-:S04]  /*3bc0*/  FADD.FTZ R44, R36, R57 ;  /* 0x00000039242c7221 */ /* 0x000fc80000010000 */
[----:B------:R-:W-:Y:S02]  /*3bd0*/  FADD.FTZ R44, R29, R44 ;  /* 0x0000002c1d2c7221 */ /* 0x000fe40000010000 */
[----:B------:R-:W2:Y:S01]  /*3be0*/  MUFU.EX2 R43, R43 ;  /* 0x0000002b002b7308 */ /* 0x000ea20000000800 */
[----:B----4-:R-:W-:Y:S01]  /*3bf0*/  FADD.FTZ R5, R39, R14 ;  /* 0x0000000e27057221 */ /* 0x010fe20000010000 */
[----:B------:R-:W-:Y:S01]  /*3c00*/  FADD.FTZ R57, R37, R44 ;  /* 0x0000002c25397221 */ /* 0x000fe20000010000 */
[----:B------:R-:W-:-:S03]  /*3c10*/  F2FP.F16.F32.PACK_AB R159, R39, R38 ;  /* 0x00000026279f723e */ /* 0x000fc600000000ff */
[----:B------:R-:W-:Y:S02]  /*3c20*/  FADD.FTZ R44, R40, R57 ;  /* 0x00000039282c7221 */ /* 0x000fe40000010000 */
[----:B------:R-:W4:Y:S01]  /*3c30*/  MUFU.EX2 R46, R46 ;  /* 0x0000002e002e7308 */ /* 0x000f220000000800 */
[----:B---3--:R-:W-:Y:S01]  /*3c40*/  FADD.FTZ R14, R42, R5 ;  /* 0x000000052a0e7221 */ /* 0x008fe20000010000 */
[----:B------:R-:W-:-:S06]  /*3c50*/  FADD.FTZ R15, R41, R44 ;  /* 0x0000002c290f7221 */ /* 0x000fcc0000010000 */
[----:B------:R-:W3:Y:S01]  /*3c60*/  MUFU.EX2 R47, R47 ;  /* 0x0000002f002f7308 */ /* 0x000ee20000000800 */
[C---:B--2---:R-:W-:Y:S01]  /*3c70*/  FADD.FTZ R5, R43.reuse, R14 ;  /* 0x0000000e2b057221 */ /* 0x044fe20000010000 */
[----:B------:R-:W-:-:S06]  /*3c80*/  F2FP.F16.F32.PACK_AB R161, R43, R42 ;  /* 0x0000002a2ba1723e */ /* 0x000fcc00000000ff */
[----:B------:R-:W2:Y:S01]  /*3c90*/  MUFU.EX2 R50, R50 ;  /* 0x0000003200327308 */ /* 0x000ea20000000800 */
[----:B----4-:R-:W-:-:S07]  /*3ca0*/  FADD.FTZ R14, R46, R5 ;  /* 0x000000052e0e7221 */ /* 0x010fce0000010000 */
[----:B------:R-:W4:Y:S01]  /*3cb0*/  MUFU.EX2 R51, R51 ;  /* 0x0000003300337308 */ /* 0x000f220000000800 */
[C---:B---3--:R-:W-:Y:S01]  /*3cc0*/  FADD.FTZ R5, R47.reuse, R14 ;  /* 0x0000000e2f057221 */ /* 0x048fe20000010000 */
[----:B------:R-:W-:-:S06]  /*3cd0*/  F2FP.F16.F32.PACK_AB R163, R47, R46 ;  /* 0x0000002e2fa3723e */ /* 0x000fcc00000000ff */
[----:B------:R-:W3:Y:S01]  /*3ce0*/  MUFU.EX2 R4, R4 ;  /* 0x0000000400047308 */ /* 0x000ee20000000800 */
[----:B--2---:R-:W-:-:S07]  /*3cf0*/  FADD.FTZ R14, R50, R5 ;  /* 0x00000005320e7221 */ /* 0x004fce0000010000 */
[----:B------:R-:W2:Y:S01]  /*3d00*/  MUFU.EX2 R54, R54 ;  /* 0x0000003600367308 */ /* 0x000ea20000000800 */
[C---:B----4-:R-:W-:Y:S01]  /*3d10*/  FADD.FTZ R5, R51.reuse, R14 ;  /* 0x0000000e33057221 */ /* 0x050fe20000010000 */
[----:B------:R-:W-:-:S06]  /*3d20*/  F2FP.F16.F32.PACK_AB R165, R51, R50 ;  /* 0x0000003233a5723e */ /* 0x000fcc00000000ff */
[----:B------:R-:W4:Y:S01]  /*3d30*/  MUFU.EX2 R32, R32 ;  /* 0x0000002000207308 */ /* 0x000f220000000800 */
[C---:B---3--:R-:W-:Y:S01]  /*3d40*/  FADD.FTZ R15, R4.reuse, R15 ;  /* 0x0000000f040f7221 */ /* 0x048fe20000010000 */
[----:B------:R-:W-:-:S06]  /*3d50*/  F2FP.F16.F32.PACK_AB R168, R4, R41 ;  /* 0x0000002904a8723e */ /* 0x000fcc00000000ff */
[----:B------:R-:W3:Y:S01]  /*3d60*/  MUFU.EX2 R55, R55 ;  /* 0x0000003700377308 */ /* 0x000ee20000000800 */
[----:B--2---:R-:W-:-:S07]  /*3d70*/  FADD.FTZ R14, R54, R5 ;  /* 0x00000005360e7221 */ /* 0x004fce0000010000 */
[----:B------:R-:W2:Y:S01]  /*3d80*/  MUFU.EX2 R58, R58 ;  /* 0x0000003a003a7308 */ /* 0x000ea20000000800 */
[----:B----4-:R-:W-:Y:S01]  /*3d90*/  FADD.FTZ R20, R32, R15 ;  /* 0x0000000f20147221 */ /* 0x010fe20000010000 */
[----:B------:R-:W-:-:S03]  /*3da0*/  F2FP.F16.F32.PACK_AB R170, R45, R32 ;  /* 0x000000202daa723e */ /* 0x000fc600000000ff */
[----:B------:R-:W-:-:S03]  /*3db0*/  FADD.FTZ R11, R45, R20 ;  /* 0x000000142d0b7221 */ /* 0x000fc60000010000 */
[----:B------:R-:W4:Y:S01]  /*3dc0*/  MUFU.EX2 R48, R48 ;  /* 0x0000003000307308 */ /* 0x000f220000000800 */
[C---:B---3--:R-:W-:Y:S01]  /*3dd0*/  FADD.FTZ R5, R55.reuse, R14 ;  /* 0x0000000e37057221 */ /* 0x048fe20000010000 */
[----:B------:R-:W-:-:S06]  /*3de0*/  F2FP.F16.F32.PACK_AB R167, R55, R54 ;  /* 0x0000003637a7723e */ /* 0x000fcc00000000ff */
[----:B------:R-:W3:Y:S01]  /*3df0*/  MUFU.EX2 R59, R59 ;  /* 0x0000003b003b7308 */ /* 0x000ee20000000800 */
[----:B--2---:R-:W-:-:S07]  /*3e00*/  FADD.FTZ R14, R58, R5 ;  /* 0x000000053a0e7221 */ /* 0x004fce0000010000 */
[----:B------:R-:W2:Y:S01]  /*3e10*/  MUFU.EX2 R49, R49 ;  /* 0x0000003100317308 */ /* 0x000ea20000000800 */
[----:B----4-:R-:W-:-:S07]  /*3e20*/  FADD.FTZ R20, R48, R11 ;  /* 0x0000000b30147221 */ /* 0x010fce0000010000 */
[----:B------:R-:W4:Y:S01]  /*3e30*/  MUFU.EX2 R62, R62 ;  /* 0x0000003e003e7308 */ /* 0x000f220000000800 */
[C---:B---3--:R-:W-:Y:S01]  /*3e40*/  FADD.FTZ R5, R59.reuse, R14 ;  /* 0x0000000e3b057221 */ /* 0x048fe20000010000 */
[----:B------:R-:W-:-:S06]  /*3e50*/  F2FP.F16.F32.PACK_AB R169, R59, R58 ;  /* 0x0000003a3ba9723e */ /* 0x000fcc00000000ff */
[----:B------:R-:W3:Y:S01]  /*3e60*/  MUFU.EX2 R63, R63 ;  /* 0x0000003f003f7308 */ /* 0x000ee20000000800 */
[C---:B--2---:R-:W-:Y:S01]  /*3e70*/  FADD.FTZ R11, R49.reuse, R20 ;  /* 0x00000014310b7221 */ /* 0x044fe20000010000 */
[----:B------:R-:W-:-:S03]  /*3e80*/  F2FP.F16.F32.PACK_AB R172, R49, R48 ;  /* 0x0000003031ac723e */ /* 0x000fc600000000ff */
[----:B------:R-:W-:Y:S01]  /*3e90*/  FADD.FTZ R14, R174, R11 ;  /* 0x0000000bae0e7221 */ /* 0x000fe20000010000 */
[C---:B------:R-:W-:Y:S02]  /*3ea0*/  F2FP.F16.F32.PACK_AB R174, R53.reuse, R174 ;  /* 0x000000ae35ae723e */ /* 0x040fe400000000ff */
[----:B------:R-:W2:Y:S01]  /*3eb0*/  MUFU.EX2 R66, R66 ;  /* 0x0000004200427308 */ /* 0x000ea20000000800 */
[----:B----4-:R-:W-:Y:S01]  /*3ec0*/  FADD.FTZ R4, R62, R5 ;  /* 0x000000053e047221 */ /* 0x010fe20000010000 */
[----:B------:R-:W-:-:S06]  /*3ed0*/  FADD.FTZ R5, R53, R14 ;  /* 0x0000000e35057221 */ /* 0x000fcc0000010000 */
[----:B------:R-:W4:Y:S01]  /*3ee0*/  MUFU.EX2 R67, R67 ;  /* 0x0000004300437308 */ /* 0x000f220000000800 */
[C---:B---3--:R-:W-:Y:S01]  /*3ef0*/  FADD.FTZ R11, R63.reuse, R4 ;  /* 0x000000043f0b7221 */ /* 0x048fe20000010000 */
[----:B------:R-:W-:-:S06]  /*3f00*/  F2FP.F16.F32.PACK_AB R171, R63, R62 ;  /* 0x0000003e3fab723e */ /* 0x000fcc00000000ff */
[----:B------:R-:W3:Y:S01]  /*3f10*/  MUFU.EX2 R70, R70 ;  /* 0x0000004600467308 */ /* 0x000ee20000000800 */
[----:B--2---:R-:W-:-:S07]  /*3f20*/  FADD.FTZ R4, R66, R11 ;  /* 0x0000000b42047221 */ /* 0x004fce0000010000 */
[----:B------:R-:W2:Y:S01]  /*3f30*/  MUFU.EX2 R175, R52 ;  /* 0x0000003400af7308 */ /* 0x000ea20000000800 */
[C---:B----4-:R-:W-:Y:S01]  /*3f40*/  FADD.FTZ R11, R67.reuse, R4 ;  /* 0x00000004430b7221 */ /* 0x050fe20000010000 */
[----:B------:R-:W-:-:S03]  /*3f50*/  F2FP.F16.F32.PACK_AB R173, R67, R66 ;  /* 0x0000004243ad723e */ /* 0x000fc600000000ff */
[----:B---3--:R-:W-:-:S04]  /*3f60*/  FADD.FTZ R4, R70, R11 ;  /* 0x0000000b46047221 */ /* 0x008fc80000010000 */
[C---:B--2---:R-:W-:Y:S01]  /*3f70*/  FADD.FTZ R4, R175.reuse, R4 ;  /* 0x00000004af047221 */ /* 0x044fe20000010000 */
[----:B------:R-:W-:Y:S01]  /*3f80*/  F2FP.F16.F32.PACK_AB R175, R175, R70 ;  /* 0x00000046afaf723e */ /* 0x000fe200000000ff */
[----:B------:R-:W-:Y:S06]  /*3f90*/  @!P0 BRA `(.L_x_1759) ;  /* 0x0000000000048947 */ /* 0x000fec0003800000 */
[----:B------:R-:W-:Y:S01]  /*3fa0*/  BPT.TRAP 0x1 ;  /* 0x000000040000795c */ /* 0x000fe20000300000 */
.L_x_1759:
[----:B------:R2:W3:Y:S01]  /*3fb0*/  SYNCS.PHASECHK.TRANS64.TRYWAIT P1, [R7+URZ+0x22850], R12 ;  /* 0x0228500c070075a7 */ /* 0x0004e2000802017f */
[----:B------:R-:W-:Y:S05]  /*3fc0*/  @!P0 BRA `(.L_x_1760) ;  /* 0x0000000000048947 */ /* 0x000fea0003800000 */
[----:B------:R-:W-:Y:S01]  /*3fd0*/  BPT.TRAP 0x1 ;  /* 0x000000040000795c */ /* 0x000fe20000300000 */
.L_x_1760:
[----:B---3--:R-:W-:Y:S05]  /*3fe0*/  @P1 BRA `(.L_x_1761) ;  /* 0x0000000000081947 */ /* 0x008fea0003800000 */
[----:B------:R-:W3:Y:S02]  /*3ff0*/  SYNCS.PHASECHK.TRANS64.TRYWAIT P1, [R7+URZ+0x22850], R12 ;  /* 0x0228500c070075a7 */ /* 0x000ee4000802017f */
[----:B---3--:R-:W-:Y:S05]  /*4000*/  @!P1 BRA `(.L_x_1762) ;  /* 0x0000010800289947 */ /* 0x008fea0003800000 */
.L_x_1761:
[----:B------:R-:W-:Y:S01]  /*4010*/  R2UR UR5, R9 ;  /* 0x00000000090572ca */ /* 0x000fe200000e0000 */
[----:B------:R4:W-:Y:S06]  /*4020*/  BAR.SYNC.DEFER_BLOCKING R10, 0x100 ;  /* 0x0004000a0000751d */ /* 0x0009ec0000010000 */
[----:B------:R-:W-:Y:S01]  /*4030*/  UMOV UR11, 0x40000040 ;  /* 0x40000040000b7882 */ /* 0x000fe20000000000 */
[----:B------:R-:W5:Y:S01]  /*4040*/  S2R R11, SR_TID.X ;  /* 0x00000000000b7919 */ /* 0x000f620000002100 */
[----:B----4-:R-:W-:-:S04]  /*4050*/  IMAD.IADD R10, R17, 0x1, -R18 ;  /* 0x00000001110a7824 */ /* 0x010fc800078e0a12 */
        /* <DEDUP_REMOVED lines=10> */
[----:B-----5:R-:W-:Y:S01]  /*4100*/  LOP3.LUT P1, RZ, R11, 0x7f, RZ, 0xc0, !PT ;  /* 0x0000007f0bff7812 */ /* 0x020fe2000782c0ff */
[----:B------:R-:W-:-:S12]  /*4110*/  IMAD R11, R201, 0x80, R10 ;  /* 0x00000080c90b7824 */ /* 0x000fd800078e020a */
[----:B0123--:R-:W-:-:S05]  /*4120*/  @!P1 VIADD R7, R7, 0x22860 ;  /* 0x0002286007079836 */ /* 0x00ffca0000000000 */
        /* <DEDUP_REMOVED lines=33> */
[----:B0-----:R-:W-:-:S12]  /*4340*/  VIADD R7, R176, 0xfffffffe ;  /* 0xfffffffeb0077836 */ /* 0x001fd80000000000 */
[----:B------:R-:W-:Y:S05]  /*4350*/  @P1 BRA `(.L_x_1763) ;  /* 0x0000000000481947 */ /* 0x000fea0003800000 */
[C---:B------:R-:W-:Y:S01]  /*4360*/  ISETP.GT.AND P1, PT, R11.reuse, RZ, PT ;  /* 0x000000ff0b00720c */ /* 0x040fe20003f24270 */
[----:B------:R-:W-:-:S05]  /*4370*/  VIADD R9, R11, 0xffffffff ;  /* 0xffffffff0b097836 */ /* 0x000fca0000000000 */
        /* <DEDUP_REMOVED lines=9> */
.L_x_1764:
[----:B------:R-:W-:-:S11]  /*4410*/  UISETP.NE.AND UP1, UPT, UR15, 0x1, UPT ;  /* 0x000000010f00788c */ /* 0x000fd6000bf25270 */
[----:B------:R-:W-:Y:S02]  /*4420*/  @UP1 ULDC.64 UR22, c[0x0][0x9e8] ;  /* 0x00027a0000161ab9 */ /* 0x000fe40000000a00 */
[----:B------:R-:W-:-:S04]  /*4430*/  UIMAD.WIDE.U32 UR10, UR18, UR22, URZ ;  /* 0x00000016120a72a5 */ /* 0x000fc8000f8e003f */
[----:B------:R-:W-:-:S12]  /*4440*/  @UP1 USHF.R.U32.HI UR18, URZ, UR23, UR11 ;  /* 0x000000173f121299 */ /* 0x000fd8000801160b */
.L_x_1765:
[----:B------:R-:W-:-:S04]  /*4450*/  UIMAD UR15, UR18, UR15, UR15 ;  /* 0x0000000f120f72a4 */ /* 0x000fc8000f8e020f */
[----:B------:R-:W-:-:S04]  /*4460*/  UISETP.LT.AND UP1, UPT, UR14, UR15, UPT ;  /* 0x0000000f0e00728c */ /* 0x000fc8000bf21270 */
[----:B------:R-:W-:-:S12]  /*4470*/  USEL UR14, UR14, UR15, UP1 ;  /* 0x0000000f0e0e7287 */ /* 0x000fd80008800000 */
.L_x_1763:
        /* <DEDUP_REMOVED lines=11> */
[----:B------:R-:W-:Y:S01]  /*4530*/  VIADD R13, R15, 0x8 ;  /* 0x000000080f0d7836 */ /* 0x000fe20000000000 */
[----:B------:R-:W-:-:S04]  /*4540*/  ULDC UR26, c[0x0][0x9e0] ;  /* 0x00027800001a7ab9 */ /* 0x000fc80000000800 */
[----:B------:R-:W-:-:S07]  /*4550*/  LOP3.LUT R11, RZ, R13, RZ, 0x33, !PT ;  /* 0x0000000dff0b7212 */ /* 0x000fce00078e33ff */
.L_x_1783:
[----:B------:R-:W-:-:S04]  /*4560*/  UIADD3 UR37, UR37, 0x1, URZ ;  /* 0x0000000125257890 */ /* 0x000fc8000fffe03f */
[----:B------:R-:W-:-:S04]  /*4570*/  UISETP.NE.AND UP1, UPT, UR37, 0x2, UPT ;  /* 0x000000022500788c */ /* 0x000fc8000bf25270 */
[----:B------:R-:W-:Y:S02]  /*4580*/  USEL UR10, URZ, 0x1, UP1 ;  /* 0x000000013f0a7887 */ /* 0x000fe40008800000 */
[----:B------:R-:W-:Y:S02]  /*4590*/  USEL UR37, UR37, URZ, UP1 ;  /* 0x0000003f25257287 */ /* 0x000fe40008800000 */
[----:B------:R-:W-:Y:S01]  /*45a0*/  ULOP3.LUT UR40, UR40, UR10, URZ, 0x3c, !UPT ;  /* 0x0000000a28287292 */ /* 0x000fe2000f8e3c3f */
[----:B01----:R-:W-:Y:S11]  /*45b0*/  @!P0 BRA `(.L_x_1767) ;  /* 0x0000000000048947 */ /* 0x003ff60003800000 */
[----:B------:R-:W-:Y:S01]  /*45c0*/  BPT.TRAP 0x1 ;  /* 0x000000040000795c */ /* 0x000fe20000300000 */
.L_x_1767:
        /* <DEDUP_REMOVED lines=9> */
.L_x_1768:
[----:B-1----:R-:W-:Y:S05]  /*4660*/  @P1 BRA `(.L_x_1769) ;  /* 0x0000000000081947 */ /* 0x002fea0003800000 */
[----:B------:R-:W1:Y:S02]  /*4670*/  SYNCS.PHASECHK.TRANS64.TRYWAIT P1, [UR27+0x22830], R12 ;  /* 0x0228300cff0075a7 */ /* 0x000e64000802015b */
[----:B-1----:R-:W-:Y:S05]  /*4680*/  @!P1 BRA `(.L_x_1770) ;  /* 0x00000100009c9947 */ /* 0x002fea0003800000 */
.L_x_1769:
[----:B------:R-:W-:Y:S01]  /*4690*/  UIMAD UR22, UR37, 0x300, UR4 ;  /* 0x00000300251678a4 */ /* 0x000fe2000f8e0204 */
[----:B------:R-:W-:Y:S01]  /*46a0*/  WARPGROUP.ARRIVE ;  /* 0x00000000000079c5 */ /* 0x000fe20000000000 */
[----:B------:R-:W-:Y:S01]  /*46b0*/  UMOV UR23, 0x40000040 ;  /* 0x4000004000177882 */ /* 0x000fe20000000000 */
[----:B------:R-:W-:Y:S01]  /*46c0*/  UMOV UR11, 0x40000040 ;  /* 0x40000040000b7882 */ /* 0x000fe20000000000 */
[----:B------:R-:W-:-:S03]  /*46d0*/  UIADD3 UR10, UR22, 0x2, URZ ;  /* 0x00000002160a7890 */ /* 0x000fc6000fffe03f */
[----:B------:R-:W2:Y:S01]  /*46e0*/  S2R R6, SR_TID.X ;  /* 0x0000000000067919 */ /* 0x000ea20000002100 */
[----:B------:R-:W-:Y:S01]  /*46f0*/  UIADD3 UR14, UR22, 0x4, URZ ;  /* 0x00000004160e7890 */ /* 0x000fe2000fffe03f */
[----:B-1----:R-:W-:Y:S01]  /*4700*/  IMAD.U32 R9, RZ, RZ, UR27 ;  /* 0x0000001bff097e24 */ /* 0x002fe2000f8e00ff */
[----:B------:R-:W-:Y:S01]  /*4710*/  UMOV UR15, 0x40000040 ;  /* 0x40000040000f7882 */ /* 0x000fe20000000000 */
[----:B------:R-:W-:Y:S01]  /*4720*/  HGMMA.64x96x16.F32 R152, gdesc[UR20], RZ, !UPT, gsb0 ;  /* 0x01600000149879f0 */ /* 0x000fe2000c0008ff */
[----:B------:R-:W-:Y:S01]  /*4730*/  UIADD3 UR18, UR22, 0x6, URZ ;  /* 0x0000000616127890 */ /* 0x000fe2000fffe03f */
[----:B------:R-:W-:Y:S01]  /*4740*/  IMAD R21, R7, -0x60, R17 ;  /* 0xffffffa007157824 */ /* 0x000fe200078e0211 */
[----:B------:R-:W-:-:S04]  /*4750*/  UMOV UR19, 0x40000040 ;  /* 0x4000004000137882 */ /* 0x000fc80000000000 */
[----:B------:R-:W-:-:S05]  /*4760*/  IADD3 R21, -R18, 0x1, R21 ;  /* 0x0000000112157810 */ /* 0x000fca0007ffe115 */
[----:B------:R-:W-:-:S04]  /*4770*/  IMAD.IADD R21, R21, 0x1, -R16 ;  /* 0x0000000115157824 */ /* 0x000fc800078e0a10 */
[----:B------:R-:W-:-:S04]  /*4780*/  VIADD R200, R21, UR26 ;  /* 0x0000001a15c87c36 */ /* 0x000fc80008000000 */
[----:B------:R-:W-:Y:S01]  /*4790*/  IMAD.IADD R210, R3, 0x1, R200 ;  /* 0x0000000103d27824 */ /* 0x000fe200078e02c8 */
[----:B--2---:R-:W-:Y:S02]  /*47a0*/  LOP3.LUT P1, RZ, R6, 0x7f, RZ, 0xc0, !PT ;  /* 0x0000007f06ff7812 */ /* 0x004fe4000782c0ff */
[----:B------:R-:W-:-:S04]  /*47b0*/  SHF.R.U32.HI R6, RZ, 0x7, R6 ;  /* 0x00000007ff067819 */ /* 0x000fc80000011606 */
[----:B------:R-:W-:-:S07]  /*47c0*/  IADD3 R6, -R6, 0xb, RZ ;  /* 0x0000000b06067810 */ /* 0x000fce0007ffe1ff */
        /* <DEDUP_REMOVED lines=16> */
[----:B--2---:R-:W-:-:S04]  /*48d0*/  VIADD R14, R21, UR10 ;  /* 0x0000000a150e7c36 */ /* 0x004fc80008000000 */
[----:B------:R-:W-:-:S08]  /*48e0*/  IMAD.IADD R202, R3, 0x1, R14 ;  /* 0x0000000103ca7824 */ /* 0x000fd000078e020e */
[----:B-1----:R-:W-:Y:S05]  /*48f0*/  @P1 BRA `(.L_x_1771) ;  /* 0x00000000005c1947 */ /* 0x002fea0003800000 */
[----:B------:R-:W-:Y:S01]  /*4900*/  ISETP.GT.AND P1, PT, R15, -0x1, PT ;  /* 0xffffffff0f00780c */ /* 0x000fe20003f24270 */
[----:B------:R-:W-:-:S12]  /*4910*/  BSSY B0, `(.L_x_1772) ;  /* 0x0000011000007945 */ /* 0x000fd80003800000 */
[----:B------:R-:W-:Y:S05]  /*4920*/  @P1 BRA `(.L_x_1773) ;  /* 0x0000000000241947 */ /* 0x000fea0003800000 */
[----:B------:R-:W-:Y:S02]  /*4930*/  IMAD.U32 R211, RZ, RZ, UR25 ;  /* 0x00000019ffd37e24 */ /* 0x000fe4000f8e00ff */
[----:B------:R-:W-:-:S03]  /*4940*/  IMAD.IADD R203, R3, 0x1, R10 ;  /* 0x0000000103cb7824 */ /* 0x000fc600078e020a */
[----:B------:R-:W-:Y:S02]  /*4950*/  ISETP.NE.AND P1, PT, R211, 0x1, PT ;  /* 0x00000001d300780c */ /* 0x000fe40003f25270 */
[----:B------:R-:W-:-:S11]  /*4960*/  LOP3.LUT R203, RZ, R203, RZ, 0x33, !PT ;  /* 0x000000cbffcb7212 */ /* 0x000fd600078e33ff */
[----:B------:R-:W1:Y:S02]  /*4970*/  @P1 LDC.64 R20, c[0x0][0x9e8] ;  /* 0x00027a00ff141b82 */ /* 0x000e640000000a00 */
[----:B-1----:R-:W-:-:S05]  /*4980*/  @P1 IMAD.HI.U32 R20, R203, R20, RZ ;  /* 0x00000014cb141227 */ /* 0x002fca00078e00ff */
[----:B------:R-:W-:-:S04]  /*4990*/  @P1 SHF.R.U32.HI R203, RZ, R21, R20 ;  /* 0x00000015ffcb1219 */ /* 0x000fc80000011614 */
[----:B------:R-:W-:Y:S01]  /*49a0*/  LOP3.LUT R20, RZ, R203, RZ, 0x33, !PT ;  /* 0x000000cbff147212 */ /* 0x000fe200078e33ff */
[----:B------:R-:W-:Y:S06]  /*49b0*/  BRA `(.L_x_1774) ;  /* 0x0000000000187947 */ /* 0x000fec0003800000 */
.L_x_1773:
[----:B------:R-:W-:-:S05]  /*49c0*/  IMAD.U32 R211, RZ, RZ, UR25 ;  /* 0x00000019ffd37e24 */ /* 0x000fca000f8e00ff */
[----:B------:R-:W-:-:S13]  /*49d0*/  ISETP.NE.AND P1, PT, R211, 0x1, PT ;  /* 0x00000001d300780c */ /* 0x000fda0003f25270 */
[----:B------:R-:W1:Y:S02]  /*49e0*/  @P1 LDC.64 R20, c[0x0][0x9e8] ;  /* 0x00027a00ff141b82 */ /* 0x000e640000000a00 */
[----:B-1----:R-:W-:-:S04]  /*49f0*/  @P1 IMAD.HI.U32 R212, R15, R20, RZ ;  /* 0x000000140fd41227 */ /* 0x002fc800078e00ff */
[----:B------:R-:W-:Y:S01]  /*4a00*/  IMAD.MOV.U32 R20, RZ, RZ, R15 ;  /* 0x000000ffff147224 */ /* 0x000fe200078e000f */
[----:B------:R-:W-:-:S07]  /*4a10*/  @P1 SHF.R.U32.HI R20, RZ, R21, R212 ;  /* 0x00000015ff141219 */ /* 0x000fce00000116d4 */
.L_x_1774:
[----:B------:R-:W-:Y:S05]  /*4a20*/  BSYNC B0 ;  /* 0x0000000000007941 */ /* 0x000fea0003800000 */
.L_x_1772:
[----:B------:R-:W-:-:S04]  /*4a30*/  IMAD R21, R7, -0x60, -R16 ;  /* 0xffffffa007157824 */ /* 0x000fc800078e0a10 */
[----:B------:R-:W-:-:S05]  /*4a40*/  IMAD R21, R20, R211, R21 ;  /* 0x000000d314157224 */ /* 0x000fca00078e0215 */
[----:B------:R-:W-:Y:S02]  /*4a50*/  VIADDMNMX R210, R21, R211, R210, PT ;  /* 0x000000d315d27246 */ /* 0x000fe400038001d2 */
[----:B------:R-:W-:-:S07]  /*4a60*/  VIMNMX R202, R202, R21, !PT ;  /* 0x00000015caca7248 */ /* 0x000fce0007fe0100 */
.L_x_1771:
[----:B------:R-:W-:Y:S01]  /*4a70*/  IMAD R211, R7, -0x60, RZ ;  /* 0xffffffa007d37824 */ /* 0x000fe200078e02ff */
[----:B------:R-:W-:Y:S02]  /*4a80*/  LOP3.LUT R2, R2, 0xfffbffff, RZ, 0xc0, !PT ;  /* 0xfffbffff02027812 */ /* 0x000fe400078ec0ff */
[----:B------:R-:W-:Y:S02]  /*4a90*/  IADD3 R200, R200, 0x8, R3 ;  /* 0x00000008c8c87810 */ /* 0x000fe40007ffe003 */
        /* <DEDUP_REMOVED lines=30> */
[----:B------:R-:W-:Y:S02]  /*4c80*/  IADD3 R152, R14, 0x8, R3 ;  /* 0x000000080e987810 */ /* 0x000fe40007ffe003 */
[----:B------:R-:W-:Y:S02]  /*4c90*/  ISETP.LT.OR P2, PT, R210, 0x12, P2 ;  /* 0x00000012d200780c */ /* 0x000fe40001741670 */
[----:B------:R-:W-:Y:S02]  /*4ca0*/  @P3 LOP3.LUT R2, R2, 0x10, RZ, 0xfc, !PT ;  /* 0x0000001002023812 */ /* 0x000fe400078efcff */
[----:B------:R-:W-:-:S02]  /*4cb0*/  ISETP.GE.AND P3, PT, R211, 0x19, PT ;  /* 0x00000019d300780c */ /* 0x000fc40003f66270 */
        /* <DEDUP_REMOVED lines=102> */
[----:B------:R-:W-:Y:S01]  /*5320*/  ISETP.GT.AND P6, PT, R13, -0x1, PT ;  /* 0xffffffff0d00780c */ /* 0x000fe20003fc4270 */
[----:B------:R-:W-:-:S12]  /*5330*/  BSSY B0, `(.L_x_1776) ;  /* 0x0000010000007945 */ /* 0x000fd80003800000 */
[----:B------:R-:W-:Y:S05]  /*5340*/  @P6 BRA `(.L_x_1777) ;  /* 0x0000000000206947 */ /* 0x000fea0003800000 */
[----:B------:R-:W-:Y:S02]  /*5350*/  IMAD.U32 R202, RZ, RZ, UR25 ;  /* 0x00000019ffca7e24 */ /* 0x000fe4000f8e00ff */
[----:B------:R-:W-:-:S03]  /*5360*/  IMAD.MOV.U32 R14, RZ, RZ, R11 ;  /* 0x000000ffff0e7224 */ /* 0x000fc600078e000b */
[----:B------:R-:W-:-:S13]  /*5370*/  ISETP.NE.AND P6, PT, R202, 0x1, PT ;  /* 0x00000001ca00780c */ /* 0x000fda0003fc5270 */
[----:B------:R-:W1:Y:S02]  /*5380*/  @P6 LDC.64 R20, c[0x0][0x9e8] ;  /* 0x00027a00ff146b82 */ /* 0x000e640000000a00 */
[----:B-1----:R-:W-:-:S05]  /*5390*/  @P6 IMAD.HI.U32 R20, R11, R20, RZ ;  /* 0x000000140b146227 */ /* 0x002fca00078e00ff */
[----:B------:R-:W-:-:S04]  /*53a0*/  @P6 SHF.R.U32.HI R14, RZ, R21, R20 ;  /* 0x00000015ff0e6219 */ /* 0x000fc80000011614 */
[----:B------:R-:W-:Y:S01]  /*53b0*/  LOP3.LUT R14, RZ, R14, RZ, 0x33, !PT ;  /* 0x0000000eff0e7212 */ /* 0x000fe200078e33ff */
[----:B------:R-:W-:Y:S06]  /*53c0*/  BRA `(.L_x_1778) ;  /* 0x0000000000187947 */ /* 0x000fec0003800000 */
.L_x_1777:
[----:B------:R-:W-:Y:S02]  /*53d0*/  IMAD.U32 R202, RZ, RZ, UR25 ;  /* 0x00000019ffca7e24 */ /* 0x000fe4000f8e00ff */
[----:B------:R-:W-:-:S03]  /*53e0*/  IMAD.MOV.U32 R14, RZ, RZ, R13 ;  /* 0x000000ffff0e7224 */ /* 0x000fc600078e000d */
[----:B------:R-:W-:-:S13]  /*53f0*/  ISETP.NE.AND P6, PT, R202, 0x1, PT ;  /* 0x00000001ca00780c */ /* 0x000fda0003fc5270 */
[----:B------:R-:W1:Y:S02]  /*5400*/  @P6 LDC.64 R20, c[0x0][0x9e8] ;  /* 0x00027a00ff146b82 */ /* 0x000e640000000a00 */
[----:B-1----:R-:W-:-:S05]  /*5410*/  @P6 IMAD.HI.U32 R20, R13, R20, RZ ;  /* 0x000000140d146227 */ /* 0x002fca00078e00ff */
[----:B------:R-:W-:-:S07]  /*5420*/  @P6 SHF.R.U32.HI R14, RZ, R21, R20 ;  /* 0x00000015ff0e6219 */ /* 0x000fce0000011614 */
.L_x_1778:
[----:B------:R-:W-:Y:S05]  /*5430*/  BSYNC B0 ;  /* 0x0000000000007941 */ /* 0x000fea0003800000 */
.L_x_1776:
[----:B------:R-:W-:-:S04]  /*5440*/  IMAD.IADD R211, R211, 0x1, -R16 ;  /* 0x00000001d3d37824 */ /* 0x000fc800078e0a10 */
[----:B------:R-:W-:-:S05]  /*5450*/  IMAD R211, R14, R202, R211 ;  /* 0x000000ca0ed37224 */ /* 0x000fca00078e02d3 */
[----:B------:R-:W-:Y:S02]  /*5460*/  VIADDMNMX R200, R211, R202, R200, PT ;  /* 0x000000cad3c87246 */ /* 0x000fe400038001c8 */
[----:B------:R-:W-:-:S07]  /*5470*/  VIMNMX R152, R152, R211, !PT ;  /* 0x000000d398987248 */ /* 0x000fce0007fe0100 */
.L_x_1775:
[----:B------:R-:W-:Y:S02]  /*5480*/  ISETP.GT.AND P1, PT, R152, 0x1, !P1 ;  /* 0x000000019800780c */ /* 0x000fe40004f24270 */
        /* <DEDUP_REMOVED lines=76> */
[----:B------:R-:W-:Y:S01]  /*5950*/  ISETP.GT.AND P5, PT, R152, 0x58, !P5 ;  /* 0x000000589800780c */ /* 0x000fe20006fa4270 */
[----:B------:R-:W1:Y:S01]  /*5960*/  SHFL.BFLY PT, R21, R210, 0x1, 0x1f ;  /* 0x0c201f00d2157f89 */ /* 0x000e6200000e0000 */
[C---:B------:R-:W-:Y:S02]  /*5970*/  ISETP.LT.OR P1, PT, R200.reuse, 0x31, P1 ;  /* 0x00000031c800780c */ /* 0x040fe40000f21670 */
[----:B------:R-:W-:-:S02]  /*5980*/  ISETP.LT.OR P3, PT, R200, 0x51, P3 ;  /* 0x00000051c800780c */ /* 0x000fc40001f61670 */
        /* <DEDUP_REMOVED lines=9> */
[----:B-1----:R-:W-:Y:S02]  /*5a20*/  FMNMX.FTZ R14, R210, R21, !PT ;  /* 0x00000015d20e7209 */ /* 0x002fe40007810000 */
[----:B------:R-:W-:-:S03]  /*5a30*/  ISETP.GT.AND P1, PT, R152, 0x38, !P1 ;  /* 0x000000389800780c */ /* 0x000fc60004f24270 */
[----:B------:R-:W-:Y:S01]  /*5a40*/  FMUL.FTZ R20, R14, UR6 ;  /* 0x000000060e147c20 */ /* 0x000fe20008410000 */
        /* <DEDUP_REMOVED lines=18> */
[----:B------:R-:W-:Y:S02]  /*5b70*/  ISETP.GT.AND P1, PT, R152, RZ, !P6 ;  /* 0x000000ff9800720c */ /* 0x000fe40007724270 */
[----:B------:R-:W-:Y:S02]  /*5b80*/  LOP3.LUT P6, RZ, R2, 0x1, RZ, 0xc0, !PT ;  /* 0x0000000102ff7812 */ /* 0x000fe400078cc0ff */
[----:B------:R-:W-:Y:S02]  /*5b90*/  ISETP.LT.OR P1, PT, R200, 0x1, P1 ;  /* 0x00000001c800780c */ /* 0x000fe40000f21670 */
[----:B------:R-:W-:Y:S02]  /*5ba0*/  ISETP.GT.AND P2, PT, R152, 0x59, !P6 ;  /* 0x000000599800780c */ /* 0x000fe40007744270 */
[----:B------:R-:W-:-:S02]  /*5bb0*/  FSEL R21, R154, -INF , !P1 ;  /* 0xff8000009a157808 */ /* 0x000fc40004800000 */
[----:B------:R-:W-:Y:S02]  /*5bc0*/  FSETP.NEU.FTZ.AND P1, PT, R14, -INF , PT ;  /* 0xff8000000e00780b */ /* 0x000fe40003f3d000 */
[----:B------:R-:W-:Y:S02]  /*5bd0*/  FMNMX.FTZ R202, R21, R8, !PT ;  /* 0x0000000815ca7209 */ /* 0x000fe40007810000 */
[----:B------:R-:W-:Y:S02]  /*5be0*/  FSEL R20, R20, RZ, P1 ;  /* 0x000000ff14147208 */ /* 0x000fe40000800000 */
[----:B------:R-:W-:Y:S02]  /*5bf0*/  ISETP.LT.OR P2, PT, R200, 0x5a, P2 ;  /* 0x0000005ac800780c */ /* 0x000fe40001741670 */
        /* <DEDUP_REMOVED lines=24> */
[----:B------:R-:W-:-:S02]  /*5d80*/  FFMA.FTZ R197, R197, UR6, -R20 ;  /* 0x00000006c5c57c23 */ /* 0x000fc40008010814 */
[----:B------:R-:W-:-:S04]  /*5d90*/  FMNMX.FTZ R203, R167, R202, !PT ;  /* 0x000000caa7cb7209 */ /* 0x000fc80007810000 */
[----:B------:R-:W-:Y:S01]  /*5da0*/  FMNMX.FTZ R202, R170, R203, !PT ;  /* 0x000000cbaaca7209 */ /* 0x000fe20007810000 */
[----:B------:R-:W-:Y:S03]  /*5db0*/  MUFU.EX2 R157, R157 ;  /* 0x0000009d009d7308 */ /* 0x000fe60000000800 */
        /* <DEDUP_REMOVED lines=15> */
[----:B------:R-:W-:Y:S02]  /*5eb0*/  FMNMX.FTZ R203, R191, R152, !PT ;  /* 0x00000098bfcb7209 */ /* 0x000fe40007810000 */
[----:B------:R-:W-:Y:S01]  /*5ec0*/  FSEL R152, R195, -INF , !P4 ;  /* 0xff800000c3987808 */ /* 0x000fe20006000000 */
[----:B------:R-:W-:Y:S01]  /*5ed0*/  FFMA.FTZ R195, R176, UR6, -R20 ;  /* 0x00000006b0c37c23 */ /* 0x000fe20008010814 */
[----:B------:R-:W-:Y:S01]  /*5ee0*/  FMNMX.FTZ R203, R194, R203, !PT ;  /* 0x000000cbc2cb7209 */ /* 0x000fe20007810000 */
[----:B------:R-:W-:Y:S03]  /*5ef0*/  MUFU.EX2 R169, R169 ;  /* 0x000000a900a97308 */ /* 0x000fe60000000800 */
[----:B------:R-:W-:-:S04]  /*5f00*/  FMNMX.FTZ R203, R152, R203, !PT ;  /* 0x000000cb98cb7209 */ /* 0x000fc80007810000 */
[----:B------:R-:W-:Y:S01]  /*5f10*/  FMNMX.FTZ R198, R200, R203, !PT ;  /* 0x000000cbc8c67209 */ /* 0x000fe20007810000 */
[----:B------:R-:W-:Y:S03]  /*5f20*/  MUFU.EX2 R172, R172 ;  /* 0x000000ac00ac7308 */ /* 0x000fe60000000800 */
[----:B------:R-:W-:Y:S01]  /*5f30*/  FMNMX.FTZ R176, R199, R198, !PT ;  /* 0x000000c6c7b07209 */ /* 0x000fe20007810000 */
[--C-:B------:R-:W-:Y:S01]  /*5f40*/  FFMA.FTZ R198, R177, UR6, -R20.reuse ;  /* 0x00000006b1c67c23 */ /* 0x100fe20008010814 */
[--C-:B------:R-:W-:Y:S01]  /*5f50*/  FFMA.FTZ R177, R180, UR6, -R20.reuse ;  /* 0x00000006b4b17c23 */ /* 0x100fe20008010814 */
[--C-:B------:R-:W-:Y:S01]  /*5f60*/  FFMA.FTZ R180, R181, UR6, -R20.reuse ;  /* 0x00000006b5b47c23 */ /* 0x100fe20008010814 */
[--C-:B------:R-:W-:Y:S01]  /*5f70*/  FFMA.FTZ R181, R184, UR6, -R20.reuse ;  /* 0x00000006b8b57c23 */ /* 0x100fe20008010814 */
[----:B------:R-:W1:Y:S01]  /*5f80*/  SHFL.BFLY PT, R203, R176, 0x2, 0x1f ;  /* 0x0c401f00b0cb7f89 */ /* 0x000e6200000e0000 */
[--C-:B------:R-:W-:Y:S01]  /*5f90*/  FFMA.FTZ R184, R185, UR6, -R20.reuse ;  /* 0x00000006b9b87c23 */ /* 0x100fe20008010814 */
[--C-:B------:R-:W-:Y:S01]  /*5fa0*/  FFMA.FTZ R185, R188, UR6, -R20.reuse ;  /* 0x00000006bcb97c23 */ /* 0x100fe20008010814 */
[--C-:B------:R-:W-:Y:S01]  /*5fb0*/  FFMA.FTZ R188, R189, UR6, -R20.reuse ;  /* 0x00000006bdbc7c23 */ /* 0x100fe20008010814 */
[--C-:B------:R-:W-:Y:S01]  /*5fc0*/  FFMA.FTZ R189, R192, UR6, -R20.reuse ;  /* 0x00000006c0bd7c23 */ /* 0x100fe20008010814 */
[----:B------:R-:W-:Y:S01]  /*5fd0*/  FFMA.FTZ R192, R193, UR6, -R20 ;  /* 0x00000006c1c07c23 */ /* 0x000fe20008010814 */
[----:B------:R-:W-:Y:S01]  /*5fe0*/  FSEL R193, R14, RZ, P1 ;  /* 0x000000ff0ec17208 */ /* 0x000fe20000800000 */
[----:B------:R-:W-:Y:S04]  /*5ff0*/  MUFU.EX2 R173, R173 ;  /* 0x000000ad00ad7308 */ /* 0x000fe80000000800 */
[----:B------:R-:W-:-:S04]  /*6000*/  FADD.FTZ R193, -R193, R0 ;  /* 0x00000000c1c17221 */ /* 0x000fc80000010100 */
[----:B------:R-:W-:Y:S01]  /*6010*/  FMUL.FTZ R193, R193, UR6 ;  /* 0x00000006c1c17c20 */ /* 0x000fe20008410000 */
[----:B------:R-:W-:Y:S01]  /*6020*/  MUFU.EX2 R0, R196 ;  /* 0x000000c400007308 */ /* 0x000fe20000000800 */
[----:B-1----:R-:W-:-:S07]  /*6030*/  FMNMX.FTZ R203, R176, R203, !PT ;  /* 0x000000cbb0cb7209 */ /* 0x002fce0007810000 */
[----:B------:R-:W1:Y:S01]  /*6040*/  MUFU.EX2 R193, R193 ;  /* 0x000000c100c17308 */ /* 0x000e620000000800 */
[----:B------:R-:W2:Y:S07]  /*6050*/  SHFL.BFLY PT, R176, R203, 0x1, 0x1f ;  /* 0x0c201f00cbb07f89 */ /* 0x000eae00000e0000 */
[----:B------:R-:W-:Y:S08]  /*6060*/  MUFU.EX2 R195, R195 ;  /* 0x000000c300c37308 */ /* 0x000ff00000000800 */
[----:B------:R-:W-:Y:S01]  /*6070*/  MUFU.EX2 R198, R198 ;  /* 0x000000c600c67308 */ /* 0x000fe20000000800 */
[----:B-1----:R-:W-:Y:S01]  /*6080*/  FFMA.FTZ R196, R193, R5, R154 ;  /* 0x00000005c1c47223 */ /* 0x002fe2000001009a */
[-C--:B------:R-:W-:Y:S01]  /*6090*/  FMUL.FTZ R24, R24, R193.reuse ;  /* 0x000000c118187220 */ /* 0x080fe20000410000 */
        /* <DEDUP_REMOVED lines=9> */
[----:B--2---:R-:W-:Y:S01]  /*6130*/  FMNMX.FTZ R176, R203, R176, !PT ;  /* 0x000000b0cbb07209 */ /* 0x004fe20007810000 */
[-C--:B------:R-:W-:Y:S01]  /*6140*/  FMUL.FTZ R40, R40, R193.reuse ;  /* 0x000000c128287220 */ /* 0x080fe20000410000 */
[-C--:B------:R-:W-:Y:S01]  /*6150*/  FMUL.FTZ R41, R41, R193.reuse ;  /* 0x000000c129297220 */ /* 0x080fe20000410000 */
[-C--:B------:R-:W-:Y:S01]  /*6160*/  FMUL.FTZ R44, R44, R193.reuse ;  /* 0x000000c12c2c7220 */ /* 0x080fe20000410000 */
[C---:B------:R-:W-:Y:S01]  /*6170*/  FSETP.NEU.FTZ.AND P1, PT, R176.reuse, -INF , PT ;  /* 0xff800000b000780b */ /* 0x040fe20003f3d000 */
[----:B------:R-:W-:Y:S01]  /*6180*/  FMUL.FTZ R203, R176, UR6 ;  /* 0x00000006b0cb7c20 */ /* 0x000fe20008410000 */
[----:B------:R-:W1:Y:S01]  /*6190*/  MUFU.EX2 R180, R180 ;  /* 0x000000b400b47308 */ /* 0x000e620000000800 */
[-C--:B------:R-:W-:Y:S01]  /*61a0*/  FMUL.FTZ R45, R45, R193.reuse ;  /* 0x000000c12d2d7220 */ /* 0x080fe20000410000 */
[-C--:B------:R-:W-:Y:S01]  /*61b0*/  FMUL.FTZ R48, R48, R193.reuse ;  /* 0x000000c130307220 */ /* 0x080fe20000410000 */
[-C--:B------:R-:W-:Y:S01]  /*61c0*/  FMUL.FTZ R49, R49, R193.reuse ;  /* 0x000000c131317220 */ /* 0x080fe20000410000 */
[----:B------:R-:W-:Y:S01]  /*61d0*/  FSEL R203, R203, RZ, P1 ;  /* 0x000000ffcbcb7208 */ /* 0x000fe20000800000 */
[-C--:B------:R-:W-:Y:S01]  /*61e0*/  FMUL.FTZ R52, R52, R193.reuse ;  /* 0x000000c134347220 */ /* 0x080fe20000410000 */
[-C--:B------:R-:W-:Y:S01]  /*61f0*/  FMUL.FTZ R53, R53, R193.reuse ;  /* 0x000000c135357220 */ /* 0x080fe20000410000 */
[----:B------:R-:W-:Y:S01]  /*6200*/  FMUL.FTZ R56, R56, R193 ;  /* 0x000000c138387220 */ /* 0x000fe20000410000 */
        /* <DEDUP_REMOVED lines=8> */
[----:B------:R-:W-:Y:S01]  /*6290*/  MUFU.EX2 R184, R184 ;  /* 0x000000b800b87308 */ /* 0x000fe20000000800 */
[----:B------:R-:W-:Y:S01]  /*62a0*/  FFMA.FTZ R163, R166, UR6, -R203 ;  /* 0x00000006a6a37c23 */ /* 0x000fe200080108cb */
[----:B-1----:R-:W-:Y:S01]  /*62b0*/  F2FP.F16.F32.PACK_AB R166, R180, R177 ;  /* 0x000000b1b4a6723e */ /* 0x002fe200000000ff */
[----:B------:R-:W-:Y:S01]  /*62c0*/  FADD.FTZ R158, R160, R5 ;  /* 0x00000005a09e7221 */ /* 0x000fe20000010000 */
        /* <DEDUP_REMOVED lines=16> */
[----:B------:R-:W-:Y:S01]  /*63d0*/  FSEL R5, R176, RZ, P1 ;  /* 0x000000ffb0057208 */ /* 0x000fe20000800000 */
[--C-:B------:R-:W-:Y:S01]  /*63e0*/  FFMA.FTZ R194, R194, UR6, -R203.reuse ;  /* 0x00000006c2c27c23 */ /* 0x100fe200080108cb */
[--C-:B------:R-:W-:Y:S01]  /*63f0*/  FFMA.FTZ R200, R200, UR6, -R203.reuse ;  /* 0x00000006c8c87c23 */ /* 0x100fe200080108cb */
[----:B------:R-:W-:Y:S01]  /*6400*/  FADD.FTZ R211, R169, R158 ;  /* 0x0000009ea9d37221 */ /* 0x000fe20000010000 */
[----:B------:R-:W2:Y:S01]  /*6410*/  MUFU.EX2 R189, R189 ;  /* 0x000000bd00bd7308 */ /* 0x000ea20000000800 */
[----:B------:R-:W-:Y:S01]  /*6420*/  FADD.FTZ R5, -R5, R8 ;  /* 0x0000000805057221 */ /* 0x000fe20000010100 */
[----:B------:R-:W-:Y:S01]  /*6430*/  FFMA.FTZ R8, R167, UR6, -R203 ;  /* 0x00000006a7087c23 */ /* 0x000fe200080108cb */
[----:B------:R-:W-:Y:S01]  /*6440*/  FADD.FTZ R158, R172, R211 ;  /* 0x000000d3ac9e7221 */ /* 0x000fe20000010000 */
[--C-:B------:R-:W-:Y:S01]  /*6450*/  FFMA.FTZ R167, R170, UR6, -R203.reuse ;  /* 0x00000006aaa77c23 */ /* 0x100fe200080108cb */
[--C-:B------:R-:W-:Y:S01]  /*6460*/  FFMA.FTZ R199, R199, UR6, -R203.reuse ;  /* 0x00000006c7c77c23 */ /* 0x100fe200080108cb */
[----:B------:R-:W-:Y:S01]  /*6470*/  FMUL.FTZ R57, R57, R193 ;  /* 0x000000c139397220 */ /* 0x000fe20000410000 */
[----:B------:R-:W-:Y:S01]  /*6480*/  FADD.FTZ R158, R173, R158 ;  /* 0x0000009ead9e7221 */ /* 0x000fe20000010000 */
[----:B------:R-:W3:Y:S01]  /*6490*/  MUFU.EX2 R192, R192 ;  /* 0x000000c000c07308 */ /* 0x000ee20000000800 */
[----:B-1----:R-:W-:Y:S01]  /*64a0*/  F2FP.F16.F32.PACK_AB R170, R188, R185 ;  /* 0x000000b9bcaa723e */ /* 0x002fe200000000ff */
[-C--:B------:R-:W-:Y:S01]  /*64b0*/  FMUL.FTZ R60, R60, R193.reuse ;  /* 0x000000c13c3c7220 */ /* 0x080fe20000410000 */
[----:B------:R-:W-:Y:S01]  /*64c0*/  FADD.FTZ R211, R195, R158 ;  /* 0x0000009ec3d37221 */ /* 0x000fe20000010000 */
[----:B------:R-:W-:Y:S01]  /*64d0*/  FFMA.FTZ R158, R171, UR6, -R203 ;  /* 0x00000006ab9e7c23 */ /* 0x000fe200080108cb */
[-C--:B------:R-:W-:Y:S01]  /*64e0*/  FMUL.FTZ R61, R61, R193.reuse ;  /* 0x000000c13d3d7220 */ /* 0x080fe20000410000 */
[-C--:B------:R-:W-:Y:S01]  /*64f0*/  FMUL.FTZ R64, R64, R193.reuse ;  /* 0x000000c140407220 */ /* 0x080fe20000410000 */
[----:B------:R-:W-:Y:S01]  /*6500*/  FADD.FTZ R162, R198, R211 ;  /* 0x000000d3c6a27221 */ /* 0x000fe20000010000 */
[----:B------:R-:W-:Y:S01]  /*6510*/  FFMA.FTZ R211, R175, UR6, -R203 ;  /* 0x00000006afd37c23 */ /* 0x000fe200080108cb */
[----:B------:R-:W-:Y:S01]  /*6520*/  MUFU.EX2 R21, R21 ;  /* 0x0000001500157308 */ /* 0x000fe20000000800 */
[-C--:B------:R-:W-:Y:S01]  /*6530*/  FMUL.FTZ R65, R65, R193.reuse ;  /* 0x000000c141417220 */ /* 0x080fe20000410000 */
[----:B------:R-:W-:Y:S01]  /*6540*/  FADD.FTZ R171, R177, R162 ;  /* 0x000000a2b1ab7221 */ /* 0x000fe20000010000 */
[-C--:B------:R-:W-:Y:S01]  /*6550*/  FMUL.FTZ R68, R68, R193.reuse ;  /* 0x000000c144447220 */ /* 0x080fe20000410000 */
[-C--:B------:R-:W-:Y:S01]  /*6560*/  FMUL.FTZ R69, R69, R193.reuse ;  /* 0x000000c145457220 */ /* 0x080fe20000410000 */
[-C--:B------:R-:W-:Y:S01]  /*6570*/  FMUL.FTZ R72, R72, R193.reuse ;  /* 0x000000c148487220 */ /* 0x080fe20000410000 */
[----:B------:R-:W-:Y:S01]  /*6580*/  FADD.FTZ R162, R180, R171 ;  /* 0x000000abb4a27221 */ /* 0x000fe20000010000 */
[----:B------:R-:W-:Y:S01]  /*6590*/  FMUL.FTZ R180, R5, UR6 ;  /* 0x0000000605b47c20 */ /* 0x000fe20008410000 */
[----:B------:R-:W-:Y:S01]  /*65a0*/  MUFU.EX2 R20, R20 ;  /* 0x0000001400147308 */ /* 0x000fe20000000800 */
[-C--:B------:R-:W-:Y:S01]  /*65b0*/  FMUL.FTZ R73, R73, R193.reuse ;  /* 0x000000c149497220 */ /* 0x080fe20000410000 */
[----:B------:R-:W-:Y:S01]  /*65c0*/  FADD.FTZ R171, R181, R162 ;  /* 0x000000a2b5ab7221 */ /* 0x000fe20000010000 */
[-C--:B------:R-:W-:Y:S01]  /*65d0*/  FMUL.FTZ R76, R76, R193.reuse ;  /* 0x000000c14c4c7220 */ /* 0x080fe20000410000 */
[-C--:B------:R-:W-:Y:S01]  /*65e0*/  FMUL.FTZ R77, R77, R193.reuse ;  /* 0x000000c14d4d7220 */ /* 0x080fe20000410000 */
[-C--:B------:R-:W-:Y:S01]  /*65f0*/  FMUL.FTZ R80, R80, R193.reuse ;  /* 0x000000c150507220 */ /* 0x080fe20000410000 */
[----:B------:R-:W-:Y:S01]  /*6600*/  FADD.FTZ R162, R184, R171 ;  /* 0x000000abb8a27221 */ /* 0x000fe20000010000 */
[----:B------:R-:W-:Y:S01]  /*6610*/  FFMA.FTZ R171, R152, UR6, -R203 ;  /* 0x0000000698ab7c23 */ /* 0x000fe200080108cb */
[----:B------:R-:W1:Y:S01]  /*6620*/  MUFU.EX2 R180, R180 ;  /* 0x000000b400b47308 */ /* 0x000e620000000800 */
[----:B------:R-:W-:Y:S01]  /*6630*/  F2FP.F16.F32.PACK_AB R152, R153, R154 ;  /* 0x0000009a9998723e */ /* 0x000fe200000000ff */
[----:B------:R-:W-:Y:S01]  /*6640*/  FADD.FTZ R203, R185, R162 ;  /* 0x000000a2b9cb7221 */ /* 0x000fe20000010000 */
[----:B------:R-:W-:Y:S01]  /*6650*/  F2FP.F16.F32.PACK_AB R154, R157, R156 ;  /* 0x0000009c9d9a723e */ /* 0x000fe200000000ff */
[----:B------:R-:W-:Y:S01]  /*6660*/  FMUL.FTZ R81, R81, R193 ;  /* 0x000000c151517220 */ /* 0x000fe20000410000 */
[----:B------:R-:W-:Y:S01]  /*6670*/  F2FP.F16.F32.PACK_AB R156, R161, R160 ;  /* 0x000000a0a19c723e */ /* 0x000fe200000000ff */
[----:B------:R-:W-:Y:S01]  /*6680*/  FADD.FTZ R162, R188, R203 ;  /* 0x000000cbbca27221 */ /* 0x000fe20000010000 */
[----:B------:R-:W-:Y:S01]  /*6690*/  F2FP.F16.F32.PACK_AB R160, R169, R168 ;  /* 0x000000a8a9a0723e */ /* 0x000fe200000000ff */
[----:B------:R-:W4:Y:S01]  /*66a0*/  MUFU.EX2 R155, R155 ;  /* 0x0000009b009b7308 */ /* 0x000f220000000800 */
[----:B------:R-:W-:Y:S01]  /*66b0*/  F2FP.F16.F32.PACK_AB R168, R184, R181 ;  /* 0x000000b5b8a8723e */ /* 0x000fe200000000ff */
[----:B--2---:R-:W-:Y:S01]  /*66c0*/  FADD.FTZ R153, R189, R162 ;  /* 0x000000a2bd997221 */ /* 0x004fe20000010000 */
[----:B------:R-:W-:Y:S01]  /*66d0*/  F2FP.F16.F32.PACK_AB R162, R173, R172 ;  /* 0x000000acada2723e */ /* 0x000fe200000000ff */
[----:B------:R-:W-:Y:S01]  /*66e0*/  FMUL.FTZ R84, R84, R193 ;  /* 0x000000c154547220 */ /* 0x000fe20000410000 */
[C---:B---3--:R-:W-:Y:S01]  /*66f0*/  F2FP.F16.F32.PACK_AB R172, R192.reuse, R189 ;  /* 0x000000bdc0ac723e */ /* 0x048fe200000000ff */
[----:B------:R-:W-:Y:S01]  /*6700*/  FADD.FTZ R153, R192, R153 ;  /* 0x00000099c0997221 */ /* 0x000fe20000010000 */
[-C--:B------:R-:W-:Y:S01]  /*6710*/  FMUL.FTZ R85, R85, R193.reuse ;  /* 0x000000c155557220 */ /* 0x080fe20000410000 */
[----:B------:R-:W2:Y:S01]  /*6720*/  MUFU.EX2 R196, R196 ;  /* 0x000000c400c47308 */ /* 0x000ea20000000800 */
        /* <DEDUP_REMOVED lines=16> */
[----:B---3--:R-:W-:Y:S01]  /*6830*/  FADD.FTZ R174, R0, R153 ;  /* 0x0000009900ae7221 */ /* 0x008fe20000010000 */
[----:B-1----:R-:W-:Y:S01]  /*6840*/  FFMA.FTZ R153, R180, R4, R21 ;  /* 0x00000004b4997223 */ /* 0x002fe20000010015 */
[-C--:B------:R-:W-:Y:S01]  /*6850*/  FMUL.FTZ R116, R116, R193.reuse ;  /* 0x000000c174747220 */ /* 0x080fe20000410000 */
[-C--:B------:R-:W-:Y:S01]  /*6860*/  FMUL.FTZ R117, R117, R193.reuse ;  /* 0x000000c175757220 */ /* 0x080fe20000410000 */
[-C--:B------:R-:W-:Y:S01]  /*6870*/  FMUL.FTZ R120, R120, R193.reuse ;  /* 0x000000c178787220 */ /* 0x080fe20000410000 */
[----:B------:R-:W-:Y:S01]  /*6880*/  FADD.FTZ R4, R20, R153 ;  /* 0x0000009914047221 */ /* 0x000fe20000010000 */
[-C--:B------:R-:W-:Y:S01]  /*6890*/  FMUL.FTZ R121, R121, R193.reuse ;  /* 0x000000c179797220 */ /* 0x080fe20000410000 */
[----:B------:R-:W1:Y:S01]  /*68a0*/  MUFU.EX2 R202, R202 ;  /* 0x000000ca00ca7308 */ /* 0x000e620000000800 */
[-C--:B------:R-:W-:Y:S01]  /*68b0*/  FMUL.FTZ R124, R124, R193.reuse ;  /* 0x000000c17c7c7220 */ /* 0x080fe20000410000 */
[----:B----4-:R-:W-:Y:S01]  /*68c0*/  FADD.FTZ R153, R155, R4 ;  /* 0x000000049b997221 */ /* 0x010fe20000010000 */
[-C--:B------:R-:W-:Y:S01]  /*68d0*/  FMUL.FTZ R125, R125, R193.reuse ;  /* 0x000000c17d7d7220 */ /* 0x080fe20000410000 */
[-C--:B------:R-:W-:Y:S01]  /*68e0*/  FMUL.FTZ R128, R128, R193.reuse ;  /* 0x000000c180807220 */ /* 0x080fe20000410000 */
[-C--:B------:R-:W-:Y:S01]  /*68f0*/  FMUL.FTZ R129, R129, R193.reuse ;  /* 0x000000c181817220 */ /* 0x080fe20000410000 */
[----:B--2---:R-:W-:Y:S01]  /*6900*/  FADD.FTZ R4, R196, R153 ;  /* 0x00000099c4047221 */ /* 0x004fe20000010000 */
[-C--:B------:R-:W-:Y:S01]  /*6910*/  FMUL.FTZ R132, R132, R193.reuse ;  /* 0x000000c184847220 */ /* 0x080fe20000410000 */
[----:B------:R-:W2:Y:S01]  /*6920*/  MUFU.EX2 R163, R163 ;  /* 0x000000a300a37308 */ /* 0x000ea20000000800 */
[-C--:B------:R-:W-:Y:S01]  /*6930*/  FMUL.FTZ R133, R133, R193.reuse ;  /* 0x000000c185857220 */ /* 0x080fe20000410000 */
[----:B-----5:R-:W-:Y:S01]  /*6940*/  FADD.FTZ R153, R159, R4 ;  /* 0x000000049f997221 */ /* 0x020fe20000010000 */
[-C--:B------:R-:W-:Y:S01]  /*6950*/  FMUL.FTZ R136, R136, R193.reuse ;  /* 0x000000c188887220 */ /* 0x080fe20000410000 */
[-C--:B------:R-:W-:Y:S01]  /*6960*/  FMUL.FTZ R137, R137, R193.reuse ;  /* 0x000000c189897220 */ /* 0x080fe20000410000 */
[-C--:B------:R-:W-:Y:S01]  /*6970*/  FMUL.FTZ R140, R140, R193.reuse ;  /* 0x000000c18c8c7220 */ /* 0x080fe20000410000 */
[-C--:B------:R-:W-:Y:S01]  /*6980*/  FMUL.FTZ R141, R141, R193.reuse ;  /* 0x000000c18d8d7220 */ /* 0x080fe20000410000 */
[----:B------:R-:W-:Y:S01]  /*6990*/  FMUL.FTZ R144, R144, R193 ;  /* 0x000000c190907220 */ /* 0x000fe20000410000 */
[----:B------:R-:W3:Y:S01]  /*69a0*/  MUFU.EX2 R8, R8 ;  /* 0x0000000800087308 */ /* 0x000ee20000000800 */
[C---:B-1----:R-:W-:Y:S01]  /*69b0*/  FADD.FTZ R4, R202.reuse, R153 ;  /* 0x00000099ca047221 */ /* 0x042fe20000010000 */
[----:B------:R-:W-:Y:S01]  /*69c0*/  F2FP.F16.F32.PACK_AB R157, R202, R159 ;  /* 0x0000009fca9d723e */ /* 0x000fe200000000ff */
[-C--:B------:R-:W-:Y:S01]  /*69d0*/  FMUL.FTZ R145, R145, R193.reuse ;  /* 0x000000c191917220 */ /* 0x080fe20000410000 */
[-C--:B------:R-:W-:Y:S01]  /*69e0*/  FMUL.FTZ R148, R148, R193.reuse ;  /* 0x000000c194947220 */ /* 0x080fe20000410000 */
[----:B------:R-:W-:Y:S01]  /*69f0*/  FMUL.FTZ R149, R149, R193 ;  /* 0x000000c195957220 */ /* 0x000fe20000410000 */
[----:B------:R-:W-:Y:S01]  /*6a00*/  F2FP.F16.F32.PACK_AB R155, R196, R155 ;  /* 0x0000009bc49b723e */ /* 0x000fe200000000ff */
        /* <DEDUP_REMOVED lines=10> */
[C---:B---3--:R-:W-:Y:S01]  /*6ab0*/  FADD.FTZ R184, R8.reuse, R153 ;  /* 0x0000009908b87221 */ /* 0x048fe20000010000 */
[----:B------:R-:W-:Y:S01]  /*6ac0*/  F2FP.F16.F32.PACK_AB R159, R8, R163 ;  /* 0x000000a3089f723e */ /* 0x000fe200000000ff */
[-C--:B------:R-:W-:Y:S01]  /*6ad0*/  FMUL.FTZ R39, R39, R180.reuse ;  /* 0x000000b427277220 */ /* 0x080fe20000410000 */
[-C--:B------:R-:W-:Y:S01]  /*6ae0*/  FMUL.FTZ R42, R42, R180.reuse ;  /* 0x000000b42a2a7220 */ /* 0x080fe20000410000 */
[-C--:B------:R-:W-:Y:S01]  /*6af0*/  FMUL.FTZ R43, R43, R180.reuse ;  /* 0x000000b42b2b7220 */ /* 0x080fe20000410000 */
[-C--:B------:R-:W-:Y:S01]  /*6b00*/  FMUL.FTZ R46, R46, R180.reuse ;  /* 0x000000b42e2e7220 */ /* 0x080fe20000410000 */
[-C--:B------:R-:W-:Y:S01]  /*6b10*/  FMUL.FTZ R47, R47, R180.reuse ;  /* 0x000000b42f2f7220 */ /* 0x080fe20000410000 */
[----:B------:R3:W4:Y:S01]  /*6b20*/  MUFU.EX2 R178, R158 ;  /* 0x0000009e00b27308 */ /* 0x0007220000000800 */
[----:B-1----:R-:W-:Y:S01]  /*6b30*/  FADD.FTZ R153, R167, R184 ;  /* 0x000000b8a7997221 */ /* 0x002fe20000010000 */
[-C--:B------:R-:W-:Y:S01]  /*6b40*/  FMUL.FTZ R50, R50, R180.reuse ;  /* 0x000000b432327220 */ /* 0x080fe20000410000 */
[-C--:B------:R-:W-:Y:S01]  /*6b50*/  FMUL.FTZ R51, R51, R180.reuse ;  /* 0x000000b433337220 */ /* 0x080fe20000410000 */
[-C--:B------:R-:W-:Y:S01]  /*6b60*/  FMUL.FTZ R54, R54, R180.reuse ;  /* 0x000000b436367220 */ /* 0x080fe20000410000 */
[-C--:B------:R-:W-:Y:S01]  /*6b70*/  FMUL.FTZ R55, R55, R180.reuse ;  /* 0x000000b437377220 */ /* 0x080fe20000410000 */
[-C--:B------:R-:W-:Y:S01]  /*6b80*/  FMUL.FTZ R58, R58, R180.reuse ;  /* 0x000000b43a3a7220 */ /* 0x080fe20000410000 */
[----:B------:R-:W-:Y:S01]  /*6b90*/  FMUL.FTZ R59, R59, R180 ;  /* 0x000000b43b3b7220 */ /* 0x000fe20000410000 */
[----:B------:R-:W-:Y:S01]  /*6ba0*/  MUFU.EX2 R182, R182 ;  /* 0x000000b600b67308 */ /* 0x000fe20000000800 */
[----:B---3--:R-:W-:Y:S01]  /*6bb0*/  F2FP.F16.F32.PACK_AB R158, R165, R164 ;  /* 0x000000a4a59e723e */ /* 0x008fe200000000ff */
[C---:B--2---:R-:W-:Y:S01]  /*6bc0*/  FADD.FTZ R5, R197.reuse, R174 ;  /* 0x000000aec5057221 */ /* 0x044fe20000010000 */
[----:B------:R-:W-:Y:S01]  /*6bd0*/  F2FP.F16.F32.PACK_AB R164, R198, R195 ;  /* 0x000000c3c6a4723e */ /* 0x000fe200000000ff */
[----:B------:R-:W-:Y:S01]  /*6be0*/  FMUL.FTZ R62, R62, R180 ;  /* 0x000000b43e3e7220 */ /* 0x000fe20000410000 */
[----:B------:R-:W-:Y:S01]  /*6bf0*/  F2FP.F16.F32.PACK_AB R174, R197, R0 ;  /* 0x00000000c5ae723e */ /* 0x000fe200000000ff */
[-C--:B------:R-:W-:Y:S01]  /*6c00*/  FMUL.FTZ R63, R63, R180.reuse ;  /* 0x000000b43f3f7220 */ /* 0x080fe20000410000 */
[-C--:B------:R-:W-:Y:S01]  /*6c10*/  FMUL.FTZ R66, R66, R180.reuse ;  /* 0x000000b442427220 */ /* 0x080fe20000410000 */
[----:B------:R-:W1:Y:S01]  /*6c20*/  MUFU.EX2 R198, R211 ;  /* 0x000000d300c67308 */ /* 0x000e620000000800 */
[C---:B----4-:R-:W-:Y:S01]  /*6c30*/  FADD.FTZ R184, R178.reuse, R153 ;  /* 0x00000099b2b87221 */ /* 0x050fe20000010000 */
[----:B------:R-:W-:Y:S01]  /*6c40*/  F2FP.F16.F32.PACK_AB R161, R178, R167 ;  /* 0x000000a7b2a1723e */ /* 0x000fe200000000ff */
[-C--:B------:R-:W-:Y:S01]  /*6c50*/  FMUL.FTZ R67, R67, R180.reuse ;  /* 0x000000b443437220 */ /* 0x080fe20000410000 */
[-C--:B------:R-:W-:Y:S01]  /*6c60*/  FMUL.FTZ R70, R70, R180.reuse ;  /* 0x000000b446467220 */ /* 0x080fe20000410000 */
[----:B------:R-:W-:Y:S01]  /*6c70*/  FADD.FTZ R153, R175, R184 ;  /* 0x000000b8af997221 */ /* 0x000fe20000010000 */
        /* <DEDUP_REMOVED lines=26> */
[----:B------:R2:W4:Y:S01]  /*6e20*/  MUFU.EX2 R169, R186 ;  /* 0x000000ba00a97308 */ /* 0x0005220000000800 */
[C---:B---3--:R-:W-:Y:S01]  /*6e30*/  FADD.FTZ R153, R0.reuse, R153 ;  /* 0x0000009900997221 */ /* 0x048fe20000010000 */
[----:B------:R-:W-:Y:S01]  /*6e40*/  F2FP.F16.F32.PACK_AB R165, R0, R165 ;  /* 0x000000a500a5723e */ /* 0x000fe200000000ff */
[-C--:B------:R-:W-:Y:S01]  /*6e50*/  FMUL.FTZ R111, R111, R180.reuse ;  /* 0x000000b46f6f7220 */ /* 0x080fe20000410000 */
[-C--:B------:R-:W-:Y:S01]  /*6e60*/  FMUL.FTZ R114, R114, R180.reuse ;  /* 0x000000b472727220 */ /* 0x080fe20000410000 */
[-C--:B------:R-:W-:Y:S01]  /*6e70*/  FMUL.FTZ R115, R115, R180.reuse ;  /* 0x000000b473737220 */ /* 0x080fe20000410000 */
[-C--:B------:R-:W-:Y:S01]  /*6e80*/  FMUL.FTZ R118, R118, R180.reuse ;  /* 0x000000b476767220 */ /* 0x080fe20000410000 */
[----:B------:R-:W-:Y:S01]  /*6e90*/  FMUL.FTZ R119, R119, R180 ;  /* 0x000000b477777220 */ /* 0x000fe20000410000 */
[----:B------:R-:W3:Y:S01]  /*6ea0*/  MUFU.EX2 R4, R187 ;  /* 0x000000bb00047308 */ /* 0x000ee20000000800 */
[----:B--2---:R-:W-:Y:S01]  /*6eb0*/  FADD.FTZ R186, R182, R153 ;  /* 0x00000099b6ba7221 */ /* 0x004fe20000010000 */
[----:B-1----:R-:W-:Y:S01]  /*6ec0*/  F2FP.F16.F32.PACK_AB R167, R183, R182 ;  /* 0x000000b6b7a7723e */ /* 0x002fe200000000ff */
[-C--:B------:R-:W-:Y:S01]  /*6ed0*/  FMUL.FTZ R122, R122, R180.reuse ;  /* 0x000000b47a7a7220 */ /* 0x080fe20000410000 */
[-C--:B------:R-:W-:Y:S01]  /*6ee0*/  FMUL.FTZ R123, R123, R180.reuse ;  /* 0x000000b47b7b7220 */ /* 0x080fe20000410000 */
[----:B------:R-:W-:Y:S01]  /*6ef0*/  FADD.FTZ R186, R183, R186 ;  /* 0x000000bab7ba7221 */ /* 0x000fe20000010000 */
[-C--:B------:R-:W-:Y:S01]  /*6f00*/  FMUL.FTZ R126, R126, R180.reuse ;  /* 0x000000b47e7e7220 */ /* 0x080fe20000410000 */
[-C--:B------:R-:W-:Y:S01]  /*6f10*/  FMUL.FTZ R127, R127, R180.reuse ;  /* 0x000000b47f7f7220 */ /* 0x080fe20000410000 */
[----:B------:R-:W1:Y:S01]  /*6f20*/  MUFU.EX2 R190, R190 ;  /* 0x000000be00be7308 */ /* 0x000e620000000800 */
[----:B----4-:R-:W-:Y:S01]  /*6f30*/  FADD.FTZ R153, R169, R186 ;  /* 0x000000baa9997221 */ /* 0x010fe20000010000 */
        /* <DEDUP_REMOVED lines=15> */
[----:B-1----:R-:W-:Y:S01]  /*7030*/  FADD.FTZ R186, R190, R153 ;  /* 0x00000099beba7221 */ /* 0x002fe20000010000 */
[----:B------:R-:W-:Y:S01]  /*7040*/  F2FP.F16.F32.PACK_AB R153, R20, R21 ;  /* 0x000000151499723e */ /* 0x000fe200000000ff */
[----:B------:R-:W-:-:S05]  /*7050*/  FMUL.FTZ R151, R151, R180 ;  /* 0x000000b497977220 */ /* 0x000fca0000410000 */
[----:B------:R1:W4:Y:S01]  /*7060*/  MUFU.EX2 R184, R171 ;  /* 0x000000ab00b87308 */ /* 0x0003220000000800 */
[----:B--2---:R-:W-:-:S07]  /*7070*/  FADD.FTZ R186, R191, R186 ;  /* 0x000000babfba7221 */ /* 0x004fce0000010000 */
[----:B------:R-:W2:Y:S01]  /*7080*/  MUFU.EX2 R200, R200 ;  /* 0x000000c800c87308 */ /* 0x000ea20000000800 */
[----:B---3--:R-:W-:Y:S01]  /*7090*/  FADD.FTZ R21, R173, R186 ;  /* 0x000000baad157221 */ /* 0x008fe20000010000 */
[----:B-1----:R-:W-:-:S06]  /*70a0*/  F2FP.F16.F32.PACK_AB R171, R191, R190 ;  /* 0x000000bebfab723e */ /* 0x002fcc00000000ff */
[----:B------:R-:W1:Y:S01]  /*70b0*/  MUFU.EX2 R199, R199 ;  /* 0x000000c700c77308 */ /* 0x000e620000000800 */
[C---:B----4-:R-:W-:Y:S01]  /*70c0*/  FADD.FTZ R21, R184.reuse, R21 ;  /* 0x00000015b8157221 */ /* 0x050fe20000010000 */
[----:B------:R-:W-:-:S03]  /*70d0*/  F2FP.F16.F32.PACK_AB R173, R184, R173 ;  /* 0x000000adb8ad723e */ /* 0x000fc600000000ff */
[----:B--2---:R-:W-:-:S04]  /*70e0*/  FADD.FTZ R0, R200, R21 ;  /* 0x00000015c8007221 */ /* 0x004fc80000010000 */
[C---:B-1----:R-:W-:Y:S01]  /*70f0*/  FADD.FTZ R4, R199.reuse, R0 ;  /* 0x00000000c7047221 */ /* 0x042fe20000010000 */
[----:B------:R-:W-:Y:S01]  /*7100*/  F2FP.F16.F32.PACK_AB R175, R199, R200 ;  /* 0x000000c8c7af723e */ /* 0x000fe200000000ff */
[----:B------:R-:W-:Y:S06]  /*7110*/  @!P0 BRA `(.L_x_1779) ;  /* 0x0000000000048947 */ /* 0x000fec0003800000 */
[----:B------:R-:W-:Y:S01]  /*7120*/  BPT.TRAP 0x1 ;  /* 0x000000040000795c */ /* 0x000fe20000300000 */
.L_x_1779:
[----:B------:R1:W2:Y:S01]  /*7130*/  SYNCS.PHASECHK.TRANS64.TRYWAIT P1, [UR27+0x22850], R12 ;  /* 0x0228500cff0075a7 */ /* 0x0002a2000802015b */
[----:B------:R-:W-:Y:S05]  /*7140*/  @!P0 BRA `(.L_x_1780) ;  /* 0x0000000000048947 */ /* 0x000fea0003800000 */
[----:B------:R-:W-:Y:S01]  /*7150*/  BPT.TRAP 0x1 ;  /* 0x000000040000795c */ /* 0x000fe20000300000 */
.L_x_1780:
[----:B--2---:R-:W-:Y:S05]  /*7160*/  @P1 BRA `(.L_x_1781) ;  /* 0x0000000000081947 */ /* 0x004fea0003800000 */
[----:B------:R-:W2:Y:S02]  /*7170*/  SYNCS.PHASECHK.TRANS64.TRYWAIT P1, [UR27+0x22850], R12 ;  /* 0x0228500cff0075a7 */ /* 0x000ea4000802015b */
[----:B--2---:R-:W-:Y:S05]  /*7180*/  @!P1 BRA `(.L_x_1782) ;  /* 0x000000d400f49947 */ /* 0x004fea0003800000 */
.L_x_1781:
[----:B------:R-:W3:Y:S01]  /*7190*/  S2R R0, SR_TID.X ;  /* 0x0000000000007919 */ /* 0x000ee20000002100 */
[----:B------:R-:W-:Y:S01]  /*71a0*/  UIMAD UR14, UR37, 0xc00, UR5 ;  /* 0x00000c00250e78a4 */ /* 0x000fe2000f8e0205 */
[----:B------:R-:W-:Y:S01]  /*71b0*/  UMOV UR11, 0x40000040 ;  /* 0x40000040000b7882 */ /* 0x000fe20000000000 */
[----:B------:R-:W4:Y:S05]  /*71c0*/  S2R R8, SR_TID.X ;  /* 0x0000000000087919 */ /* 0x000f2a0000002100 */
[----:B------:R-:W-:Y:S01]  /*71d0*/  UMOV UR10, UR14 ;  /* 0x0000000e000a7c82 */ /* 0x000fe20008000000 */
[----:B---3--:R-:W-:Y:S02]  /*71e0*/  SHF.R.U32.HI R0, RZ, 0x7, R0 ;  /* 0x00000007ff007819 */ /* 0x008fe40000011600 */
[----:B----4-:R-:W-:-:S03]  /*71f0*/  LOP3.LUT P1, RZ, R8, 0x7f, RZ, 0xc0, !PT ;  /* 0x0000007f08ff7812 */ /* 0x010fc6000782c0ff */
[----:B------:R-:W-:Y:S02]  /*7200*/  VIADD R0, R0, 0x8 ;  /* 0x0000000800007836 */ /* 0x000fe40000000000 */
[----:B------:R-:W-:-:S03]  /*7210*/  IMAD.MOV.U32 R8, RZ, RZ, R176 ;  /* 0x000000ffff087224 */ /* 0x000fc600078e00b0 */
[----:B------:R3:W-:Y:S05]  /*7220*/  BAR.SYNC.DEFER_BLOCKING R0, 0x100 ;  /* 0x000400000000751d */ /* 0x0007ea0000010000 */
[----:B--2---:R-:W-:Y:S02]  /*7230*/  @!P1 VIADD R9, R9, 0x22860 ;  /* 0x0002286009099836 */ /* 0x004fe40000000000 */
[----:B---3--:R-:W-:-:S03]  /*7240*/  IMAD.MOV.U32 R0, RZ, RZ, R14 ;  /* 0x000000ffff007224 */ /* 0x008fc600078e000e */
[----:B------:R-:W-:Y:S01]  /*7250*/  @!P1 PRMT R9, RZ, 0x654, R9 ;  /* 0x00000654ff099816 */ /* 0x000fe20000000009 */
        /* <DEDUP_REMOVED lines=37> */
[----:B------:R-:W-:Y:S02]  /*74b0*/  IMAD.MOV.U32 R8, RZ, RZ, R176 ;  /* 0x000000ffff087224 */ /* 0x000fe400078e00b0 */
[----:B------:R-:W-:-:S07]  /*74c0*/  IMAD.MOV.U32 R0, RZ, RZ, R14 ;  /* 0x000000ffff007224 */ /* 0x000fce00078e000e */
.L_x_1766:
[----:B------:R-:W-:Y:S01]  /*74d0*/  IADD3 R10, R17, 0x80, -R18 ;  /* 0x00000080110a7810 */ /* 0x000fe20007ffe812 */
[----:B------:R-:W-:Y:S02]  /*74e0*/  ULDC UR15, c[0x0][0x9e4] ;  /* 0x00027900000f7ab9 */ /* 0x000fe40000000800 */
[----:B------:R-:W-:Y:S02]  /*74f0*/  UISETP.GE.AND UP0, UPT, UR15, 0x1, UPT ;  /* 0x000000010f00788c */ /* 0x000fe4000bf06270 */
[----:B------:R-:W-:-:S04]  /*7500*/  IMAD R10, R201, 0x80, R10 ;  /* 0x00000080c90a7824 */ /* 0x000fc800078e020a */
[----:B------:R-:W-:Y:S02]  /*7510*/  PLOP3.LUT P1, PT, PT, PT, UP0, 0x40, 0x0 ;  /* 0x000000000000781c */ /* 0x000fe40003f2e808 */
[----:B------:R-:W-:-:S13]  /*7520*/  R2UR UR10, R10 ;  /* 0x000000000a0a72ca */ /* 0x000fda00000e0000 */
[----:B------:R-:W-:Y:S01]  /*7530*/  UIADD3 UR14, UR10, -UR7, URZ ;  /* 0x800000070a0e7290 */ /* 0x000fe2000fffe03f */
[----:B------:R-:W-:Y:S11]  /*7540*/  @P1 BRA `(.L_x_1784) ;  /* 0x0000000000481947 */ /* 0x000ff60003800000 */
        /* <DEDUP_REMOVED lines=11> */
.L_x_1785:
[----:B------:R-:W-:-:S11]  /*7600*/  UISETP.NE.AND UP1, UPT, UR15, 0x1, UPT ;  /* 0x000000010f00788c */ /* 0x000fd6000bf25270 */
[----:B------:R-:W-:Y:S02]  /*7610*/  @UP1 ULDC.64 UR18, c[0x0][0x9e8] ;  /* 0x00027a0000121ab9 */ /* 0x000fe40000000a00 */
[----:B------:R-:W-:-:S04]  /*7620*/  UIMAD.WIDE.U32 UR10, UR7, UR18, URZ ;  /* 0x00000012070a72a5 */ /* 0x000fc8000f8e003f */
[----:B------:R-:W-:-:S12]  /*7630*/  @UP1 USHF.R.U32.HI UR7, URZ, UR19, UR11 ;  /* 0x000000133f071299 */ /* 0x000fd8000801160b */
.L_x_1786:
[----:B------:R-:W-:-:S04]  /*7640*/  UIMAD UR7, UR7, UR15, URZ ;  /* 0x0000000f070772a4 */ /* 0x000fc8000f8e023f */
[----:B------:R-:W-:-:S04]  /*7650*/  UISETP.LT.AND UP1, UPT, UR14, UR7, UPT ;  /* 0x000000070e00728c */ /* 0x000fc8000bf21270 */
[----:B------:R-:W-:-:S12]  /*7660*/  USEL UR14, UR14, UR7, !UP1 ;  /* 0x000000070e0e7287 */ /* 0x000fd8000c800000 */
.L_x_1784:
        /* <DEDUP_REMOVED lines=12> */
.L_x_1796:
        /* <DEDUP_REMOVED lines=9> */
.L_x_1788:
[----:B------:R-:W2:Y:S01]  /*77c0*/  S2UR UR11, SR_CgaCtaId ;  /* 0x00000000000b79c3 */ /* 0x000ea20000008800 */
[----:B------:R-:W-:Y:S01]  /*77d0*/  UMOV UR10, 0x400 ;  /* 0x00000400000a7882 */ /* 0x000fe20000000000 */
[----:B------:R-:W-:-:S05]  /*77e0*/  IMAD.U32 R7, RZ, RZ, UR40 ;  /* 0x00000028ff077e24 */ /* 0x000fca000f8e00ff */
[----:B------:R-:W-:Y:S01]  /*77f0*/  SHF.L.U32 R7, R7, 0x1f, RZ ;  /* 0x0000001f07077819 */ /* 0x000fe200000006ff */
[----:B--2---:R-:W-:-:S04]  /*7800*/  ULEA UR10, UR11, UR10, 0x18 ;  /* 0x0000000a0b0a7291 */ /* 0x004fc8000f8ec03f */
[----:B------:R-:W-:-:S09]  /*7810*/  ULEA UR24, UR37, UR10, 0x3 ;  /* 0x0000000a25187291 */ /* 0x000fd2000f8e183f */
[----:B------:R2:W3:Y:S01]  /*7820*/  SYNCS.PHASECHK.TRANS64.TRYWAIT P2, [UR24+0x22830], R7 ;  /* 0x02283007ff0075a7 */ /* 0x0004e20008040158 */
[----:B------:R-:W-:Y:S05]  /*7830*/  @!P0 BRA `(.L_x_1789) ;  /* 0x0000000000048947 */ /* 0x000fea0003800000 */
[----:B------:R-:W-:Y:S01]  /*7840*/  BPT.TRAP 0x1 ;  /* 0x000000040000795c */ /* 0x000fe20000300000 */
.L_x_1789:
[----:B---3--:R-:W-:Y:S05]  /*7850*/  @P2 BRA `(.L_x_1790) ;  /* 0x0000000000082947 */ /* 0x008fea0003800000 */
[----:B------:R-:W3:Y:S02]  /*7860*/  SYNCS.PHASECHK.TRANS64.TRYWAIT P2, [UR24+0x22830], R7 ;  /* 0x02283007ff0075a7 */ /* 0x000ee40008040158 */
[----:B---3--:R-:W-:Y:S05]  /*7870*/  @!P2 BRA `(.L_x_1791) ;  /* 0x000000d0004ca947 */ /* 0x008fea0003800000 */
.L_x_1790:
[----:B------:R-:W-:Y:S01]  /*7880*/  UIMAD UR22, UR37, 0x300, UR4 ;  /* 0x00000300251678a4 */ /* 0x000fe2000f8e0204 */
[----:B------:R-:W-:Y:S01]  /*7890*/  WARPGROUP.ARRIVE ;  /* 0x00000000000079c5 */ /* 0x000fe20000000000 */
[----:B------:R-:W-:Y:S01]  /*78a0*/  UMOV UR23, 0x40000040 ;  /* 0x4000004000177882 */ /* 0x000fe20000000000 */
[----:B------:R-:W-:Y:S01]  /*78b0*/  UMOV UR11, 0x40000040 ;  /* 0x40000040000b7882 */ /* 0x000fe20000000000 */
[----:B------:R-:W-:-:S03]  /*78c0*/  UIADD3 UR10, UR22, 0x2, URZ ;  /* 0x00000002160a7890 */ /* 0x000fc6000fffe03f */
[----:B------:R-:W4:Y:S01]  /*78d0*/  S2R R203, SR_TID.X ;  /* 0x0000000000cb7919 */ /* 0x000f220000002100 */
[----:B------:R-:W-:Y:S01]  /*78e0*/  UIADD3 UR14, UR22, 0x4, URZ ;  /* 0x00000004160e7890 */ /* 0x000fe2000fffe03f */
[----:B------:R-:W-:Y:S01]  /*78f0*/  UMOV UR15, 0x40000040 ;  /* 0x40000040000f7882 */ /* 0x000fe20000000000 */
[----:B------:R-:W-:Y:S01]  /*7900*/  HGMMA.64x96x16.F32 R152, gdesc[UR20], RZ, !UPT, gsb0 ;  /* 0x01600000149879f0 */ /* 0x000fe2000c0008ff */
[----:B------:R-:W-:Y:S01]  /*7910*/  UIADD3 UR18, UR22, 0x6, URZ ;  /* 0x0000000616127890 */ /* 0x000fe2000fffe03f */
[----:B------:R-:W-:Y:S01]  /*7920*/  UMOV UR19, 0x40000040 ;  /* 0x4000004000137882 */ /* 0x000fe20000000000 */
[----:B----4-:R-:W-:Y:S02]  /*7930*/  LOP3.LUT P2, RZ, R203, 0x7f, RZ, 0xc0, !PT ;  /* 0x0000007fcbff7812 */ /* 0x010fe4000784c0ff */
[----:B------:R-:W-:Y:S01]  /*7940*/  SHF.R.U32.HI R203, RZ, 0x7, R203 ;  /* 0x00000007ffcb7819 */ /* 0x000fe200000116cb */
        /* <DEDUP_REMOVED lines=10> */
[----:B---3--:R-:W-:Y:S02]  /*79f0*/  FMNMX.FTZ R0, R152, R11, !PT ;  /* 0x0000000b98007209 */ /* 0x008fe40007810000 */
        /* <DEDUP_REMOVED lines=23> */
[----:B01----:R-:W-:-:S05]  /*7b70*/  FMNMX.FTZ R12, R197, R0, !PT ;  /* 0x00000000c50c7209 */ /* 0x003fca0007810000 */
[----:B------:R-:W0:Y:S02]  /*7b80*/  SHFL.BFLY PT, R13, R12, 0x2, 0x1f ;  /* 0x0c401f000c0d7f89 */ /* 0x000e2400000e0000 */
[----:B0-----:R-:W-:-:S05]  /*7b90*/  FMNMX.FTZ R14, R12, R13, !PT ;  /* 0x0000000d0c0e7209 */ /* 0x001fca0007810000 */
[----:B------:R-:W0:Y:S02]  /*7ba0*/  SHFL.BFLY PT, R13, R14, 0x1, 0x1f ;  /* 0x0c201f000e0d7f89 */ /* 0x000e2400000e0000 */
[----:B0-----:R-:W-:Y:S02]  /*7bb0*/  FMNMX.FTZ R0, R14, R13, !PT ;  /* 0x0000000d0e007209 */ /* 0x001fe40007810000 */
[----:B------:R-:W-:-:S03]  /*7bc0*/  FMNMX.FTZ R13, R155, R8, !PT ;  /* 0x000000089b0d7209 */ /* 0x000fc60007810000 */
[----:B------:R-:W-:Y:S01]  /*7bd0*/  FADD.FTZ R6, -R0, R11 ;  /* 0x0000000b00067221 */ /* 0x000fe20000010100 */
[----:B------:R-:W-:-:S03]  /*7be0*/  FMNMX.FTZ R8, R158, R13, !PT ;  /* 0x0000000d9e087209 */ /* 0x000fc60007810000 */
[----:B------:R-:W-:Y:S01]  /*7bf0*/  FMUL.FTZ R10, R6, UR6 ;  /* 0x00000006060a7c20 */ /* 0x000fe20008410000 */
[----:B------:R-:W-:Y:S01]  /*7c00*/  FMNMX.FTZ R13, R159, R8, !PT ;  /* 0x000000089f0d7209 */ /* 0x000fe20007810000 */
[----:B------:R-:W-:-:S03]  /*7c10*/  FMUL.FTZ R6, R0, UR6 ;  /* 0x0000000600067c20 */ /* 0x000fc60008410000 */
[----:B------:R-:W-:Y:S01]  /*7c20*/  FMNMX.FTZ R8, R162, R13, !PT ;  /* 0x0000000da2087209 */ /* 0x000fe20007810000 */
[--C-:B------:R-:W-:Y:S01]  /*7c30*/  FFMA.FTZ R11, R152, UR6, -R6.reuse ;  /* 0x00000006980b7c23 */ /* 0x100fe20008010806 */
        /* <DEDUP_REMOVED lines=15> */
[----:B------:R-:W-:Y:S01]  /*7d30*/  FFMA.FTZ R196, R196, UR6, -R6 ;  /* 0x00000006c4c47c23 */ /* 0x000fe20008010806 */
[----:B------:R-:W0:Y:S02]  /*7d40*/  MUFU.EX2 R10, R10 ;  /* 0x0000000a000a7308 */ /* 0x000e240000000800 */
[----:B------:R-:W-:-:S04]  /*7d50*/  FMNMX.FTZ R15, R171, R8, !PT ;  /* 0x00000008ab0f7209 */ /* 0x000fc80007810000 */
[----:B------:R-:W-:Y:S01]  /*7d60*/  FMNMX.FTZ R8, R174, R15, !PT ;  /* 0x0000000fae087209 */ /* 0x000fe20007810000 */
[--C-:B------:R-:W-:Y:S01]  /*7d70*/  FFMA.FTZ R15, R161, UR6, -R6.reuse ;  /* 0x00000006a10f7c23 */ /* 0x100fe20008010806 */
[--C-:B------:R-:W-:Y:S01]  /*7d80*/  FFMA.FTZ R161, R177, UR6, -R6.reuse ;  /* 0x00000006b1a17c23 */ /* 0x100fe20008010806 */
[----:B------:R-:W-:Y:S01]  /*7d90*/  FFMA.FTZ R177, R192, UR6, -R6 ;  /* 0x00000006c0b17c23 */ /* 0x000fe20008010806 */
[----:B------:R-:W-:Y:S01]  /*7da0*/  FMNMX.FTZ R21, R175, R8, !PT ;  /* 0x00000008af157209 */ /* 0x000fe20007810000 */
[----:B------:R-:W1:Y:S03]  /*7db0*/  MUFU.EX2 R11, R11 ;  /* 0x0000000b000b7308 */ /* 0x000e660000000800 */
[----:B------:R-:W-:Y:S01]  /*7dc0*/  FMNMX.FTZ R8, R178, R21, !PT ;  /* 0x00000015b2087209 */ /* 0x000fe20007810000 */
[----:B0-----:R-:W-:-:S03]  /*7dd0*/  FMUL.FTZ R24, R24, R10 ;  /* 0x0000000a18187220 */ /* 0x001fc60000410000 */
[----:B------:R-:W-:Y:S01]  /*7de0*/  FMNMX.FTZ R21, R179, R8, !PT ;  /* 0x00000008b3157209 */ /* 0x000fe20007810000 */
[----:B------:R-:W0:Y:S01]  /*7df0*/  MUFU.EX2 R152, R152 ;  /* 0x0000009800987308 */ /* 0x000e220000000800 */
[-C--:B------:R-:W-:Y:S01]  /*7e00*/  FMUL.FTZ R25, R25, R10.reuse ;  /* 0x0000000a19197220 */ /* 0x080fe20000410000 */
[----:B------:R-:W-:Y:S01]  /*7e10*/  FMUL.FTZ R28, R28, R10 ;  /* 0x0000000a1c1c7220 */ /* 0x000fe20000410000 */
[----:B------:R-:W-:Y:S01]  /*7e20*/  FMNMX.FTZ R8, R182, R21, !PT ;  /* 0x00000015b6087209 */ /* 0x000fe20007810000 */
[--C-:B------:R-:W-:Y:S01]  /*7e30*/  FFMA.FTZ R21, R165, UR6, -R6.reuse ;  /* 0x00000006a5157c23 */ /* 0x100fe20008010806 */
[--C-:B------:R-:W-:Y:S01]  /*7e40*/  FFMA.FTZ R165, R180, UR6, -R6.reuse ;  /* 0x00000006b4a57c23 */ /* 0x100fe20008010806 */
[--C-:B------:R-:W-:Y:S01]  /*7e50*/  FFMA.FTZ R180, R193, UR6, -R6.reuse ;  /* 0x00000006c1b47c23 */ /* 0x100fe20008010806 */
[----:B------:R-:W-:Y:S01]  /*7e60*/  FMNMX.FTZ R153, R183, R8, !PT ;  /* 0x00000008b7997209 */ /* 0x000fe20007810000 */
[----:B------:R-:W-:Y:S01]  /*7e70*/  MUFU.EX2 R12, R12 ;  /* 0x0000000c000c7308 */ /* 0x000fe20000000800 */
[----:B-1----:R-:W-:Y:S01]  /*7e80*/  FFMA.FTZ R5, R10, R5, R11 ;  /* 0x000000050a057223 */ /* 0x002fe2000001000b */
[-C--:B------:R-:W-:Y:S01]  /*7e90*/  FMUL.FTZ R29, R29, R10.reuse ;  /* 0x0000000a1d1d7220 */ /* 0x080fe20000410000 */
[----:B------:R-:W-:Y:S01]  /*7ea0*/  FMNMX.FTZ R8, R186, R153, !PT ;  /* 0x00000099ba087209 */ /* 0x000fe20007810000 */
[-C--:B------:R-:W-:Y:S01]  /*7eb0*/  FMUL.FTZ R32, R32, R10.reuse ;  /* 0x0000000a20207220 */ /* 0x080fe20000410000 */
[-C--:B------:R-:W-:Y:S01]  /*7ec0*/  FMUL.FTZ R33, R33, R10.reuse ;  /* 0x0000000a21217220 */ /* 0x080fe20000410000 */
[----:B------:R-:W-:Y:S01]  /*7ed0*/  FMUL.FTZ R36, R36, R10 ;  /* 0x0000000a24247220 */ /* 0x000fe20000410000 */
[----:B------:R-:W-:Y:S01]  /*7ee0*/  FMNMX.FTZ R153, R187, R8, !PT ;  /* 0x00000008bb997209 */ /* 0x000fe20007810000 */
[----:B------:R-:W-:Y:S01]  /*7ef0*/  MUFU.EX2 R13, R13 ;  /* 0x0000000d000d7308 */ /* 0x000fe20000000800 */
[C---:B0-----:R-:W-:Y:S01]  /*7f00*/  FADD.FTZ R5, R152.reuse, R5 ;  /* 0x0000000598057221 */ /* 0x041fe20000010000 */
[----:B------:R-:W-:Y:S01]  /*7f10*/  F2FP.F16.F32.PACK_AB R152, R152, R11 ;  /* 0x0000000b9898723e */ /* 0x000fe200000000ff */
[----:B------:R-:W-:Y:S01]  /*7f20*/  FMUL.FTZ R37, R37, R10 ;  /* 0x0000000a25257220 */ /* 0x000fe20000410000 */
[----:B------:R-:W-:Y:S01]  /*7f30*/  FMNMX.FTZ R8, R190, R153, !PT ;  /* 0x00000099be087209 */ /* 0x000fe20007810000 */
[--C-:B------:R-:W-:Y:S01]  /*7f40*/  FFMA.FTZ R153, R169, UR6, -R6.reuse ;  /* 0x00000006a9997c23 */ /* 0x100fe20008010806 */
[--C-:B------:R-:W-:Y:S01]  /*7f50*/  FFMA.FTZ R169, R184, UR6, -R6.reuse ;  /* 0x00000006b8a97c23 */ /* 0x100fe20008010806 */
[--C-:B------:R-:W-:Y:S01]  /*7f60*/  FFMA.FTZ R184, R197, UR6, -R6.reuse ;  /* 0x00000006c5b87c23 */ /* 0x100fe20008010806 */
[----:B------:R-:W-:Y:S01]  /*7f70*/  FMNMX.FTZ R157, R191, R8, !PT ;  /* 0x00000008bf9d7209 */ /* 0x000fe20007810000 */
[----:B------:R-:W-:Y:S01]  /*7f80*/  MUFU.EX2 R156, R156 ;  /* 0x0000009c009c7308 */ /* 0x000fe20000000800 */
[-C--:B------:R-:W-:Y:S01]  /*7f90*/  FMUL.FTZ R40, R40, R10.reuse ;  /* 0x0000000a28287220 */ /* 0x080fe20000410000 */
[-C--:B------:R-:W-:Y:S01]  /*7fa0*/  FMUL.FTZ R41, R41, R10.reuse ;  /* 0x0000000a29297220 */ /* 0x080fe20000410000 */
[----:B------:R-:W-:Y:S01]  /*7fb0*/  FMNMX.FTZ R8, R194, R157, !PT ;  /* 0x0000009dc2087209 */ /* 0x000fe20007810000 */
[-C--:B------:R-:W-:Y:S01]  /*7fc0*/  FMUL.FTZ R44, R44, R10.reuse ;  /* 0x0000000a2c2c7220 */ /* 0x080fe20000410000 */
[-C--:B------:R-:W-:Y:S01]  /*7fd0*/  FMUL.FTZ R45, R45, R10.reuse ;  /* 0x0000000a2d2d7220 */ /* 0x080fe20000410000 */
[----:B------:R-:W-:Y:S01]  /*7fe0*/  FMUL.FTZ R48, R48, R10 ;  /* 0x0000000a30307220 */ /* 0x000fe20000410000 */
[----:B------:R-:W-:Y:S01]  /*7ff0*/  FMNMX.FTZ R157, R195, R8, !PT ;  /* 0x00000008c39d7209 */ /* 0x000fe20007810000 */
[----:B------:R-:W-:Y:S01]  /*8000*/  MUFU.EX2 R15, R15 ;  /* 0x0000000f000f7308 */ /* 0x000fe20000000800 */
[-C--:B------:R-:W-:Y:S01]  /*8010*/  FMUL.FTZ R49, R49, R10.reuse ;  /* 0x0000000a31317220 */ /* 0x080fe20000410000 */
[-C--:B------:R-:W-:Y:S01]  /*8020*/  FMUL.FTZ R52, R52, R10.reuse ;  /* 0x0000000a34347220 */ /* 0x080fe20000410000 */
[----:B------:R-:W-:Y:S01]  /*8030*/  FMNMX.FTZ R8, R198, R157, !PT ;  /* 0x0000009dc6087209 */ /* 0x000fe20007810000 */
[--C-:B------:R-:W-:Y:S01]  /*8040*/  FFMA.FTZ R157, R173, UR6, -R6.reuse ;  /* 0x00000006ad9d7c23 */ /* 0x100fe20008010806 */
[-C--:B------:R-:W-:Y:S01]  /*8050*/  FMUL.FTZ R53, R53, R10.reuse ;  /* 0x0000000a35357220 */ /* 0x080fe20000410000 */
[----:B------:R-:W-:Y:S01]  /*8060*/  FMUL.FTZ R56, R56, R10 ;  /* 0x0000000a38387220 */ /* 0x000fe20000410000 */
[----:B------:R-:W-:Y:S01]  /*8070*/  FMNMX.FTZ R8, R199, R8, !PT ;  /* 0x00000008c7087209 */ /* 0x000fe20007810000 */
[----:B------:R-:W-:Y:S01]  /*8080*/  MUFU.EX2 R14, R14 ;  /* 0x0000000e000e7308 */ /* 0x000fe20000000800 */
[-C--:B------:R-:W-:Y:S01]  /*8090*/  FMUL.FTZ R57, R57, R10.reuse ;  /* 0x0000000a39397220 */ /* 0x080fe20000410000 */
[-C--:B------:R-:W-:Y:S01]  /*80a0*/  FMUL.FTZ R60, R60, R10.reuse ;  /* 0x0000000a3c3c7220 */ /* 0x080fe20000410000 */
[-C--:B------:R-:W-:Y:S01]  /*80b0*/  FMUL.FTZ R61, R61, R10.reuse ;  /* 0x0000000a3d3d7220 */ /* 0x080fe20000410000 */
[----:B------:R-:W0:Y:S01]  /*80c0*/  SHFL.BFLY PT, R173, R8, 0x2, 0x1f ;  /* 0x0c401f0008ad7f89 */ /* 0x000e2200000e0000 */
        /* <DEDUP_REMOVED lines=23> */
[----:B0-----:R-:W-:Y:S01]  /*8240*/  FMNMX.FTZ R181, R8, R173, !PT ;  /* 0x000000ad08b57209 */ /* 0x001fe20007810000 */
[----:B------:R-:W-:Y:S01]  /*8250*/  FFMA.FTZ R173, R188, UR6, -R6 ;  /* 0x00000006bcad7c23 */ /* 0x000fe20008010806 */
[-C--:B------:R-:W-:Y:S01]  /*8260*/  FMUL.FTZ R104, R104, R10.reuse ;  /* 0x0000000a68687220 */ /* 0x080fe20000410000 */
[-C--:B------:R-:W-:Y:S01]  /*8270*/  FMUL.FTZ R105, R105, R10.reuse ;  /* 0x0000000a69697220 */ /* 0x080fe20000410000 */
[----:B------:R-:W-:Y:S01]  /*8280*/  MUFU.EX2 R20, R20 ;  /* 0x0000001400147308 */ /* 0x000fe20000000800 */
[----:B------:R-:W0:Y:S01]  /*8290*/  SHFL.BFLY PT, R8, R181, 0x1, 0x1f ;  /* 0x0c201f00b5087f89 */ /* 0x000e2200000e0000 */
        /* <DEDUP_REMOVED lines=23> */
[----:B0-----:R-:W-:Y:S01]  /*8410*/  FMNMX.FTZ R8, R181, R8, !PT ;  /* 0x00000008b5087209 */ /* 0x001fe20007810000 */
[-C--:B------:R-:W-:Y:S01]  /*8420*/  FMUL.FTZ R148, R148, R10.reuse ;  /* 0x0000000a94947220 */ /* 0x080fe20000410000 */
[----:B------:R-:W-:-:S03]  /*8430*/  FMUL.FTZ R149, R149, R10 ;  /* 0x0000000a95957220 */ /* 0x000fc60000410000 */
[C---:B------:R-:W-:Y:S01]  /*8440*/  FMUL.FTZ R193, R8.reuse, UR6 ;  /* 0x0000000608c17c20 */ /* 0x040fe20008410000 */
[----:B------:R-:W-:Y:S01]  /*8450*/  FADD.FTZ R6, -R8, R201 ;  /* 0x000000c908067221 */ /* 0x000fe20000010100 */
[----:B------:R0:W-:Y:S02]  /*8460*/  MUFU.EX2 R181, R196 ;  /* 0x000000c400b57308 */ /* 0x0001e40000000800 */
[--C-:B------:R-:W-:Y:S01]  /*8470*/  FFMA.FTZ R188, R154, UR6, -R193.reuse ;  /* 0x000000069abc7c23 */ /* 0x100fe200080108c1 */
[----:B------:R-:W-:Y:S01]  /*8480*/  FMUL.FTZ R6, R6, UR6 ;  /* 0x0000000606067c20 */ /* 0x000fe20008410000 */
[--C-:B------:R-:W-:Y:S01]  /*8490*/  FFMA.FTZ R155, R155, UR6, -R193.reuse ;  /* 0x000000069b9b7c23 */ /* 0x100fe200080108c1 */
[--C-:B------:R-:W-:Y:S01]  /*84a0*/  FFMA.FTZ R189, R158, UR6, -R193.reuse ;  /* 0x000000069ebd7c23 */ /* 0x100fe200080108c1 */
[--C-:B------:R-:W-:Y:S01]  /*84b0*/  FFMA.FTZ R192, R159, UR6, -R193.reuse ;  /* 0x000000069fc07c23 */ /* 0x100fe200080108c1 */
[--C-:B------:R-:W-:Y:S01]  /*84c0*/  FFMA.FTZ R210, R175, UR6, -R193.reuse ;  /* 0x00000006afd27c23 */ /* 0x100fe200080108c1 */
[----:B------:R1:W-:Y:S01]  /*84d0*/  MUFU.EX2 R185, R6 ;  /* 0x0000000600b97308 */ /* 0x0003e20000000800 */
[--C-:B------:R-:W-:Y:S01]  /*84e0*/  FFMA.FTZ R175, R178, UR6, -R193.reuse ;  /* 0x00000006b2af7c23 */ /* 0x100fe200080108c1 */
[--C-:B------:R-:W-:Y:S01]  /*84f0*/  FFMA.FTZ R178, R179, UR6, -R193.reuse ;  /* 0x00000006b3b27c23 */ /* 0x100fe200080108c1 */
[--C-:B------:R-:W-:Y:S01]  /*8500*/  FFMA.FTZ R159, R162, UR6, -R193.reuse ;  /* 0x00000006a29f7c23 */ /* 0x100fe200080108c1 */
[----:B------:R-:W-:Y:S01]  /*8510*/  FFMA.FTZ R179, R182, UR6, -R193 ;  /* 0x00000006b6b37c23 */ /* 0x000fe200080108c1 */
[----:B------:R-:W-:-:S02]  /*8520*/  IMAD.U32 R182, RZ, RZ, UR24 ;  /* 0x00000018ffb67e24 */ /* 0x000fc4000f8e00ff */
[--C-:B0-----:R-:W-:Y:S01]  /*8530*/  FFMA.FTZ R196, R163, UR6, -R193.reuse ;  /* 0x00000006a3c47c23 */ /* 0x101fe200080108c1 */
[--C-:B------:R-:W-:Y:S01]  /*8540*/  FFMA.FTZ R163, R166, UR6, -R193.reuse ;  /* 0x00000006a6a37c23 */ /* 0x100fe200080108c1 */
[----:B------:R-:W0:Y:S01]  /*8550*/  MUFU.EX2 R188, R188 ;  /* 0x000000bc00bc7308 */ /* 0x000e220000000800 */
[----:B------:R-:W-:Y:S01]  /*8560*/  @!P2 VIADD R154, R182, 0x22840 ;  /* 0x00022840b69aa836 */ /* 0x000fe20000000000 */
[----:B-1----:R-:W-:Y:S01]  /*8570*/  IADD3 R6, -R203, 0xb, RZ ;  /* 0x0000000bcb067810 */ /* 0x002fe20007ffe1ff */
[--C-:B------:R-:W-:Y:S01]  /*8580*/  FFMA.FTZ R200, R167, UR6, -R193.reuse ;  /* 0x00000006a7c87c23 */ /* 0x100fe200080108c1 */
[--C-:B------:R-:W-:Y:S01]  /*8590*/  FFMA.FTZ R167, R170, UR6, -R193.reuse ;  /* 0x00000006aaa77c23 */ /* 0x100fe200080108c1 */
[--C-:B------:R-:W-:Y:S01]  /*85a0*/  FFMA.FTZ R202, R171, UR6, -R193.reuse ;  /* 0x00000006abca7c23 */ /* 0x100fe200080108c1 */
[----:B------:R-:W-:Y:S01]  /*85b0*/  @!P2 PRMT R154, RZ, 0x654, R154 ;  /* 0x00000654ff9aa816 */ /* 0x000fe2000000009a */
[----:B------:R1:W-:Y:S06]  /*85c0*/  BAR.ARV R6, 0x100 ;  /* 0x000400060000751d */ /* 0x0003ec0000002000 */
[----:B------:R-:W3:Y:S01]  /*85d0*/  MUFU.EX2 R155, R155 ;  /* 0x0000009b009b7308 */ /* 0x000ee20000000800 */
[----:B------:R4:W-:Y:S01]  /*85e0*/  @!P2 SYNCS.ARRIVE.TRANS64.RED.A1T0 RZ, [R154+URZ], RZ ;  /* 0x000000ff9affa9a7 */ /* 0x0009e2000810043f */
[--C-:B------:R-:W-:Y:S01]  /*85f0*/  FFMA.FTZ R171, R174, UR6, -R193.reuse ;  /* 0x00000006aeab7c23 */ /* 0x100fe200080108c1 */
[--C-:B------:R-:W-:Y:S01]  /*8600*/  FFMA.FTZ R212, R183, UR6, -R193.reuse ;  /* 0x00000006b7d47c23 */ /* 0x100fe200080108c1 */
[----:B0-----:R-:W-:Y:S01]  /*8610*/  FFMA.FTZ R4, R185, R4, R188 ;  /* 0x00000004b9047223 */ /* 0x001fe200000100bc */
[--C-:B------:R-:W-:Y:S01]  /*8620*/  FFMA.FTZ R183, R186, UR6, -R193.reuse ;  /* 0x00000006bab77c23 */ /* 0x100fe200080108c1 */
[--C-:B------:R-:W-:Y:S01]  /*8630*/  FFMA.FTZ R186, R187, UR6, -R193.reuse ;  /* 0x00000006bbba7c23 */ /* 0x100fe200080108c1 */
[----:B------:R-:W-:Y:S01]  /*8640*/  FFMA.FTZ R187, R190, UR6, -R193 ;  /* 0x00000006bebb7c23 */ /* 0x000fe200080108c1 */
[----:B------:R-:W0:Y:S01]  /*8650*/  MUFU.EX2 R189, R189 ;  /* 0x000000bd00bd7308 */ /* 0x000e220000000800 */
[----:B----4-:R-:W-:Y:S01]  /*8660*/  FADD.FTZ R154, R12, R5 ;  /* 0x000000050c9a7221 */ /* 0x010fe20000010000 */
[--C-:B------:R-:W-:Y:S01]  /*8670*/  FFMA.FTZ R190, R191, UR6, -R193.reuse ;  /* 0x00000006bfbe7c23 */ /* 0x100fe200080108c1 */
[--C-:B------:R-:W-:Y:S01]  /*8680*/  FFMA.FTZ R191, R194, UR6, -R193.reuse ;  /* 0x00000006c2bf7c23 */ /* 0x100fe200080108c1 */
[--C-:B------:R-:W-:Y:S01]  /*8690*/  FFMA.FTZ R195, R195, UR6, -R193.reuse ;  /* 0x00000006c3c37c23 */ /* 0x100fe200080108c1 */
[----:B------:R-:W-:Y:S01]  /*86a0*/  FADD.FTZ R5, R13, R154 ;  /* 0x0000009a0d057221 */ /* 0x000fe20000010000 */
[--C-:B------:R-:W-:Y:S01]  /*86b0*/  FFMA.FTZ R198, R198, UR6, -R193.reuse ;  /* 0x00000006c6c67c23 */ /* 0x100fe200080108c1 */
[----:B------:R-:W-:Y:S01]  /*86c0*/  FFMA.FTZ R193, R199, UR6, -R193 ;  /* 0x00000006c7c17c23 */ /* 0x000fe200080108c1 */
[----:B------:R-:W4:Y:S01]  /*86d0*/  MUFU.EX2 R192, R192 ;  /* 0x000000c000c07308 */ /* 0x000f220000000800 */
[----:B---3--:R-:W-:Y:S01]  /*86e0*/  FADD.FTZ R4, R155, R4 ;  /* 0x000000049b047221 */ /* 0x008fe20000010000 */
[----:B------:R-:W-:Y:S01]  /*86f0*/  FADD.FTZ R154, R156, R5 ;  /* 0x000000059c9a7221 */ /* 0x000fe20000010000 */
[----:B------:R-:W-:Y:S01]  /*8700*/  F2FP.F16.F32.PACK_AB R162, R157, R20 ;  /* 0x000000149da2723e */ /* 0x000fe200000000ff */
[-C--:B------:R-:W-:Y:S01]  /*8710*/  FMUL.FTZ R26, R26, R185.reuse ;  /* 0x000000b91a1a7220 */ /* 0x080fe20000410000 */
[C---:B------:R-:W-:Y:S01]  /*8720*/  F2FP.F16.F32.PACK_AB R156, R15.reuse, R156 ;  /* 0x0000009c0f9c723e */ /* 0x040fe200000000ff */
[----:B------:R-:W-:Y:S01]  /*8730*/  FADD.FTZ R5, R15, R154 ;  /* 0x0000009a0f057221 */ /* 0x000fe20000010000 */
[-C--:B------:R-:W-:Y:S01]  /*8740*/  FMUL.FTZ R27, R27, R185.reuse ;  /* 0x000000b91b1b7220 */ /* 0x080fe20000410000 */
[----:B------:R-:W3:Y:S01]  /*8750*/  MUFU.EX2 R159, R159 ;  /* 0x0000009f009f7308 */ /* 0x000ee20000000800 */
[----:B0-----:R-:W-:Y:S01]  /*8760*/  FADD.FTZ R11, R189, R4 ;  /* 0x00000004bd0b7221 */ /* 0x001fe20000010000 */
[----:B------:R-:W-:Y:S01]  /*8770*/  FADD.FTZ R154, R14, R5 ;  /* 0x000000050e9a7221 */ /* 0x000fe20000010000 */
[-C--:B------:R-:W-:Y:S01]  /*8780*/  FMUL.FTZ R30, R30, R185.reuse ;  /* 0x000000b91e1e7220 */ /* 0x080fe20000410000 */
[-C--:B------:R-:W-:Y:S01]  /*8790*/  FMUL.FTZ R31, R31, R185.reuse ;  /* 0x000000b91f1f7220 */ /* 0x080fe20000410000 */
[-C--:B------:R-:W-:Y:S01]  /*87a0*/  FMUL.FTZ R34, R34, R185.reuse ;  /* 0x000000b922227220 */ /* 0x080fe20000410000 */
[----:B------:R-:W-:Y:S01]  /*87b0*/  FADD.FTZ R5, R21, R154 ;  /* 0x0000009a15057221 */ /* 0x000fe20000010000 */
[-C--:B------:R-:W-:Y:S01]  /*87c0*/  FMUL.FTZ R35, R35, R185.reuse ;  /* 0x000000b923237220 */ /* 0x080fe20000410000 */
[----:B------:R-:W0:Y:S01]  /*87d0*/  MUFU.EX2 R196, R196 ;  /* 0x000000c400c47308 */ /* 0x000e220000000800 */
[----:B----4-:R-:W-:Y:S01]  /*87e0*/  FADD.FTZ R4, R192, R11 ;  /* 0x0000000bc0047221 */ /* 0x010fe20000010000 */
[----:B------:R-:W-:Y:S01]  /*87f0*/  FADD.FTZ R154, R160, R5 ;  /* 0x00000005a09a7221 */ /* 0x000fe20000010000 */
[----:B------:R-:W-:Y:S01]  /*8800*/  F2FP.F16.F32.PACK_AB R160, R153, R160 ;  /* 0x000000a099a0723e */ /* 0x000fe200000000ff */
[-C--:B------:R-:W-:Y:S01]  /*8810*/  FMUL.FTZ R38, R38, R185.reuse ;  /* 0x000000b926267220 */ /* 0x080fe20000410000 */
[-C--:B------:R-:W-:Y:S01]  /*8820*/  FMUL.FTZ R39, R39, R185.reuse ;  /* 0x000000b927277220 */ /* 0x080fe20000410000 */
[----:B------:R-:W-:Y:S01]  /*8830*/  FADD.FTZ R5, R153, R154 ;  /* 0x0000009a99057221 */ /* 0x000fe20000010000 */
[----:B------:R-:W-:Y:S01]  /*8840*/  F2FP.F16.F32.PACK_AB R153, R155, R188 ;  /* 0x000000bc9b99723e */ /* 0x000fe200000000ff */
[----:B------:R-:W4:Y:S01]  /*8850*/  MUFU.EX2 R163, R163 ;  /* 0x000000a300a37308 */ /* 0x000f220000000800 */
[----:B---3--:R-:W-:Y:S01]  /*8860*/  FADD.FTZ R11, R159, R4 ;  /* 0x000000049f0b7221 */ /* 0x008fe20000010000 */
[----:B------:R-:W-:Y:S01]  /*8870*/  FADD.FTZ R154, R20, R5 ;  /* 0x00000005149a7221 */ /* 0x000fe20000010000 */
[-C--:B------:R-:W-:Y:S01]  /*8880*/  FMUL.FTZ R42, R42, R185.reuse ;  /* 0x000000b92a2a7220 */ /* 0x080fe20000410000 */
[-C--:B------:R-:W-:Y:S01]  /*8890*/  FMUL.FTZ R43, R43, R185.reuse ;  /* 0x000000b92b2b7220 */ /* 0x080fe20000410000 */
[-C--:B------:R-:W-:Y:S01]  /*88a0*/  FMUL.FTZ R46, R46, R185.reuse ;  /* 0x000000b92e2e7220 */ /* 0x080fe20000410000 */
[----:B------:R-:W-:Y:S01]  /*88b0*/  FADD.FTZ R5, R157, R154 ;  /* 0x0000009a9d057221 */ /* 0x000fe20000010000 */
[----:B------:R-:W-:Y:S01]  /*88c0*/  FMUL.FTZ R47, R47, R185 ;  /* 0x000000b92f2f7220 */ /* 0x000fe20000410000 */
[----:B------:R-:W3:Y:S01]  /*88d0*/  MUFU.EX2 R200, R200 ;  /* 0x000000c800c87308 */ /* 0x000ee20000000800 */
[----:B0-----:R-:W-:Y:S01]  /*88e0*/  FADD.FTZ R4, R196, R11 ;  /* 0x0000000bc4047221 */ /* 0x001fe20000010000 */
[----:B------:R-:W-:Y:S01]  /*88f0*/  FADD.FTZ R154, R164, R5 ;  /* 0x00000005a49a7221 */ /* 0x000fe20000010000 */
[----:B------:R-:W-:Y:S01]  /*8900*/  F2FP.F16.F32.PACK_AB R157, R196, R159 ;  /* 0x0000009fc49d723e */ /* 0x000fe200000000ff */
[-C--:B------:R-:W-:Y:S01]  /*8910*/  FMUL.FTZ R50, R50, R185.reuse ;  /* 0x000000b932327220 */ /* 0x080fe20000410000 */
[C---:B------:R-:W-:Y:S01]  /*8920*/  F2FP.F16.F32.PACK_AB R164, R161.reuse, R164 ;  /* 0x000000a4a1a4723e */ /* 0x040fe200000000ff */
[----:B------:R-:W-:Y:S01]  /*8930*/  FADD.FTZ R154, R161, R154 ;  /* 0x0000009aa19a7221 */ /* 0x000fe20000010000 */
[-C--:B------:R-:W-:Y:S01]  /*8940*/  FMUL.FTZ R51, R51, R185.reuse ;  /* 0x000000b933337220 */ /* 0x080fe20000410000 */
[----:B------:R-:W0:Y:S01]  /*8950*/  MUFU.EX2 R167, R167 ;  /* 0x000000a700a77308 */ /* 0x000e220000000800 */
        /* <DEDUP_REMOVED lines=16> */
[----:B0-----:R-:W-:Y:S01]  /*8a60*/  FADD.FTZ R11, R167, R4 ;  /* 0x00000004a70b7221 */ /* 0x001fe20000010000 */
[-C--:B------:R-:W-:Y:S01]  /*8a70*/  FMUL.FTZ R75, R75, R185.reuse ;  /* 0x000000b94b4b7220 */ /* 0x080fe20000410000 */
[-C--:B------:R-:W-:Y:S01]  /*8a80*/  FMUL.FTZ R78, R78, R185.reuse ;  /* 0x000000b94e4e7220 */ /* 0x080fe20000410000 */
[-C--:B------:R-:W-:Y:S01]  /*8a90*/  FMUL.FTZ R79, R79, R185.reuse ;  /* 0x000000b94f4f7220 */ /* 0x080fe20000410000 */
[-C--:B------:R-:W-:Y:S01]  /*8aa0*/  FMUL.FTZ R82, R82, R185.reuse ;  /* 0x000000b952527220 */ /* 0x080fe20000410000 */
[-C--:B------:R-:W-:Y:S01]  /*8ab0*/  FMUL.FTZ R83, R83, R185.reuse ;  /* 0x000000b953537220 */ /* 0x080fe20000410000 */
[----:B------:R-:W-:Y:S01]  /*8ac0*/  FMUL.FTZ R86, R86, R185 ;  /* 0x000000b956567220 */ /* 0x000fe20000410000 */
[----:B------:R-:W0:Y:S01]  /*8ad0*/  MUFU.EX2 R210, R210 ;  /* 0x000000d200d27308 */ /* 0x000e220000000800 */
        /* <DEDUP_REMOVED lines=8> */
[----:B---3--:R-:W-:Y:S01]  /*8b60*/  FADD.FTZ R11, R171, R4 ;  /* 0x00000004ab0b7221 */ /* 0x008fe20000010000 */
[-C--:B------:R-:W-:Y:S01]  /*8b70*/  FMUL.FTZ R98, R98, R185.reuse ;  /* 0x000000b962627220 */ /* 0x080fe20000410000 */
[-C--:B------:R-:W-:Y:S01]  /*8b80*/  FMUL.FTZ R99, R99, R185.reuse ;  /* 0x000000b963637220 */ /* 0x080fe20000410000 */
[-C--:B------:R-:W-:Y:S01]  /*8b90*/  FMUL.FTZ R102, R102, R185.reuse ;  /* 0x000000b966667220 */ /* 0x080fe20000410000 */
[-C--:B------:R-:W-:Y:S01]  /*8ba0*/  FMUL.FTZ R103, R103, R185.reuse ;  /* 0x000000b967677220 */ /* 0x080fe20000410000 */
[-C--:B------:R-:W-:Y:S01]  /*8bb0*/  FMUL.FTZ R106, R106, R185.reuse ;  /* 0x000000b96a6a7220 */ /* 0x080fe20000410000 */
[----:B------:R-:W-:Y:S01]  /*8bc0*/  FMUL.FTZ R107, R107, R185 ;  /* 0x000000b96b6b7220 */ /* 0x000fe20000410000 */
[----:B------:R-:W3:Y:S01]  /*8bd0*/  MUFU.EX2 R178, R178 ;  /* 0x000000b200b27308 */ /* 0x000ee20000000800 */
[C---:B0-----:R-:W-:Y:S01]  /*8be0*/  FADD.FTZ R4, R210.reuse, R11 ;  /* 0x0000000bd2047221 */ /* 0x041fe20000010000 */
[----:B------:R-:W-:Y:S01]  /*8bf0*/  F2FP.F16.F32.PACK_AB R163, R210, R171 ;  /* 0x000000abd2a3723e */ /* 0x000fe200000000ff */
[-C--:B------:R-:W-:Y:S01]  /*8c00*/  FMUL.FTZ R110, R110, R185.reuse ;  /* 0x000000b96e6e7220 */ /* 0x080fe20000410000 */
[-C--:B------:R-:W-:Y:S01]  /*8c10*/  FMUL.FTZ R111, R111, R185.reuse ;  /* 0x000000b96f6f7220 */ /* 0x080fe20000410000 */
[-C--:B------:R-:W-:Y:S01]  /*8c20*/  FMUL.FTZ R114, R114, R185.reuse ;  /* 0x000000b972727220 */ /* 0x080fe20000410000 */
[-C--:B------:R-:W-:Y:S01]  /*8c30*/  FMUL.FTZ R115, R115, R185.reuse ;  /* 0x000000b973737220 */ /* 0x080fe20000410000 */
        /* <DEDUP_REMOVED lines=23> */
[----:B------:R-:W-:Y:S01]  /*8db0*/  FMUL.FTZ R151, R151, R185 ;  /* 0x000000b997977220 */ /* 0x000fe20000410000 */
[----:B------:R-:W-:Y:S01]  /*8dc0*/  F2FP.F16.F32.PACK_AB R155, R192, R189 ;  /* 0x000000bdc09b723e */ /* 0x000fe200000000ff */
[----:B------:R-:W0:Y:S01]  /*8dd0*/  MUFU.EX2 R212, R212 ;  /* 0x000000d400d47308 */ /* 0x000e220000000800 */
[----:B----4-:R-:W-:-:S07]  /*8de0*/  FADD.FTZ R11, R179, R4 ;  /* 0x00000004b30b7221 */ /* 0x010fce0000010000 */
[----:B------:R-:W4:Y:S01]  /*8df0*/  MUFU.EX2 R169, R169 ;  /* 0x000000a900a97308 */ /* 0x000f220000000800 */
[C---:B---3--:R-:W-:Y:S01]  /*8e00*/  FADD.FTZ R154, R168.reuse, R5 ;  /* 0x00000005a89a7221 */ /* 0x048fe20000010000 */
[----:B------:R-:W-:Y:S02]  /*8e10*/  F2FP.F16.F32.PACK_AB R166, R168, R165 ;  /* 0x000000a5a8a6723e */ /* 0x000fe400000000ff */
[----:B------:R-:W-:-:S04]  /*8e20*/  F2FP.F16.F32.PACK_AB R165, R178, R175 ;  /* 0x000000afb2a5723e */ /* 0x000fc800000000ff */
[----:B------:R-:W3:Y:S01]  /*8e30*/  MUFU.EX2 R183, R183 ;  /* 0x000000b700b77308 */ /* 0x000ee20000000800 */
[C---:B0-----:R-:W-:Y:S01]  /*8e40*/  FADD.FTZ R4, R212.reuse, R11 ;  /* 0x0000000bd4047221 */ /* 0x041fe20000010000 */
[----:B------:R-:W-:-:S06]  /*8e50*/  F2FP.F16.F32.PACK_AB R167, R212, R179 ;  /* 0x000000b3d4a7723e */ /* 0x000fcc00000000ff */
[----:B------:R-:W0:Y:S01]  /*8e60*/  MUFU.EX2 R172, R172 ;  /* 0x000000ac00ac7308 */ /* 0x000e220000000800 */
[----:B----4-:R-:W-:-:S07]  /*8e70*/  FADD.FTZ R5, R169, R154 ;  /* 0x0000009aa9057221 */ /* 0x010fce0000010000 */
[----:B------:R-:W4:Y:S01]  /*8e80*/  MUFU.EX2 R186, R186 ;  /* 0x000000ba00ba7308 */ /* 0x000f220000000800 */
[----:B---3--:R-:W-:-:S07]  /*8e90*/  FADD.FTZ R11, R183, R4 ;  /* 0x00000004b70b7221 */ /* 0x008fce0000010000 */
[----:B------:R-:W3:Y:S01]  /*8ea0*/  MUFU.EX2 R173, R173 ;  /* 0x000000ad00ad7308 */ /* 0x000ee20000000800 */
[C---:B0-----:R-:W-:Y:S01]  /*8eb0*/  FADD.FTZ R154, R172.reuse, R5 ;  /* 0x00000005ac9a7221 */ /* 0x041fe20000010000 */
[----:B------:R-:W-:-:S06]  /*8ec0*/  F2FP.F16.F32.PACK_AB R168, R172, R169 ;  /* 0x000000a9aca8723e */ /* 0x000fcc00000000ff */
[----:B------:R-:W0:Y:S01]  /*8ed0*/  MUFU.EX2 R187, R187 ;  /* 0x000000bb00bb7308 */ /* 0x000e220000000800 */
[C---:B----4-:R-:W-:Y:S01]  /*8ee0*/  FADD.FTZ R4, R186.reuse, R11 ;  /* 0x0000000bba047221 */ /* 0x050fe20000010000 */
[----:B------:R-:W-:-:S06]  /*8ef0*/  F2FP.F16.F32.PACK_AB R169, R186, R183 ;  /* 0x000000b7baa9723e */ /* 0x000fcc00000000ff */
[----:B------:R-:W4:Y:S01]  /*8f00*/  MUFU.EX2 R176, R176 ;  /* 0x000000b000b07308 */ /* 0x000f220000000800 */
[----:B---3--:R-:W-:Y:S01]  /*8f10*/  FADD.FTZ R5, R173, R154 ;  /* 0x0000009aad057221 */ /* 0x008fe20000010000 */
[----:B------:R-:W-:-:S06]  /*8f20*/  F2FP.F16.F32.PACK_AB R154, R13, R12 ;  /* 0x0000000c0d9a723e */ /* 0x000fcc00000000ff */
[----:B------:R-:W3:Y:S01]  /*8f30*/  MUFU.EX2 R190, R190 ;  /* 0x000000be00be7308 */ /* 0x000ee20000000800 */
[----:B0-----:R-:W-:-:S07]  /*8f40*/  FADD.FTZ R11, R187, R4 ;  /* 0x00000004bb0b7221 */ /* 0x001fce0000010000 */
[----:B------:R-:W0:Y:S01]  /*8f50*/  MUFU.EX2 R177, R177 ;  /* 0x000000b100b17308 */ /* 0x000e220000000800 */
[C---:B----4-:R-:W-:Y:S01]  /*8f60*/  FADD.FTZ R158, R176.reuse, R5 ;  /* 0x00000005b09e7221 */ /* 0x050fe20000010000 */
[----:B------:R-:W-:-:S06]  /*8f70*/  F2FP.F16.F32.PACK_AB R170, R176, R173 ;  /* 0x000000adb0aa723e */ /* 0x000fcc00000000ff */
[----:B------:R-:W4:Y:S01]  /*8f80*/  MUFU.EX2 R191, R191 ;  /* 0x000000bf00bf7308 */ /* 0x000f220000000800 */
[C---:B---3--:R-:W-:Y:S01]  /*8f90*/  FADD.FTZ R4, R190.reuse, R11 ;  /* 0x0000000bbe047221 */ /* 0x048fe20000010000 */
[----:B------:R-:W-:-:S06]  /*8fa0*/  F2FP.F16.F32.PACK_AB R171, R190, R187 ;  /* 0x000000bbbeab723e */ /* 0x000fcc00000000ff */
[----:B------:R-:W3:Y:S01]  /*8fb0*/  MUFU.EX2 R180, R180 ;  /* 0x000000b400b47308 */ /* 0x000ee20000000800 */
[----:B0-----:R-:W-:Y:S01]  /*8fc0*/  FADD.FTZ R5, R177, R158 ;  /* 0x0000009eb1057221 */ /* 0x001fe20000010000 */
[----:B------:R-:W-:-:S06]  /*8fd0*/  F2FP.F16.F32.PACK_AB R158, R21, R14 ;  /* 0x0000000e159e723e */ /* 0x000fcc00000000ff */
[----:B------:R-:W0:Y:S01]  /*8fe0*/  MUFU.EX2 R10, R195 ;  /* 0x000000c3000a7308 */ /* 0x000e220000000800 */
[----:B----4-:R-:W-:-:S07]  /*8ff0*/  FADD.FTZ R11, R191, R4 ;  /* 0x00000004bf0b7221 */ /* 0x010fce0000010000 */
[----:B------:R-:W4:Y:S01]  /*9000*/  MUFU.EX2 R198, R198 ;  /* 0x000000c600c67308 */ /* 0x000f220000000800 */
[C---:B---3--:R-:W-:Y:S01]  /*9010*/  FADD.FTZ R12, R180.reuse, R5 ;  /* 0x00000005b40c7221 */ /* 0x048fe20000010000 */
[----:B------:R-:W-:-:S03]  /*9020*/  F2FP.F16.F32.PACK_AB R172, R180, R177 ;  /* 0x000000b1b4ac723e */ /* 0x000fc600000000ff */
[----:B------:R-:W-:-:S03]  /*9030*/  FADD.FTZ R5, R181, R12 ;  /* 0x0000000cb5057221 */ /* 0x000fc60000010000 */
[----:B------:R-:W3:Y:S01]  /*9040*/  MUFU.EX2 R184, R184 ;  /* 0x000000b800b87308 */ /* 0x000ee20000000800 */
[C---:B0-----:R-:W-:Y:S01]  /*9050*/  FADD.FTZ R11, R10.reuse, R11 ;  /* 0x0000000b0a0b7221 */ /* 0x041fe20000010000 */
[----:B------:R-:W-:-:S06]  /*9060*/  F2FP.F16.F32.PACK_AB R173, R10, R191 ;  /* 0x000000bf0aad723e */ /* 0x000fcc00000000ff */
[----:B------:R-:W0:Y:S01]  /*9070*/  MUFU.EX2 R193, R193 ;  /* 0x000000c100c17308 */ /* 0x000e220000000800 */
[----:B----4-:R-:W-:Y:S01]  /*9080*/  FADD.FTZ R4, R198, R11 ;  /* 0x0000000bc6047221 */ /* 0x010fe20000010000 */
[C---:B---3--:R-:W-:Y:S01]  /*9090*/  FADD.FTZ R5, R184.reuse, R5 ;  /* 0x00000005b8057221 */ /* 0x048fe20000010000 */
[----:B------:R-:W-:Y:S02]  /*90a0*/  F2FP.F16.F32.PACK_AB R174, R184, R181 ;  /* 0x000000b5b8ae723e */ /* 0x000fe400000000ff */
[C---:B0-----:R-:W-:Y:S01]  /*90b0*/  FADD.FTZ R4, R193.reuse, R4 ;  /* 0x00000004c1047221 */ /* 0x041fe20000010000 */
[----:B------:R-:W-:Y:S01]  /*90c0*/  F2FP.F16.F32.PACK_AB R175, R193, R198 ;  /* 0x000000c6c1af723e */ /* 0x000fe200000000ff */
[----:B-1----:R-:W-:Y:S06]  /*90d0*/  @!P0 BRA `(.L_x_1792) ;  /* 0x0000000000048947 */ /* 0x002fec0003800000 */
[----:B------:R-:W-:Y:S01]  /*90e0*/  BPT.TRAP 0x1 ;  /* 0x000000040000795c */ /* 0x000fe20000300000 */
.L_x_1792:
[----:B------:R0:W1:Y:S01]  /*90f0*/  SYNCS.PHASECHK.TRANS64.TRYWAIT P2, [UR24+0x22850], R7 ;  /* 0x02285007ff0075a7 */ /* 0x0000620008040158 */
[----:B------:R-:W-:Y:S05]  /*9100*/  @!P0 BRA `(.L_x_1793) ;  /* 0x0000000000048947 */ /* 0x000fea0003800000 */
[----:B------:R-:W-:Y:S01]  /*9110*/  BPT.TRAP 0x1 ;  /* 0x000000040000795c */ /* 0x000fe20000300000 */
.L_x_1793:
[----:B-1----:R-:W-:Y:S05]  /*9120*/  @P2 BRA `(.L_x_1794) ;  /* 0x0000000000082947 */ /* 0x002fea0003800000 */
[----:B------:R-:W1:Y:S02]  /*9130*/  SYNCS.PHASECHK.TRANS64.TRYWAIT P2, [UR24+0x22850], R7 ;  /* 0x02285007ff0075a7 */ /* 0x000e640008040158 */
[----:B-1----:R-:W-:Y:S05]  /*9140*/  @!P2 BRA `(.L_x_1795) ;  /* 0x000000b80030a947 */ /* 0x002fea0003800000 */
.L_x_1794:
[----:B------:R-:W3:Y:S01]  /*9150*/  S2R R10, SR_TID.X ;  /* 0x00000000000a7919 */ /* 0x000ee20000002100 */
[----:B------:R-:W-:Y:S01]  /*9160*/  UIMAD UR14, UR37, 0xc00, UR5 ;  /* 0x00000c00250e78a4 */ /* 0x000fe2000f8e0205 */
[----:B------:R-:W-:Y:S01]  /*9170*/  IMAD.MOV.U32 R201, RZ, RZ, R8 ;  /* 0x000000ffffc97224 */ /* 0x000fe200078e0008 */
[----:B------:R-:W-:Y:S01]  /*9180*/  UMOV UR11, 0x40000040 ;  /* 0x40000040000b7882 */ /* 0x000fe20000000000 */
[----:B------:R-:W-:-:S04]  /*9190*/  IMAD.MOV.U32 R11, RZ, RZ, R0 ;  /* 0x000000ffff0b7224 */ /* 0x000fc800078e0000 */
[----:B------:R-:W-:Y:S01]  /*91a0*/  UMOV UR10, UR14 ;  /* 0x0000000e000a7c82 */ /* 0x000fe20008000000 */
[----:B---3--:R-:W-:-:S05]  /*91b0*/  SHF.R.U32.HI R10, RZ, 0x7, R10 ;  /* 0x00000007ff0a7819 */ /* 0x008fca000001160a */
[----:B012---:R-:W-:Y:S02]  /*91c0*/  VIADD R7, R10, 0x8 ;  /* 0x000000080a077836 */ /* 0x007fe40000000000 */
[----:B------:R-:W0:Y:S03]  /*91d0*/  S2R R10, SR_TID.X ;  /* 0x00000000000a7919 */ /* 0x000e260000002100 */
[----:B------:R2:W-:Y:S06]  /*91e0*/  BAR.SYNC.DEFER_BLOCKING R7, 0x100 ;  /* 0x000400070000751d */ /* 0x0005ec0000010000 */
[----:B------:R-:W-:Y:S01]  /*91f0*/  WARPGROUP.ARRIVE ;  /* 0x00000000000079c5 */ /* 0x000fe20000000000 */
[----:B0-----:R-:W-:-:S05]  /*9200*/  LOP3.LUT P2, RZ, R10, 0x7f, RZ, 0xc0, !PT ;  /* 0x0000007f0aff7812 */ /* 0x001fca000784c0ff */
        /* <DEDUP_REMOVED lines=36> */
.L_x_1787:
[----:B------:R-:W-:-:S13]  /*9450*/  ISETP.GE.AND P1, PT, R7, UR42, PT ;  /* 0x0000002a07007c0c */ /* 0x000fda000bf26270 */
[----:B------:R-:W-:Y:S05]  /*9460*/  @!P1 BRA `(.L_x_1797) ;  /* 0x0000002c00f89947 */ /* 0x000fea0003800000 */
[----:B------:R-:W-:Y:S01]  /*9470*/  IMAD.IADD R6, R17, 0x1, -R18 ;  /* 0x0000000111067824 */ /* 0x000fe200078e0a12 */
[----:B------:R-:W-:Y:S01]  /*9480*/  ULDC UR24, c[0x0][0x9e4] ;  /* 0x0002790000187ab9 */ /* 0x000fe20000000800 */
[----:B------:R-:W-:Y:S01]  /*9490*/  IMAD.MOV.U32 R14, RZ, RZ, R8 ;  /* 0x000000ffff0e7224 */ /* 0x000fe200078e0008 */
[----:B------:R-:W-:Y:S01]  /*94a0*/  ULDC UR25, c[0x0][0x9dc] ;  /* 0x0002770000197ab9 */ /* 0x000fe20000000800 */
[----:B01----:R-:W-:Y:S01]  /*94b0*/  IMAD.MOV.U32 R12, RZ, RZ, R0 ;  /* 0x000000ffff0c7224 */ /* 0x003fe200078e0000 */
[----:B------:R-:W-:Y:S01]  /*94c0*/  IADD3 R15, R6, 0x8, R3 ;  /* 0x00000008060f7810 */ /* 0x000fe20007ffe003 */
[----:B------:R-:W-:Y:S01]  /*94d0*/  IMAD.IADD R13, R3, 0x1, R6 ;  /* 0x00000001030d7824 */ /* 0x000fe200078e0206 */
[----:B------:R-:W-:Y:S01]  /*94e0*/  ULDC UR6, c[0x0][0x988] ;  /* 0x0002620000067ab9 */ /* 0x000fe20000000800 */
[----:B------:R-:W-:Y:S01]  /*94f0*/  ULDC UR26, c[0x0][0x9e0] ;  /* 0x00027800001a7ab9 */ /* 0x000fe20000000800 */
[----:B------:R-:W-:-:S07]  /*9500*/  LOP3.LUT R11, RZ, R15, RZ, 0x33, !PT ;  /* 0x0000000fff0b7212 */ /* 0x000fce00078e33ff */
.L_x_1814:
[----:B------:R-:W-:-:S04]  /*9510*/  UIADD3 UR37, UR37, 0x1, URZ ;  /* 0x0000000125257890 */ /* 0x000fc8000fffe03f */
[----:B------:R-:W-:-:S04]  /*9520*/  UISETP.NE.AND UP1, UPT, UR37, 0x2, UPT ;  /* 0x000000022500788c */ /* 0x000fc8000bf25270 */
[----:B------:R-:W-:Y:S02]  /*9530*/  USEL UR7, URZ, 0x1, UP1 ;  /* 0x000000013f077887 */ /* 0x000fe40008800000 */
[----:B------:R-:W-:Y:S02]  /*9540*/  USEL UR37, UR37, URZ, UP1 ;  /* 0x0000003f25257287 */ /* 0x000fe40008800000 */
[----:B------:R-:W-:Y:S01]  /*9550*/  ULOP3.LUT UR40, UR40, UR7, URZ, 0x3c, !UPT ;  /* 0x0000000728287292 */ /* 0x000fe2000f8e3c3f */
[----:B------:R-:W-:Y:S11]  /*9560*/  @!P0 BRA `(.L_x_1798) ;  /* 0x0000000000048947 */ /* 0x000ff60003800000 */
[----:B------:R-:W-:Y:S01]  /*9570*/  BPT.TRAP 0x1 ;  /* 0x000000040000795c */ /* 0x000fe20000300000 */
.L_x_1798:
        /* <DEDUP_REMOVED lines=9> */
.L_x_1799:
[----:B-1----:R-:W-:Y:S05]  /*9610*/  @P1 BRA `(.L_x_1800) ;  /* 0x0000000000081947 */ /* 0x002fea0003800000 */
[----:B------:R-:W1:Y:S02]  /*9620*/  SYNCS.PHASECHK.TRANS64.TRYWAIT P1, [UR7+0x22830], R10 ;  /* 0x0228300aff0075a7 */ /* 0x000e640008020147 */
[----:B-1----:R-:W-:Y:S05]  /*9630*/  @!P1 BRA `(.L_x_1801) ;  /* 0x000000b400089947 */ /* 0x002fea0003800000 */
.L_x_1800:
        /* <DEDUP_REMOVED lines=14> */
[----:B------:R-:W-:Y:S01]  /*9720*/  IMAD.IADD R21, R21, 0x1, -R16 ;  /* 0x0000000115157824 */ /* 0x000fe200078e0a10 */
        /* <DEDUP_REMOVED lines=8> */
[----:B------:R-:W-:-:S06]  /*97b0*/  ULOP3.LUT UR10, URZ, UR25, URZ, 0x33, !UPT ;  /* 0x000000193f0a7292 */ /* 0x000fcc000f8e333f */
[----:B------:R-:W-:-:S04]  /*97c0*/  VIADD R8, R21, UR10 ;  /* 0x0000000a15087c36 */ /* 0x000fc80008000000 */
[----:B------:R-:W-:Y:S01]  /*97d0*/  IMAD.IADD R202, R3, 0x1, R8 ;  /* 0x0000000103ca7824 */ /* 0x000fe200078e0208 */
        /* <DEDUP_REMOVED lines=16> */
[----:B------:R-:W-:Y:S01]  /*98e0*/  IMAD.U32 R203, RZ, RZ, UR24 ;  /* 0x00000018ffcb7e24 */ /* 0x000fe2000f8e00ff */
[----:B------:R-:W-:-:S04]  /*98f0*/  IADD3 R201, R3, R17, -R18 ;  /* 0x0000001103c97210 */ /* 0x000fc80007ffe812 */
[----:B------:R-:W-:Y:S02]  /*9900*/  ISETP.NE.AND P1, PT, R203, 0x1, PT ;  /* 0x00000001cb00780c */ /* 0x000fe40003f25270 */
[----:B------:R-:W-:-:S11]  /*9910*/  LOP3.LUT R201, RZ, R201, RZ, 0x33, !PT ;  /* 0x000000c9ffc97212 */ /* 0x000fd600078e33ff */
[----:B------:R-:W1:Y:S02]  /*9920*/  @P1 LDC.64 R20, c[0x0][0x9e8] ;  /* 0x00027a00ff141b82 */ /* 0x000e640000000a00 */
[----:B-1----:R-:W-:-:S05]  /*9930*/  @P1 IMAD.HI.U32 R20, R201, R20, RZ ;  /* 0x00000014c9141227 */ /* 0x002fca00078e00ff */
[----:B------:R-:W-:-:S04]  /*9940*/  @P1 SHF.R.U32.HI R201, RZ, R21, R20 ;  /* 0x00000015ffc91219 */ /* 0x000fc80000011614 */
[----:B------:R-:W-:Y:S01]  /*9950*/  LOP3.LUT R20, RZ, R201, RZ, 0x33, !PT ;  /* 0x000000c9ff147212 */ /* 0x000fe200078e33ff */
[----:B------:R-:W-:Y:S06]  /*9960*/  BRA `(.L_x_1805) ;  /* 0x0000000000187947 */ /* 0x000fec0003800000 */
.L_x_1804:
[----:B------:R-:W-:-:S05]  /*9970*/  IMAD.U32 R203, RZ, RZ, UR24 ;  /* 0x00000018ffcb7e24 */ /* 0x000fca000f8e00ff */
[----:B------:R-:W-:-:S13]  /*9980*/  ISETP.NE.AND P1, PT, R203, 0x1, PT ;  /* 0x00000001cb00780c */ /* 0x000fda0003f25270 */
[----:B------:R-:W1:Y:S02]  /*9990*/  @P1 LDC.64 R20, c[0x0][0x9e8] ;  /* 0x00027a00ff141b82 */ /* 0x000e640000000a00 */
[----:B-1----:R-:W-:-:S04]  /*99a0*/  @P1 IMAD.HI.U32 R210, R13, R20, RZ ;  /* 0x000000140dd21227 */ /* 0x002fc800078e00ff */
[----:B------:R-:W-:Y:S01]  /*99b0*/  IMAD.MOV.U32 R20, RZ, RZ, R13 ;  /* 0x000000ffff147224 */ /* 0x000fe200078e000d */
[----:B------:R-:W-:-:S07]  /*99c0*/  @P1 SHF.R.U32.HI R20, RZ, R21, R210 ;  /* 0x00000015ff141219 */ /* 0x000fce00000116d2 */
.L_x_1805:
[----:B------:R-:W-:Y:S05]  /*99d0*/  BSYNC B0 ;  /* 0x0000000000007941 */ /* 0x000fea0003800000 */
.L_x_1803:
[----:B------:R-:W-:-:S04]  /*99e0*/  IMAD R21, R7, -0x60, -R16 ;  /* 0xffffffa007157824 */ /* 0x000fc800078e0a10 */
[----:B------:R-:W-:-:S05]  /*99f0*/  IMAD R21, R20, R203, R21 ;  /* 0x000000cb14157224 */ /* 0x000fca00078e0215 */
[----:B------:R-:W-:Y:S02]  /*9a00*/  VIADDMNMX R200, R21, R203, R200, PT ;  /* 0x000000cb15c87246 */ /* 0x000fe400038001c8 */
[----:B------:R-:W-:-:S07]  /*9a10*/  VIMNMX R202, R202, R21, !PT ;  /* 0x00000015caca7248 */ /* 0x000fce0007fe0100 */
.L_x_1802:
        /* <DEDUP_REMOVED lines=150> */
.L_x_1808:
[----:B------:R-:W-:Y:S02]  /*a380*/  IMAD.U32 R200, RZ, RZ, UR24 ;  /* 0x00000018ffc87e24 */ /* 0x000fe4000f8e00ff */
[----:B------:R-:W-:-:S03]  /*a390*/  IMAD.MOV.U32 R0, RZ, RZ, R15 ;  /* 0x000000ffff007224 */ /* 0x000fc600078e000f */
[----:B------:R-:W-:-:S13]  /*a3a0*/  ISETP.NE.AND P6, PT, R200, 0x1, PT ;  /* 0x00000001c800780c */ /* 0x000fda0003fc5270 */
[----:B------:R-:W1:Y:S02]  /*a3b0*/  @P6 LDC.64 R20, c[0x0][0x9e8] ;  /* 0x00027a00ff146b82 */ /* 0x000e640000000a00 */
[----:B-1----:R-:W-:-:S05]  /*a3c0*/  @P6 IMAD.HI.U32 R20, R15, R20, RZ ;  /* 0x000000140f146227 */ /* 0x002fca00078e00ff */
[----:B------:R-:W-:-:S07]  /*a3d0*/  @P6 SHF.R.U32.HI R0, RZ, R21, R20 ;  /* 0x00000015ff006219 */ /* 0x000fce0000011614 */
.L_x_1809:
[----:B------:R-:W-:Y:S05]  /*a3e0*/  BSYNC B0 ;  /* 0x0000000000007941 */ /* 0x000fea0003800000 */
.L_x_1807:
[----:B------:R-:W-:-:S04]  /*a3f0*/  IMAD.IADD R203, R203, 0x1, -R16 ;  /* 0x00000001cbcb7824 */ /* 0x000fc800078e0a10 */
[----:B------:R-:W-:-:S05]  /*a400*/  IMAD R203, R0, R200, R203 ;  /* 0x000000c800cb7224 */ /* 0x000fca00078e02cb */
[----:B------:R-:W-:Y:S02]  /*a410*/  VIADDMNMX R152, R203, R200, R152, PT ;  /* 0x000000c8cb987246 */ /* 0x000fe40003800198 */
[----:B------:R-:W-:-:S07]  /*a420*/  VIMNMX R8, R8, R203, !PT ;  /* 0x000000cb08087248 */ /* 0x000fce0007fe0100 */
.L_x_1806:
        /* <DEDUP_REMOVED lines=123> */
[----:B------:R-:W-:Y:S01]  /*abe0*/  FMNMX.FTZ R153, R155, R154, !PT ;  /* 0x0000009a9b997209 */ /* 0x000fe20007810000 */
[--C-:B------:R-:W-:Y:S01]  /*abf0*/  FFMA.FTZ R20, R201, UR6, -R200.reuse ;  /* 0x00000006c9147c23 */ /* 0x100fe200080108c8 */
[--C-:B------:R-:W-:Y:S01]  /*ac00*/  FFMA.FTZ R201, R156, UR6, -R200.reuse ;  /* 0x000000069cc97c23 */ /* 0x100fe200080108c8 */
[--C-:B------:R-:W-:Y:S01]  /*ac10*/  FFMA.FTZ R202, R160, UR6, -R200.reuse ;  /* 0x00000006a0ca7c23 */ /* 0x100fe200080108c8 */
[----:B------:R-:W-:Y:S01]  /*ac20*/  FMNMX.FTZ R154, R158, R153, !PT ;  /* 0x000000999e9a7209 */ /* 0x000fe20007810000 */
[----:B------:R-:W-:Y:S01]  /*ac30*/  MUFU.EX2 R21, R21 ;  /* 0x0000001500157308 */ /* 0x000fe20000000800 */
[----:B------:R-:W-:Y:S01]  /*ac40*/  FSEL R199, R199, -INF , !P2 ;  /* 0xff800000c7c77808 */ /* 0x000fe20005000000 */
[--C-:B------:R-:W-:Y:S01]  /*ac50*/  FFMA.FTZ R196, R196, UR6, -R200.reuse ;  /* 0x00000006c4c47c23 */ /* 0x100fe200080108c8 */
[----:B------:R-:W-:Y:S01]  /*ac60*/  FMNMX.FTZ R153, R159, R154, !PT ;  /* 0x0000009a9f997209 */ /* 0x000fe20007810000 */
[----:B------:R-:W-:-:S03]  /*ac70*/  FFMA.FTZ R197, R197, UR6, -R200 ;  /* 0x00000006c5c57c23 */ /* 0x000fc600080108c8 */
[----:B------:R-:W-:Y:S01]  /*ac80*/  FMNMX.FTZ R156, R162, R153, !PT ;  /* 0x00000099a29c7209 */ /* 0x000fe20007810000 */
[----:B------:R-:W-:Y:S01]  /*ac90*/  FFMA.FTZ R153, R157, UR6, -R200 ;  /* 0x000000069d997c23 */ /* 0x000fe200080108c8 */
[----:B------:R1:W-:Y:S02]  /*aca0*/  MUFU.EX2 R154, R201 ;  /* 0x000000c9009a7308 */ /* 0x0003e40000000800 */
[----:B------:R-:W-:-:S04]  /*acb0*/  FMNMX.FTZ R157, R163, R156, !PT ;  /* 0x0000009ca39d7209 */ /* 0x000fc80007810000 */
[----:B------:R-:W-:Y:S02]  /*acc0*/  FMNMX.FTZ R156, R166, R157, !PT ;  /* 0x0000009da69c7209 */ /* 0x000fe40007810000 */
[----:B------:R-:W-:Y:S01]  /*acd0*/  MUFU.EX2 R20, R20 ;  /* 0x0000001400147308 */ /* 0x000fe20000000800 */
[----:B-1----:R-:W-:Y:S01]  /*ace0*/  FFMA.FTZ R201, R164, UR6, -R200 ;  /* 0x00000006a4c97c23 */ /* 0x002fe200080108c8 */
[----:B------:R-:W-:-:S04]  /*acf0*/  FMNMX.FTZ R157, R167, R156, !PT ;  /* 0x0000009ca79d7209 */ /* 0x000fc80007810000 */
        /* <DEDUP_REMOVED lines=13> */
[----:B------:R-:W-:Y:S02]  /*add0*/  MUFU.EX2 R157, R157 ;  /* 0x0000009d009d7308 */ /* 0x000fe40000000800 */
[----:B------:R-:W-:-:S04]  /*ade0*/  FMNMX.FTZ R165, R183, R164, !PT ;  /* 0x000000a4b7a57209 */ /* 0x000fc80007810000 */
[----:B------:R-:W-:Y:S01]  /*adf0*/  FMNMX.FTZ R168, R186, R165, !PT ;  /* 0x000000a5baa87209 */ /* 0x000fe20007810000 */
[--C-:B------:R-:W-:Y:S01]  /*ae00*/  FFMA.FTZ R165, R169, UR6, -R200.reuse ;  /* 0x00000006a9a57c23 */ /* 0x100fe200080108c8 */
[----:B------:R-:W-:Y:S02]  /*ae10*/  MUFU.EX2 R161, R161 ;  /* 0x000000a100a17308 */ /* 0x000fe40000000800 */
        /* <DEDUP_REMOVED lines=9> */
[----:B------:R-:W-:Y:S03]  /*aeb0*/  MUFU.EX2 R164, R202 ;  /* 0x000000ca00a47308 */ /* 0x000fe60000000800 */
[----:B------:R-:W-:Y:S01]  /*aec0*/  FMNMX.FTZ R8, R194, R169, !PT ;  /* 0x000000a9c2087209 */ /* 0x000fe20007810000 */
[----:B------:R-:W-:-:S03]  /*aed0*/  FFMA.FTZ R169, R173, UR6, -R200 ;  /* 0x00000006ada97c23 */ /* 0x000fc600080108c8 */
[----:B------:R-:W-:Y:S01]  /*aee0*/  FMNMX.FTZ R173, R195, R8, !PT ;  /* 0x00000008c3ad7209 */ /* 0x000fe20007810000 */
[----:B------:R-:W-:Y:S03]  /*aef0*/  MUFU.EX2 R165, R165 ;  /* 0x000000a500a57308 */ /* 0x000fe60000000800 */
[----:B------:R-:W-:Y:S01]  /*af00*/  FMNMX.FTZ R8, R198, R173, !PT ;  /* 0x000000adc6087209 */ /* 0x000fe20007810000 */
[--C-:B------:R-:W-:Y:S01]  /*af10*/  FFMA.FTZ R173, R177, UR6, -R200.reuse ;  /* 0x00000006b1ad7c23 */ /* 0x100fe200080108c8 */
[--C-:B------:R-:W-:Y:S01]  /*af20*/  FFMA.FTZ R177, R181, UR6, -R200.reuse ;  /* 0x00000006b5b17c23 */ /* 0x100fe200080108c8 */
[--C-:B------:R-:W-:Y:S01]  /*af30*/  FFMA.FTZ R181, R185, UR6, -R200.reuse ;  /* 0x00000006b9b57c23 */ /* 0x100fe200080108c8 */
[----:B------:R-:W-:Y:S01]  /*af40*/  FMNMX.FTZ R8, R199, R8, !PT ;  /* 0x00000008c7087209 */ /* 0x000fe20007810000 */
[--C-:B------:R-:W-:Y:S01]  /*af50*/  FFMA.FTZ R185, R189, UR6, -R200.reuse ;  /* 0x00000006bdb97c23 */ /* 0x100fe200080108c8 */
[----:B------:R-:W-:Y:S01]  /*af60*/  FFMA.FTZ R189, R193, UR6, -R200 ;  /* 0x00000006c1bd7c23 */ /* 0x000fe200080108c8 */
[----:B------:R-:W-:Y:S01]  /*af70*/  FSEL R193, R0, RZ, P1 ;  /* 0x000000ff00c17208 */ /* 0x000fe20000800000 */
[----:B------:R-:W-:Y:S01]  /*af80*/  MUFU.EX2 R168, R168 ;  /* 0x000000a800a87308 */ /* 0x000fe20000000800 */
[----:B-1----:R-:W1:Y:S03]  /*af90*/  SHFL.BFLY PT, R201, R8, 0x2, 0x1f ;  /* 0x0c401f0008c97f89 */ /* 0x002e6600000e0000 */
[----:B------:R-:W-:-:S04]  /*afa0*/  FADD.FTZ R193, -R193, R12 ;  /* 0x0000000cc1c17221 */ /* 0x000fc80000010100 */
[----:B------:R-:W-:Y:S01]  /*afb0*/  FMUL.FTZ R193, R193, UR6 ;  /* 0x00000006c1c17c20 */ /* 0x000fe20008410000 */
[----:B------:R-:W-:Y:S08]  /*afc0*/  MUFU.EX2 R12, R196 ;  /* 0x000000c4000c7308 */ /* 0x000ff00000000800 */
[----:B------:R-:W2:Y:S01]  /*afd0*/  MUFU.EX2 R193, R193 ;  /* 0x000000c100c17308 */ /* 0x000ea20000000800 */
[----:B-1----:R-:W-:-:S07]  /*afe0*/  FMNMX.FTZ R201, R8, R201, !PT ;  /* 0x000000c908c97209 */ /* 0x002fce0007810000 */
[----:B------:R-:W1:Y:S01]  /*aff0*/  MUFU.EX2 R169, R169 ;  /* 0x000000a900a97308 */ /* 0x000e620000000800 */
[----:B------:R-:W3:Y:S01]  /*b000*/  SHFL.BFLY PT, R8, R201, 0x1, 0x1f ;  /* 0x0c201f00c9087f89 */ /* 0x000ee200000e0000 */
[----:B--2---:R-:W-:-:S06]  /*b010*/  FFMA.FTZ R196, R193, R5, R20 ;  /* 0x00000005c1c47223 */ /* 0x004fcc0000010014 */
[----:B------:R-:W2:Y:S01]  /*b020*/  MUFU.EX2 R172, R172 ;  /* 0x000000ac00ac7308 */ /* 0x000ea20000000800 */
[-C--:B------:R-:W-:Y:S01]  /*b030*/  FMUL.FTZ R24, R24, R193.reuse ;  /* 0x000000c118187220 */ /* 0x080fe20000410000 */
[-C--:B------:R-:W-:Y:S01]  /*b040*/  FMUL.FTZ R25, R25, R193.reuse ;  /* 0x000000c119197220 */ /* 0x080fe20000410000 */
[----:B------:R-:W-:Y:S01]  /*b050*/  FADD.FTZ R5, R21, R196 ;  /* 0x000000c415057221 */ /* 0x000fe20000010000 */
        /* <DEDUP_REMOVED lines=15> */
[----:B---3--:R-:W-:Y:S01]  /*b150*/  FMNMX.FTZ R8, R201, R8, !PT ;  /* 0x00000008c9087209 */ /* 0x008fe20007810000 */
[-C--:B------:R-:W-:Y:S01]  /*b160*/  FMUL.FTZ R53, R53, R193.reuse ;  /* 0x000000c135357220 */ /* 0x080fe20000410000 */
[-C--:B------:R-:W-:Y:S01]  /*b170*/  FMUL.FTZ R56, R56, R193.reuse ;  /* 0x000000c138387220 */ /* 0x080fe20000410000 */
[-C--:B------:R-:W-:Y:S01]  /*b180*/  FMUL.FTZ R57, R57, R193.reuse ;  /* 0x000000c139397220 */ /* 0x080fe20000410000 */
[C---:B------:R-:W-:Y:S01]  /*b190*/  FSETP.NEU.FTZ.AND P1, PT, R8.reuse, -INF , PT ;  /* 0xff8000000800780b */ /* 0x040fe20003f3d000 */
[----:B------:R-:W-:Y:S01]  /*b1a0*/  FMUL.FTZ R152, R8, UR6 ;  /* 0x0000000608987c20 */ /* 0x000fe20008410000 */
[----:B------:R-:W-:Y:S01]  /*b1b0*/  MUFU.EX2 R177, R177 ;  /* 0x000000b100b17308 */ /* 0x000fe20000000800 */
[-C--:B------:R-:W-:Y:S01]  /*b1c0*/  FMUL.FTZ R60, R60, R193.reuse ;  /* 0x000000c13c3c7220 */ /* 0x080fe20000410000 */
[-C--:B------:R-:W-:Y:S01]  /*b1d0*/  FMUL.FTZ R61, R61, R193.reuse ;  /* 0x000000c13d3d7220 */ /* 0x080fe20000410000 */
[-C--:B------:R-:W-:Y:S01]  /*b1e0*/  FMUL.FTZ R64, R64, R193.reuse ;  /* 0x000000c140407220 */ /* 0x080fe20000410000 */
[----:B------:R-:W-:Y:S01]  /*b1f0*/  FSEL R152, R152, RZ, P1 ;  /* 0x000000ff98987208 */ /* 0x000fe20000800000 */
[-C--:B------:R-:W-:Y:S01]  /*b200*/  FMUL.FTZ R65, R65, R193.reuse ;  /* 0x000000c141417220 */ /* 0x080fe20000410000 */
[-C--:B------:R-:W-:Y:S01]  /*b210*/  FMUL.FTZ R68, R68, R193.reuse ;  /* 0x000000c144447220 */ /* 0x080fe20000410000 */
[-C--:B------:R-:W-:Y:S01]  /*b220*/  FMUL.FTZ R69, R69, R193.reuse ;  /* 0x000000c145457220 */ /* 0x080fe20000410000 */
[----:B------:R-:W-:Y:S01]  /*b230*/  MUFU.EX2 R180, R180 ;  /* 0x000000b400b47308 */ /* 0x000fe20000000800 */
[--C-:B------:R-:W-:Y:S01]  /*b240*/  FFMA.FTZ R192, R155, UR6, -R152.reuse ;  /* 0x000000069bc07c23 */ /* 0x100fe20008010898 */
[--C-:B------:R-:W-:Y:S01]  /*b250*/  FFMA.FTZ R155, R158, UR6, -R152.reuse ;  /* 0x000000069e9b7c23 */ /* 0x100fe20008010898 */
[----:B------:R-:W-:Y:S01]  /*b260*/  FADD.FTZ R158, R154, R5 ;  /* 0x000000059a9e7221 */ /* 0x000fe20000010000 */
[--C-:B------:R-:W-:Y:S01]  /*b270*/  FFMA.FTZ R201, R203, UR6, -R152.reuse ;  /* 0x00000006cbc97c23 */ /* 0x100fe20008010898 */
[--C-:B------:R-:W-:Y:S01]  /*b280*/  FFMA.FTZ R196, R159, UR6, -R152.reuse ;  /* 0x000000069fc47c23 */ /* 0x100fe20008010898 */
[----:B------:R-:W-:Y:S01]  /*b290*/  FFMA.FTZ R159, R162, UR6, -R152 ;  /* 0x00000006a29f7c23 */ /* 0x000fe20008010898 */
[----:B------:R-:W-:Y:S01]  /*b2a0*/  FADD.FTZ R5, R153, R158 ;  /* 0x0000009e99057221 */ /* 0x000fe20000010000 */
        /* <DEDUP_REMOVED lines=16> */
[----:B------:R-:W3:Y:S01]  /*b3b0*/  MUFU.EX2 R185, R185 ;  /* 0x000000b900b97308 */ /* 0x000ee20000000800 */
[--C-:B------:R-:W-:Y:S01]  /*b3c0*/  FFMA.FTZ R191, R191, UR6, -R152.reuse ;  /* 0x00000006bfbf7c23 */ /* 0x100fe20008010898 */
[--C-:B------:R-:W-:Y:S01]  /*b3d0*/  FFMA.FTZ R194, R194, UR6, -R152.reuse ;  /* 0x00000006c2c27c23 */ /* 0x100fe20008010898 */
[----:B------:R-:W-:Y:S01]  /*b3e0*/  FADD.FTZ R158, R164, R5 ;  /* 0x00000005a49e7221 */ /* 0x000fe20000010000 */
[----:B------:R-:W-:Y:S01]  /*b3f0*/  FSEL R5, R8, RZ, P1 ;  /* 0x000000ff08057208 */ /* 0x000fe20000800000 */
[--C-:B------:R-:W-:Y:S01]  /*b400*/  FFMA.FTZ R195, R195, UR6, -R152.reuse ;  /* 0x00000006c3c37c23 */ /* 0x100fe20008010898 */
[----:B------:R-:W-:Y:S01]  /*b410*/  FFMA.FTZ R198, R198, UR6, -R152 ;  /* 0x00000006c6c67c23 */ /* 0x000fe20008010898 */
[----:B------:R-:W-:Y:S01]  /*b420*/  FADD.FTZ R203, R165, R158 ;  /* 0x0000009ea5cb7221 */ /* 0x000fe20000010000 */
[----:B------:R-:W4:Y:S01]  /*b430*/  MUFU.EX2 R188, R188 ;  /* 0x000000bc00bc7308 */ /* 0x000f220000000800 */
[----:B------:R-:W-:Y:S01]  /*b440*/  FADD.FTZ R5, -R5, R14 ;  /* 0x0000000e05057221 */ /* 0x000fe20000010100 */
[--C-:B------:R-:W-:Y:S01]  /*b450*/  FFMA.FTZ R14, R167, UR6, -R152.reuse ;  /* 0x00000006a70e7c23 */ /* 0x100fe20008010898 */
[----:B------:R-:W-:Y:S01]  /*b460*/  FADD.FTZ R158, R168, R203 ;  /* 0x000000cba89e7221 */ /* 0x000fe20000010000 */
[--C-:B------:R-:W-:Y:S01]  /*b470*/  FFMA.FTZ R167, R170, UR6, -R152.reuse ;  /* 0x00000006aaa77c23 */ /* 0x100fe20008010898 */
[----:B------:R-:W-:Y:S01]  /*b480*/  FFMA.FTZ R199, R199, UR6, -R152 ;  /* 0x00000006c7c77c23 */ /* 0x000fe20008010898 */
[----:B------:R-:W-:Y:S01]  /*b490*/  F2FP.F16.F32.PACK_AB R154, R153, R154 ;  /* 0x0000009a999a723e */ /* 0x000fe200000000ff */
[----:B-1----:R-:W-:Y:S01]  /*b4a0*/  FADD.FTZ R203, R169, R158 ;  /* 0x0000009ea9cb7221 */ /* 0x002fe20000010000 */
[----:B------:R-:W1:Y:S01]  /*b4b0*/  MUFU.EX2 R189, R189 ;  /* 0x000000bd00bd7308 */ /* 0x000e620000000800 */
[--C-:B------:R-:W-:Y:S01]  /*b4c0*/  FFMA.FTZ R158, R171, UR6, -R152.reuse ;  /* 0x00000006ab9e7c23 */ /* 0x100fe20008010898 */
[----:B------:R-:W-:Y:S01]  /*b4d0*/  FFMA.FTZ R171, R178, UR6, -R152 ;  /* 0x00000006b2ab7c23 */ /* 0x000fe20008010898 */
[----:B--2---:R-:W-:Y:S01]  /*b4e0*/  FADD.FTZ R162, R172, R203 ;  /* 0x000000cbaca27221 */ /* 0x004fe20000010000 */
[----:B------:R-:W-:Y:S01]  /*b4f0*/  F2FP.F16.F32.PACK_AB R152, R21, R20 ;  /* 0x000000141598723e */ /* 0x000fe200000000ff */
[-C--:B------:R-:W-:Y:S01]  /*b500*/  FMUL.FTZ R72, R72, R193.reuse ;  /* 0x000000c148487220 */ /* 0x080fe20000410000 */
[----:B---3--:R-:W-:Y:S01]  /*b510*/  F2FP.F16.F32.PACK_AB R170, R185, R184 ;  /* 0x000000b8b9aa723e */ /* 0x008fe200000000ff */
[----:B------:R-:W-:Y:S01]  /*b520*/  FADD.FTZ R203, R173, R162 ;  /* 0x000000a2adcb7221 */ /* 0x000fe20000010000 */
[----:B------:R-:W-:Y:S01]  /*b530*/  MUFU.EX2 R201, R201 ;  /* 0x000000c900c97308 */ /* 0x000fe20000000800 */
[----:B------:R-:W-:Y:S01]  /*b540*/  F2FP.F16.F32.PACK_AB R156, R157, R156 ;  /* 0x0000009c9d9c723e */ /* 0x000fe200000000ff */
[-C--:B------:R-:W-:Y:S01]  /*b550*/  FMUL.FTZ R73, R73, R193.reuse ;  /* 0x000000c149497220 */ /* 0x080fe20000410000 */
[----:B------:R-:W-:Y:S01]  /*b560*/  FADD.FTZ R162, R176, R203 ;  /* 0x000000cbb0a27221 */ /* 0x000fe20000010000 */
[-C--:B------:R-:W-:Y:S01]  /*b570*/  FMUL.FTZ R76, R76, R193.reuse ;  /* 0x000000c14c4c7220 */ /* 0x080fe20000410000 */
[-C--:B------:R-:W-:Y:S01]  /*b580*/  FMUL.FTZ R77, R77, R193.reuse ;  /* 0x000000c14d4d7220 */ /* 0x080fe20000410000 */
[-C--:B------:R-:W-:Y:S01]  /*b590*/  FMUL.FTZ R80, R80, R193.reuse ;  /* 0x000000c150507220 */ /* 0x080fe20000410000 */
[----:B------:R-:W-:Y:S01]  /*b5a0*/  FADD.FTZ R203, R177, R162 ;  /* 0x000000a2b1cb7221 */ /* 0x000fe20000010000 */
[----:B------:R-:W-:Y:S01]  /*b5b0*/  MUFU.EX2 R192, R192 ;  /* 0x000000c000c07308 */ /* 0x000fe20000000800 */
[-C--:B------:R-:W-:Y:S01]  /*b5c0*/  FMUL.FTZ R81, R81, R193.reuse ;  /* 0x000000c151517220 */ /* 0x080fe20000410000 */
        /* <DEDUP_REMOVED lines=15> */
[----:B------:R-:W-:Y:S01]  /*b6c0*/  F2FP.F16.F32.PACK_AB R162, R169, R168 ;  /* 0x000000a8a9a2723e */ /* 0x000fe200000000ff */
[-C--:B------:R-:W-:Y:S01]  /*b6d0*/  FMUL.FTZ R101, R101, R193.reuse ;  /* 0x000000c165657220 */ /* 0x080fe20000410000 */
[----:B----4-:R-:W-:Y:S01]  /*b6e0*/  FADD.FTZ R166, R188, R21 ;  /* 0x00000015bca67221 */ /* 0x010fe20000010000 */
[----:B------:R-:W-:Y:S01]  /*b6f0*/  F2FP.F16.F32.PACK_AB R168, R181, R180 ;  /* 0x000000b4b5a8723e */ /* 0x000fe200000000ff */
[-C--:B------:R-:W-:Y:S01]  /*b700*/  FMUL.FTZ R104, R104, R193.reuse ;  /* 0x000000c168687220 */ /* 0x080fe20000410000 */
[-C--:B------:R-:W-:Y:S01]  /*b710*/  FMUL.FTZ R105, R105, R193.reuse ;  /* 0x000000c169697220 */ /* 0x080fe20000410000 */
[----:B-1----:R-:W-:Y:S01]  /*b720*/  FADD.FTZ R153, R189, R166 ;  /* 0x000000a6bd997221 */ /* 0x002fe20000010000 */
[----:B------:R-:W-:Y:S01]  /*b730*/  F2FP.F16.F32.PACK_AB R166, R177, R176 ;  /* 0x000000b0b1a6723e */ /* 0x000fe200000000ff */
[----:B------:R-:W-:Y:S01]  /*b740*/  FMUL.FTZ R176, R5, UR6 ;  /* 0x0000000605b07c20 */ /* 0x000fe20008410000 */
        /* <DEDUP_REMOVED lines=8> */
[----:B------:R-:W2:Y:S01]  /*b7d0*/  MUFU.EX2 R176, R176 ;  /* 0x000000b000b07308 */ /* 0x000ea20000000800 */
        /* <DEDUP_REMOVED lines=16> */
[----:B--2---:R-:W-:Y:S01]  /*b8e0*/  FFMA.FTZ R153, R176, R4, R201 ;  /* 0x00000004b0997223 */ /* 0x004fe200000100c9 */
[-C--:B------:R-:W-:Y:S01]  /*b8f0*/  FMUL.FTZ R148, R148, R193.reuse ;  /* 0x000000c194947220 */ /* 0x080fe20000410000 */
[----:B------:R-:W-:Y:S01]  /*b900*/  FMUL.FTZ R149, R149, R193 ;  /* 0x000000c195957220 */ /* 0x000fe20000410000 */
[-C--:B------:R-:W-:Y:S01]  /*b910*/  FMUL.FTZ R26, R26, R176.reuse ;  /* 0x000000b01a1a7220 */ /* 0x080fe20000410000 */
[----:B------:R-:W-:Y:S01]  /*b920*/  FADD.FTZ R4, R192, R153 ;  /* 0x00000099c0047221 */ /* 0x000fe20000010000 */
[-C--:B------:R-:W-:Y:S01]  /*b930*/  FMUL.FTZ R27, R27, R176.reuse ;  /* 0x000000b01b1b7220 */ /* 0x080fe20000410000 */
[-C--:B------:R-:W-:Y:S01]  /*b940*/  FMUL.FTZ R30, R30, R176.reuse ;  /* 0x000000b01e1e7220 */ /* 0x080fe20000410000 */
[----:B------:R-:W2:Y:S01]  /*b950*/  MUFU.EX2 R163, R163 ;  /* 0x000000a300a37308 */ /* 0x000ea20000000800 */
[----:B------:R-:W-:Y:S01]  /*b960*/  FADD.FTZ R153, R155, R4 ;  /* 0x000000049b997221 */ /* 0x000fe20000010000 */
[----:B------:R-:W-:Y:S01]  /*b970*/  F2FP.F16.F32.PACK_AB R155, R196, R155 ;  /* 0x0000009bc49b723e */ /* 0x000fe200000000ff */
[-C--:B------:R-:W-:Y:S01]  /*b980*/  FMUL.FTZ R31, R31, R176.reuse ;  /* 0x000000b01f1f7220 */ /* 0x080fe20000410000 */
[-C--:B------:R-:W-:Y:S01]  /*b990*/  FMUL.FTZ R34, R34, R176.reuse ;  /* 0x000000b022227220 */ /* 0x080fe20000410000 */
[----:B------:R-:W-:Y:S01]  /*b9a0*/  FADD.FTZ R4, R196, R153 ;  /* 0x00000099c4047221 */ /* 0x000fe20000010000 */
[-C--:B------:R-:W-:Y:S01]  /*b9b0*/  FMUL.FTZ R35, R35, R176.reuse ;  /* 0x000000b023237220 */ /* 0x080fe20000410000 */
[-C--:B------:R-:W-:Y:S01]  /*b9c0*/  FMUL.FTZ R38, R38, R176.reuse ;  /* 0x000000b026267220 */ /* 0x080fe20000410000 */
[----:B------:R-:W4:Y:S01]  /*b9d0*/  MUFU.EX2 R14, R14 ;  /* 0x0000000e000e7308 */ /* 0x000f220000000800 */
[----:B-1----:R-:W-:Y:S01]  /*b9e0*/  FADD.FTZ R153, R159, R4 ;  /* 0x000000049f997221 */ /* 0x002fe20000010000 */
[----:B---3--:R-:W-:Y:S01]  /*b9f0*/  F2FP.F16.F32.PACK_AB R157, R200, R159 ;  /* 0x0000009fc89d723e */ /* 0x008fe200000000ff */
[-C--:B------:R-:W-:Y:S01]  /*ba00*/  FMUL.FTZ R39, R39, R176.reuse ;  /* 0x000000b027277220 */ /* 0x080fe20000410000 */
[-C--:B------:R-:W-:Y:S01]  /*ba10*/  FMUL.FTZ R42, R42, R176.reuse ;  /* 0x000000b02a2a7220 */ /* 0x080fe20000410000 */
        /* <DEDUP_REMOVED lines=28> */
[----:B---3--:R-:W-:Y:S01]  /*bbe0*/  F2FP.F16.F32.PACK_AB R158, R161, R160 ;  /* 0x000000a0a19e723e */ /* 0x008fe200000000ff */
[----:B--2---:R-:W-:Y:S01]  /*bbf0*/  FADD.FTZ R5, R197, R174 ;  /* 0x000000aec5057221 */ /* 0x004fe20000010000 */
[----:B------:R-:W-:Y:S01]  /*bc00*/  F2FP.F16.F32.PACK_AB R160, R165, R164 ;  /* 0x000000a4a5a0723e */ /* 0x000fe200000000ff */
[----:B------:R-:W-:Y:S01]  /*bc10*/  FMUL.FTZ R82, R82, R176 ;  /* 0x000000b052527220 */ /* 0x000fe20000410000 */
[----:B------:R-:W-:Y:S01]  /*bc20*/  F2FP.F16.F32.PACK_AB R174, R197, R12 ;  /* 0x0000000cc5ae723e */ /* 0x000fe200000000ff */
[----:B------:R-:W-:Y:S01]  /*bc30*/  FMUL.FTZ R83, R83, R176 ;  /* 0x000000b053537220 */ /* 0x000fe20000410000 */
[----:B------:R-:W-:Y:S01]  /*bc40*/  F2FP.F16.F32.PACK_AB R164, R173, R172 ;  /* 0x000000acada4723e */ /* 0x000fe200000000ff */
[----:B------:R-:W2:Y:S01]  /*bc50*/  MUFU.EX2 R165, R171 ;  /* 0x000000ab00a57308 */ /* 0x000ea20000000800 */
[----:B----4-:R-:W-:Y:S01]  /*bc60*/  FADD.FTZ R153, R178, R153 ;  /* 0x00000099b2997221 */ /* 0x010fe20000010000 */
[----:B------:R-:W-:Y:S01]  /*bc70*/  F2FP.F16.F32.PACK_AB R172, R189, R188 ;  /* 0x000000bcbdac723e */ /* 0x000fe200000000ff */
[-C--:B------:R-:W-:Y:S01]  /*bc80*/  FMUL.FTZ R86, R86, R176.reuse ;  /* 0x000000b056567220 */ /* 0x080fe20000410000 */
[----:B------:R-:W-:Y:S01]  /*bc90*/  F2FP.F16.F32.PACK_AB R161, R178, R167 ;  /* 0x000000a7b2a1723e */ /* 0x000fe200000000ff */
[----:B------:R-:W-:Y:S01]  /*bca0*/  FADD.FTZ R184, R20, R153 ;  /* 0x0000009914b87221 */ /* 0x000fe20000010000 */
[-C--:B------:R-:W-:Y:S01]  /*bcb0*/  FMUL.FTZ R87, R87, R176.reuse ;  /* 0x000000b057577220 */ /* 0x080fe20000410000 */
[----:B------:R-:W-:Y:S01]  /*bcc0*/  FMUL.FTZ R90, R90, R176 ;  /* 0x000000b05a5a7220 */ /* 0x000fe20000410000 */
        /* <DEDUP_REMOVED lines=33> */
[----:B-1----:R-:W-:Y:S01]  /*bee0*/  FADD.FTZ R186, R182, R153 ;  /* 0x00000099b6ba7221 */ /* 0x002fe20000010000 */
[----:B--2---:R-:W-:Y:S01]  /*bef0*/  F2FP.F16.F32.PACK_AB R167, R183, R182 ;  /* 0x000000b6b7a7723e */ /* 0x004fe200000000ff */
[-C--:B------:R-:W-:Y:S01]  /*bf00*/  FMUL.FTZ R138, R138, R176.reuse ;  /* 0x000000b08a8a7220 */ /* 0x080fe20000410000 */
[-C--:B------:R-:W-:Y:S01]  /*bf10*/  FMUL.FTZ R139, R139, R176.reuse ;  /* 0x000000b08b8b7220 */ /* 0x080fe20000410000 */
[----:B------:R-:W-:Y:S01]  /*bf20*/  FADD.FTZ R186, R183, R186 ;  /* 0x000000bab7ba7221 */ /* 0x000fe20000010000 */
[-C--:B------:R-:W-:Y:S01]  /*bf30*/  FMUL.FTZ R142, R142, R176.reuse ;  /* 0x000000b08e8e7220 */ /* 0x080fe20000410000 */
[-C--:B------:R-:W-:Y:S01]  /*bf40*/  FMUL.FTZ R143, R143, R176.reuse ;  /* 0x000000b08f8f7220 */ /* 0x080fe20000410000 */
[----:B------:R-:W1:Y:S01]  /*bf50*/  MUFU.EX2 R171, R190 ;  /* 0x000000be00ab7308 */ /* 0x000e620000000800 */
[----:B---3--:R-:W-:Y:S01]  /*bf60*/  FADD.FTZ R153, R169, R186 ;  /* 0x000000baa9997221 */ /* 0x008fe20000010000 */
[-C--:B------:R-:W-:Y:S01]  /*bf70*/  FMUL.FTZ R146, R146, R176.reuse ;  /* 0x000000b092927220 */ /* 0x080fe20000410000 */
[-C--:B------:R-:W-:Y:S01]  /*bf80*/  FMUL.FTZ R147, R147, R176.reuse ;  /* 0x000000b093937220 */ /* 0x080fe20000410000 */
[-C--:B------:R-:W-:Y:S01]  /*bf90*/  FMUL.FTZ R150, R150, R176.reuse ;  /* 0x000000b096967220 */ /* 0x080fe20000410000 */
[----:B------:R-:W-:-:S03]  /*bfa0*/  FMUL.FTZ R151, R151, R176 ;  /* 0x000000b097977220 */ /* 0x000fc60000410000 */
[----:B------:R-:W2:Y:S01]  /*bfb0*/  MUFU.EX2 R180, R191 ;  /* 0x000000bf00b47308 */ /* 0x000ea20000000800 */
[C---:B----4-:R-:W-:Y:S01]  /*bfc0*/  FADD.FTZ R186, R4.reuse, R153 ;  /* 0x0000009904ba7221 */ /* 0x050fe20000010000 */
[----:B------:R-:W-:-:S06]  /*bfd0*/  F2FP.F16.F32.PACK_AB R169, R4, R169 ;  /* 0x000000a904a9723e */ /* 0x000fcc00000000ff */
[----:B------:R-:W3:Y:S01]  /*bfe0*/  MUFU.EX2 R173, R194 ;  /* 0x000000c200ad7308 */ /* 0x000ee20000000800 */
[----:B-1----:R-:W-:-:S07]  /*bff0*/  FADD.FTZ R153, R171, R186 ;  /* 0x000000baab997221 */ /* 0x002fce0000010000 */
[----:B------:R-:W1:Y:S01]  /*c000*/  MUFU.EX2 R184, R195 ;  /* 0x000000c300b87308 */ /* 0x000e620000000800 */
[----:B--2---:R-:W-:Y:S01]  /*c010*/  FADD.FTZ R188, R180, R153 ;  /* 0x00000099b4bc7221 */ /* 0x004fe20000010000 */
[----:B------:R-:W-:Y:S02]  /*c020*/  F2FP.F16.F32.PACK_AB R153, R192, R201 ;  /* 0x000000c9c099723e */ /* 0x000fe400000000ff */
[----:B------:R-:W-:-:S04]  /*c030*/  F2FP.F16.F32.PACK_AB R171, R180, R171 ;  /* 0x000000abb4ab723e */ /* 0x000fc800000000ff */
        /* <DEDUP_REMOVED lines=10> */
.L_x_1810:
[----:B------:R1:W2:Y:S01]  /*c0e0*/  SYNCS.PHASECHK.TRANS64.TRYWAIT P1, [UR7+0x22850], R10 ;  /* 0x0228500aff0075a7 */ /* 0x0002a20008020147 */
[----:B------:R-:W-:Y:S05]  /*c0f0*/  @!P0 BRA `(.L_x_1811) ;  /* 0x0000000000048947 */ /* 0x000fea0003800000 */
[----:B------:R-:W-:Y:S01]  /*c100*/  BPT.TRAP 0x1 ;  /* 0x000000040000795c */ /* 0x000fe20000300000 */
.L_x_1811:
[----:B--2---:R-:W-:Y:S05]  /*c110*/  @P1 BRA `(.L_x_1812) ;  /* 0x0000000000081947 */ /* 0x004fea0003800000 */
[----:B------:R-:W2:Y:S02]  /*c120*/  SYNCS.PHASECHK.TRANS64.TRYWAIT P1, [UR7+0x22850], R10 ;  /* 0x0228500aff0075a7 */ /* 0x000ea40008020147 */
[----:B--2---:R-:W-:Y:S05]  /*c130*/  @!P1 BRA `(.L_x_1813) ;  /* 0x0000008800609947 */ /* 0x004fea0003800000 */
.L_x_1812:
[----:B------:R-:W3:Y:S01]  /*c140*/  S2R R12, SR_TID.X ;  /* 0x00000000000c7919 */ /* 0x000ee20000002100 */
[----:B------:R-:W-:Y:S01]  /*c150*/  UIMAD UR7, UR37, 0xc00, UR5 ;  /* 0x00000c00250778a4 */ /* 0x000fe2000f8e0205 */
[----:B------:R-:W-:Y:S01]  /*c160*/  IMAD.MOV.U32 R14, RZ, RZ, R8 ;  /* 0x000000ffff0e7224 */ /* 0x000fe200078e0008 */
[----:B------:R-:W-:-:S05]  /*c170*/  UMOV UR11, 0x40000040 ;  /* 0x40000040000b7882 */ /* 0x000fca0000000000 */
[----:B------:R-:W-:Y:S01]  /*c180*/  UMOV UR10, UR7 ;  /* 0x00000007000a7c82 */ /* 0x000fe20008000000 */
[----:B---3--:R-:W-:-:S05]  /*c190*/  SHF.R.U32.HI R12, RZ, 0x7, R12 ;  /* 0x00000007ff0c7819 */ /* 0x008fca000001160c */
[----:B012---:R-:W-:Y:S02]  /*c1a0*/  VIADD R10, R12, 0x8 ;  /* 0x000000080c0a7836 */ /* 0x007fe40000000000 */
[----:B------:R-:W0:Y:S03]  /*c1b0*/  S2R R12, SR_TID.X ;  /* 0x00000000000c7919 */ /* 0x000e260000002100 */
[----:B------:R2:W-:Y:S06]  /*c1c0*/  BAR.SYNC.DEFER_BLOCKING R10, 0x100 ;  /* 0x0004000a0000751d */ /* 0x0005ec0000010000 */
[----:B------:R-:W-:Y:S01]  /*c1d0*/  WARPGROUP.ARRIVE ;  /* 0x00000000000079c5 */ /* 0x000fe20000000000 */
[----:B0-----:R-:W-:Y:S01]  /*c1e0*/  LOP3.LUT P1, RZ, R12, 0x7f, RZ, 0xc0, !PT ;  /* 0x0000007f0cff7812 */ /* 0x001fe2000782c0ff */
        /* <DEDUP_REMOVED lines=38> */
.L_x_1797:
[----:B------:R-:W2:Y:S01]  /*c450*/  SHFL.BFLY PT, R10, R5, 0x2, 0x1f ;  /* 0x0c401f00050a7f89 */ /* 0x000ea200000e0000 */
[----:B------:R-:W-:Y:S01]  /*c460*/  IMAD.MOV.U32 R13, RZ, RZ, RZ ;  /* 0x000000ffff0d7224 */ /* 0x000fe200078e00ff */
[----:B------:R-:W-:Y:S01]  /*c470*/  UIADD3 UR37, UR37, 0x1, URZ ;  /* 0x0000000125257890 */ /* 0x000fe2000fffe03f */
[----:B------:R-:W-:Y:S01]  /*c480*/  IMAD.MOV.U32 R9, RZ, RZ, RZ ;  /* 0x000000ffff097224 */ /* 0x000fe200078e00ff */
[----:B------:R-:W3:Y:S01]  /*c490*/  SHFL.BFLY PT, R7, R4, 0x2, 0x1f ;  /* 0x0c401f0004077f89 */ /* 0x000ee200000e0000 */
[----:B------:R-:W-:Y:S01]  /*c4a0*/  IMAD.U32 R17, RZ, RZ, UR6 ;  /* 0x00000006ff117e24 */ /* 0x000fe2000f8e00ff */
[----:B------:R-:W-:Y:S01]  /*c4b0*/  UISETP.NE.AND UP0, UPT, UR37, 0x2, UPT ;  /* 0x000000022500788c */ /* 0x000fe2000bf05270 */
[----:B------:R4:W-:Y:S06]  /*c4c0*/  BAR.ARV R6, 0x100 ;  /* 0x000400060000751d */ /* 0x0009ec0000002000 */
[----:B------:R-:W-:-:S02]  /*c4d0*/  USEL UR4, URZ, 0x1, UP0 ;  /* 0x000000013f047887 */ /* 0x000fc40008000000 */
[----:B------:R-:W-:Y:S06]  /*c4e0*/  BAR.ARV 0x8, 0x120 ;  /* 0x0204800000007b1d */ /* 0x000fec0000002000 */
[----:B------:R-:W-:Y:S01]  /*c4f0*/  PLOP3.LUT P0, PT, PT, PT, PT, 0x8, 0x0 ;  /* 0x000000000000781c */ /* 0x000fe20003f0e170 */
[----:B------:R-:W-:Y:S01]  /*c500*/  UIADD3 UR41, UR41, 0x1, URZ ;  /* 0x0000000129297890 */ /* 0x000fe2000fffe03f */
[----:B--2---:R-:W-:Y:S01]  /*c510*/  FADD.FTZ R10, R10, R5 ;  /* 0x000000050a0a7221 */ /* 0x004fe20000010000 */
[----:B------:R-:W-:Y:S02]  /*c520*/  USEL UR37, UR37, URZ, UP0 ;  /* 0x0000003f25257287 */ /* 0x000fe40008000000 */
[----:B------:R-:W-:Y:S01]  /*c530*/  ULOP3.LUT UR40, UR40, UR4, URZ, 0x3c, !UPT ;  /* 0x0000000428287292 */ /* 0x000fe2000f8e3c3f */
[----:B---3--:R-:W-:Y:S01]  /*c540*/  FADD.FTZ R7, R7, R4 ;  /* 0x0000000407077221 */ /* 0x008fe20000010000 */
[----:B------:R-:W2:Y:S04]  /*c550*/  SHFL.BFLY PT, R3, R10, 0x1, 0x1f ;  /* 0x0c201f000a037f89 */ /* 0x000ea800000e0000 */
[----:B01----:R-:W0:Y:S01]  /*c560*/  SHFL.BFLY PT, R12, R7, 0x1, 0x1f ;  /* 0x0c201f00070c7f89 */ /* 0x003e2200000e0000 */
[----:B--2---:R-:W-:Y:S01]  /*c570*/  FADD.FTZ R152, R10, R3 ;  /* 0x000000030a987221 */ /* 0x004fe20000010000 */
[----:B0-----:R-:W-:-:S04]  /*c580*/  FADD.FTZ R18, R7, R12 ;  /* 0x0000000c07127221 */ /* 0x001fc80000010000 */
[----:B------:R-:W-:Y:S02]  /*c590*/  FSETP.NE.FTZ.AND P1, PT, R152, RZ, PT ;  /* 0x000000ff9800720b */ /* 0x000fe40003f35000 */
[----:B------:R-:W-:-:S11]  /*c5a0*/  FSETP.NE.FTZ.AND P2, PT, R18, RZ, PT ;  /* 0x000000ff1200720b */ /* 0x000fd60003f55000 */
[----:B------:R-:W0:Y:S01]  /*c5b0*/  @P1 MUFU.RCP R13, R152 ;  /* 0x00000098000d1308 */ /* 0x000e220000001000 */
[----:B------:R-:W-:-:S07]  /*c5c0*/  @P1 FMUL.FTZ R17, R17, 0.69314718246459960938 ;  /* 0x3f31721811111820 */ /* 0x000fce0000410000 */
[----:B------:R-:W1:Y:S08]  /*c5d0*/  @P2 MUFU.RCP R9, R18 ;  /* 0x0000001200092308 */ /* 0x000e700000001000 */
[----:B----4-:R-:W2:Y:S01]  /*c5e0*/  @P1 MUFU.LG2 R6, R152 ;  /* 0x0000009800061308 */ /* 0x010ea20000000c00 */
[----:B0-----:R-:W-:Y:S01]  /*c5f0*/  FMUL.FTZ R15, R52, R13 ;  /* 0x0000000d340f7220 */ /* 0x001fe20000410000 */
[----:B------:R-:W-:-:S02]  /*c600*/  IMAD.U32 R52, RZ, RZ, UR6 ;  /* 0x00000006ff347e24 */ /* 0x000fc4000f8e00ff */
[-C--:B------:R-:W-:Y:S01]  /*c610*/  FMUL.FTZ R5, R24, R13.reuse ;  /* 0x0000000d18057220 */ /* 0x080fe20000410000 */
[-C--:B------:R-:W-:Y:S01]  /*c620*/  FMUL.FTZ R7, R28, R13.reuse ;  /* 0x0000000d1c077220 */ /* 0x080fe20000410000 */
[-C--:B------:R-:W-:Y:S01]  /*c630*/  FMUL.FTZ R11, R44, R13.reuse ;  /* 0x0000000d2c0b7220 */ /* 0x080fe20000410000 */
[----:B------:R-:W-:Y:S01]  /*c640*/  @P2 FMUL.FTZ R52, R52, 0.69314718246459960938 ;  /* 0x3f31721834342820 */ /* 0x000fe20000410000 */
[----:B------:R-:W-:Y:S01]  /*c650*/  FMUL.FTZ R10, R45, R13 ;  /* 0x0000000d2d0a7220 */ /* 0x000fe20000410000 */
[----:B------:R-:W0:Y:S01]  /*c660*/  @P2 MUFU.LG2 R18, R18 ;  /* 0x0000001200122308 */ /* 0x000e220000000c00 */
[-C--:B-1----:R-:W-:Y:S01]  /*c670*/  FMUL.FTZ R175, R27, R9.reuse ;  /* 0x000000091baf7220 */ /* 0x082fe20000410000 */
[-C--:B------:R-:W-:Y:S01]  /*c680*/  FMUL.FTZ R161, R79, R9.reuse ;  /* 0x000000094fa17220 */ /* 0x080fe20000410000 */
[----:B------:R-:W-:Y:S01]  /*c690*/  FMUL.FTZ R159, R83, R9 ;  /* 0x00000009539f7220 */ /* 0x000fe20000410000 */
        /* <DEDUP_REMOVED lines=13> */
[----:B0-----:R-:W-:Y:S01]  /*c770*/  @P2 FMUL.FTZ R27, R18, 0.69314718246459960938 ;  /* 0x3f317218121b2820 */ /* 0x001fe20000410000 */
        /* <DEDUP_REMOVED lines=112> */
.L_x_1744:
[----:B------:R-:W0:Y:S01]  /*ce80*/  S2R R9, SR_CgaCtaId ;  /* 0x0000000000097919 */ /* 0x000e220000008800 */
[----:B------:R-:W-:Y:S01]  /*ce90*/  MOV R0, 0x400 ;  /* 0x0000040000007802 */ /* 0x000fe20000000f00 */
[----:B------:R-:W-:Y:S01]  /*cea0*/  BSSY B0, `(.L_x_1815) ;  /* 0x00002a6000007945 */ /* 0x000fe20003800000 */
[----:B------:R-:W-:Y:S02]  /*ceb0*/  BAR.SYNC.DEFER_BLOCKING 0x5, 0x120 ;  /* 0x0144800000007b1d */ /* 0x000fe40000010000 */
[----:B0-----:R-:W-:-:S05]  /*cec0*/  LEA R0, R9, R0, 0x18 ;  /* 0x0000000009007211 */ /* 0x001fca00078ec0ff */
[----:B------:R-:W0:Y:S02]  /*ced0*/  LDS.128 R200, [R0+0x228d0] ;  /* 0x0228d00000c87984 */ /* 0x000e240000000c00 */
[----:B0-----:R-:W-:Y:S02]  /*cee0*/  R2UR UR6, R202 ;  /* 0x00000000ca0672ca */ /* 0x001fe400000e0000 */
[----:B------:R-:W-:Y:S01]  /*cef0*/  R2UR UR5, R203 ;  /* 0x00000000cb0572ca */ /* 0x000fe200000e0000 */
[----:B------:R-:W-:Y:S06]  /*cf00*/  BAR.ARV 0x4, 0x120 ;  /* 0x0104800000007b1d */ /* 0x000fec0000002000 */
[----:B------:R-:W-:Y:S08]  /*cf10*/  @P0 BRA `(.L_x_1816) ;  /* 0x0000001c00740947 */ /* 0x000ff00003800000 */
[----:B------:R-:W0:Y:S01]  /*cf20*/  S2R R9, SR_SWINHI ;  /* 0x0000000000097919 */ /* 0x000e220000002f00 */
[----:B------:R-:W-:Y:S01]  /*cf30*/  F2FP.F16.F32.PACK_AB R4, R4, R5 ;  /* 0x000000050404723e */ /* 0x000fe200000000ff */
[----:B------:R-:W-:Y:S01]  /*cf40*/  ULDC.64 UR8, c[0x0][0xbd8] ;  /* 0x0002f60000087ab9 */ /* 0x000fe20000000a00 */
[----:B------:R-:W-:Y:S01]  /*cf50*/  F2FP.F16.F32.PACK_AB R5, R175, R26 ;  /* 0x0000001aaf05723e */ /* 0x000fe200000000ff */
[----:B------:R-:W-:Y:S01]  /*cf60*/  UISETP.NE.U32.AND UP0, UPT, UR8, URZ, UPT ;  /* 0x0000003f0800728c */ /* 0x000fe2000bf05070 */
[----:B------:R-:W-:Y:S02]  /*cf70*/  F2FP.F16.F32.PACK_AB R10, R10, R11 ;  /* 0x0000000b0a0a723e */ /* 0x000fe400000000ff */
[----:B------:R-:W-:Y:S01]  /*cf80*/  F2FP.F16.F32.PACK_AB R11, R170, R155 ;  /* 0x0000009baa0b723e */ /* 0x000fe200000000ff */
[----:B------:R-:W-:Y:S01]  /*cf90*/  UISETP.NE.AND.EX UP0, UPT, UR9, URZ, UPT, UP0 ;  /* 0x0000003f0900728c */ /* 0x000fe2000bf05300 */
[----:B------:R-:W-:Y:S02]  /*cfa0*/  F2FP.F16.F32.PACK_AB R14, R14, R15 ;  /* 0x0000000f0e0e723e */ /* 0x000fe400000000ff */
[----:B------:R-:W-:Y:S01]  /*cfb0*/  F2FP.F16.F32.PACK_AB R12, R49, R12 ;  /* 0x0000000c310c723e */ /* 0x000fe200000000ff */
[----:B------:R-:W-:Y:S01]  /*cfc0*/  ULDC.64 UR8, c[0x0][0xbd8] ;  /* 0x0002f60000087ab9 */ /* 0x000fe20000000a00 */
[----:B------:R-:W-:Y:S01]  /*cfd0*/  F2FP.F16.F32.PACK_AB R13, R168, R13 ;  /* 0x0000000da80d723e */ /* 0x000fe200000000ff */
[----:B------:R-:W-:Y:S01]  /*cfe0*/  UIMAD.WIDE UR8, UR43, 0x4, UR8 ;  /* 0x000000042b0878a5 */ /* 0x000fe2000f8e0208 */
        /* <DEDUP_REMOVED lines=9> */
[----:B------:R-:W-:Y:S02]  /*d080*/  MOV R34, R0 ;  /* 0x0000000000227202 */ /* 0x000fe40000000f00 */
[----:B0-----:R-:W-:Y:S02]  /*d090*/  MOV R35, R9 ;  /* 0x0000000900237202 */ /* 0x001fe40000000f00 */
[----:B------:R-:W-:Y:S02]  /*d0a0*/  F2FP.F16.F32.PACK_AB R83, R160, R83 ;  /* 0x00000053a053723e */ /* 0x000fe400000000ff */
[----:B------:R-:W-:Y:S01]  /*d0b0*/  F2FP.F16.F32.PACK_AB R89, R79, R90 ;  /* 0x0000005a4f59723e */ /* 0x000fe200000000ff */
[----:B------:R-:W-:Y:S01]  /*d0c0*/  IMAD.WIDE R74, R208, 0x2, R34 ;  /* 0x00000002d04a7825 */ /* 0x000fe200078e0222 */
[----:B------:R-:W-:-:S02]  /*d0d0*/  F2FP.F16.F32.PACK_AB R96, R97, R96 ;  /* 0x000000606160723e */ /* 0x000fc400000000ff */
[----:B------:R-:W-:Y:S02]  /*d0e0*/  F2FP.F16.F32.PACK_AB R90, R93, R92 ;  /* 0x0000005c5d5a723e */ /* 0x000fe400000000ff */
        /* <DEDUP_REMOVED lines=49> */
[----:B------:R-:W-:Y:S02]  /*d400*/  LOP3.LUT R52, R17, R52, RZ, 0x3c, !PT ;  /* 0x0000003411347212 */ /* 0x000fe400078e3cff */
[----:B------:R-:W-:Y:S02]  /*d410*/  LOP3.LUT R17, R62, 0x380, RZ, 0xc0, !PT ;  /* 0x000003803e117812 */ /* 0x000fe400078ec0ff */
[----:B------:R-:W-:Y:S02]  /*d420*/  SHF.R.U64 R18, R18, 0x3, RZ ;  /* 0x0000000312127819 */ /* 0x000fe400000012ff */
[----:B------:R-:W-:-:S02]  /*d430*/  SHF.R.U64 R6, R6, 0x3, RZ ;  /* 0x0000000306067819 */ /* 0x000fc400000012ff */
[----:B------:R-:W-:Y:S02]  /*d440*/  SHF.R.U64 R17, R17, 0x3, RZ ;  /* 0x0000000311117819 */ /* 0x000fe400000012ff */
[----:B------:R-:W-:Y:S02]  /*d450*/  LOP3.LUT R64, R18, R187, RZ, 0x3c, !PT ;  /* 0x000000bb12407212 */ /* 0x000fe400078e3cff */
[----:B------:R-:W-:Y:S02]  /*d460*/  LOP3.LUT R42, R95, 0x380, RZ, 0xc0, !PT ;  /* 0x000003805f2a7812 */ /* 0x000fe400078ec0ff */
[----:B------:R-:W-:Y:S02]  /*d470*/  LOP3.LUT R18, R191, 0x380, RZ, 0xc0, !PT ;  /* 0x00000380bf127812 */ /* 0x000fe400078ec0ff */
[----:B------:R-:W-:Y:S02]  /*d480*/  LOP3.LUT R26, R193, 0x380, RZ, 0xc0, !PT ;  /* 0x00000380c11a7812 */ /* 0x000fe400078ec0ff */
[----:B------:R-:W-:-:S02]  /*d490*/  LOP3.LUT R46, R177, 0x380, RZ, 0xc0, !PT ;  /* 0x00000380b12e7812 */ /* 0x000fc400078ec0ff */
[----:B------:R-:W-:Y:S02]  /*d4a0*/  LOP3.LUT R58, R6, R185, RZ, 0x3c, !PT ;  /* 0x000000b9063a7212 */ /* 0x000fe400078e3cff */
[----:B------:R-:W-:Y:S02]  /*d4b0*/  F2FP.F16.F32.PACK_AB R6, R20, R7 ;  /* 0x000000071406723e */ /* 0x000fe400000000ff */
[----:B------:R-:W-:Y:S02]  /*d4c0*/  LOP3.LUT R62, R17, R62, RZ, 0x3c, !PT ;  /* 0x0000003e113e7212 */ /* 0x000fe400078e3cff */
[----:B------:R-:W-:Y:S02]  /*d4d0*/  MOV R74, R74 ;  /* 0x0000004a004a7202 */ /* 0x000fe40000000f00 */
[----:B------:R-:W-:Y:S01]  /*d4e0*/  F2FP.F16.F32.PACK_AB R7, R173, R30 ;  /* 0x0000001ead07723e */ /* 0x000fe200000000ff */
[----:B------:R-:W-:Y:S01]  /*d4f0*/  BAR.SYNC.DEFER_BLOCKING 0x1, 0x100 ;  /* 0x0044000000007b1d */ /* 0x000fe20000010000 */
[----:B------:R-:W-:-:S02]  /*d500*/  SHF.R.U64 R42, R42, 0x3, RZ ;  /* 0x000000032a2a7819 */ /* 0x000fc400000012ff */
[----:B------:R-:W-:Y:S02]  /*d510*/  LOP3.LUT R17, R70, 0x380, RZ, 0xc0, !PT ;  /* 0x0000038046117812 */ /* 0x000fe400078ec0ff */
[----:B------:R-:W-:Y:S02]  /*d520*/  SHF.R.U64 R18, R18, 0x3, RZ ;  /* 0x0000000312127819 */ /* 0x000fe400000012ff */
[----:B------:R-:W-:Y:S02]  /*d530*/  SHF.R.U64 R20, R26, 0x3, RZ ;  /* 0x000000031a147819 */ /* 0x000fe400000012ff */
[----:B------:R-:W-:Y:S02]  /*d540*/  SHF.R.U64 R46, R46, 0x3, RZ ;  /* 0x000000032e2e7819 */ /* 0x000fe400000012ff */
[----:B------:R-:W-:Y:S02]  /*d550*/  LOP3.LUT R56, R183, 0x380, RZ, 0xc0, !PT ;  /* 0x00000380b7387812 */ /* 0x000fe400078ec0ff */
[----:B------:R-:W-:-:S02]  /*d560*/  LOP3.LUT R42, R42, R95, RZ, 0x3c, !PT ;  /* 0x0000005f2a2a7212 */ /* 0x000fc400078e3cff */
[----:B------:R-:W-:Y:S02]  /*d570*/  SHF.R.U64 R17, R17, 0x3, RZ ;  /* 0x0000000311117819 */ /* 0x000fe400000012ff */
[----:B------:R-:W-:Y:S02]  /*d580*/  LOP3.LUT R26, R18, R191, RZ, 0x3c, !PT ;  /* 0x000000bf121a7212 */ /* 0x000fe400078e3cff */
[----:B------:R-:W-:Y:S02]  /*d590*/  LOP3.LUT R30, R20, R193, RZ, 0x3c, !PT ;  /* 0x000000c1141e7212 */ /* 0x000fe400078e3cff */
[----:B------:R-:W-:Y:S02]  /*d5a0*/  LOP3.LUT R46, R46, R177, RZ, 0x3c, !PT ;  /* 0x000000b12e2e7212 */ /* 0x000fe400078e3cff */
[----:B------:R-:W-:Y:S01]  /*d5b0*/  SHF.R.U64 R56, R56, 0x3, RZ ;  /* 0x0000000338387819 */ /* 0x000fe200000012ff */
[----:B------:R0:W-:Y:S01]  /*d5c0*/  STSM.16.M88.4 [R74], R4 ;  /* 0x000000044a007844 */ /* 0x0001e20000000200 */
[----:B------:R-:W-:-:S02]  /*d5d0*/  LOP3.LUT R66, R189, 0x380, RZ, 0xc0, !PT ;  /* 0x00000380bd427812 */ /* 0x000fc400078ec0ff */
[----:B------:R-:W-:Y:S02]  /*d5e0*/  MOV R20, R8 ;  /* 0x0000000800147202 */ /* 0x000fe40000000f00 */
[----:B------:R-:W-:Y:S02]  /*d5f0*/  MOV R38, R38 ;  /* 0x0000002600267202 */ /* 0x000fe40000000f00 */
[----:B------:R-:W-:Y:S02]  /*d600*/  F2FP.F16.F32.PACK_AB R8, R41, R40 ;  /* 0x000000282908723e */ /* 0x000fe400000000ff */
[----:B------:R-:W-:Y:S02]  /*d610*/  F2FP.F16.F32.PACK_AB R9, R169, R156 ;  /* 0x0000009ca909723e */ /* 0x000fe400000000ff */
[----:B------:R-:W-:Y:S02]  /*d620*/  LOP3.LUT R70, R17, R70, RZ, 0x3c, !PT ;  /* 0x0000004611467212 */ /* 0x000fe400078e3cff */
[----:B------:R-:W-:-:S02]  /*d630*/  MOV R42, R42 ;  /* 0x0000002a002a7202 */ /* 0x000fc40000000f00 */
[----:B------:R-:W-:Y:S02]  /*d640*/  MOV R18, R26 ;  /* 0x0000001a00127202 */ /* 0x000fe40000000f00 */
[----:B0-----:R-:W-:Y:S02]  /*d650*/  F2FP.F16.F32.PACK_AB R4, R33, R32 ;  /* 0x000000202104723e */ /* 0x001fe400000000ff */
[----:B------:R-:W-:Y:S02]  /*d660*/  F2FP.F16.F32.PACK_AB R5, R171, R158 ;  /* 0x0000009eab05723e */ /* 0x000fe400000000ff */
[----:B------:R-:W-:Y:S02]  /*d670*/  F2FP.F16.F32.PACK_AB R6, R37, R36 ;  /* 0x000000242506723e */ /* 0x000fe400000000ff */
[----:B------:R-:W-:Y:S02]  /*d680*/  F2FP.F16.F32.PACK_AB R7, R172, R157 ;  /* 0x0000009dac07723e */ /* 0x000fe400000000ff */
[----:B------:R-:W-:-:S02]  /*d690*/  LOP3.LUT R56, R56, R183, RZ, 0x3c, !PT ;  /* 0x000000b738387212 */ /* 0x000fc400078e3cff */
[----:B------:R-:W-:Y:S01]  /*d6a0*/  SHF.R.U64 R66, R66, 0x3, RZ ;  /* 0x0000000342427819 */ /* 0x000fe200000012ff */
[----:B------:R0:W-:Y:S01]  /*d6b0*/  STSM.16.M88.4 [R20], R4 ;  /* 0x0000000414007844 */ /* 0x0001e20000000200 */
[----:B------:R-:W-:Y:S02]  /*d6c0*/  MOV R46, R46 ;  /* 0x0000002e002e7202 */ /* 0x000fe40000000f00 */
[----:B------:R-:W-:Y:S01]  /*d6d0*/  MOV R17, R30 ;  /* 0x0000001e00117202 */ /* 0x000fe20000000f00 */
[----:B------:R-:W-:Y:S01]  /*d6e0*/  STSM.16.M88.4 [R38], R8 ;  /* 0x0000000826007844 */ /* 0x000fe20000000200 */
[----:B------:R-:W-:Y:S02]  /*d6f0*/  F2FP.F16.F32.PACK_AB R26, R61, R60 ;  /* 0x0000003c3d1a723e */ /* 0x000fe400000000ff */
[----:B------:R-:W-:Y:S01]  /*d700*/  F2FP.F16.F32.PACK_AB R27, R164, R153 ;  /* 0x00000099a41b723e */ /* 0x000fe200000000ff */
[----:B------:R-:W-:Y:S01]  /*d710*/  STSM.16.M88.4 [R42], R12 ;  /* 0x0000000c2a007844 */ /* 0x000fe20000000200 */
[----:B------:R-:W-:-:S02]  /*d720*/  MOV R50, R50 ;  /* 0x0000003200327202 */ /* 0x000fc40000000f00 */
[----:B------:R-:W-:Y:S01]  /*d730*/  F2FP.F16.F32.PACK_AB R30, R69, R68 ;  /* 0x00000044451e723e */ /* 0x000fe200000000ff */
[----:B------:R-:W-:Y:S01]  /*d740*/  STSM.16.M88.4 [R46], R24 ;  /* 0x000000182e007844 */ /* 0x000fe20000000200 */
[----:B------:R-:W-:Y:S02]  /*d750*/  F2FP.F16.F32.PACK_AB R31, R165, R152 ;  /* 0x00000098a51f723e */ /* 0x000fe400000000ff */
[----:B------:R-:W-:Y:S02]  /*d760*/  MOV R52, R52 ;  /* 0x0000003400347202 */ /* 0x000fe40000000f00 */
[----:B0-----:R-:W-:Y:S01]  /*d770*/  F2FP.F16.F32.PACK_AB R4, R73, R72 ;  /* 0x000000484904723e */ /* 0x001fe200000000ff */
[----:B------:R-:W-:Y:S01]  /*d780*/  STSM.16.M88.4 [R50], R28 ;  /* 0x0000001c32007844 */ /* 0x000fe20000000200 */
[----:B------:R-:W-:Y:S02]  /*d790*/  F2FP.F16.F32.PACK_AB R5, R163, R48 ;  /* 0x00000030a305723e */ /* 0x000fe400000000ff */
[----:B------:R-:W-:-:S02]  /*d7a0*/  F2FP.F16.F32.PACK_AB R6, R77, R76 ;  /* 0x0000004c4d06723e */ /* 0x000fc400000000ff */
[----:B------:R-:W-:Y:S02]  /*d7b0*/  F2FP.F16.F32.PACK_AB R7, R161, R78 ;  /* 0x0000004ea107723e */ /* 0x000fe400000000ff */
[----:B------:R-:W-:Y:S02]  /*d7c0*/  MOV R54, R54 ;  /* 0x0000003600367202 */ /* 0x000fe40000000f00 */
[----:B------:R-:W-:Y:S01]  /*d7d0*/  LOP3.LUT R66, R66, R189, RZ, 0x3c, !PT ;  /* 0x000000bd42427212 */ /* 0x000fe200078e3cff */
[----:B------:R0:W-:Y:S01]  /*d7e0*/  STSM.16.M88.4 [R52], R4 ;  /* 0x0000000434007844 */ /* 0x0001e20000000200 */
[----:B------:R-:W-:Y:S02]  /*d7f0*/  MOV R56, R56 ;  /* 0x0000003800387202 */ /* 0x000fe40000000f00 */
[----:B------:R-:W-:Y:S01]  /*d800*/  F2FP.F16.F32.PACK_AB R91, R86, R91 ;  /* 0x0000005b565b723e */ /* 0x000fe200000000ff */
[----:B------:R1:W-:Y:S01]  /*d810*/  STSM.16.M88.4 [R54], R80 ;  /* 0x0000005036007844 */ /* 0x0003e20000000200 */
[----:B------:R-:W-:-:S02]  /*d820*/  F2FP.F16.F32.PACK_AB R97, R99, R98 ;  /* 0x000000626361723e */ /* 0x000fc400000000ff */
[----:B------:R-:W-:Y:S01]  /*d830*/  F2FP.F16.F32.PACK_AB R104, R105, R104 ;  /* 0x000000686968723e */ /* 0x000fe200000000ff */
[----:B------:R1:W-:Y:S01]  /*d840*/  STSM.16.M88.4 [R56], R88 ;  /* 0x0000005838007844 */ /* 0x0003e20000000200 */
[----:B------:R-:W-:Y:S02]  /*d850*/  MOV R58, R58 ;  /* 0x0000003a003a7202 */ /* 0x000fe40000000f00 */
[----:B------:R-:W-:Y:S02]  /*d860*/  F2FP.F16.F32.PACK_AB R98, R101, R100 ;  /* 0x000000646562723e */ /* 0x000fe400000000ff */
[----:B------:R-:W-:Y:S02]  /*d870*/  F2FP.F16.F32.PACK_AB R99, R103, R102 ;  /* 0x000000666763723e */ /* 0x000fe400000000ff */
[----:B------:R-:W-:Y:S01]  /*d880*/  F2FP.F16.F32.PACK_AB R105, R107, R106 ;  /* 0x0000006a6b69723e */ /* 0x000fe200000000ff */
[----:B0-----:R-:W-:Y:S01]  /*d890*/  IMAD.U32 R4, RZ, RZ, UR8 ;  /* 0x00000008ff047e24 */ /* 0x001fe2000f8e00ff */
[----:B------:R-:W-:Y:S01]  /*d8a0*/  F2FP.F16.F32.PACK_AB R112, R113, R112 ;  /* 0x000000707170723e */ /* 0x000fe200000000ff */
[----:B------:R1:W-:Y:S01]  /*d8b0*/  STSM.16.M88.4 [R58], R96 ;  /* 0x000000603a007844 */ /* 0x0003e20000000200 */
[----:B------:R-:W-:Y:S01]  /*d8c0*/  MOV R62, R62 ;  /* 0x0000003e003e7202 */ /* 0x000fe20000000f00 */
[----:B------:R-:W-:Y:S01]  /*d8d0*/  IMAD.U32 R5, RZ, RZ, UR9 ;  /* 0x00000009ff057e24 */ /* 0x000fe2000f8e00ff */
[----:B------:R-:W-:Y:S01]  /*d8e0*/  F2FP.F16.F32.PACK_AB R106, R109, R108 ;  /* 0x0000006c6d6a723e */ /* 0x000fe200000000ff */
[----:B------:R-:W-:Y:S01]  /*d8f0*/  ULDC.64 UR8, c[0x0][0xbe0] ;  /* 0x0002f80000087ab9 */ /* 0x000fe20000000a00 */
        /* <DEDUP_REMOVED lines=28> */
[----:B------:R-:W-:-:S03]  /*dac0*/  PLOP3.LUT P1, PT, PT, PT, UP0, 0x80, 0x0 ;  /* 0x000000000000781c */ /* 0x000fc60003f2f008 */
[----:B------:R1:W-:Y:S01]  /*dad0*/  STSM.16.M88.4 [R17], R144 ;  /* 0x0000009011007844 */ /* 0x0003e20000000200 */
[----:B------:R-:W-:Y:S09]  /*dae0*/  BAR.SYNC.DEFER_BLOCKING 0x1, 0x100 ;  /* 0x0044000000007b1d */ /* 0x000ff20000010000 */
[----:B------:R-:W2:Y:S01]  /*daf0*/  @P1 LDG.E R6, desc[UR38][R4.64] ;  /* 0x0000002604061981 */ /* 0x000ea2000c1e1900 */
[----:B------:R-:W-:Y:S01]  /*db00*/  UISETP.NE.U32.AND UP1, UPT, UR8, URZ, UPT ;  /* 0x0000003f0800728c */ /* 0x000fe2000bf25070 */
[----:B------:R-:W0:Y:S01]  /*db10*/  LDC R3, c[0x0][0xa88] ;  /* 0x0002a200ff037b82 */ /* 0x000e220000000800 */
[----:B------:R-:W-:Y:S01]  /*db20*/  IMAD R7, R22, 0x40, R19 ;  /* 0x0000004016077824 */ /* 0x000fe200078e0213 */
[----:B------:R-:W-:Y:S01]  /*db30*/  UMOV UR4, URZ ;  /* 0x0000003f00047c82 */ /* 0x000fe20008000000 */
[----:B------:R-:W-:-:S02]  /*db40*/  UISETP.NE.AND.EX UP1, UPT, UR9, URZ, UPT, UP1 ;  /* 0x0000003f0900728c */ /* 0x000fc4000bf25310 */
[----:B------:R-:W-:-:S04]  /*db50*/  IMAD.WIDE R34, R7, 0x2, R34 ;  /* 0x0000000207227825 */ /* 0x000fc800078e0222 */
[----:B------:R-:W-:Y:S02]  /*db60*/  PLOP3.LUT P2, PT, PT, PT, UP1, 0x80, 0x0 ;  /* 0x000000000000781c */ /* 0x000fe40003f4f018 */
[----:B------:R-:W-:-:S03]  /*db70*/  IADD3 R13, P0, R34, 0x1000, RZ ;  /* 0x00001000220d7810 */ /* 0x000fc60007f1e0ff */
[----:B------:R-:W-:Y:S02]  /*db80*/  @UP1 ULDC.64 UR8, c[0x0][0xbe0] ;  /* 0x0002f80000081ab9 */ /* 0x000fe40000000a00 */
[----:B------:R-:W-:-:S06]  /*db90*/  @UP1 UIMAD.WIDE UR8, UR43, 0x4, UR8 ;  /* 0x000000042b0818a5 */ /* 0x000fcc000f8e0208 */
[----:B------:R-:W-:Y:S01]  /*dba0*/  IMAD.U32 R7, RZ, RZ, UR9 ;  /* 0x00000009ff077e24 */ /* 0x000fe2000f8e00ff */
[----:B--2---:R-:W-:Y:S01]  /*dbb0*/  @P1 R2UR UR4, R6 ;  /* 0x00000000060412ca */ /* 0x004fe200000e0000 */
[----:B------:R-:W-:-:S05]  /*dbc0*/  IMAD.U32 R6, RZ, RZ, UR8 ;  /* 0x00000008ff067e24 */ /* 0x000fca000f8e00ff */
[----:B0-----:R1:W5:Y:S01]  /*dbd0*/  @P2 LDG.E R3, desc[UR38][R6.64] ;  /* 0x0000002606032981 */ /* 0x001362000c1e1900 */
[----:B------:R-:W-:Y:S08]  /*dbe0*/  @P2 BRA `(.L_x_1817) ;  /* 0x0000000000102947 */ /* 0x000ff00003800000 */
[----:B------:R-:W-:Y:S05]  /*dbf0*/  @!P1 BRA `(.L_x_1817) ;  /* 0x00000000000c9947 */ /* 0x000fea0003800000 */
[----:B-1----:R-:W2:Y:S04]  /*dc00*/  LDG.E R6, desc[UR38][R4.64] ;  /* 0x0000002604067981 */ /* 0x002ea8000c1e1900 */
[----:B-----5:R-:W2:Y:S02]  /*dc10*/  LDG.E R3, desc[UR38][R4.64+0x4] ;  /* 0x0000042604037981 */ /* 0x020ea4000c1e1900 */
[----:B--2---:R-:W-:-:S07]  /*dc20*/  IMAD.IADD R3, R3, 0x1, -R6 ;  /* 0x0000000103037824 */ /* 0x004fce00078e0a06 */
.L_x_1817:
        /* <DEDUP_REMOVED lines=14> */
[----:B------:R-:W-:Y:S01]  /*dd10*/  USHF.R.S32.HI UR7, URZ, 0x1f, UR43 ;  /* 0x0000001f3f077899 */ /* 0x000fe2000801142b */
[----:B------:R-:W-:Y:S01]  /*dd20*/  LOP3.LUT R4, R4, R5, RZ, 0x3c, !PT ;  /* 0x0000000504047212 */ /* 0x000fe200078e3cff */
[----:B------:R-:W-:Y:S01]  /*dd30*/  ULDC.64 UR12, c[0x0][0xb78] ;  /* 0x0002de00000c7ab9 */ /* 0x000fe20000000a00 */
[----:B------:R-:W-:Y:S01]  /*dd40*/  UIADD3 UR9, UR9, UR10, URZ ;  /* 0x0000000a09097290 */ /* 0x000fe2000fffe03f */
[----:B------:R-:W-:Y:S01]  /*dd50*/  SHF.R.S32.HI R5, RZ, 0x1f, R10 ;  /* 0x0000001fff057819 */ /* 0x000fe2000001140a */
[----:B------:R-:W-:Y:S01]  /*dd60*/  USEL UR16, UR7, URZ, !UP0 ;  /* 0x0000003f07107287 */ /* 0x000fe2000c000000 */
[----:B------:R-:W-:Y:S01]  /*dd70*/  SHF.R.U64 R12, R12, 0x3, RZ ;  /* 0x000000030c0c7819 */ /* 0x000fe200000012ff */
[----:B------:R-:W-:Y:S01]  /*dd80*/  UIMAD.WIDE.U32 UR8, UR15, UR12, UR8 ;  /* 0x0000000c0f0872a5 */ /* 0x000fe2000f8e0008 */
[----:B------:R-:W-:Y:S01]  /*dd90*/  LOP3.LUT R8, R9, 0x380, RZ, 0xc0, !PT ;  /* 0x0000038009087812 */ /* 0x000fe200078ec0ff */
[----:B------:R-:W-:Y:S01]  /*dda0*/  UIMAD UR7, UR16, UR12, URZ ;  /* 0x0000000c100772a4 */ /* 0x000fe2000f8e023f */
[----:B------:R-:W-:Y:S01]  /*ddb0*/  LOP3.LUT R12, R12, R13, RZ, 0x3c, !PT ;  /* 0x0000000d0c0c7212 */ /* 0x000fe200078e3cff */
[----:B------:R-:W-:Y:S01]  /*ddc0*/  IMAD.X R13, RZ, RZ, R35, P0 ;  /* 0x000000ffff0d7224 */ /* 0x000fe200000e0623 */
[----:B------:R-:W-:Y:S01]  /*ddd0*/  SHF.R.U64 R8, R8, 0x3, RZ ;  /* 0x0000000308087819 */ /* 0x000fe200000012ff */
[----:B------:R-:W-:Y:S01]  /*dde0*/  UIMAD UR7, UR15, UR13, UR7 ;  /* 0x0000000d0f0772a4 */ /* 0x000fe2000f8e0207 */
[----:B-1----:R-:W-:-:S02]  /*ddf0*/  IADD3 R6, P3, R10, UR8, RZ ;  /* 0x000000080a067c10 */ /* 0x002fc4000ff7e0ff */
[----:B------:R-:W-:Y:S02]  /*de00*/  IADD3 R69, P0, R34, 0x8000, RZ ;  /* 0x0000800022457810 */ /* 0x000fe40007f1e0ff */
[----:B------:R-:W-:Y:S01]  /*de10*/  LOP3.LUT R8, R8, R9, RZ, 0x3c, !PT ;  /* 0x0000000908087212 */ /* 0x000fe200078e3cff */
[----:B------:R-:W-:Y:S01]  /*de20*/  IMAD.U32 R14, RZ, RZ, UR7 ;  /* 0x00000007ff0e7e24 */ /* 0x000fe2000f8e00ff */
[C---:B------:R-:W-:Y:S01]  /*de30*/  IADD3 R61, P6, R34.reuse, 0x4000, RZ ;  /* 0x00004000223d7810 */ /* 0x040fe20007fde0ff */
[----:B------:R-:W-:Y:S01]  /*de40*/  IMAD.X R9, RZ, RZ, R35, P1 ;  /* 0x000000ffff097224 */ /* 0x000fe200008e0623 */
[C---:B------:R-:W-:Y:S02]  /*de50*/  IADD3 R37, P5, R34.reuse, 0x5000, RZ ;  /* 0x0000500022257810 */ /* 0x040fe40007fbe0ff */
[----:B------:R-:W-:Y:S01]  /*de60*/  IADD3.X R5, R5, UR9, R14, P3, !PT ;  /* 0x0000000905057c10 */ /* 0x000fe20009ffe40e */
[----:B------:R-:W-:Y:S01]  /*de70*/  ULDC.64 UR8, c[0x0][0xb40] ;  /* 0x0002d00000087ab9 */ /* 0x000fe20000000a00 */
[----:B------:R-:W-:-:S02]  /*de80*/  IADD3 R33, P4, R34, 0x6000, RZ ;  /* 0x0000600022217810 */ /* 0x000fc40007f9e0ff */
[----:B------:R-:W-:Y:S02]  /*de90*/  LEA R20, P3, R6, UR8, 0x2 ;  /* 0x0000000806147c11 */ /* 0x000fe4000f8610ff */
[----:B------:R-:W-:Y:S02]  /*dea0*/  IADD3 R57, P1, R34, 0x9000, RZ ;  /* 0x0000900022397810 */ /* 0x000fe40007f3e0ff */
[----:B------:R-:W-:Y:S01]  /*deb0*/  LEA.HI.X R21, R6, UR9, R5, 0x2, P3 ;  /* 0x0000000906157c11 */ /* 0x000fe200098f1405 */
[----:B------:R-:W-:Y:S01]  /*dec0*/  IMAD.X R5, RZ, RZ, R35, P2 ;  /* 0x000000ffff057224 */ /* 0x000fe200010e0623 */
[----:B------:R-:W-:Y:S01]  /*ded0*/  IADD3 R25, P3, R34, 0x7000, RZ ;  /* 0x0000700022197810 */ /* 0x000fe20007f7e0ff */
[----:B------:R-:W-:Y:S01]  /*dee0*/  VIADD R6, R10, 0x8 ;  /* 0x000000080a067836 */ /* 0x000fe20000000000 */
[----:B------:R-:W-:Y:S01]  /*def0*/  IADD3 R49, P2, R34, 0xa000, RZ ;  /* 0x0000a00022317810 */ /* 0x000fe20007f5e0ff */
[----:B------:R-:W-:Y:S01]  /*df00*/  ULDC.64 UR8, c[0x0][0xaa0] ;  /* 0x0002a80000087ab9 */ /* 0x000fe20000000a00 */
[----:B------:R-:W-:-:S02]  /*df10*/  LOP3.LUT R68, R69, 0x380, RZ, 0xc0, !PT ;  /* 0x0000038045447812 */ /* 0x000fc400078ec0ff */
[----:B------:R-:W-:Y:S02]  /*df20*/  LOP3.LUT R60, R61, 0x380, RZ, 0xc0, !PT ;  /* 0x000003803d3c7812 */ /* 0x000fe400078ec0ff */
[----:B------:R-:W-:Y:S02]  /*df30*/  LOP3.LUT R36, R37, 0x380, RZ, 0xc0, !PT ;  /* 0x0000038025247812 */ /* 0x000fe400078ec0ff */
[----:B------:R-:W-:Y:S02]  /*df40*/  LOP3.LUT R32, R33, 0x380, RZ, 0xc0, !PT ;  /* 0x0000038021207812 */ /* 0x000fe400078ec0ff */
[----:B------:R-:W-:Y:S02]  /*df50*/  LOP3.LUT R24, R25, 0x380, RZ, 0xc0, !PT ;  /* 0x0000038019187812 */ /* 0x000fe400078ec0ff */
[----:B------:R-:W-:Y:S02]  /*df60*/  LOP3.LUT R56, R57, 0x380, RZ, 0xc0, !PT ;  /* 0x0000038039387812 */ /* 0x000fe400078ec0ff */
[----:B------:R-:W-:-:S02]  /*df70*/  LOP3.LUT R48, R49, 0x380, RZ, 0xc0, !PT ;  /* 0x0000038031307812 */ /* 0x000fc400078ec0ff */
[----:B------:R-:W-:Y:S02]  /*df80*/  SHF.R.U64 R68, R68, 0x3, RZ ;  /* 0x0000000344447819 */ /* 0x000fe400000012ff */
[----:B------:R-:W-:Y:S02]  /*df90*/  SHF.R.U64 R60, R60, 0x3, RZ ;  /* 0x000000033c3c7819 */ /* 0x000fe400000012ff */
[----:B------:R-:W-:Y:S02]  /*dfa0*/  SHF.R.U64 R36, R36, 0x3, RZ ;  /* 0x0000000324247819 */ /* 0x000fe400000012ff */
[----:B------:R-:W-:Y:S02]  /*dfb0*/  SHF.R.U64 R32, R32, 0x3, RZ ;  /* 0x0000000320207819 */ /* 0x000fe400000012ff */
[----:B------:R-:W-:Y:S02]  /*dfc0*/  SHF.R.U64 R24, R24, 0x3, RZ ;  /* 0x0000000318187819 */ /* 0x000fe400000012ff */
[----:B------:R-:W-:-:S02]  /*dfd0*/  SHF.R.U64 R56, R56, 0x3, RZ ;  /* 0x0000000338387819 */ /* 0x000fc400000012ff */
[----:B------:R-:W-:Y:S02]  /*dfe0*/  SHF.R.U64 R48, R48, 0x3, RZ ;  /* 0x0000000330307819 */ /* 0x000fe400000012ff */
[----:B------:R-:W-:Y:S01]  /*dff0*/  LOP3.LUT R68, R68, R69, RZ, 0x3c, !PT ;  /* 0x0000004544447212 */ /* 0x000fe200078e3cff */
[--C-:B------:R-:W-:Y:S01]  /*e000*/  IMAD.X R69, RZ, RZ, R35.reuse, P0 ;  /* 0x000000ffff457224 */ /* 0x100fe200000e0623 */
        /* <DEDUP_REMOVED lines=13> */
[----:B------:R-:W-:-:S02]  /*e0e0*/  IADD3 R41, P6, R34, 0xb000, RZ ;  /* 0x0000b00022297810 */ /* 0x000fc40007fde0ff */
[C---:B------:R-:W-:Y:S02]  /*e0f0*/  IADD3 R73, P5, R34.reuse, 0xc000, RZ ;  /* 0x0000c00022497810 */ /* 0x040fe40007fbe0ff */
[C---:B------:R-:W-:Y:S02]  /*e100*/  IADD3 R65, P4, R34.reuse, 0xd000, RZ ;  /* 0x0000d00022417810 */ /* 0x040fe40007f9e0ff */
[----:B------:R-:W-:Y:S02]  /*e110*/  IADD3 R53, P3, R34, 0xe000, RZ ;  /* 0x0000e00022357810 */ /* 0x000fe40007f7e0ff */
[-C--:B-----5:R-:W-:Y:S02]  /*e120*/  ISETP.GE.OR P1, PT, R10, R3.reuse, P0 ;  /* 0x000000030a00720c */ /* 0x0a0fe40000726670 */
[----:B------:R-:W-:Y:S02]  /*e130*/  IADD3 R7, P2, R34, 0xf000, RZ ;  /* 0x0000f00022077810 */ /* 0x000fe40007f5e0ff */
[----:B------:R-:W-:-:S02]  /*e140*/  ISETP.GE.OR P0, PT, R6, R3, P0 ;  /* 0x000000030600720c */ /* 0x000fc40000706670 */
[----:B------:R-:W-:Y:S01]  /*e150*/  LOP3.LUT R40, R41, 0x380, RZ, 0xc0, !PT ;  /* 0x0000038029287812 */ /* 0x000fe200078ec0ff */
[----:B------:R-:W-:Y:S01]  /*e160*/  IMAD.X R47, RZ, RZ, R35, P2 ;  /* 0x000000ffff2f7224 */ /* 0x000fe200010e0623 */
[----:B------:R-:W-:Y:S02]  /*e170*/  LOP3.LUT R72, R73, 0x380, RZ, 0xc0, !PT ;  /* 0x0000038049487812 */ /* 0x000fe400078ec0ff */
[----:B------:R-:W-:Y:S02]  /*e180*/  LOP3.LUT R64, R65, 0x380, RZ, 0xc0, !PT ;  /* 0x0000038041407812 */ /* 0x000fe400078ec0ff */
[----:B------:R-:W-:Y:S01]  /*e190*/  LOP3.LUT R52, R53, 0x380, RZ, 0xc0, !PT ;  /* 0x0000038035347812 */ /* 0x000fe200078ec0ff */
[----:B------:R-:W-:Y:S01]  /*e1a0*/  @!P1 STG.E desc[UR38][R20.64], R44 ;  /* 0x0000002c14009986 */ /* 0x000fe2000c101926 */
[----:B------:R-:W-:Y:S02]  /*e1b0*/  LOP3.LUT R29, R34, 0x380, RZ, 0xc0, !PT ;  /* 0x00000380221d7812 */ /* 0x000fe400078ec0ff */
[----:B------:R-:W-:Y:S01]  /*e1c0*/  LOP3.LUT R6, R7, 0x380, RZ, 0xc0, !PT ;  /* 0x0000038007067812 */ /* 0x000fe200078ec0ff */
[----:B------:R0:W-:Y:S01]  /*e1d0*/  @!P0 STG.E desc[UR38][R20.64+0x20], R45 ;  /* 0x0000202d14008986 */ /* 0x0001e2000c101926 */
[----:B------:R-:W-:-:S02]  /*e1e0*/  SHF.R.U64 R40, R40, 0x3, RZ ;  /* 0x0000000328287819 */ /* 0x000fc400000012ff */
[----:B------:R-:W-:Y:S01]  /*e1f0*/  SHF.R.U64 R72, R72, 0x3, RZ ;  /* 0x0000000348487819 */ /* 0x000fe200000012ff */
[----:B------:R-:W-:Y:S01]  /*e200*/  UIMAD UR7, UR11, UR8, URZ ;  /* 0x000000080b0772a4 */ /* 0x000fe2000f8e023f */
[----:B------:R-:W-:Y:S01]  /*e210*/  SHF.R.U64 R64, R64, 0x3, RZ ;  /* 0x0000000340407819 */ /* 0x000fe200000012ff */
[----:B------:R-:W-:Y:S01]  /*e220*/  IMAD.U32 R17, RZ, RZ, UR8 ;  /* 0x00000008ff117e24 */ /* 0x000fe2000f8e00ff */
[----:B------:R-:W-:Y:S01]  /*e230*/  SHF.R.U64 R52, R52, 0x3, RZ ;  /* 0x0000000334347819 */ /* 0x000fe200000012ff */
[----:B------:R-:W5:Y:S01]  /*e240*/  LD.E.128 R12, desc[UR38][R12.64] ;  /* 0x000000260c0c7980 */ /* 0x000f62000c101d00 */
[----:B------:R-:W-:Y:S02]  /*e250*/  SHF.R.U64 R29, R29, 0x3, RZ ;  /* 0x000000031d1d7819 */ /* 0x000fe400000012ff */
[----:B------:R-:W-:Y:S01]  /*e260*/  SHF.R.U64 R6, R6, 0x3, RZ ;  /* 0x0000000306067819 */ /* 0x000fe200000012ff */
[----:B0-----:R-:W-:Y:S01]  /*e270*/  IMAD.MOV.U32 R20, RZ, RZ, R19 ;  /* 0x000000ffff147224 */ /* 0x001fe200078e0013 */
        /* <DEDUP_REMOVED lines=9> */
[----:B------:R-:W-:Y:S01]  /*e310*/  IMAD.MOV.U32 R29, RZ, RZ, R35 ;  /* 0x000000ffff1d7224 */ /* 0x000fe200078e0023 */
[----:B------:R-:W-:Y:S01]  /*e320*/  LOP3.LUT R46, R6, R7, RZ, 0x3c, !PT ;  /* 0x00000007062e7212 */ /* 0x000fe200078e3cff */
[----:B------:R-:W5:Y:S01]  /*e330*/  LD.E.128 R8, desc[UR38][R8.64] ;  /* 0x0000002608087980 */ /* 0x000f62000c101d00 */
[----:B------:R-:W-:Y:S01]  /*e340*/  SHF.R.S32.HI R21, RZ, 0x1f, R19 ;  /* 0x0000001fff157819 */ /* 0x000fe20000011413 */
[----:B------:R-:W-:-:S02]  /*e350*/  UIMAD UR7, UR4, UR9, UR7 ;  /* 0x00000009040772a4 */ /* 0x000fc4000f8e0207 */
[----:B------:R-:W5:Y:S01]  /*e360*/  LD.E.128 R28, desc[UR38][R28.64] ;  /* 0x000000261c1c7980 */ /* 0x000f62000c101d00 */
[----:B------:R-:W-:Y:S01]  /*e370*/  ULDC.64 UR8, c[0x0][0xae0] ;  /* 0x0002b80000087ab9 */ /* 0x000fe20000000a00 */
[----:B------:R-:W-:Y:S02]  /*e380*/  IMAD.WIDE.U32 R20, R17, UR4, R20 ;  /* 0x0000000411147c25 */ /* 0x000fe4000f8e0014 */
        /* <DEDUP_REMOVED lines=20> */
[----:B------:R-:W-:-:S02]  /*e4d0*/  VIADD R21, R21, UR7 ;  /* 0x0000000715157c36 */ /* 0x000fc40008000000 */
[----:B------:R-:W-:Y:S01]  /*e4e0*/  IMAD.U32 R23, RZ, RZ, UR8 ;  /* 0x00000008ff177e24 */ /* 0x000fe2000f8e00ff */
[----:B------:R-:W-:Y:S01]  /*e4f0*/  UIMAD UR4, UR44, UR9, UR4 ;  /* 0x000000092c0472a4 */ /* 0x000fe2000f8e0204 */
[----:B------:R-:W-:Y:S02]  /*e500*/  IMAD R18, R204, -0x80, R3 ;  /* 0xffffff80cc127824 */ /* 0x000fe400078e0203 */
[----:B------:R-:W-:Y:S01]  /*e510*/  IMAD.WIDE.U32 R20, R23, UR44, R20 ;  /* 0x0000002c17147c25 */ /* 0x000fe2000f8e0014 */
[----:B------:R-:W-:Y:S02]  /*e520*/  ULDC.64 UR8, c[0x0][0xae8] ;  /* 0x0002ba0000087ab9 */ /* 0x000fe40000000a00 */
[----:B------:R-:W-:Y:S01]  /*e530*/  ISETP.GE.AND P3, PT, R22, R18, PT ;  /* 0x000000121600720c */ /* 0x000fe20003f66270 */
[----:B------:R-:W-:Y:S01]  /*e540*/  VIADD R21, R21, UR4 ;  /* 0x0000000415157c36 */ /* 0x000fe20008000000 */
[----:B------:R-:W-:Y:S01]  /*e550*/  UIMAD UR4, UR16, UR8, URZ ;  /* 0x00000008100472a4 */ /* 0x000fe2000f8e023f */
[----:B------:R-:W-:-:S02]  /*e560*/  VIADD R0, R0, 0x22820 ;  /* 0x0002282000007836 */ /* 0x000fc40000000000 */
[C---:B------:R-:W-:Y:S02]  /*e570*/  VIADD R3, R22.reuse, 0x20 ;  /* 0x0000002016037836 */ /* 0x040fe40000000000 */
[----:B------:R-:W-:Y:S01]  /*e580*/  IMAD.U32 R79, RZ, RZ, UR8 ;  /* 0x00000008ff4f7e24 */ /* 0x000fe2000f8e00ff */
[----:B------:R-:W-:Y:S01]  /*e590*/  UIMAD UR4, UR15, UR9, UR4 ;  /* 0x000000090f0472a4 */ /* 0x000fe2000f8e0204 */
[C---:B------:R-:W-:Y:S01]  /*e5a0*/  VIADD R17, R22.reuse, 0x60 ;  /* 0x0000006016117836 */ /* 0x040fe20000000000 */
[----:B------:R-:W-:Y:S01]  /*e5b0*/  PRMT R0, RZ, 0x654, R0 ;  /* 0x00000654ff007816 */ /* 0x000fe20000000000 */
[----:B------:R-:W-:Y:S01]  /*e5c0*/  IMAD.WIDE.U32 R78, R79, UR15, R20 ;  /* 0x0000000f4f4e7c25 */ /* 0x000fe2000f8e0014 */
[-C--:B------:R-:W-:Y:S02]  /*e5d0*/  ISETP.GE.AND P0, PT, R3, R18.reuse, PT ;  /* 0x000000120300720c */ /* 0x080fe40003f06270 */
[--C-:B------:R-:W-:Y:S01]  /*e5e0*/  SHF.R.S32.HI R23, RZ, 0x1f, R22.reuse ;  /* 0x0000001fff177819 */ /* 0x100fe20000011416 */
[----:B------:R-:W-:Y:S01]  /*e5f0*/  VIADD R3, R22, 0x40 ;  /* 0x0000004016037836 */ /* 0x000fe20000000000 */
[-C--:B------:R-:W-:Y:S01]  /*e600*/  ISETP.GE.AND P2, PT, R17, R18.reuse, PT ;  /* 0x000000121100720c */ /* 0x080fe20003f46270 */
[----:B0-----:R0:W-:Y:S01]  /*e610*/  SYNCS.ARRIVE.TRANS64.RED.A1T0 RZ, [R0+URZ], RZ ;  /* 0x000000ff00ff79a7 */ /* 0x0011e2000810043f */
[----:B------:R-:W-:Y:S01]  /*e620*/  VIADD R17, R79, UR4 ;  /* 0x000000044f117c36 */ /* 0x000fe20008000000 */
[----:B------:R-:W-:Y:S01]  /*e630*/  BSSY B1, `(.L_x_1818) ;  /* 0x000001a000017945 */ /* 0x000fe20003800000 */
[----:B------:R-:W-:Y:S01]  /*e640*/  ISETP.GE.AND P1, PT, R3, R18, PT ;  /* 0x000000120300720c */ /* 0x000fe20003f26270 */
[----:B------:R-:W-:-:S02]  /*e650*/  IMAD.WIDE R76, R204, 0x80, R22 ;  /* 0x00000080cc4c7825 */ /* 0x000fc400078e0216 */
[----:B------:R-:W-:Y:S10]  /*e660*/  @P3 BRA `(.L_x_1819) ;  /* 0x0000000000583947 */ /* 0x000ff40003800000 */
[----:B------:R-:W-:Y:S01]  /*e670*/  ULDC.64 UR8, c[0x0][0xad8] ;  /* 0x0002b60000087ab9 */ /* 0x000fe20000000a00 */
[----:B------:R-:W-:Y:S01]  /*e680*/  IMAD.MOV.U32 R20, RZ, RZ, R78 ;  /* 0x000000ffff147224 */ /* 0x000fe200078e004e */
[----:B------:R-:W-:Y:S01]  /*e690*/  ULDC UR4, c[0x0][0xa8c] ;  /* 0x0002a30000047ab9 */ /* 0x000fe20000000800 */
[----:B------:R-:W-:Y:S01]  /*e6a0*/  IMAD R3, R77, UR8, RZ ;  /* 0x000000084d037c24 */ /* 0x000fe2000f8e02ff */
[C---:B------:R-:W-:Y:S01]  /*e6b0*/  ISETP.GE.AND P4, PT, R19.reuse, UR4, PT ;  /* 0x0000000413007c0c */ /* 0x040fe2000bf86270 */
[----:B------:R-:W-:Y:S02]  /*e6c0*/  IMAD.MOV.U32 R21, RZ, RZ, R17 ;  /* 0x000000ffff157224 */ /* 0x000fe400078e0011 */
[----:B0-----:R-:W-:Y:S02]  /*e6d0*/  VIADD R0, R19, 0x40 ;  /* 0x0000004013007836 */ /* 0x001fe40000000000 */
        /* <DEDUP_REMOVED lines=15> */
.L_x_1819:
[----:B------:R-:W-:Y:S05]  /*e7d0*/  BSYNC B1 ;  /* 0x0000000000017941 */ /* 0x000fea0003800000 */
.L_x_1818:
[----:B------:R-:W-:Y:S04]  /*e7e0*/  BSSY B1, `(.L_x_1820) ;  /* 0x000001a000017945 */ /* 0x000fe80003800000 */
[----:B------:R-:W-:Y:S05]  /*e7f0*/  @P0 BRA `(.L_x_1821) ;  /* 0x0000000000600947 */ /* 0x000fea0003800000 */
[----:B------:R-:W-:Y:S01]  /*e800*/  IADD3 R3, P0, R76, 0x20, RZ ;  /* 0x000000204c037810 */ /* 0x000fe20007f1e0ff */
[C---:B------:R-:W-:Y:S01]  /*e810*/  VIADD R20, R19.reuse, 0x80 ;  /* 0x0000008013147836 */ /* 0x040fe20000000000 */
[----:B------:R-:W-:Y:S01]  /*e820*/  ULDC UR4, c[0x0][0xa8c] ;  /* 0x0002a30000047ab9 */ /* 0x000fe20000000800 */
[C---:B------:R-:W-:Y:S01]  /*e830*/  VIADD R18, R19.reuse, 0x40 ;  /* 0x0000004013127836 */ /* 0x040fe20000000000 */
[----:B------:R-:W-:Y:S01]  /*e840*/  ULDC.64 UR8, c[0x0][0xad8] ;  /* 0x0002b60000087ab9 */ /* 0x000fe20000000a00 */
[----:B0-----:R-:W-:Y:S01]  /*e850*/  IMAD.X R0, RZ, RZ, R77, P0 ;  /* 0x000000ffff007224 */ /* 0x001fe200000e064d */
        /* <DEDUP_REMOVED lines=11> */
[----:B-1---5:R-:W-:Y:S01]  /*e910*/  LEA R28, P0, R20, UR8, 0x1 ;  /* 0x00000008141c7c11 */ /* 0x022fe2000f8008ff */
[----:B------:R-:W-:-:S05]  /*e920*/  IMAD.IADD R3, R21, 0x1, R3 ;  /* 0x0000000115037824 */ /* 0x000fca00078e0203 */
[----:B------:R-:W-:-:S05]  /*e930*/  LEA.HI.X R29, R20, UR9, R3, 0x1, P0 ;  /* 0x00000009141d7c11 */ /* 0x000fca00080f0c03 */
[----:B------:R2:W-:Y:S04]  /*e940*/  @!P3 STG.E.128 desc[UR38][R28.64], R12 ;  /* 0x0000000c1c00b986 */ /* 0x0005e8000c101d26 */
[----:B------:R2:W-:Y:S04]  /*e950*/  @!P4 STG.E.128 desc[UR38][R28.64+0x80], R36 ;  /* 0x000080241c00c986 */ /* 0x0005e8000c101d26 */
[----:B------:R2:W-:Y:S04]  /*e960*/  @!P5 STG.E.128 desc[UR38][R28.64+0x100], R56 ;  /* 0x000100381c00d986 */ /* 0x0005e8000c101d26 */
[----:B------:R2:W-:Y:S02]  /*e970*/  @!P6 STG.E.128 desc[UR38][R28.64+0x180], R64 ;  /* 0x000180401c00e986 */ /* 0x0005e4000c101d26 */
.L_x_1821:
[----:B------:R-:W-:Y:S05]  /*e980*/  BSYNC B1 ;  /* 0x0000000000017941 */ /* 0x000fea0003800000 */
.L_x_1820:
[----:B------:R-:W-:Y:S04]  /*e990*/  BSSY B1, `(.L_x_1822) ;  /* 0x000001a000017945 */ /* 0x000fe80003800000 */
[----:B------:R-:W-:Y:S05]  /*e9a0*/  @P1 BRA `(.L_x_1823) ;  /* 0x0000000000601947 */ /* 0x000fea0003800000 */
[----:B------:R-:W-:Y:S01]  /*e9b0*/  IADD3 R3, P0, R76, 0x40, RZ ;  /* 0x000000404c037810 */ /* 0x000fe20007f1e0ff */
[C---:B--2--5:R-:W-:Y:S01]  /*e9c0*/  VIADD R12, R19.reuse, 0x40 ;  /* 0x00000040130c7836 */ /* 0x064fe20000000000 */
[----:B------:R-:W-:Y:S01]  /*e9d0*/  ULDC UR4, c[0x0][0xa8c] ;  /* 0x0002a30000047ab9 */ /* 0x000fe20000000800 */
[----:B------:R-:W-:Y:S01]  /*e9e0*/  VIADD R13, R19, 0x80 ;  /* 0x00000080130d7836 */ /* 0x000fe20000000000 */
        /* <DEDUP_REMOVED lines=20> */
.L_x_1823:
[----:B------:R-:W-:Y:S05]  /*eb30*/  BSYNC B1 ;  /* 0x0000000000017941 */ /* 0x000fea0003800000 */
.L_x_1822:
[----:B------:R-:W-:Y:S05]  /*eb40*/  @P2 BRA `(.L_x_1824) ;  /* 0x0000000c006c2947 */ /* 0x000fea0003800000 */
[----:B------:R-:W-:Y:S01]  /*eb50*/  IADD3 R3, P0, R76, 0x60, RZ ;  /* 0x000000604c037810 */ /* 0x000fe20007f1e0ff */
[C---:B0-----:R-:W-:Y:S01]  /*eb60*/  VIADD R0, R19.reuse, 0x40 ;  /* 0x0000004013007836 */ /* 0x041fe20000000000 */
[----:B------:R-:W-:Y:S01]  /*eb70*/  ULDC UR4, c[0x0][0xa8c] ;  /* 0x0002a30000047ab9 */ /* 0x000fe20000000800 */
[----:B------:R-:W-:Y:S01]  /*eb80*/  ULDC.64 UR8, c[0x0][0xad8] ;  /* 0x0002b60000087ab9 */ /* 0x000fe20000000a00 */
[----:B---3-5:R-:W-:Y:S01]  /*eb90*/  IMAD.MOV.U32 R8, RZ, RZ, R78 ;  /* 0x000000ffff087224 */ /* 0x028fe200078e004e */
        /* <DEDUP_REMOVED lines=21> */
.L_x_1816:
[----:B------:R-:W-:Y:S01]  /*ecf0*/  ULDC.64 UR8, c[0x0][0xbd8] ;  /* 0x0002f60000087ab9 */ /* 0x000fe20000000a00 */
[----:B------:R-:W-:Y:S01]  /*ed00*/  IMAD.MOV.U32 R9, RZ, RZ, RZ ;  /* 0x000000ffff097224 */ /* 0x000fe200078e00ff */
[----:B------:R-:W-:-:S04]  /*ed10*/  UISETP.NE.U32.AND UP0, UPT, UR8, URZ, UPT ;  /* 0x0000003f0800728c */ /* 0x000fc8000bf05070 */
[----:B------:R-:W-:-:S03]  /*ed20*/  UISETP.NE.AND.EX UP0, UPT, UR9, URZ, UPT, UP0 ;  /* 0x0000003f0900728c */ /* 0x000fc6000bf05300 */
[----:B------:R-:W-:Y:S02]  /*ed30*/  ULDC.64 UR8, c[0x0][0xbd8] ;  /* 0x0002f60000087ab9 */ /* 0x000fe40000000a00 */
[----:B------:R-:W-:Y:S01]  /*ed40*/  UIMAD.WIDE UR8, UR43, 0x4, UR8 ;  /* 0x000000042b0878a5 */ /* 0x000fe2000f8e0208 */
[----:B------:R-:W0:Y:S01]  /*ed50*/  LDC R3, c[0x0][0xa88] ;  /* 0x0002a200ff037b82 */ /* 0x000e220000000800 */
[----:B------:R-:W-:-:S04]  /*ed60*/  PLOP3.LUT P1, PT, PT, PT, UP0, 0x80, 0x0 ;  /* 0x000000000000781c */ /* 0x000fc80003f2f008 */
[----:B------:R-:W-:Y:S02]  /*ed70*/  IMAD.U32 R4, RZ, RZ, UR8 ;  /* 0x00000008ff047e24 */ /* 0x000fe4000f8e00ff */
[----:B------:R-:W-:Y:S01]  /*ed80*/  IMAD.U32 R5, RZ, RZ, UR9 ;  /* 0x00000009ff057e24 */ /* 0x000fe2000f8e00ff */
[----:B------:R-:W-:Y:S02]  /*ed90*/  ULDC.64 UR8, c[0x0][0xbe0] ;  /* 0x0002f80000087ab9 */ /* 0x000fe40000000a00 */
[----:B------:R-:W-:-:S04]  /*eda0*/  UISETP.NE.U32.AND UP1, UPT, UR8, URZ, UPT ;  /* 0x0000003f0800728c */ /* 0x000fc8000bf25070 */
[----:B------:R-:W-:Y:S01]  /*edb0*/  UISETP.NE.AND.EX UP1, UPT, UR9, URZ, UPT, UP1 ;  /* 0x0000003f0900728c */ /* 0x000fe2000bf25310 */
[----:B------:R1:W5:Y:S05]  /*edc0*/  @P1 LDG.E R9, desc[UR38][R4.64] ;  /* 0x0000002604091981 */ /* 0x00036a000c1e1900 */
[----:B------:R-:W-:-:S05]  /*edd0*/  PLOP3.LUT P2, PT, PT, PT, UP1, 0x80, 0x0 ;  /* 0x000000000000781c */ /* 0x000fca0003f4f018 */
[----:B------:R-:W-:Y:S02]  /*ede0*/  @UP1 ULDC.64 UR8, c[0x0][0xbe0] ;  /* 0x0002f80000081ab9 */ /* 0x000fe40000000a00 */
[----:B------:R-:W-:-:S06]  /*edf0*/  @UP1 UIMAD.WIDE UR8, UR43, 0x4, UR8 ;  /* 0x000000042b0818a5 */ /* 0x000fcc000f8e0208 */
[----:B------:R-:W-:Y:S02]  /*ee00*/  IMAD.U32 R6, RZ, RZ, UR8 ;  /* 0x00000008ff067e24 */ /* 0x000fe4000f8e00ff */
[----:B------:R-:W-:-:S05]  /*ee10*/  IMAD.U32 R7, RZ, RZ, UR9 ;  /* 0x00000009ff077e24 */ /* 0x000fca000f8e00ff */
[----:B0-----:R1:W5:Y:S01]  /*ee20*/  @P2 LDG.E R3, desc[UR38][R6.64] ;  /* 0x0000002606032981 */ /* 0x001362000c1e1900 */
[----:B------:R-:W-:Y:S01]  /*ee30*/  USHF.R.S32.HI UR8, URZ, 0x1f, UR44 ;  /* 0x0000001f3f087899 */ /* 0x000fe2000801142c */
[----:B------:R-:W-:Y:S01]  /*ee40*/  ISETP.GT.AND P0, PT, R209, 0x7f, PT ;  /* 0x0000007fd100780c */ /* 0x000fe20003f04270 */
[----:B------:R-:W-:-:S12]  /*ee50*/  @P2 BRA `(.L_x_1825) ;  /* 0x0000000000102947 */ /* 0x000fd80003800000 */
[----:B------:R-:W-:Y:S05]  /*ee60*/  @!P1 BRA `(.L_x_1825) ;  /* 0x00000000000c9947 */ /* 0x000fea0003800000 */
[----:B------:R-:W2:Y:S04]  /*ee70*/  LDG.E R0, desc[UR38][R4.64] ;  /* 0x0000002604007981 */ /* 0x000ea8000c1e1900 */
[----:B-----5:R-:W2:Y:S02]  /*ee80*/  LDG.E R3, desc[UR38][R4.64+0x4] ;  /* 0x0000042604037981 */ /* 0x020ea4000c1e1900 */
[----:B--2---:R-:W-:-:S07]  /*ee90*/  IMAD.IADD R3, R3, 0x1, -R0 ;  /* 0x0000000103037824 */ /* 0x004fce00078e0a00 */
.L_x_1825:
        /* <DEDUP_REMOVED lines=31> */
.L_x_1827:
[----:B------:R-:W-:Y:S05]  /*f090*/  BSYNC B1 ;  /* 0x0000000000017941 */ /* 0x000fea0003800000 */
.L_x_1826:
[----:B------:R-:W-:Y:S01]  /*f0a0*/  ULDC.64 UR12, c[0x0][0xaa0] ;  /* 0x0002a800000c7ab9 */ /* 0x000fe20000000a00 */
[----:B-1----:R-:W-:Y:S01]  /*f0b0*/  IMAD.MOV.U32 R4, RZ, RZ, R19 ;  /* 0x000000ffff047224 */ /* 0x002fe200078e0013 */
[----:B------:R-:W-:Y:S01]  /*f0c0*/  BSSY B1, `(.L_x_1828) ;  /* 0x0000033000017945 */ /* 0x000fe20003800000 */
[----:B0-----:R-:W-:Y:S02]  /*f0d0*/  IMAD.MOV.U32 R5, RZ, RZ, R10 ;  /* 0x000000ffff057224 */ /* 0x001fe400078e000a */
[----:B------:R-:W-:Y:S02]  /*f0e0*/  IMAD R0, R8, UR12, RZ ;  /* 0x0000000c08007c24 */ /* 0x000fe4000f8e02ff */
[----:B------:R-:W-:-:S04]  /*f0f0*/  IMAD.WIDE.U32 R4, R9, UR12, R4 ;  /* 0x0000000c09047c25 */ /* 0x000fc8000f8e0004 */
[----:B------:R-:W-:Y:S01]  /*f100*/  IMAD R9, R9, UR13, R0 ;  /* 0x0000000d09097c24 */ /* 0x000fe2000f8e0200 */
[----:B------:R-:W-:Y:S01]  /*f110*/  ULDC.64 UR12, c[0x0][0xae0] ;  /* 0x0002b800000c7ab9 */ /* 0x000fe20000000a00 */
[----:B------:R-:W-:Y:S01]  /*f120*/  IMAD R11, R204, -0x80, R3 ;  /* 0xffffff80cc0b7824 */ /* 0x000fe200078e0203 */
[----:B------:R-:W-:Y:S01]  /*f130*/  UIMAD UR4, UR8, UR12, URZ ;  /* 0x0000000c080472a4 */ /* 0x000fe2000f8e023f */
[----:B------:R-:W-:Y:S01]  /*f140*/  IMAD.IADD R5, R5, 0x1, R9 ;  /* 0x0000000105057824 */ /* 0x000fe200078e0209 */
[----:B------:R-:W-:Y:S01]  /*f150*/  SHF.R.S32.HI R9, RZ, 0x1f, R22 ;  /* 0x0000001fff097819 */ /* 0x000fe20000011416 */
[----:B------:R-:W-:Y:S01]  /*f160*/  IMAD.U32 R7, RZ, RZ, UR12 ;  /* 0x0000000cff077e24 */ /* 0x000fe2000f8e00ff */
[----:B------:R-:W-:Y:S01]  /*f170*/  UIMAD UR4, UR44, UR13, UR4 ;  /* 0x0000000d2c0472a4 */ /* 0x000fe2000f8e0204 */
[C---:B------:R-:W-:Y:S01]  /*f180*/  ISETP.GE.AND P2, PT, R22.reuse, R11, PT ;  /* 0x0000000b1600720c */ /* 0x040fe20003f46270 */
[----:B------:R-:W-:Y:S01]  /*f190*/  VIADD R6, R22, 0x40 ;  /* 0x0000004016067836 */ /* 0x000fe20000000000 */
[----:B------:R-:W-:Y:S01]  /*f1a0*/  ULDC.64 UR12, c[0x0][0xae8] ;  /* 0x0002ba00000c7ab9 */ /* 0x000fe20000000a00 */
[----:B------:R-:W-:-:S03]  /*f1b0*/  IMAD.WIDE.U32 R4, R7, UR44, R4 ;  /* 0x0000002c07047c25 */ /* 0x000fc6000f8e0004 */
[-C--:B------:R-:W-:Y:S01]  /*f1c0*/  ISETP.GE.AND P0, PT, R6, R11.reuse, PT ;  /* 0x0000000b0600720c */ /* 0x080fe20003f06270 */
[----:B------:R-:W-:Y:S01]  /*f1d0*/  VIADD R5, R5, UR4 ;  /* 0x0000000405057c36 */ /* 0x000fe20008000000 */
[----:B------:R-:W-:Y:S02]  /*f1e0*/  UIMAD UR4, UR9, UR12, URZ ;  /* 0x0000000c090472a4 */ /* 0x000fe4000f8e023f */
[----:B------:R-:W-:Y:S02]  /*f1f0*/  IMAD.U32 R7, RZ, RZ, UR12 ;  /* 0x0000000cff077e24 */ /* 0x000fe4000f8e00ff */
        /* <DEDUP_REMOVED lines=31> */
.L_x_1829:
[----:B------:R-:W-:Y:S05]  /*f3f0*/  BSYNC B1 ;  /* 0x0000000000017941 */ /* 0x000fea0003800000 */
.L_x_1828:
        /* <DEDUP_REMOVED lines=27> */
.L_x_1831:
[----:B------:R-:W-:Y:S05]  /*f5b0*/  BSYNC B1 ;  /* 0x0000000000017941 */ /* 0x000fea0003800000 */
.L_x_1830:
        /* <DEDUP_REMOVED lines=26> */
.L_x_1833:
[----:B------:R-:W-:Y:S05]  /*f760*/  BSYNC B1 ;  /* 0x0000000000017941 */ /* 0x000fea0003800000 */
.L_x_1832:
[----:B------:R-:W-:Y:S05]  /*f770*/  @P2 BRA `(.L_x_1824) ;  /* 0x0000000000602947 */ /* 0x000fea0003800000 */
[----:B------:R-:W-:Y:S01]  /*f780*/  IADD3 R3, P0, R8, 0x60, RZ ;  /* 0x0000006008037810 */ /* 0x000fe20007f1e0ff */
[C---:B------:R-:W-:Y:S01]  /*f790*/  VIADD R0, R19.reuse, 0x40 ;  /* 0x0000004013007836 */ /* 0x040fe20000000000 */
[----:B------:R-:W-:Y:S01]  /*f7a0*/  ULDC UR4, c[0x0][0xa8c] ;  /* 0x0002a30000047ab9 */ /* 0x000fe20000000800 */
        /* <DEDUP_REMOVED lines=21> */
.L_x_1824:
[----:B------:R-:W-:Y:S05]  /*f900*/  BSYNC B0 ;  /* 0x0000000000007941 */ /* 0x000fea0003800000 */
.L_x_1815:
[----:B------:R-:W-:Y:S02]  /*f910*/  ULDC UR4, c[0x0][0xc14] ;  /* 0x0003050000047ab9 */ /* 0x000fe40000000800 */
[----:B------:R-:W-:-:S06]  /*f920*/  UISETP.GE.AND UP0, UPT, UR5, UR4, UPT ;  /* 0x000000040500728c */ /* 0x000fcc000bf06270 */
[----:B------:R-:W-:-:S13]  /*f930*/  PLOP3.LUT P0, PT, PT, PT, UP0, 0x80, 0x0 ;  /* 0x000000000000781c */ /* 0x000fda0003f0f008 */
[----:B------:R-:W-:Y:S05]  /*f940*/  @!P0 BRA `(.L_x_1834) ;  /* 0xffffff1400188947 */ /* 0x000fea000383ffff */
[----:B------:R-:W-:Y:S05]  /*f950*/  EXIT ;  /* 0x000000000000794d */ /* 0x000fea0003800000 */
.L_x_1733:
        /* <DEDUP_REMOVED lines=37> */
[----:B0-----:R-:W-:Y:S01]  /*fbb0*/  SEL R5, R6, RZ, P0 ;  /* 0x000000ff06057207 */ /* 0x001fe20000000000 */
[----:B------:R-:W-:Y:S01]  /*fbc0*/  IMAD.MOV.U32 R6, RZ, RZ, RZ ;  /* 0x000000ffff067224 */ /* 0x000fe200078e00ff */
        /* <DEDUP_REMOVED lines=22> */
.L_x_1839:
[----:B------:R-:W-:Y:S02]  /*fd30*/  VIADD R6, R6, 0x1f ;  /* 0x0000001f06067836 */ /* 0x000fe40000000000 */
[----:B------:R-:W-:-:S03]  /*fd40*/  IMAD.U32 R19, RZ, RZ, UR7 ;  /* 0x00000007ff137e24 */ /* 0x000fc6000f8e00ff */
[----:B------:R-:W-:-:S13]  /*fd50*/  ISETP.GE.AND P0, PT, R6, UR5, PT ;  /* 0x0000000506007c0c */ /* 0x000fda000bf06270 */
[----:B------:R-:W-:Y:S05]  /*fd60*/  @P0 BRA `(.L_x_1836) ;  /* 0x0000000400c80947 */ /* 0x000fea0003800000 */
[----:B------:R-:W0:Y:S01]  /*fd70*/  S2R R0, SR_TID.X ;  /* 0x0000000000007919 */ /* 0x000e220000002100 */
        /* <DEDUP_REMOVED lines=10> */
.L_x_1838:
[----:B------:R-:W-:Y:S05]  /*fe20*/  BSYNC B0 ;  /* 0x0000000000007941 */ /* 0x000fea0003800000 */
.L_x_1837:
[----:B-----5:R-:W0:Y:S01]  /*fe30*/  SHFL.UP PT, R0, R8, 0x1, RZ ;  /* 0x0420000008007989 */ /* 0x020e2200000e00ff */
[C---:B------:R-:W-:Y:S02]  /*fe40*/  ISETP.NE.AND P0, PT, R9.reuse, RZ, PT ;  /* 0x000000ff0900720c */ /* 0x040fe40003f05270 */
[C---:B------:R-:W-:Y:S02]  /*fe50*/  ISETP.GE.U32.AND P1, PT, R9.reuse, 0x2, PT ;  /* 0x000000020900780c */ /* 0x040fe40003f26070 */
        /* <DEDUP_REMOVED lines=23> */
.L_x_1835:
[----:B------:R-:W-:Y:S02]  /*ffd0*/  IMAD.IADD R7, R3, 0x1, -R4 ;  /* 0x0000000103077824 */ /* 0x000fe400078e0a04 */
[----:B------:R-:W0:Y:S02]  /*ffe0*/  LDC.64 R4, c[0x0][0xc68] ;  /* 0x00031a00ff047b82 */ /* 0x000e240000000a00 */
[----:B------:R-:W-:-:S05]  /*fff0*/  IMAD R3, R0, UR4, R7 ;  /* 0x0000000400037c24 */ /* 0x000fca000f8e0207 */
[----:B------:R-:W-:-:S13]  /*10000*/  ISETP.GT.AND P0, PT, R3, UR6, PT ;  /* 0x0000000603007c0c */ /* 0x000fda000bf04270 */
[----:B------:R-:W-:-:S04]  /*10010*/  VOTE.ANY R9, PT, !P0 ;  /* 0x0000000000097806 */ /* 0x000fc800040e0100 */
[----:B------:R-:W1:Y:S02]  /*10020*/  POPC R3, R9 ;  /* 0x0000000900037309 */ /* 0x000e640000000000 */
[----:B-1----:R-:W-:-:S04]  /*10030*/  IMAD.IADD R19, R3, 0x1, R6 ;  /* 0x0000000103137824 */ /* 0x002fc800078e0206 */
[----:B0-----:R-:W-:-:S05]  /*10040*/  IMAD.WIDE R4, R19, 0x4, R4 ;  /* 0x0000000413047825 */ /* 0x001fca00078e0204 */
[----:B------:R-:W2:Y:S01]  /*10050*/  LDG.E R10, desc[UR38][R4.64] ;  /* 0x00000026040a7981 */ /* 0x000ea2000c1e1900 */
[----:B------:R-:W-:-:S03]  /*10060*/  ISETP.NE.AND P0, PT, R9, RZ, PT ;  /* 0x000000ff0900720c */ /* 0x000fc60003f05270 */
[----:B------:R-:W2:Y:S02]  /*10070*/  SHFL.IDX PT, R17, R8, R3, 0x1f ;  /* 0x00001f0308117589 */ /* 0x000ea400000e0000 */
[----:B--2---:R-:W-:-:S05]  /*10080*/  IMAD R6, R17, R10, RZ ;  /* 0x0000000a11067224 */ /* 0x004fca00078e02ff */
[----:B------:R-:W-:-:S04]  /*10090*/  IABS R11, R6 ;  /* 0x00000006000b7213 */ /* 0x000fc80000000000 */
[----:B------:R-:W0:Y:S08]  /*100a0*/  I2F.RP R12, R11 ;  /* 0x0000000b000c7306 */ /* 0x000e300000209400 */
[----:B0-----:R-:W0:Y:S02]  /*100b0*/  MUFU.RCP R12, R12 ;  /* 0x0000000c000c7308 */ /* 0x001e240000001000 */
[----:B0-----:R-:W-:-:S06]  /*100c0*/  VIADD R13, R12, 0xffffffe ;  /* 0x0ffffffe0c0d7836 */ /* 0x001fcc0000000000 */
[----:B------:R0:W1:Y:S01]  /*100d0*/  F2I.FTZ.U32.TRUNC.NTZ R5, R13 ;  /* 0x0000000d00057305 */ /* 0x000062000021f000 */
[----:B------:R-:W-:Y:S05]  /*100e0*/  @!P0 BRA `(.L_x_1840) ;  /* 0x0000000000088947 */ /* 0x000fea0003800000 */
[----:B------:R-:W-:-:S05]  /*100f0*/  VIADD R3, R3, 0xffffffff ;  /* 0xffffffff03037836 */ /* 0x000fca0000000000 */
[----:B------:R2:W3:Y:S02]  /*10100*/  SHFL.IDX PT, R16, R0, R3, 0x1f ;  /* 0x00001f0300107589 */ /* 0x0004e400000e0000 */
.L_x_1840:
[----:B-12---:R-:W-:Y:S02]  /*10110*/  IMAD.MOV R0, RZ, RZ, -R5 ;  /* 0x000000ffff007224 */ /* 0x006fe400078e0a05 */
[----:B---3--:R-:W-:Y:S02]  /*10120*/  IMAD R16, R16, UR4, R7 ;  /* 0x0000000410107c24 */ /* 0x008fe4000f8e0207 */
[----:B------:R-:W-:Y:S01]  /*10130*/  IMAD R3, R0, R11, RZ ;  /* 0x0000000b00037224 */ /* 0x000fe200078e02ff */
[----:B------:R-:W-:Y:S01]  /*10140*/  IABS R0, R6 ;  /* 0x0000000600007213 */ /* 0x000fe20000000000 */
[----:B------:R-:W-:-:S04]  /*10150*/  IMAD.MOV.U32 R4, RZ, RZ, RZ ;  /* 0x000000ffff047224 */ /* 0x000fc800078e00ff */
[----:B------:R-:W-:Y:S01]  /*10160*/  IMAD.HI.U32 R4, R5, R3, R4 ;  /* 0x0000000305047227 */ /* 0x000fe200078e0004 */
[----:B------:R-:W-:-:S03]  /*10170*/  IADD3 R3, -R16, UR6, RZ ;  /* 0x0000000610037c10 */ /* 0x000fc6000fffe1ff */
[----:B------:R-:W-:Y:S01]  /*10180*/  IMAD.MOV R0, RZ, RZ, -R0 ;  /* 0x000000ffff007224 */ /* 0x000fe200078e0a00 */
[----:B------:R-:W-:-:S05]  /*10190*/  IABS R5, R3 ;  /* 0x0000000300057213 */ /* 0x000fca0000000000 */
        /* <DEDUP_REMOVED lines=12> */
[----:B------:R-:W-:Y:S02]  /*10260*/  IMAD R0, R10, R4, RZ ;  /* 0x000000040a007224 */ /* 0x000fe400078e02ff */
[----:B------:R-:W-:Y:S02]  /*10270*/  IMAD.MOV R4, RZ, RZ, -R4 ;  /* 0x000000ffff047224 */ /* 0x000fe400078e0a04 */
[----:B------:R-:W-:Y:S02]  /*10280*/  IMAD.MOV R5, RZ, RZ, -R0 ;  /* 0x000000ffff057224 */ /* 0x000fe400078e0a00 */
[----:B------:R-:W-:-:S03]  /*10290*/  IMAD R3, R6, R4, R3 ;  /* 0x0000000406037224 */ /* 0x000fc600078e0203 */
[----:B------:R-:W-:-:S04]  /*102a0*/  VIADDMNMX R10, R5, UR4, R10, PT ;  /* 0x00000004050a7c46 */ /* 0x000fc8000b80010a */
[-C--:B------:R-:W-:Y:S02]  /*102b0*/  IABS R7, R10.reuse ;  /* 0x0000000a00077213 */ /* 0x080fe40000000000 */
[----:B------:R-:W-:Y:S02]  /*102c0*/  IABS R6, R10 ;  /* 0x0000000a00067213 */ /* 0x000fe40000000000 */
[----:B------:R-:W1:Y:S03]  /*102d0*/  I2F.RP R8, R7 ;  /* 0x0000000700087306 */ /* 0x000e660000209400 */
[----:B------:R-:W-:-:S05]  /*102e0*/  IMAD.MOV R6, RZ, RZ, -R6 ;  /* 0x000000ffff067224 */ /* 0x000fca00078e0a06 */
[----:B-1----:R-:W1:Y:S02]  /*102f0*/  MUFU.RCP R8, R8 ;  /* 0x0000000800087308 */ /* 0x002e640000001000 */
[----:B-1----:R-:W-:-:S06]  /*10300*/  VIADD R5, R8, 0xffffffe ;  /* 0x0ffffffe08057836 */ /* 0x002fcc0000000000 */
[----:B------:R-:W1:Y:S02]  /*10310*/  F2I.FTZ.U32.TRUNC.NTZ R5, R5 ;  /* 0x0000000500057305 */ /* 0x000e64000021f000 */
[----:B-1----:R-:W-:-:S04]  /*10320*/  IMAD.MOV R4, RZ, RZ, -R5 ;  /* 0x000000ffff047224 */ /* 0x002fc800078e0a05 */
[----:B------:R-:W-:Y:S02]  /*10330*/  IMAD R9, R4, R7, RZ ;  /* 0x0000000704097224 */ /* 0x000fe400078e02ff */
[----:B------:R-:W-:-:S04]  /*10340*/  IMAD.MOV.U32 R4, RZ, RZ, RZ ;  /* 0x000000ffff047224 */ /* 0x000fc800078e00ff */
[----:B------:R-:W-:Y:S01]  /*10350*/  IMAD.HI.U32 R4, R5, R9, R4 ;  /* 0x0000000905047227 */ /* 0x000fe200078e0004 */
[----:B------:R-:W-:Y:S02]  /*10360*/  IABS R9, R3 ;  /* 0x0000000300097213 */ /* 0x000fe40000000000 */
[C---:B------:R-:W-:Y:S01]  /*10370*/  LOP3.LUT R5, R3.reuse, R10, RZ, 0x3c, !PT ;  /* 0x0000000a03057212 */ /* 0x040fe200078e3cff */
[----:B------:R-:W-:Y:S02]  /*10380*/  IMAD.IADD R3, R3, 0x1, R0 ;  /* 0x0000000103037824 */ /* 0x000fe400078e0200 */
[----:B------:R-:W-:-:S04]  /*10390*/  IMAD.HI.U32 R4, R4, R9, RZ ;  /* 0x0000000904047227 */ /* 0x000fc800078e00ff */
[----:B------:R-:W-:-:S05]  /*103a0*/  IMAD R6, R4, R6, R9 ;  /* 0x0000000604067224 */ /* 0x000fca00078e0209 */
        /* <DEDUP_REMOVED lines=8> */
[----:B------:R-:W-:Y:S01]  /*10430*/  @!P0 LOP3.LUT R4, RZ, R10, RZ, 0x33, !PT ;  /* 0x0000000aff048212 */ /* 0x000fe200078e33ff */
[----:B------:R-:W-:-:S04]  /*10440*/  IMAD.MOV R10, RZ, RZ, -R10 ;  /* 0x000000ffff0a7224 */ /* 0x000fc800078e0a0a */
[----:B------:R-:W-:Y:S01]  /*10450*/  IMAD R18, R4, R10, R3 ;  /* 0x0000000a04127224 */ /* 0x000fe200078e0203 */
[----:B------:R-:W-:-:S05]  /*10460*/  LOP3.LUT R4, RZ, R4, RZ, 0x33, !PT ;  /* 0x00000004ff047212 */ /* 0x000fca00078e33ff */
[----:B------:R-:W-:Y:S01]  /*10470*/  IMAD.IADD R17, R17, 0x1, R4 ;  /* 0x0000000111117824 */ /* 0x000fe200078e0204 */
[----:B------:R-:W-:Y:S06]  /*10480*/  BRA `(.L_x_1841) ;  /* 0x00000000000c7947 */ /* 0x000fec0003800000 */
.L_x_1836:
[----:B------:R-:W-:Y:S02]  /*10490*/  IMAD.MOV.U32 R17, RZ, RZ, RZ ;  /* 0x000000ffff117224 */ /* 0x000fe400078e00ff */
[----:B------:R-:W-:Y:S02]  /*104a0*/  IMAD.U32 R16, RZ, RZ, UR6 ;  /* 0x00000006ff107e24 */ /* 0x000fe4000f8e00ff */
[----:B------:R-:W-:-:S07]  /*104b0*/  IMAD.MOV.U32 R18, RZ, RZ, RZ ;  /* 0x000000ffff127224 */ /* 0x000fce00078e00ff */
.L_x_1841:
[----:B------:R-:W1:Y:S01]  /*104c0*/  S2R R0, SR_TID.X ;  /* 0x0000000000007919 */ /* 0x000e620000002100 */
[----:B------:R-:W-:Y:S01]  /*104d0*/  STL [R1], RZ ;  /* 0x000000ff01007387 */ /* 0x000fe20000100800 */
[----:B-1----:R-:W-:-:S04]  /*104e0*/  LOP3.LUT R0, R0, 0x1f, RZ, 0xc0, !PT ;  /* 0x0000001f00007812 */ /* 0x002fc800078ec0ff */
[----:B------:R-:W-:-:S13]  /*104f0*/  ISETP.NE.AND P0, PT, R0, RZ, PT ;  /* 0x000000ff0000720c */ /* 0x000fda0003f05270 */
[----:B------:R-:W1:Y:S01]  /*10500*/  @!P0 S2R R3, SR_CgaCtaId ;  /* 0x0000000000038919 */ /* 0x000e620000008800 */
[----:B------:R-:W-:-:S04]  /*10510*/  @!P0 MOV R0, 0x400 ;  /* 0x0000040000008802 */ /* 0x000fc80000000f00 */
[----:B-1----:R-:W-:-:S05]  /*10520*/  @!P0 LEA R0, R3, R0, 0x18 ;  /* 0x0000000003008211 */ /* 0x002fca00078ec0ff */
[----:B------:R1:W-:Y:S01]  /*10530*/  @!P0 STS.128 [R0+0x228d0], R16 ;  /* 0x0228d01000008388 */ /* 0x0003e20000000c00 */
[----:B------:R-:W-:Y:S06]  /*10540*/  BAR.ARV 0x5, 0x120 ;  /* 0x0144800000007b1d */ /* 0x000fec0000002000 */
[----:B------:R-:W-:Y:S01]  /*10550*/  ISETP.GE.AND P0, PT, R19, UR5, PT ;  /* 0x0000000513007c0c */ /* 0x000fe2000bf06270 */
[----:B-1----:R-:W-:-:S05]  /*10560*/  IMAD.MOV.U32 R0, RZ, RZ, 0x1 ;  /* 0x00000001ff007424 */ /* 0x002fca00078e00ff */
[----:B------:R1:W-:Y:S04]  /*10570*/  STL [R1+0x4], R0 ;  /* 0x0000040001007387 */ /* 0x0003e80000100800 */
[----:B------:R1:W-:Y:S03]  /*10580*/  STL [R1+0x18], RZ ;  /* 0x000018ff01007387 */ /* 0x0003e60000100800 */
[----:B------:R-:W-:Y:S05]  /*10590*/  @P0 BRA `(.L_x_1842) ;  /* 0x0000003c00a80947 */ /* 0x000fea0003800000 */
[----:B-1----:R-:W-:Y:S01]  /*105a0*/  IMAD.MOV.U32 R0, RZ, RZ, 0x1 ;  /* 0x00000001ff007424 */ /* 0x002fe200078e00ff */
[----:B------:R1:W-:Y:S01]  /*105b0*/  STL [R1+0x18], RZ ;  /* 0x000018ff01007387 */ /* 0x0003e20000100800 */
[----:B------:R-:W-:Y:S01]  /*105c0*/  ULDC UR37, c[0x0][0xc] ;  /* 0x0000030000257ab9 */ /* 0x000fe20000000800 */
[----:B------:R-:W-:Y:S02]  /*105d0*/  ULDC.64 UR40, c[0x0][0x198] ;  /* 0x0000660000287ab9 */ /* 0x000fe40000000a00 */
[----:B------:R1:W-:Y:S04]  /*105e0*/  STL [R1+0x4], R0 ;  /* 0x0000040001007387 */ /* 0x0003e80000100800 */
[----:B------:R1:W-:Y:S02]  /*105f0*/  STL [R1], RZ ;  /* 0x000000ff01007387 */ /* 0x0003e40000100800 */
.L_x_1915:
[----:B------:R-:W-:Y:S05]  /*10600*/  YIELD ;  /* 0x0000000000007946 */ /* 0x000fea0003800000 */
[----:B------:R-:W-:Y:S01]  /*10610*/  ULDC.64 UR4, c[0x0][0xa28] ;  /* 0x00028a0000047ab9 */ /* 0x000fe20000000a00 */
[----:B------:R-:W-:Y:S01]  /*10620*/  IMAD.MOV.U32 R4, RZ, RZ, RZ ;  /* 0x000000ffff047224 */ /* 0x000fe200078e00ff */
[----:B------:R-:W-:Y:S01]  /*10630*/  ISETP.NE.U32.AND P0, PT, RZ, UR4, PT ;  /* 0x00000004ff007c0c */ /* 0x000fe2000bf05070 */
[----:B-1----:R-:W-:Y:S01]  /*10640*/  IMAD.MOV.U32 R0, RZ, RZ, RZ ;  /* 0x000000ffff007224 */ /* 0x002fe200078e00ff */
[----:B------:R-:W-:Y:S02]  /*10650*/  ULDC.64 UR6, c[0x0][0xa08] ;  /* 0x0002820000067ab9 */ /* 0x000fe40000000a00 */
[----:B------:R-:W-:Y:S01]  /*10660*/  ISETP.NE.AND.EX P0, PT, RZ, UR5, PT, P0 ;  /* 0x00000005ff007c0c */ /* 0x000fe2000bf05300 */
[----:B------:R-:W-:-:S12]  /*10670*/  ULDC.64 UR4, c[0x0][0xa00] ;  /* 0x0002800000047ab9 */ /* 0x000fd80000000a00 */
[----:B--2---:R-:W1:Y:S01]  /*10680*/  @P0 LDC.64 R2, c[0x0][0xa28] ;  /* 0x00028a00ff020b82 */ /* 0x004e620000000a00 */
[----:B------:R-:W-:Y:S01]  /*10690*/  ISETP.NE.U32.AND P2, PT, RZ, UR4, PT ;  /* 0x00000004ff007c0c */ /* 0x000fe2000bf45070 */
[----:B-1----:R-:W-:-:S05]  /*106a0*/  @P0 IMAD.WIDE R2, R19, 0x4, R2 ;  /* 0x0000000413020825 */ /* 0x002fca00078e0202 */
[----:B------:R1:W5:Y:S01]  /*106b0*/  @P0 LDG.E R4, desc[UR38][R2.64] ;  /* 0x0000002602040981 */ /* 0x000362000c1e1900 */
[----:B------:R-:W-:Y:S01]  /*106c0*/  ISETP.NE.AND.EX P2, PT, RZ, UR5, PT, P2 ;  /* 0x00000005ff007c0c */ /* 0x000fe2000bf45320 */
[----:B------:R-:W-:Y:S01]  /*106d0*/  ULDC.64 UR4, c[0x0][0xa18] ;  /* 0x0002860000047ab9 */ /* 0x000fe20000000a00 */
[----:B-1----:R-:W1:Y:S02]  /*106e0*/  LDC.64 R2, c[0x0][0xa00] ;  /* 0x00028000ff027b82 */ /* 0x002e640000000a00 */
[----:B-1----:R-:W-:-:S09]  /*106f0*/  IMAD.WIDE R2, R19, 0x4, R2 ;  /* 0x0000000413027825 */ /* 0x002fd200078e0202 */
[----:B------:R-:W2:Y:S01]  /*10700*/  @P2 LDG.E R0, desc[UR38][R2.64] ;  /* 0x0000002602002981 */ /* 0x000ea2000c1e1900 */
[----:B------:R-:W-:Y:S01]  /*10710*/  ISETP.NE.U32.AND P1, PT, RZ, UR4, PT ;  /* 0x00000004ff007c0c */ /* 0x000fe2000bf25070 */
[----:B------:R-:W-:-:S03]  /*10720*/  ULDC UR4, c[0x0][0x288] ;  /* 0x0000a20000047ab9 */ /* 0x000fc60000000800 */
[----:B------:R-:W-:-:S13]  /*10730*/  ISETP.NE.AND.EX P1, PT, RZ, UR5, PT, P1 ;  /* 0x00000005ff007c0c */ /* 0x000fda000bf25310 */
[----:B------:R-:W1:Y:S02]  /*10740*/  @P1 LDC.64 R6, c[0x0][0xa18] ;  /* 0x00028600ff061b82 */ /* 0x000e640000000a00 */
[----:B-1----:R-:W-:Y:S01]  /*10750*/  @P1 IMAD.WIDE R6, R19, 0x4, R6 ;  /* 0x0000000413061825 */ /* 0x002fe200078e0206 */
[----:B--2---:R1:W-:Y:S03]  /*10760*/  STL [R1+0x1c], R0 ;  /* 0x00001c0001007387 */ /* 0x0043e60000100800 */
[----:B-1----:R-:W-:Y:S01]  /*10770*/  IMAD.U32 R0, RZ, RZ, UR4 ;  /* 0x00000004ff007e24 */ /* 0x002fe2000f8e00ff */
[----:B------:R-:W-:-:S05]  /*10780*/  ULDC.64 UR4, c[0x0][0x3f8] ;  /* 0x0000fe0000047ab9 */ /* 0x000fca0000000a00 */
[----:B------:R1:W5:Y:S01]  /*10790*/  @P1 LDG.E R0, desc[UR38][R6.64] ;  /* 0x0000002606001981 */ /* 0x000362000c1e1900 */
[----:B------:R-:W-:Y:S01]  /*107a0*/  UISETP.NE.U32.AND UP0, UPT, UR4, URZ, UPT ;  /* 0x0000003f0400728c */ /* 0x000fe2000bf05070 */
[----:B------:R-:W-:Y:S02]  /*107b0*/  ISETP.NE.U32.AND P0, PT, RZ, UR6, PT ;  /* 0x00000006ff007c0c */ /* 0x000fe4000bf05070 */
[----:B------:R-:W-:Y:S01]  /*107c0*/  ULDC UR4, c[0x0][0x404] ;  /* 0x0001010000047ab9 */ /* 0x000fe20000000800 */
[----:B------:R-:W-:Y:S01]  /*107d0*/  UISETP.NE.AND.EX UP0, UPT, UR5, URZ, UPT, UP0 ;  /* 0x0000003f0500728c */ /* 0x000fe2000bf05300 */
[----:B------:R-:W-:Y:S02]  /*107e0*/  ISETP.NE.AND.EX P0, PT, RZ, UR7, PT, P0 ;  /* 0x00000007ff007c0c */ /* 0x000fe4000bf05300 */
[----:B------:R-:W-:Y:S01]  /*107f0*/  ULDC UR5, c[0x0][0x2e0] ;  /* 0x0000b80000057ab9 */ /* 0x000fe20000000800 */
[----:B------:R-:W-:-:S04]  /*10800*/  USEL UR4, UR4, 0x1, UP0 ;  /* 0x0000000104047887 */ /* 0x000fc80008000000 */
[----:B------:R-:W-:-:S06]  /*10810*/  UIMAD UR4, UR4, UR5, URZ ;  /* 0x00000005040472a4 */ /* 0x000fcc000f8e023f */
[----:B------:R-:W-:Y:S01]  /*10820*/  IMAD.U32 R5, RZ, RZ, UR4 ;  /* 0x00000004ff057e24 */ /* 0x000fe2000f8e00ff */
[----:B-1----:R-:W-:Y:S06]  /*10830*/  @P1 BRA `(.L_x_1843) ;  /* 0x0000000000101947 */ /* 0x002fec0003800000 */
[----:B------:R-:W-:Y:S05]  /*10840*/  @!P2 BRA `(.L_x_1843) ;  /* 0x00000000000ca947 */ /* 0x000fea0003800000 */
[----:B------:R-:W2:Y:S04]  /*10850*/  LDG.E R7, desc[UR38][R2.64] ;  /* 0x0000002602077981 */ /* 0x000ea8000c1e1900 */
[----:B-----5:R-:W2:Y:S02]  /*10860*/  LDG.E R0, desc[UR38][R2.64+0x4] ;  /* 0x0000042602007981 */ /* 0x020ea4000c1e1900 */
[----:B--2---:R-:W-:-:S07]  /*10870*/  IMAD.IADD R0, R0, 0x1, -R7 ;  /* 0x0000000100007824 */ /* 0x004fce00078e0a07 */
.L_x_1843:
[----:B------:R-:W1:Y:S01]  /*10880*/  LDC.64 R2, c[0x0][0xa08] ;  /* 0x00028200ff027b82 */ /* 0x000e620000000a00 */
[----:B------:R-:W-:Y:S01]  /*10890*/  IMAD.MOV.U32 R7, RZ, RZ, RZ ;  /* 0x000000ffff077224 */ /* 0x000fe200078e00ff */
[----:B------:R-:W-:Y:S01]  /*108a0*/  ULDC.64 UR4, c[0x0][0xa20] ;  /* 0x0002880000047ab9 */ /* 0x000fe20000000a00 */
[----:B-1----:R-:W-:-:S05]  /*108b0*/  IMAD.WIDE R2, R19, 0x4, R2 ;  /* 0x0000000413027825 */ /* 0x002fca00078e0202 */
[----:B------:R-:W2:Y:S01]  /*108c0*/  @P0 LDG.E R7, desc[UR38][R2.64] ;  /* 0x0000002602070981 */ /* 0x000ea2000c1e1900 */
[----:B------:R-:W-:-:S04]  /*108d0*/  ISETP.NE.U32.AND P1, PT, RZ, UR4, PT ;  /* 0x00000004ff007c0c */ /* 0x000fc8000bf25070 */
[----:B------:R-:W-:Y:S01]  /*108e0*/  ISETP.NE.AND.EX P1, PT, RZ, UR5, PT, P1 ;  /* 0x00000005ff007c0c */ /* 0x000fe2000bf25310 */
[----:B--2--5:R-:W-:-:S05]  /*108f0*/  IMAD.IADD R6, R7, 0x1, R4 ;  /* 0x0000000107067824 */ /* 0x024fca00078e0204 */
[----:B------:R1:W-:Y:S07]  /*10900*/  STL [R1+0x8], R6 ;  /* 0x0000080601007387 */ /* 0x0003ee0000100800 */
[----:B------:R-:W-:Y:S05]  /*10910*/  @!P1 BRA `(.L_x_1844) ;  /* 0x0000000000109947 */ /* 0x000fea0003800000 */
[----:B------:R-:W2:Y:S02]  /*10920*/  LDC.64 R2, c[0x0][0xa20] ;  /* 0x00028800ff027b82 */ /* 0x000ea40000000a00 */
[----:B--2---:R-:W-:-:S05]  /*10930*/  IMAD.WIDE R2, R19, 0x4, R2 ;  /* 0x0000000413027825 */ /* 0x004fca00078e0202 */
[----:B------:R2:W5:Y:S01]  /*10940*/  LDG.E R5, desc[UR38][R2.64] ;  /* 0x0000002602057981 */ /* 0x000562000c1e1900 */
[----:B------:R-:W-:Y:S05]  /*10950*/  BRA `(.L_x_1845) ;  /* 0x0000000000107947 */ /* 0x000fea0003800000 */
.L_x_1844:
[----:B------:R-:W-:Y:S05]  /*10960*/  @!P0 BRA `(.L_x_1845) ;  /* 0x00000000000c8947 */ /* 0x000fea0003800000 */
[----:B-1----:R-:W2:Y:S04]  /*10970*/  LDG.E R6, desc[UR38][R2.64] ;  /* 0x0000002602067981 */ /* 0x002ea8000c1e1900 */
[----:B------:R-:W2:Y:S02]  /*10980*/  LDG.E R5, desc[UR38][R2.64+0x4] ;  /* 0x0000042602057981 */ /* 0x000ea4000c1e1900 */
[----:B--2---:R-:W-:-:S07]  /*10990*/  IMAD.IADD R5, R5, 0x1, -R6 ;  /* 0x0000000105057824 */ /* 0x004fce00078e0a06 */
.L_x_1845:
[----:B--2---:R-:W2:Y:S01]  /*109a0*/  LDC.64 R2, c[0x0][0x9e0] ;  /* 0x00027800ff027b82 */ /* 0x004ea20000000a00 */
[----:B-----5:R-:W-:Y:S01]  /*109b0*/  IMAD.IADD R7, R5, 0x1, -R4 ;  /* 0x0000000105077824 */ /* 0x020fe200078e0a04 */
[----:B------:R-:W-:-:S04]  /*109c0*/  LEA R4, R17, 0x80, 0x7 ;  /* 0x0000008011047811 */ /* 0x000fc800078e38ff */
[----:B------:R-:W-:Y:S02]  /*109d0*/  IADD3 R9, R7, R4, -R0 ;  /* 0x0000000407097210 */ /* 0x000fe40007ffe800 */
[----:B--2---:R-:W-:-:S03]  /*109e0*/  ISETP.GE.AND P0, PT, R3, 0x1, PT ;  /* 0x000000010300780c */ /* 0x004fc60003f06270 */
[----:B------:R-:W-:-:S10]  /*109f0*/  IMAD.IADD R2, R9, 0x1, R2 ;  /* 0x0000000109027824 */ /* 0x000fd400078e0202 */
[----:B------:R-:W-:Y:S05]  /*10a00*/  @!P0 BRA `(.L_x_1846) ;  /* 0x0000000000488947 */ /* 0x000fea0003800000 */
[C---:B------:R-:W-:Y:S01]  /*10a10*/  ISETP.GT.AND P1, PT, R9.reuse, RZ, PT ;  /* 0x000000ff0900720c */ /* 0x040fe20003f24270 */
[----:B------:R-:W-:Y:S01]  /*10a20*/  BSSY B0, `(.L_x_1847) ;  /* 0x000000e000007945 */ /* 0x000fe20003800000 */
[----:B-1----:R-:W-:-:S11]  /*10a30*/  VIADD R6, R9, 0xffffffff ;  /* 0xffffffff09067836 */ /* 0x002fd60000000000 */
        /* <DEDUP_REMOVED lines=8> */
.L_x_1848:
[----:B------:R-:W-:-:S13]  /*10ac0*/  ISETP.NE.AND P1, PT, R3, 0x1, PT ;  /* 0x000000010300780c */ /* 0x000fda0003f25270 */
[----:B------:R-:W1:Y:S02]  /*10ad0*/  @P1 LDC.64 R4, c[0x0][0x9e8] ;  /* 0x00027a00ff041b82 */ /* 0x000e640000000a00 */
[----:B-1----:R-:W-:-:S05]  /*10ae0*/  @P1 IMAD.HI.U32 R4, R6, R4, RZ ;  /* 0x0000000406041227 */ /* 0x002fca00078e00ff */
[----:B------:R-:W-:-:S07]  /*10af0*/  @P1 SHF.R.U32.HI R6, RZ, R5, R4 ;  /* 0x00000005ff061219 */ /* 0x000fce0000011604 */
.L_x_1849:
[----:B------:R-:W-:Y:S05]  /*10b00*/  BSYNC B0 ;  /* 0x0000000000007941 */ /* 0x000fea0003800000 */
.L_x_1847:
[----:B------:R-:W-:-:S05]  /*10b10*/  IMAD R5, R6, R3, R3 ;  /* 0x0000000306057224 */ /* 0x000fca00078e0203 */
[----:B------:R-:W-:-:S07]  /*10b20*/  VIMNMX R2, R2, R5, PT ;  /* 0x0000000502027248 */ /* 0x000fce0003fe0100 */
.L_x_1846:
[----:B------:R-:W-:Y:S01]  /*10b30*/  VIADD R2, R2, 0x5f ;  /* 0x0000005f02027836 */ /* 0x000fe20000000000 */
[----:B------:R-:W-:Y:S01]  /*10b40*/  ULDC UR4, c[0x0][0x9dc] ;  /* 0x0002770000047ab9 */ /* 0x000fe20000000800 */
[----:B------:R-:W-:Y:S02]  /*10b50*/  IMAD R0, R17, 0x80, -R0 ;  /* 0x0000008011007824 */ /* 0x000fe400078e0a00 */
[----:B------:R-:W-:-:S04]  /*10b60*/  IMAD.HI R4, R2, 0x2aaaaaab, RZ ;  /* 0x2aaaaaab02047827 */ /* 0x000fc800078e02ff */
[C---:B------:R-:W-:Y:S01]  /*10b70*/  VIADD R2, R7.reuse, 0x5f ;  /* 0x0000005f07027836 */ /* 0x040fe20000000000 */
[----:B------:R-:W-:Y:S01]  /*10b80*/  SHF.R.U32.HI R5, RZ, 0x1f, R4 ;  /* 0x0000001fff057819 */ /* 0x000fe20000011604 */
[----:B------:R-:W-:Y:S02]  /*10b90*/  IMAD.IADD R7, R7, 0x1, R0 ;  /* 0x0000000107077824 */ /* 0x000fe400078e0200 */
[----:B------:R-:W-:Y:S01]  /*10ba0*/  IMAD.HI R2, R2, 0x2aaaaaab, RZ ;  /* 0x2aaaaaab02027827 */ /* 0x000fe200078e02ff */
[----:B------:R-:W-:-:S03]  /*10bb0*/  LEA.HI.SX32 R4, R4, R5, 0x1c ;  /* 0x0000000504047211 */ /* 0x000fc600078fe2ff */
[----:B------:R-:W-:Y:S01]  /*10bc0*/  VIADD R0, R7, -UR4 ;  /* 0x8000000407007c36 */ /* 0x000fe20008000000 */
[----:B------:R-:W-:-:S04]  /*10bd0*/  SHF.R.U32.HI R5, RZ, 0x1f, R2 ;  /* 0x0000001fff057819 */ /* 0x000fc80000011602 */
[----:B------:R-:W-:-:S04]  /*10be0*/  LEA.HI.SX32 R5, R2, R5, 0x1c ;  /* 0x0000000502057211 */ /* 0x000fc800078fe2ff */
[----:B-1----:R-:W-:-:S05]  /*10bf0*/  VIMNMX R6, R5, R4, PT ;  /* 0x0000000405067248 */ /* 0x002fca0003fe0100 */
[----:B------:R1:W-:Y:S01]  /*10c00*/  STL [R1+0x14], R6 ;  /* 0x0000140601007387 */ /* 0x0003e20000100800 */
[----:B------:R-:W-:Y:S05]  /*10c10*/  @!P0 BRA `(.L_x_1850) ;  /* 0x0000000000448947 */ /* 0x000fea0003800000 */
[----:B------:R-:W-:Y:S01]  /*10c20*/  ISETP.GT.AND P0, PT, R7, -0x1, PT ;  /* 0xffffffff0700780c */ /* 0x000fe20003f04270 */
[----:B------:R-:W-:-:S12]  /*10c30*/  BSSY B0, `(.L_x_1851) ;  /* 0x000000d000007945 */ /* 0x000fd80003800000 */
[----:B------:R-:W-:Y:S05]  /*10c40*/  @P0 BRA `(.L_x_1852) ;  /* 0x00000000001c0947 */ /* 0x000fea0003800000 */
[----:B------:R-:W-:Y:S02]  /*10c50*/  ISETP.NE.AND P0, PT, R3, 0x1, PT ;  /* 0x000000010300780c */ /* 0x000fe40003f05270 */
[----:B------:R-:W-:-:S11]  /*10c60*/  LOP3.LUT R7, RZ, R7, RZ, 0x33, !PT ;  /* 0x00000007ff077212 */ /* 0x000fd600078e33ff */
[----:B------:R-:W2:Y:S02]  /*10c70*/  @P0 LDC.64 R4, c[0x0][0x9e8] ;  /* 0x00027a00ff040b82 */ /* 0x000ea40000000a00 */
[----:B--2---:R-:W-:-:S05]  /*10c80*/  @P0 IMAD.HI.U32 R4, R7, R4, RZ ;  /* 0x0000000407040227 */ /* 0x004fca00078e00ff */
[----:B------:R-:W-:-:S04]  /*10c90*/  @P0 SHF.R.U32.HI R7, RZ, R5, R4 ;  /* 0x00000005ff070219 */ /* 0x000fc80000011604 */
[----:B------:R-:W-:Y:S01]  /*10ca0*/  LOP3.LUT R7, RZ, R7, RZ, 0x33, !PT ;  /* 0x00000007ff077212 */ /* 0x000fe200078e33ff */
[----:B------:R-:W-:Y:S06]  /*10cb0*/  BRA `(.L_x_1853) ;  /* 0x0000000000107947 */ /* 0x000fec0003800000 */
.L_x_1852:
[----:B------:R-:W-:-:S13]  /*10cc0*/  ISETP.NE.AND P0, PT, R3, 0x1, PT ;  /* 0x000000010300780c */ /* 0x000fda0003f05270 */
[----:B------:R-:W2:Y:S02]  /*10cd0*/  @P0 LDC.64 R4, c[0x0][0x9e8] ;  /* 0x00027a00ff040b82 */ /* 0x000ea40000000a00 */
[----:B--2---:R-:W-:-:S05]  /*10ce0*/  @P0 IMAD.HI.U32 R4, R7, R4, RZ ;  /* 0x0000000407040227 */ /* 0x004fca00078e00ff */
[----:B------:R-:W-:-:S07]  /*10cf0*/  @P0 SHF.R.U32.HI R7, RZ, R5, R4 ;  /* 0x00000005ff070219 */ /* 0x000fce0000011604 */
.L_x_1853:
[----:B------:R-:W-:Y:S05]  /*10d00*/  BSYNC B0 ;  /* 0x0000000000007941 */ /* 0x000fea0003800000 */
.L_x_1851:
[----:B------:R-:W-:-:S05]  /*10d10*/  IMAD R3, R7, R3, RZ ;  /* 0x0000000307037224 */ /* 0x000fca00078e02ff */
[----:B------:R-:W-:-:S07]  /*10d20*/  VIMNMX R0, R0, R3, !PT ;  /* 0x0000000300007248 */ /* 0x000fce0007fe0100 */
.L_x_1850:
[----:B------:R-:W-:Y:S01]  /*10d30*/  IMAD.HI R0, R0, 0x2aaaaaab, RZ ;  /* 0x2aaaaaab00007827 */ /* 0x000fe200078e02ff */
[----:B------:R-:W-:Y:S04]  /*10d40*/  BSSY B6, `(.L_x_1854) ;  /* 0x00002ae000067945 */ /* 0x000fe80003800000 */
[----:B------:R-:W-:-:S04]  /*10d50*/  SHF.R.U32.HI R3, RZ, 0x1f, R0 ;  /* 0x0000001fff037819 */ /* 0x000fc80000011600 */
[----:B------:R-:W-:-:S04]  /*10d60*/  LEA.HI.SX32 R3, R0, R3, 0x1c ;  /* 0x0000000300037211 */ /* 0x000fc800078fe2ff */
[----:B------:R-:W-:-:S04]  /*10d70*/  VIMNMX R2, RZ, R3, !PT ;  /* 0x00000003ff027248 */ /* 0x000fc80007fe0100 */
[----:B------:R-:W-:Y:S01]  /*10d80*/  ISETP.GT.AND P0, PT, R6, R2, PT ;  /* 0x000000020600720c */ /* 0x000fe20003f04270 */
[----:B------:R2:W-:-:S12]  /*10d90*/  STL [R1+0xc], R2 ;  /* 0x00000c0201007387 */ /* 0x0005d80000100800 */
[----:B--2---:R-:W-:Y:S05]  /*10da0*/  @P0 BRA `(.L_x_1855) ;  /* 0x0000000000440947 */ /* 0x004fea0003800000 */
[----:B------:R-:W2:Y:S02]  /*10db0*/  S2R R2, SR_TID.X ;  /* 0x0000000000027919 */ /* 0x000ea40000002100 */
[----:B--2---:R-:W-:-:S04]  /*10dc0*/  LOP3.LUT R2, R2, 0x1f, RZ, 0xc0, !PT ;  /* 0x0000001f02027812 */ /* 0x004fc800078ec0ff */
[----:B------:R-:W-:-:S13]  /*10dd0*/  ISETP.NE.AND P1, PT, R2, RZ, PT ;  /* 0x000000ff0200720c */ /* 0x000fda0003f25270 */
[----:B------:R-:W-:Y:S05]  /*10de0*/  @P1 BRA `(.L_x_1856) ;  /* 0x00000028008c1947 */ /* 0x000fea0003800000 */
[----:B------:R-:W2:Y:S01]  /*10df0*/  S2R R7, SR_LANEID ;  /* 0x0000000000077919 */ /* 0x000ea20000000000 */
[----:B------:R-:W-:Y:S01]  /*10e00*/  VOTEU.ANY UR4, UPT, PT ;  /* 0x0000000000047886 */ /* 0x000fe200038e0100 */
[----:B------:R-:W3:Y:S01]  /*10e10*/  LDC.64 R2, c[0x0][0xc38] ;  /* 0x00030e00ff027b82 */ /* 0x000ee20000000a00 */
[----:B------:R-:W2:Y:S08]  /*10e20*/  FLO.U32 R0, UR4 ;  /* 0x0000000400007d00 */ /* 0x000eb000080e0000 */
[----:B------:R-:W3:Y:S01]  /*10e30*/  POPC R5, UR4 ;  /* 0x0000000400057d09 */ /* 0x000ee20008000000 */
[----:B--2---:R-:W-:-:S13]  /*10e40*/  ISETP.EQ.U32.AND P0, PT, R0, R7, PT ;  /* 0x000000070000720c */ /* 0x004fda0003f02070 */
[----:B---3--:R-:W2:Y:S01]  /*10e50*/  @P0 ATOMG.E.ADD.STRONG.GPU PT, R3, desc[UR38][R2.64], R5 ;  /* 0x00000005020309a8 */ /* 0x008ea200081ee1e6 */
[----:B------:R-:W3:Y:S02]  /*10e60*/  S2R R4, SR_LTMASK ;  /* 0x0000000000047919 */ /* 0x000ee40000003900 */
[----:B---3--:R-:W-:-:S04]  /*10e70*/  LOP3.LUT R4, R4, UR4, RZ, 0xc0, !PT ;  /* 0x0000000404047c12 */ /* 0x008fc8000f8ec0ff */
[----:B------:R-:W3:Y:S01]  /*10e80*/  POPC R7, R4 ;  /* 0x0000000400077309 */ /* 0x000ee20000000000 */
[----:B--2---:R-:W3:Y:S02]  /*10e90*/  SHFL.IDX PT, R0, R3, R0, 0x1f ;  /* 0x00001f0003007589 */ /* 0x004ee400000e0000 */
[----:B---3--:R-:W-:Y:S01]  /*10ea0*/  IADD3 R16, R0, UR37, R7 ;  /* 0x0000002500107c10 */ /* 0x008fe2000fffe007 */
[----:B------:R-:W-:Y:S06]  /*10eb0*/  BRA `(.L_x_1856) ;  /* 0x0000002800587947 */ /* 0x000fec0003800000 */
.L_x_1855:
[----:B------:R-:W2:Y:S01]  /*10ec0*/  S2R R3, SR_CgaCtaId ;  /* 0x0000000000037919 */ /* 0x000ea20000008800 */
[----:B------:R-:W-:-:S04]  /*10ed0*/  MOV R0, 0x400 ;  /* 0x0000040000007802 */ /* 0x000fc80000000f00 */
[----:B--2---:R-:W-:-:S05]  /*10ee0*/  LEA R2, R3, R0, 0x18 ;  /* 0x0000000003027211 */ /* 0x004fca00078ec0ff */
[----:B------:R2:W-:Y:S01]  /*10ef0*/  STL [R1+0x10], R2 ;  /* 0x0000100201007387 */ /* 0x0005e20000100800 */
[----:B------:R-:W-:-:S05]  /*10f00*/  VIADD R0, R2, 0x1c400 ;  /* 0x0001c40002007836 */ /* 0x000fca0000000000 */
[----:B------:R-:W-:-:S13]  /*10f10*/  LOP3.LUT P0, RZ, R0, 0x3ff, RZ, 0xc0, !PT ;  /* 0x000003ff00ff7812 */ /* 0x000fda000780c0ff */
[----:B--2---:R-:W-:Y:S05]  /*10f20*/  @!P0 BRA `(.L_x_1857) ;  /* 0x0000000000408947 */ /* 0x004fea0003800000 */
[----:B------:R-:W-:Y:S01]  /*10f30*/  MOV R2, 0x0 ;  /* 0x0000000000027802 */ /* 0x000fe20000000f00 */
[----:B------:R-:W-:Y:S01]  /*10f40*/  ULDC.64 UR6, c[0x4][0x90] ;  /* 0x0100240000067ab9 */ /* 0x000fe20000000a00 */
[----:B------:R-:W-:Y:S01]  /*10f50*/  ULDC.64 UR8, c[0x4][0x98] ;  /* 0x0100260000087ab9 */ /* 0x000fe20000000a00 */
[----:B------:R-:W-:Y:S01]  /*10f60*/  ULDC.64 UR4, c[0x4][0x8] ;  /* 0x0100020000047ab9 */ /* 0x000fe20000000a00 */
[----:B------:R-:W-:Y:S02]  /*10f70*/  IMAD.U32 R4, RZ, RZ, UR6 ;  /* 0x00000006ff047e24 */ /* 0x000fe4000f8e00ff */
[----:B------:R-:W2:Y:S01]  /*10f80*/  LDC.64 R2, c[0x4][R2] ;  /* 0x0100000002027b82 */ /* 0x000ea20000000a00 */
[----:B------:R-:W-:Y:S02]  /*10f90*/  IMAD.U32 R5, RZ, RZ, UR7 ;  /* 0x00000007ff057e24 */ /* 0x000fe4000f8e00ff */
[----:B-1----:R-:W-:Y:S02]  /*10fa0*/  IMAD.U32 R6, RZ, RZ, UR8 ;  /* 0x00000008ff067e24 */ /* 0x002fe4000f8e00ff */
[----:B------:R-:W-:-:S02]  /*10fb0*/  IMAD.U32 R7, RZ, RZ, UR9 ;  /* 0x00000009ff077e24 */ /* 0x000fc4000f8e00ff */
[----:B------:R-:W-:Y:S02]  /*10fc0*/  IMAD.U32 R10, RZ, RZ, UR4 ;  /* 0x00000004ff0a7e24 */ /* 0x000fe4000f8e00ff */
[----:B------:R-:W-:Y:S02]  /*10fd0*/  IMAD.U32 R11, RZ, RZ, UR5 ;  /* 0x00000005ff0b7e24 */ /* 0x000fe4000f8e00ff */
[----:B------:R-:W-:Y:S02]  /*10fe0*/  IMAD.MOV.U32 R8, RZ, RZ, 0x70 ;  /* 0x00000070ff087424 */ /* 0x000fe400078e00ff */
[----:B------:R-:W-:Y:S02]  /*10ff0*/  IMAD.MOV.U32 R12, RZ, RZ, 0x1 ;  /* 0x00000001ff0c7424 */ /* 0x000fe400078e00ff */
[----:B0-----:R-:W-:-:S07]  /*11000*/  IMAD.MOV.U32 R13, RZ, RZ, RZ ;  /* 0x000000ffff0d7224 */ /* 0x001fce00078e00ff */
[----:B------:R-:W-:-:S07]  /*11010*/  LEPC R20, `(.L_x_1857) ;  /* 0x000000001014794e */ /* 0x000fce0000000000 */
[----:B--2---:R-:W-:Y:S05]  /*11020*/  CALL.ABS.NOINC R2 ;  /* 0x0000000002007343 */ /* 0x004fea0003c00000 */
.L_x_1857:
        /* <DEDUP_REMOVED lines=8> */
[----:B------:R2:W3:Y:S01]  /*110b0*/  LDC.64 R2, c[0x4][R0] ;  /* 0x0100000000027b82 */ /* 0x0004e20000000a00 */
[----:B------:R-:W-:Y:S02]  /*110c0*/  IMAD.U32 R4, RZ, RZ, UR6 ;  /* 0x00000006ff047e24 */ /* 0x000fe4000f8e00ff */
[----:B------:R-:W-:Y:S02]  /*110d0*/  IMAD.U32 R5, RZ, RZ, UR7 ;  /* 0x00000007ff057e24 */ /* 0x000fe4000f8e00ff */
[----:B-1----:R-:W-:Y:S02]  /*110e0*/  IMAD.U32 R6, RZ, RZ, UR8 ;  /* 0x00000008ff067e24 */ /* 0x002fe4000f8e00ff */
[----:B------:R-:W-:-:S02]  /*110f0*/  IMAD.U32 R7, RZ, RZ, UR9 ;  /* 0x00000009ff077e24 */ /* 0x000fc4000f8e00ff */
[----:B------:R-:W-:Y:S02]  /*11100*/  IMAD.U32 R10, RZ, RZ, UR4 ;  /* 0x00000004ff0a7e24 */ /* 0x000fe4000f8e00ff */
[----:B------:R-:W-:Y:S02]  /*11110*/  IMAD.U32 R11, RZ, RZ, UR5 ;  /* 0x00000005ff0b7e24 */ /* 0x000fe4000f8e00ff */
[----:B------:R-:W-:Y:S02]  /*11120*/  IMAD.MOV.U32 R8, RZ, RZ, 0x70 ;  /* 0x00000070ff087424 */ /* 0x000fe400078e00ff */
[----:B------:R-:W-:Y:S02]  /*11130*/  IMAD.MOV.U32 R12, RZ, RZ, 0x1 ;  /* 0x00000001ff0c7424 */ /* 0x000fe400078e00ff */
[----:B0-2---:R-:W-:-:S07]  /*11140*/  IMAD.MOV.U32 R13, RZ, RZ, RZ ;  /* 0x000000ffff0d7224 */ /* 0x005fce00078e00ff */
[----:B------:R-:W-:-:S07]  /*11150*/  LEPC R20, `(.L_x_1859) ;  /* 0x000000001014794e */ /* 0x000fce0000000000 */
[----:B---3--:R-:W-:Y:S05]  /*11160*/  CALL.ABS.NOINC R2 ;  /* 0x0000000002007343 */ /* 0x008fea0003c00000 */
.L_x_1859:
        /* <DEDUP_REMOVED lines=16> */
.L_x_1858:
[----:B------:R-:W2:Y:S01]  /*11270*/  LDL.LU R7, [R1+0x1c] ;  /* 0x00001c0001077983 */ /* 0x000ea20000300800 */
[----:B------:R-:W3:Y:S01]  /*11280*/  LDC R0, c[0x0][0x428] ;  /* 0x00010a00ff007b82 */ /* 0x000ee20000000800 */
[----:B------:R-:W-:Y:S01]  /*11290*/  ULDC.64 UR4, c[0x0][0x9f8] ;  /* 0x00027e0000047ab9 */ /* 0x000fe20000000a00 */
[----:B------:R-:W-:Y:S01]  /*112a0*/  IMAD.MOV.U32 R4, RZ, RZ, R19 ;  /* 0x000000ffff047224 */ /* 0x000fe200078e0013 */
[----:B-1----:R-:W1:Y:S01]  /*112b0*/  S2R R6, SR_TID.X ;  /* 0x0000000000067919 */ /* 0x002e620000002100 */
[----:B---3--:R-:W-:Y:S01]  /*112c0*/  ISETP.NE.AND P0, PT, R0, 0x1, PT ;  /* 0x000000010000780c */ /* 0x008fe20003f05270 */
[----:B------:R-:W-:Y:S01]  /*112d0*/  IMAD.MOV.U32 R0, RZ, RZ, R18 ;  /* 0x000000ffff007224 */ /* 0x000fe200078e0012 */
[----:B-1----:R-:W-:-:S11]  /*112e0*/  LOP3.LUT R6, R6, 0x1f, RZ, 0xc0, !PT ;  /* 0x0000001f06067812 */ /* 0x002fd600078ec0ff */
[----:B------:R-:W1:Y:S08]  /*112f0*/  @P0 LDC R3, c[0x0][0x42c] ;  /* 0x00010b00ff030b82 */ /* 0x000e700000000800 */
[----:B------:R-:W3:Y:S01]  /*11300*/  @P0 LDC R5, c[0x0][0x430] ;  /* 0x00010c00ff050b82 */ /* 0x000ee20000000800 */
[----:B-1----:R-:W-:-:S05]  /*11310*/  @P0 IMAD.HI.U32 R2, R18, R3, RZ ;  /* 0x0000000312020227 */ /* 0x002fca00078e00ff */
[----:B---3--:R-:W-:Y:S02]  /*11320*/  @P0 SHF.R.U32.HI R0, RZ, R5, R2 ;  /* 0x00000005ff000219 */ /* 0x008fe40000011602 */
[----:B------:R-:W-:-:S04]  /*11330*/  ISETP.NE.U32.AND P0, PT, RZ, UR4, PT ;  /* 0x00000004ff007c0c */ /* 0x000fc8000bf05070 */
[----:B------:R-:W-:Y:S01]  /*11340*/  ISETP.NE.AND.EX P0, PT, RZ, UR5, PT, P0 ;  /* 0x00000005ff007c0c */ /* 0x000fe2000bf05300 */
[----:B------:R-:W-:-:S12]  /*11350*/  ULDC.64 UR4, c[0x0][0xa00] ;  /* 0x0002800000047ab9 */ /* 0x000fd80000000a00 */
[----:B------:R-:W1:Y:S01]  /*11360*/  @P0 LDC.64 R2, c[0x0][0x9f8] ;  /* 0x00027e00ff020b82 */ /* 0x000e620000000a00 */
[----:B------:R-:W-:-:S04]  /*11370*/  ISETP.NE.AND P6, PT, R6, RZ, PT ;  /* 0x000000ff0600720c */ /* 0x000fc80003fc5270 */
[----:B------:R-:W-:-:S09]  /*11380*/  PLOP3.LUT P1, PT, P6, PT, PT, 0x8, 0x0 ;  /* 0x000000000000781c */ /* 0x000fd2000372e170 */
[----:B------:R-:W-:Y:S01]  /*11390*/  VOTEU.ALL UP1, P6 ;  /* 0x00000000003f7886 */ /* 0x000fe20003020000 */
[----:B-1----:R-:W-:-:S05]  /*113a0*/  @P0 IMAD.WIDE R2, R19, 0x4, R2 ;  /* 0x0000000413020825 */ /* 0x002fca00078e0202 */
[----:B------:R1:W5:Y:S01]  /*113b0*/  @P0 LDG.E R4, desc[UR38][R2.64] ;  /* 0x0000002602040981 */ /* 0x000362000c1e1900 */
[----:B------:R-:W-:Y:S01]  /*113c0*/  ISETP.NE.U32.AND P0, PT, RZ, UR4, PT ;  /* 0x00000004ff007c0c */ /* 0x000fe2000bf05070 */
[----:B------:R-:W-:-:S03]  /*113d0*/  @!UP1 UIADD3 UR8, UP0, UR40, 0x270, URZ ;  /* 0x0000027028089890 */ /* 0x000fc6000ff1e03f */
[----:B------:R-:W-:Y:S01]  /*113e0*/  ISETP.NE.AND.EX P0, PT, RZ, UR5, PT, P0 ;  /* 0x00000005ff007c0c */ /* 0x000fe2000bf05300 */
[----:B------:R-:W-:-:S03]  /*113f0*/  @!UP1 UIADD3.X UR9, URZ, UR41, URZ, UP0, !UPT ;  /* 0x000000293f099290 */ /* 0x000fc600087fe43f */
[----:B------:R-:W-:Y:S01]  /*11400*/  SEL R6, R19, RZ, !P0 ;  /* 0x000000ff13067207 */ /* 0x000fe20004000000 */
[----:B------:R-:W-:Y:S01]  /*11410*/  VOTEU.ALL UP0, P6 ;  /* 0x00000000003f7886 */ /* 0x000fe20003000000 */
[----:B-12---:R-:W-:-:S07]  /*11420*/  IMAD R17, R17, 0x80, R7 ;  /* 0x0000008011117824 */ /* 0x006fce00078e0207 */
.L_x_1860:
        /* <DEDUP_REMOVED lines=10> */
[----:B------:R-:W2:Y:S01]  /*114d0*/  LDL R5, [R1+0x14] ;  /* 0x0000140001057983 */ /* 0x000ea20000100800 */
[----:B------:R-:W1:Y:S01]  /*114e0*/  LDC.64 R2, c[0x0][0x3f8] ;  /* 0x0000fe00ff027b82 */ /* 0x000e620000000a00 */
[----:B------:R-:W-:Y:S02]  /*114f0*/  ULDC.64 UR4, c[0x0][0xa08] ;  /* 0x0002820000047ab9 */ /* 0x000fe40000000a00 */
[----:B-1----:R-:W-:Y:S01]  /*11500*/  LOP3.LUT P0, RZ, R2, UR4, RZ, 0xfc, !PT ;  /* 0x0000000402ff7c12 */ /* 0x002fe2000f80fcff */
[----:B------:R-:W-:-:S03]  /*11510*/  UMOV UR4, 0xffffffff ;  /* 0xffffffff00047882 */ /* 0x000fc60000000000 */
[----:B------:R-:W-:-:S04]  /*11520*/  LOP3.LUT P0, RZ, R3, UR5, RZ, 0xfc, P0 ;  /* 0x0000000503ff7c12 */ /* 0x000fc8000800fcff */
[----:B-----5:R-:W-:Y:S01]  /*11530*/  SEL R7, R4, RZ, !P0 ;  /* 0x000000ff04077207 */ /* 0x020fe20004000000 */
[----:B--2---:R-:W-:Y:S01]  /*11540*/  VIADD R8, R5, 0xffffffff ;  /* 0xffffffff05087836 */ /* 0x004fe20000000000 */
[----:B------:R-:W-:Y:S07]  /*11550*/  BRA.DIV UR4, `(.L_x_1861) ;  /* 0x00000036046c7947 */ /* 0x000fee000b800000 */
.L_x_1931:
[----:B------:R-:W-:Y:S01]  /*11560*/  UMOV UR4, 0xffffffff ;  /* 0xffffffff00047882 */ /* 0x000fe20000000000 */
[----:B------:R-:W-:Y:S02]  /*11570*/  SHF.R.S32.HI R5, RZ, 0x1f, R4 ;  /* 0x0000001fff057819 */ /* 0x000fe40000011404 */
[----:B------:R-:W-:Y:S05]  /*11580*/  BRA.DIV UR4, `(.L_x_1862) ;  /* 0x0000003604947947 */ /* 0x000fea000b800000 */
[----:B------:R-:W-:-:S13]  /*11590*/  ELECT P6, URZ, PT ;  /* 0x00000000003f782f */ /* 0x000fda00038c0000 */
.L_x_1934:
        /* <DEDUP_REMOVED lines=10> */
[----:B------:R-:W-:-:S04]  /*11640*/  @P0 SHF.R.U32.HI R7, RZ, R11, R10 ;  /* 0x0000000bff070219 */ /* 0x000fc8000001160a */
[--C-:B------:R-:W-:Y:S01]  /*11650*/  SHF.R.S32.HI R11, RZ, 0x1f, R7.reuse ;  /* 0x0000001fff0b7819 */ /* 0x100fe20000011407 */
[--C-:B------:R-:W-:Y:S02]  /*11660*/  IMAD.MOV R9, RZ, RZ, -R7.reuse ;  /* 0x000000ffff097224 */ /* 0x100fe400078e0a07 */
[----:B------:R-:W-:Y:S02]  /*11670*/  IMAD.MOV.U32 R10, RZ, RZ, R7 ;  /* 0x000000ffff0a7224 */ /* 0x000fe400078e0007 */
[----:B------:R-:W-:Y:S02]  /*11680*/  IMAD R8, R12, R9, R8 ;  /* 0x000000090c087224 */ /* 0x000fe400078e0208 */
[----:B------:R-:W-:Y:S02]  /*11690*/  IMAD R9, R5, UR4, RZ ;  /* 0x0000000405097c24 */ /* 0x000fe4000f8e02ff */
[----:B------:R-:W-:-:S04]  /*116a0*/  IMAD.WIDE.U32 R10, R4, UR4, R10 ;  /* 0x00000004040a7c25 */ /* 0x000fc8000f8e000a */
[----:B------:R-:W-:Y:S01]  /*116b0*/  IMAD R9, R4, UR5, R9 ;  /* 0x0000000504097c24 */ /* 0x000fe2000f8e0209 */
[----:B------:R-:W-:-:S03]  /*116c0*/  LEA R12, P0, R10, R2, 0x2 ;  /* 0x000000020a0c7211 */ /* 0x000fc600078010ff */
[----:B------:R-:W-:-:S05]  /*116d0*/  IMAD.IADD R7, R11, 0x1, R9 ;  /* 0x000000010b077824 */ /* 0x000fca00078e0209 */
[----:B0-----:R-:W-:-:S05]  /*116e0*/  LEA.HI.X R13, R10, R3, R7, 0x2, P0 ;  /* 0x000000030a0d7211 */ /* 0x001fca00000f1407 */
[----:B------:R1:W5:Y:S02]  /*116f0*/  LDG.E R7, desc[UR38][R12.64] ;  /* 0x000000260c077981 */ /* 0x000364000c1e1900 */
.L_x_1864:
[----:B------:R-:W2:Y:S01]  /*11700*/  LDL R9, [R1] ;  /* 0x0000000001097983 */ /* 0x000ea20000100800 */
[----:B------:R-:W-:-:S03]  /*11710*/  MOV R11, 0x400 ;  /* 0x00000400000b7802 */ /* 0x000fc60000000f00 */
[----:B------:R-:W3:Y:S01]  /*11720*/  LDL R10, [R1+0x4] ;  /* 0x00000400010a7983 */ /* 0x000ee20000100800 */
[----:B-1----:R-:W1:Y:S02]  /*11730*/  S2R R12, SR_CgaCtaId ;  /* 0x00000000000c7919 */ /* 0x002e640000008800 */
[----:B-1----:R-:W-:-:S05]  /*11740*/  LEA R11, R12, R11, 0x18 ;  /* 0x0000000b0c0b7211 */ /* 0x002fca00078ec0ff */
[----:B--2---:R-:W-:Y:S01]  /*11750*/  IMAD R9, R9, 0x8, R11 ;  /* 0x0000000809097824 */ /* 0x004fe200078e020b */
[----:B---3--:R-:W-:-:S04]  /*11760*/  SHF.L.U32 R10, R10, 0x1f, RZ ;  /* 0x0000001f0a0a7819 */ /* 0x008fc800000006ff */
[----:B------:R-:W1:Y:S02]  /*11770*/  SYNCS.PHASECHK.TRANS64.TRYWAIT P0, [R9+URZ+0x22840], R10 ;  /* 0x0228400a090075a7 */ /* 0x000e64000800017f */
[----:B-1----:R-:W-:Y:S05]  /*11780*/  @!P0 BRA `(.L_x_1865) ;  /* 0x0000003400348947 */ /* 0x002fea0003800000 */
.L_x_1935:
[----:B------:R-:W2:Y:S02]  /*11790*/  S2R R11, SR_TID.X ;  /* 0x00000000000b7919 */ /* 0x000ea40000002100 */
        /* <DEDUP_REMOVED lines=10> */
.L_x_1866:
[----:B------:R-:W2:Y:S01]  /*11840*/  LDL R11, [R1] ;  /* 0x00000000010b7983 */ /* 0x000ea20000100800 */
[----:B------:R-:W-:-:S03]  /*11850*/  MOV R12, 0x400 ;  /* 0x00000400000c7802 */ /* 0x000fc60000000f00 */
[----:B-1----:R-:W3:Y:S01]  /*11860*/  LDL R10, [R1+0x8] ;  /* 0x00000800010a7983 */ /* 0x002ee20000100800 */
[----:B0-----:R-:W0:Y:S01]  /*11870*/  S2R R13, SR_CgaCtaId ;  /* 0x00000000000d7919 */ /* 0x001e220000008800 */
[----:B------:R-:W-:Y:S02]  /*11880*/  R2UR UR9, R9 ;  /* 0x00000000090972ca */ /* 0x000fe400000e0000 */
[----:B------:R-:W-:Y:S01]  /*11890*/  R2UR UR11, R8 ;  /* 0x00000000080b72ca */ /* 0x000fe200000e0000 */
[----:B------:R-:W-:Y:S01]  /*118a0*/  UIADD3 UR6, UP0, UR40, 0x370, URZ ;  /* 0x0000037028067890 */ /* 0x000fe2000ff1e03f */
[----:B------:R-:W-:Y:S02]  /*118b0*/  R2UR UR12, R0 ;  /* 0x00000000000c72ca */ /* 0x000fe400000e0000 */
[----:B-----5:R-:W-:Y:S01]  /*118c0*/  R2UR UR13, R7 ;  /* 0x00000000070d72ca */ /* 0x020fe200000e0000 */
[----:B------:R-:W-:Y:S01]  /*118d0*/  UIADD3.X UR7, URZ, UR41, URZ, UP0, !UPT ;  /* 0x000000293f077290 */ /* 0x000fe200087fe43f */
[----:B0-----:R-:W-:-:S05]  /*118e0*/  LEA R12, R13, R12, 0x18 ;  /* 0x0000000c0d0c7211 */ /* 0x001fca00078ec0ff */
[----:B------:R-:W-:Y:S01]  /*118f0*/  UIADD3 UR9, UR9, 0x22830, URZ ;  /* 0x0002283009097890 */ /* 0x000fe2000fffe03f */
[----:B------:R-:W-:Y:S01]  /*11900*/  UMOV UR5, 0x14f00000 ;  /* 0x14f0000000057882 */ /* 0x000fe20000000000 */
[----:B------:R-:W-:Y:S01]  /*11910*/  UMOV UR10, URZ ;  /* 0x0000003f000a7c82 */ /* 0x000fe20008000000 */
[----:B--2---:R-:W-:Y:S01]  /*11920*/  IMAD R9, R11, 0x3000, R12 ;  /* 0x000030000b097824 */ /* 0x004fe200078e020c */
[----:B---3--:R-:W-:-:S04]  /*11930*/  R2UR UR4, R10 ;  /* 0x000000000a0472ca */ /* 0x008fc800000e0000 */
[----:B------:R-:W-:-:S09]  /*11940*/  R2UR UR8, R9 ;  /* 0x00000000090872ca */ /* 0x000fd200000e0000 */
[----:B------:R-:W-:-:S04]  /*11950*/  UIMAD UR11, UR11, 0x60, UR4 ;  /* 0x000000600b0b78a4 */ /* 0x000fc8000f8e0204 */
[----:B------:R-:W-:Y:S01]  /*11960*/  UIADD3 UR8, UR8, 0x1c400, URZ ;  /* 0x0001c40008087890 */ /* 0x000fe2000fffe03f */
[----:B------:R-:W-:-:S08]  /*11970*/  UMOV UR4, 0x0 ;  /* 0x0000000000047882 */ /* 0x000fd00000000000 */
[----:B------:R1:W-:Y:S02]  /*11980*/  UTMALDG.4D [UR8], [UR6], desc[UR4] ;  /* 0x00000408060075b4 */ /* 0x0003e40008019000 */
[----:B-1----:R-:W-:Y:S01]  /*11990*/  NOP ;  /* 0x0000000000007918 */ /* 0x002fe20000000000 */
.L_x_1863:
[----:B------:R-:W2:Y:S01]  /*119a0*/  LDL.LU R12, [R1+0x18] ;  /* 0x00001800010c7983 */ /* 0x000ea20000300800 */
[----:B------:R-:W-:Y:S01]  /*119b0*/  MOV R10, 0x400 ;  /* 0x00000400000a7802 */ /* 0x000fe20000000f00 */
[----:B------:R-:W-:Y:S05]  /*119c0*/  WARPSYNC.ALL ;  /* 0x0000000000007948 */ /* 0x000fea0003800000 */
[----:B------:R-:W1:Y:S01]  /*119d0*/  S2R R11, SR_CgaCtaId ;  /* 0x00000000000b7919 */ /* 0x000e620000008800 */
        /* <DEDUP_REMOVED lines=11> */
[----:B-1----:R-:W-:Y:S01]  /*11a90*/  LEA R10, R11, R10, 0x18 ;  /* 0x0000000a0b0a7211 */ /* 0x002fe200078ec0ff */
        /* <DEDUP_REMOVED lines=12> */
[----:B------:R-:W2:Y:S02]  /*11b60*/  SYNCS.PHASECHK.TRANS64.TRYWAIT P0, [R10+URZ+0x22820], R6 ;  /* 0x022820060a0075a7 */ /* 0x000ea4000800017f */
[----:B-12---:R-:W-:Y:S05]  /*11b70*/  @!P0 BRA `(.L_x_1868) ;  /* 0x00000030004c8947 */ /* 0x006fea0003800000 */
.L_x_1936:
[----:B------:R-:W-:Y:S05]  /*11b80*/  BSYNC B0 ;  /* 0x0000000000007941 */ /* 0x000fea0003800000 */
.L_x_1867:
[----:B------:R-:W-:Y:S04]  /*11b90*/  BSSY B0, `(.L_x_1869) ;  /* 0x000003b000007945 */ /* 0x000fe80003800000 */
[----:B------:R-:W-:Y:S05]  /*11ba0*/  @!P6 BRA `(.L_x_1870) ;  /* 0x0000000000e4e947 */ /* 0x000fea0003800000 */
[----:B------:R-:W2:Y:S01]  /*11bb0*/  LDL R10, [R1] ;  /* 0x00000000010a7983 */ /* 0x000ea20000100800 */
[----:B------:R-:W-:-:S03]  /*11bc0*/  MOV R11, 0x400 ;  /* 0x00000400000b7802 */ /* 0x000fc60000000f00 */
[----:B-1----:R-:W3:Y:S01]  /*11bd0*/  LDL R9, [R1+0x4] ;  /* 0x0000040001097983 */ /* 0x002ee20000100800 */
[----:B------:R-:W1:Y:S02]  /*11be0*/  S2R R12, SR_CgaCtaId ;  /* 0x00000000000c7919 */ /* 0x000e640000008800 */
[----:B-1----:R-:W-:-:S05]  /*11bf0*/  LEA R11, R12, R11, 0x18 ;  /* 0x0000000b0c0b7211 */ /* 0x002fca00078ec0ff */
[----:B--2---:R-:W-:Y:S01]  /*11c00*/  IMAD R6, R10, 0x8, R11 ;  /* 0x000000080a067824 */ /* 0x004fe200078e020b */
[----:B---3--:R-:W-:-:S04]  /*11c10*/  SHF.L.U32 R9, R9, 0x1f, RZ ;  /* 0x0000001f09097819 */ /* 0x008fc800000006ff */
[----:B------:R-:W1:Y:S02]  /*11c20*/  SYNCS.PHASECHK.TRANS64.TRYWAIT P0, [R6+URZ+0x22860], R9 ;  /* 0x02286009060075a7 */ /* 0x000e64000800017f */
[----:B-1----:R-:W-:Y:S05]  /*11c30*/  @!P0 BRA `(.L_x_1871) ;  /* 0x00000030003c8947 */ /* 0x002fea0003800000 */
.L_x_1937:
        /* <DEDUP_REMOVED lines=11> */
.L_x_1872:
[----:B------:R-:W2:Y:S01]  /*11cf0*/  LDL R10, [R1] ;  /* 0x00000000010a7983 */ /* 0x000ea20000100800 */
[----:B------:R-:W-:-:S03]  /*11d00*/  MOV R11, 0x400 ;  /* 0x00000400000b7802 */ /* 0x000fc60000000f00 */
[----:B-1----:R-:W3:Y:S01]  /*11d10*/  LDL R9, [R1+0x8] ;  /* 0x0000080001097983 */ /* 0x002ee20000100800 */
[----:B------:R-:W1:Y:S01]  /*11d20*/  S2R R12, SR_CgaCtaId ;  /* 0x00000000000c7919 */ /* 0x000e620000008800 */
[----:B------:R-:W-:Y:S02]  /*11d30*/  R2UR UR9, R6 ;  /* 0x00000000060972ca */ /* 0x000fe400000e0000 */
[----:B------:R-:W-:Y:S01]  /*11d40*/  R2UR UR11, R8 ;  /* 0x00000000080b72ca */ /* 0x000fe200000e0000 */
[----:B------:R-:W-:Y:S01]  /*11d50*/  UIADD3 UR4, UP0, UR40, 0x470, URZ ;  /* 0x0000047028047890 */ /* 0x000fe2000ff1e03f */
[----:B------:R-:W-:Y:S02]  /*11d60*/  R2UR UR12, R0 ;  /* 0x00000000000c72ca */ /* 0x000fe400000e0000 */
[----:B------:R-:W-:Y:S02]  /*11d70*/  R2UR UR13, R7 ;  /* 0x00000000070d72ca */ /* 0x000fe400000e0000 */
[----:B-1----:R-:W-:-:S05]  /*11d80*/  LEA R11, R12, R11, 0x18 ;  /* 0x0000000b0c0b7211 */ /* 0x002fca00078ec0ff */
[----:B------:R-:W-:Y:S01]  /*11d90*/  UIADD3 UR9, UR9, 0x22850, URZ ;  /* 0x0002285009097890 */ /* 0x000fe2000fffe03f */
[----:B------:R-:W-:Y:S01]  /*11da0*/  UMOV UR10, URZ ;  /* 0x0000003f000a7c82 */ /* 0x000fe20008000000 */
[----:B------:R-:W-:Y:S01]  /*11db0*/  UMOV UR6, 0x0 ;  /* 0x0000000000067882 */ /* 0x000fe20000000000 */
[----:B------:R-:W-:Y:S01]  /*11dc0*/  UMOV UR7, 0x14f00000 ;  /* 0x14f0000000077882 */ /* 0x000fe20000000000 */
[----:B------:R-:W-:Y:S01]  /*11dd0*/  UMOV UR16, 0x40 ;  /* 0x0000004000107882 */ /* 0x000fe20000000000 */
[----:B--2---:R-:W-:Y:S01]  /*11de0*/  IMAD R6, R10, 0xc000, R11 ;  /* 0x0000c0000a067824 */ /* 0x004fe200078e020b */
[----:B---3--:R-:W-:-:S04]  /*11df0*/  R2UR UR5, R9 ;  /* 0x00000000090572ca */ /* 0x008fc800000e0000 */
[----:B------:R-:W-:-:S09]  /*11e00*/  R2UR UR14, R6 ;  /* 0x00000000060e72ca */ /* 0x000fd200000e0000 */
[----:B------:R-:W-:-:S04]  /*11e10*/  UIMAD UR11, UR11, 0x60, UR5 ;  /* 0x000000600b0b78a4 */ /* 0x000fc8000f8e0205 */
[----:B------:R-:W-:Y:S02]  /*11e20*/  UIADD3 UR8, UR14, 0x400, URZ ;  /* 0x000004000e087890 */ /* 0x000fe4000fffe03f */
[----:B------:R-:W-:Y:S02]  /*11e30*/  UIADD3.X UR5, URZ, UR41, URZ, UP0, !UPT ;  /* 0x000000293f057290 */ /* 0x000fe400087fe43f */
        /* <DEDUP_REMOVED lines=16> */
.L_x_1870:
[----:B------:R-:W-:Y:S05]  /*11f40*/  BSYNC B0 ;  /* 0x0000000000007941 */ /* 0x000fea0003800000 */
.L_x_1869:
[----:B-1----:R-:W2:Y:S04]  /*11f50*/  LDL R6, [R1+0x14] ;  /* 0x0000140001067983 */ /* 0x002ea80000100800 */
[----:B------:R-:W3:Y:S01]  /*11f60*/  LDL R9, [R1+0xc] ;  /* 0x00000c0001097983 */ /* 0x000ee20000100800 */
[----:B------:R-:W-:Y:S01]  /*11f70*/  BSSY B0, `(.L_x_1873) ;  /* 0x000016f000007945 */ /* 0x000fe20003800000 */
[----:B--2---:R-:W-:-:S05]  /*11f80*/  VIADD R8, R6, 0xfffffffe ;  /* 0xfffffffe06087836 */ /* 0x004fca0000000000 */
[----:B---3--:R-:W-:-:S13]  /*11f90*/  ISETP.GE.AND P0, PT, R8, R9, PT ;  /* 0x000000090800720c */ /* 0x008fda0003f06270 */
[----:B------:R-:W-:Y:S05]  /*11fa0*/  @!P0 BRA `(.L_x_1874) ;  /* 0x0000001400ac8947 */ /* 0x000fea0003800000 */
[----:B------:R-:W-:Y:S01]  /*11fb0*/  LOP3.LUT R10, RZ, R9, RZ, 0x33, !PT ;  /* 0x00000009ff0a7212 */ /* 0x000fe200078e33ff */
[----:B------:R-:W-:Y:S01]  /*11fc0*/  IMAD.MOV R9, RZ, RZ, -R6 ;  /* 0x000000ffff097224 */ /* 0x000fe200078e0a06 */
[----:B------:R-:W-:Y:S04]  /*11fd0*/  BSSY B1, `(.L_x_1875) ;  /* 0x000007b000017945 */ /* 0x000fe80003800000 */
[----:B------:R-:W-:-:S05]  /*11fe0*/  VIADDMNMX R10, R9, 0x1, R10, !PT ;  /* 0x00000001090a7846 */ /* 0x000fca000780010a */
[----:B------:R-:W-:-:S05]  /*11ff0*/  IMAD.IADD R6, R6, 0x1, R10 ;  /* 0x0000000106067824 */ /* 0x000fca00078e020a */
[----:B------:R-:W-:-:S04]  /*12000*/  LOP3.LUT R6, R6, 0x1, RZ, 0xc0, !PT ;  /* 0x0000000106067812 */ /* 0x000fc800078ec0ff */
[----:B------:R-:W-:-:S13]  /*12010*/  ISETP.NE.U32.AND P0, PT, R6, 0x1, PT ;  /* 0x000000010600780c */ /* 0x000fda0003f05070 */
[----:B------:R-:W-:Y:S05]  /*12020*/  @P0 BRA `(.L_x_1876) ;  /* 0x0000000400d40947 */ /* 0x000fea0003800000 */
[----:B------:R-:W2:Y:S04]  /*12030*/  LDL.LU R11, [R1] ;  /* 0x00000000010b7983 */ /* 0x000ea80000300800 */
[----:B0-----:R-:W3:Y:S01]  /*12040*/  LDL.LU R13, [R1+0x4] ;  /* 0x00000400010d7983 */ /* 0x001ee20000300800 */
        /* <DEDUP_REMOVED lines=25> */
[----:B------:R-:W-:Y:S01]  /*121e0*/  LEA R2, P0, R6, R2, 0x2 ;  /* 0x0000000206027211 */ /* 0x000fe200078010ff */
[----:B------:R-:W-:-:S03]  /*121f0*/  IMAD.MOV R7, RZ, RZ, -R9 ;  /* 0x000000ffff077224 */ /* 0x000fc600078e0a09 */
[----:B------:R-:W-:Y:S01]  /*12200*/  LEA.HI.X R3, R6, R3, R11, 0x2, P0 ;  /* 0x0000000306037211 */ /* 0x000fe200000f140b */
[----:B------:R-:W-:-:S04]  /*12210*/  IMAD R8, R12, R7, R8 ;  /* 0x000000070c087224 */ /* 0x000fc800078e0208 */
[----:B------:R1:W5:Y:S04]  /*12220*/  LDG.E R7, desc[UR38][R2.64] ;  /* 0x0000002602077981 */ /* 0x000368000c1e1900 */
.L_x_1879:
[----:B-1----:R-:W1:Y:S01]  /*12230*/  S2R R3, SR_CgaCtaId ;  /* 0x0000000000037919 */ /* 0x002e620000008800 */
[----:B------:R-:W-:-:S04]  /*12240*/  MOV R2, 0x400 ;  /* 0x0000040000027802 */ /* 0x000fc80000000f00 */
[----:B-1----:R-:W-:Y:S02]  /*12250*/  LEA R2, R3, R2, 0x18 ;  /* 0x0000000203027211 */ /* 0x002fe400078ec0ff */
[----:B------:R-:W-:-:S03]  /*12260*/  SHF.L.U32 R3, R13, 0x1f, RZ ;  /* 0x0000001f0d037819 */ /* 0x000fc600000006ff */
[----:B------:R-:W-:-:S04]  /*12270*/  IMAD R2, R14, 0x8, R2 ;  /* 0x000000080e027824 */ /* 0x000fc800078e0202 */
[----:B------:R-:W1:Y:S02]  /*12280*/  SYNCS.PHASECHK.TRANS64.TRYWAIT P0, [R2+URZ+0x22840], R3 ;  /* 0x02284003020075a7 */ /* 0x000e64000800017f */
[----:B-1----:R-:W-:Y:S05]  /*12290*/  @!P0 BRA `(.L_x_1880) ;  /* 0x0000002800b88947 */ /* 0x002fea0003800000 */
.L_x_1938:
[----:B------:R-:W2:Y:S02]  /*122a0*/  S2R R6, SR_TID.X ;  /* 0x0000000000067919 */ /* 0x000ea40000002100 */
[----:B--2---:R-:W-:-:S04]  /*122b0*/  LOP3.LUT R6, R6, 0x7f, RZ, 0xc0, !PT ;  /* 0x0000007f06067812 */ /* 0x004fc800078ec0ff */
[----:B------:R-:W-:-:S13]  /*122c0*/  ISETP.NE.AND P1, PT, R6, RZ, PT ;  /* 0x000000ff0600720c */ /* 0x000fda0003f25270 */
        /* <DEDUP_REMOVED lines=8> */
.L_x_1881:
[----:B------:R-:W2:Y:S01]  /*12350*/  LDL R6, [R1] ;  /* 0x0000000001067983 */ /* 0x000ea20000100800 */
        /* <DEDUP_REMOVED lines=21> */
.L_x_1939:
        /* <DEDUP_REMOVED lines=8> */
.L_x_1883:
[----:B-12---:R-:W2:Y:S01]  /*12530*/  LDL R3, [R1] ;  /* 0x0000000001037983 */ /* 0x006ea20000100800 */
        /* <DEDUP_REMOVED lines=33> */
.L_x_1878:
[----:B------:R-:W-:Y:S05]  /*12750*/  BSYNC B2 ;  /* 0x0000000000027941 */ /* 0x000fea0003800000 */
.L_x_1877:
[----:B------:R-:W2:Y:S02]  /*12760*/  LDL R2, [R1+0x14] ;  /* 0x0000140001027983 */ /* 0x000ea40000100800 */
[----:B--2---:R-:W-:-:S07]  /*12770*/  VIADD R8, R2, 0xfffffffd ;  /* 0xfffffffd02087836 */ /* 0x004fce0000000000 */
.L_x_1876:
[----:B------:R-:W-:Y:S05]  /*12780*/  BSYNC B1 ;  /* 0x0000000000017941 */ /* 0x000fea0003800000 */
.L_x_1875:
[----:B------:R-:W2:Y:S01]  /*12790*/  LDL.LU R2, [R1+0x14] ;  /* 0x0000140001027983 */ /* 0x000ea20000300800 */
[----:B------:R-:W-:Y:S01]  /*127a0*/  VIADD R10, R10, 0xfffffffe ;  /* 0xfffffffe0a0a7836 */ /* 0x000fe20000000000 */
[----:B--2---:R-:W-:-:S04]  /*127b0*/  LOP3.LUT R3, RZ, R2, RZ, 0x33, !PT ;  /* 0x00000002ff037212 */ /* 0x004fc800078e33ff */
[----:B------:R-:W-:-:S13]  /*127c0*/  ISETP.NE.AND P0, PT, R10, R3, PT ;  /* 0x000000030a00720c */ /* 0x000fda0003f05270 */
[----:B------:R-:W-:Y:S05]  /*127d0*/  @!P0 BRA `(.L_x_1874) ;  /* 0x0000000c00a08947 */ /* 0x000fea0003800000 */
.L_x_1898:
        /* <DEDUP_REMOVED lines=32> */
.L_x_1886:
[----:B------:R-:W2:Y:S01]  /*129e0*/  S2R R3, SR_CgaCtaId ;  /* 0x0000000000037919 */ /* 0x000ea20000008800 */
[----:B------:R-:W-:-:S04]  /*129f0*/  MOV R2, 0x400 ;  /* 0x0000040000027802 */ /* 0x000fc80000000f00 */
[----:B--2---:R-:W-:Y:S02]  /*12a00*/  LEA R2, R3, R2, 0x18 ;  /* 0x0000000203027211 */ /* 0x004fe400078ec0ff */
[----:B------:R-:W-:-:S03]  /*12a10*/  SHF.L.U32 R3, R10, 0x1f, RZ ;  /* 0x0000001f0a037819 */ /* 0x000fc600000006ff */
[----:B------:R-:W-:-:S04]  /*12a20*/  IMAD R2, R9, 0x8, R2 ;  /* 0x0000000809027824 */ /* 0x000fc800078e0202 */
[----:B------:R-:W2:Y:S02]  /*12a30*/  SYNCS.PHASECHK.TRANS64.TRYWAIT P0, [R2+URZ+0x22840], R3 ;  /* 0x02284003020075a7 */ /* 0x000ea4000800017f */
[----:B--2---:R-:W-:Y:S05]  /*12a40*/  @!P0 BRA `(.L_x_1887) ;  /* 0x0000002000f48947 */ /* 0x004fea0003800000 */
.L_x_1940:
[----:B-1----:R-:W1:Y:S02]  /*12a50*/  S2R R6, SR_TID.X ;  /* 0x0000000000067919 */ /* 0x002e640000002100 */
        /* <DEDUP_REMOVED lines=8> */
[----:B---3--:R-:W-:Y:S05]  /*12ae0*/  @!P1 BRA `(.L_x_1888) ;  /* 0x0000000000049947 */ /* 0x008fea0003800000 */
[----:B------:R-:W-:Y:S01]  /*12af0*/  BPT.TRAP 0x1 ;  /* 0x000000040000795c */ /* 0x000fe20000300000 */
.L_x_1888:
[----:B------:R-:W3:Y:S01]  /*12b00*/  LDL R12, [R1+0x8] ;  /* 0x00000800010c7983 */ /* 0x000ee20000100800 */
[----:B------:R-:W-:Y:S01]  /*12b10*/  MOV R6, 0x400 ;  /* 0x0000040000067802 */ /* 0x000fe20000000f00 */
[----:B0-----:R-:W0:Y:S01]  /*12b20*/  S2R R13, SR_CgaCtaId ;  /* 0x00000000000d7919 */ /* 0x001e220000008800 */
        /* <DEDUP_REMOVED lines=16> */
[----:B------:R-:W1:Y:S02]  /*12c30*/  SYNCS.PHASECHK.TRANS64.TRYWAIT P1, [R2+URZ+0x22860], R3 ;  /* 0x02286003020075a7 */ /* 0x000e64000802017f */
[----:B01----:R-:W-:Y:S05]  /*12c40*/  @!P1 BRA `(.L_x_1889) ;  /* 0x0000002000889947 */ /* 0x003fea0003800000 */
.L_x_1941:
[----:B------:R-:W-:Y:S05]  /*12c50*/  @P0 BRA `(.L_x_1890) ;  /* 0x00000000001c0947 */ /* 0x000fea0003800000 */
[----:B------:R-:W1:Y:S01]  /*12c60*/  S2R R11, SR_TID.X ;  /* 0x00000000000b7919 */ /* 0x000e620000002100 */
[----:B0-2---:R-:W-:-:S04]  /*12c70*/  IMAD.MOV.U32 R3, RZ, RZ, 0xc000 ;  /* 0x0000c000ff037424 */ /* 0x005fc800078e00ff */
[----:B------:R3:W-:Y:S01]  /*12c80*/  SYNCS.ARRIVE.TRANS64 RZ, [R2+URZ+0x22850], R3 ;  /* 0x0228500302ff79a7 */ /* 0x0007e2000800003f */
[----:B-1----:R-:W-:-:S04]  /*12c90*/  LOP3.LUT R11, R11, 0x1f, RZ, 0xc0, !PT ;  /* 0x0000001f0b0b7812 */ /* 0x002fc800078ec0ff */
[----:B------:R-:W-:-:S13]  /*12ca0*/  ISETP.NE.AND P1, PT, R11, RZ, PT ;  /* 0x000000ff0b00720c */ /* 0x000fda0003f25270 */
[----:B---3--:R-:W-:Y:S05]  /*12cb0*/  @!P1 BRA `(.L_x_1890) ;  /* 0x0000000000049947 */ /* 0x008fea0003800000 */
[----:B------:R-:W-:Y:S01]  /*12cc0*/  BPT.TRAP 0x1 ;  /* 0x000000040000795c */ /* 0x000fe20000300000 */
.L_x_1890:
[----:B------:R-:W1:Y:S01]  /*12cd0*/  S2R R11, SR_CgaCtaId ;  /* 0x00000000000b7919 */ /* 0x000e620000008800 */
        /* <DEDUP_REMOVED lines=12> */
[----:B-1----:R-:W-:-:S05]  /*12da0*/  LEA R3, R11, R3, 0x18 ;  /* 0x000000030b037211 */ /* 0x002fca00078ec0ff */
        /* <DEDUP_REMOVED lines=19> */
.L_x_1885:
[----:B------:R-:W-:Y:S05]  /*12ee0*/  BSYNC B1 ;  /* 0x0000000000017941 */ /* 0x000fea0003800000 */
.L_x_1884:
[----:B------:R-:W-:Y:S01]  /*12ef0*/  VIADD R9, R9, 0x1 ;  /* 0x0000000109097836 */ /* 0x000fe20000000000 */
[----:B------:R-:W-:Y:S04]  /*12f00*/  BSSY B1, `(.L_x_1891) ;  /* 0x0000071000017945 */ /* 0x000fe80003800000 */
[----:B------:R-:W-:-:S04]  /*12f10*/  ISETP.NE.AND P0, PT, R9, 0x2, PT ;  /* 0x000000020900780c */ /* 0x000fc80003f05270 */
[----:B------:R-:W-:Y:S02]  /*12f20*/  SEL R3, RZ, 0x1, P0 ;  /* 0x00000001ff037807 */ /* 0x000fe40000000000 */
[----:B------:R-:W-:Y:S01]  /*12f30*/  SEL R12, R9, RZ, P0 ;  /* 0x000000ff090c7207 */ /* 0x000fe20000000000 */
[----:B------:R-:W-:Y:S01]  /*12f40*/  VIADD R9, R8, 0xffffffff ;  /* 0xffffffff08097836 */ /* 0x000fe20000000000 */
[----:B------:R-:W-:-:S05]  /*12f50*/  LOP3.LUT R11, R10, R3, RZ, 0x3c, !PT ;  /* 0x000000030a0b7212 */ /* 0x000fca00078e3cff */
[----:B------:R1:W-:Y:S04]  /*12f60*/  STL [R1+0x4], R11 ;  /* 0x0000040b01007387 */ /* 0x0003e80000100800 */
[----:B------:R1:W-:Y:S01]  /*12f70*/  STL [R1], R12 ;  /* 0x0000000c01007387 */ /* 0x0003e20000100800 */
[----:B------:R-:W-:Y:S05]  /*12f80*/  @!P6 BRA `(.L_x_1892) ;  /* 0x0000000400a0e947 */ /* 0x000fea0003800000 */
        /* <DEDUP_REMOVED lines=19> */
[----:B------:R-:W-:-:S04]  /*130c0*/  LEA R6, P0, R2, UR4, 0x2 ;  /* 0x0000000402067c11 */ /* 0x000fc8000f8010ff */
[----:B------:R-:W-:-:S06]  /*130d0*/  LEA.HI.X R7, R2, UR5, R3, 0x2, P0 ;  /* 0x0000000502077c11 */ /* 0x000fcc00080f1403 */
[----:B------:R2:W5:Y:S03]  /*130e0*/  LDG.E R7, desc[UR38][R6.64] ;  /* 0x0000002606077981 */ /* 0x000566000c1e1900 */
.L_x_1893:
[----:B------:R-:W3:Y:S01]  /*130f0*/  S2R R3, SR_CgaCtaId ;  /* 0x0000000000037919 */ /* 0x000ee20000008800 */
[----:B------:R-:W-:-:S04]  /*13100*/  MOV R2, 0x400 ;  /* 0x0000040000027802 */ /* 0x000fc80000000f00 */
[----:B---3--:R-:W-:Y:S02]  /*13110*/  LEA R2, R3, R2, 0x18 ;  /* 0x0000000203027211 */ /* 0x008fe400078ec0ff */
[----:B------:R-:W-:-:S03]  /*13120*/  SHF.L.U32 R3, R11, 0x1f, RZ ;  /* 0x0000001f0b037819 */ /* 0x000fc600000006ff */
[----:B------:R-:W-:-:S04]  /*13130*/  IMAD R2, R12, 0x8, R2 ;  /* 0x000000080c027824 */ /* 0x000fc800078e0202 */
[----:B------:R-:W3:Y:S02]  /*13140*/  SYNCS.PHASECHK.TRANS64.TRYWAIT P0, [R2+URZ+0x22840], R3 ;  /* 0x02284003020075a7 */ /* 0x000ee4000800017f */
[----:B---3--:R-:W-:Y:S05]  /*13150*/  @!P0 BRA `(.L_x_1894) ;  /* 0x0000001c00588947 */ /* 0x008fea0003800000 */
.L_x_1942:
        /* <DEDUP_REMOVED lines=11> */
.L_x_1895:
[----:B------:R-:W2:Y:S01]  /*13210*/  LDL R6, [R1] ;  /* 0x0000000001067983 */ /* 0x000ea20000100800 */
[----:B-1----:R-:W-:-:S03]  /*13220*/  MOV R12, 0x400 ;  /* 0x00000400000c7802 */ /* 0x002fc60000000f00 */
[----:B------:R-:W4:Y:S01]  /*13230*/  LDL R11, [R1+0x8] ;  /* 0x00000800010b7983 */ /* 0x000f220000100800 */
        /* <DEDUP_REMOVED lines=17> */
[----:B------:R-:W1:Y:S02]  /*13350*/  SYNCS.PHASECHK.TRANS64.TRYWAIT P1, [R2+URZ+0x22860], R3 ;  /* 0x02286003020075a7 */ /* 0x000e64000802017f */
[----:B01----:R-:W-:Y:S05]  /*13360*/  @!P1 BRA `(.L_x_1896) ;  /* 0x0000001800e89947 */ /* 0x003fea0003800000 */
.L_x_1943:
[----:B------:R-:W-:Y:S05]  /*13370*/  @P0 BRA `(.L_x_1897) ;  /* 0x00000000001c0947 */ /* 0x000fea0003800000 */
[----:B------:R-:W1:Y:S01]  /*13380*/  S2R R10, SR_TID.X ;  /* 0x00000000000a7919 */ /* 0x000e620000002100 */
[----:B0--3--:R-:W-:-:S04]  /*13390*/  IMAD.MOV.U32 R3, RZ, RZ, 0xc000 ;  /* 0x0000c000ff037424 */ /* 0x009fc800078e00ff */
[----:B------:R2:W-:Y:S01]  /*133a0*/  SYNCS.ARRIVE.TRANS64 RZ, [R2+URZ+0x22850], R3 ;  /* 0x0228500302ff79a7 */ /* 0x0005e2000800003f */
[----:B-1----:R-:W-:-:S04]  /*133b0*/  LOP3.LUT R10, R10, 0x1f, RZ, 0xc0, !PT ;  /* 0x0000001f0a0a7812 */ /* 0x002fc800078ec0ff */
[----:B------:R-:W-:-:S13]  /*133c0*/  ISETP.NE.AND P1, PT, R10, RZ, PT ;  /* 0x000000ff0a00720c */ /* 0x000fda0003f25270 */
[----:B--2---:R-:W-:Y:S05]  /*133d0*/  @!P1 BRA `(.L_x_1897) ;  /* 0x0000000000049947 */ /* 0x004fea0003800000 */
[----:B------:R-:W-:Y:S01]  /*133e0*/  BPT.TRAP 0x1 ;  /* 0x000000040000795c */ /* 0x000fe20000300000 */
.L_x_1897:
[----:B0--3--:R-:W2:Y:S01]  /*133f0*/  LDL R3, [R1] ;  /* 0x0000000001037983 */ /* 0x009ea20000100800 */
        /* <DEDUP_REMOVED lines=33> */
.L_x_1892:
[----:B------:R-:W-:Y:S05]  /*13610*/  BSYNC B1 ;  /* 0x0000000000017941 */ /* 0x000fea0003800000 */
.L_x_1891:
[----:B------:R-:W2:Y:S01]  /*13620*/  LDL R2, [R1+0xc] ;  /* 0x00000c0001027983 */ /* 0x000ea20000100800 */
[----:B------:R-:W-:Y:S01]  /*13630*/  VIADD R8, R8, 0xfffffffe ;  /* 0xfffffffe08087836 */ /* 0x000fe20000000000 */
[----:B--2---:R-:W-:-:S13]  /*13640*/  ISETP.GT.AND P0, PT, R9, R2, PT ;  /* 0x000000020900720c */ /* 0x004fda0003f04270 */
[----:B------:R-:W-:Y:S05]  /*13650*/  @P0 BRA `(.L_x_1898) ;  /* 0xfffffff000600947 */ /* 0x000fea000383ffff */
.L_x_1874:
[----:B------:R-:W-:Y:S05]  /*13660*/  BSYNC B0 ;  /* 0x0000000000007941 */ /* 0x000fea0003800000 */
.L_x_1873:
        /* <DEDUP_REMOVED lines=23> */
.L_x_1900:
[----:B------:R-:W-:Y:S05]  /*137e0*/  BSYNC B0 ;  /* 0x0000000000007941 */ /* 0x000fea0003800000 */
.L_x_1899:
[----:B--2---:R-:W2:Y:S02]  /*137f0*/  LDL.LU R2, [R1+0x4] ;  /* 0x0000040001027983 */ /* 0x004ea40000300800 */
[----:B--2---:R-:W-:-:S05]  /*13800*/  LOP3.LUT R2, R2, R0, RZ, 0x3c, !PT ;  /* 0x0000000002027212 */ /* 0x004fca00078e3cff */
[----:B------:R2:W-:Y:S02]  /*13810*/  STL [R1+0x4], R2 ;  /* 0x0000040201007387 */ /* 0x0005e40000100800 */
.L_x_1856:
[----:B------:R-:W-:Y:S05]  /*13820*/  BSYNC B6 ;  /* 0x0000000000067941 */ /* 0x000fea0003800000 */
.L_x_1854:
[----:B------:R-:W-:-:S03]  /*13830*/  UMOV UR4, 0xffffffff ;  /* 0xffffffff00047882 */ /* 0x000fc60000000000 */
[----:B------:R-:W-:Y:S05]  /*13840*/  BRA.DIV UR4, `(.L_x_1901) ;  /* 0x0000001604c47947 */ /* 0x000fea000b800000 */
[----:B------:R3:W4:Y:S04]  /*13850*/  SHFL.IDX PT, R4, R16, RZ, 0x1f ;  /* 0x00001fff10047589 */ /* 0x00072800000e0000 */
[----:B------:R3:W0:Y:S02]  /*13860*/  SHFL.IDX PT, R7, R16, 0x1, 0x1f ;  /* 0x00201f0010077f89 */ /* 0x00062400000e0000 */
.L_x_1947:
        /* <DEDUP_REMOVED lines=10> */
[----:B--2---:R-:W1:Y:S02]  /*13910*/  LDC.64 R2, c[0x0][0xc58] ;  /* 0x00031600ff027b82 */ /* 0x004e640000000a00 */
[----:B-1----:R-:W-:-:S05]  /*13920*/  IMAD.WIDE R2, R5, 0x4, R2 ;  /* 0x0000000405027825 */ /* 0x002fca00078e0202 */
[----:B------:R1:W5:Y:S02]  /*13930*/  LDG.E R17, desc[UR38][R2.64] ;  /* 0x0000002602117981 */ /* 0x000364000c1e1900 */
.L_x_1903:
[----:B------:R-:W-:Y:S05]  /*13940*/  BSYNC B0 ;  /* 0x0000000000007941 */ /* 0x000fea0003800000 */
.L_x_1902:
[----:B------:R-:W-:-:S03]  /*13950*/  UMOV UR4, 0xffffffff ;  /* 0xffffffff00047882 */ /* 0x000fc60000000000 */
[----:B------:R-:W-:Y:S05]  /*13960*/  BRA.DIV UR4, `(.L_x_1904) ;  /* 0x0000001604c87947 */ /* 0x000fea000b800000 */
[----:B0----5:R-:W0:Y:S01]  /*13970*/  SHFL.UP PT, R14, R17, 0x1, RZ ;  /* 0x04200000110e7989 */ /* 0x021e2200000e00ff */
[C---:B------:R-:W-:Y:S02]  /*13980*/  ISETP.NE.AND P0, PT, R6.reuse, RZ, PT ;  /* 0x000000ff0600720c */ /* 0x040fe40003f05270 */
[----:B------:R-:W-:Y:S02]  /*13990*/  ISETP.GE.U32.AND P1, PT, R6, 0x2, PT ;  /* 0x000000020600780c */ /* 0x000fe40003f26070 */
[----:B0-----:R-:W-:Y:S02]  /*139a0*/  SEL R14, R14, RZ, P0 ;  /* 0x000000ff0e0e7207 */ /* 0x001fe40000000000 */
[----:B------:R-:W-:-:S03]  /*139b0*/  ISETP.GE.U32.AND P0, PT, R6, 0x4, PT ;  /* 0x000000040600780c */ /* 0x000fc60003f06070 */
[----:B------:R-:W-:-:S05]  /*139c0*/  IMAD.IADD R13, R17, 0x1, R14 ;  /* 0x00000001110d7824 */ /* 0x000fca00078e020e */
[----:B------:R-:W1:Y:S02]  /*139d0*/  SHFL.UP PT, R14, R13, 0x2, RZ ;  /* 0x044000000d0e7989 */ /* 0x000e6400000e00ff */
[----:B-12---:R-:W-:Y:S02]  /*139e0*/  SEL R2, R14, RZ, P1 ;  /* 0x000000ff0e027207 */ /* 0x006fe40000800000 */
        /* <DEDUP_REMOVED lines=13> */
.L_x_1955:
[----:B------:R-:W-:Y:S02]  /*13ac0*/  ULDC UR4, c[0x0][0xc10] ;  /* 0x0003040000047ab9 */ /* 0x000fe40000000800 */
[----:B------:R-:W-:-:S04]  /*13ad0*/  IMAD.U32 R5, RZ, RZ, UR4 ;  /* 0x00000004ff057e24 */ /* 0x000fc8000f8e00ff */
[----:B-1----:R-:W-:-:S04]  /*13ae0*/  IMAD R14, R14, R5, RZ ;  /* 0x000000050e0e7224 */ /* 0x002fc800078e02ff */
[----:B------:R-:W-:-:S05]  /*13af0*/  IMAD.IADD R7, R7, 0x1, R14 ;  /* 0x0000000107077824 */ /* 0x000fca00078e020e */
[----:B----4-:R-:W-:-:S13]  /*13b00*/  ISETP.GT.AND P0, PT, R7, R4, PT ;  /* 0x000000040700720c */ /* 0x010fda0003f04270 */
[----:B------:R-:W-:Y:S05]  /*13b10*/  @P0 BRA `(.L_x_1905) ;  /* 0x0000000000b40947 */ /* 0x000fea0003800000 */
[----:B------:R-:W1:Y:S02]  /*13b20*/  LDC R0, c[0x0][0xc14] ;  /* 0x00030500ff007b82 */ /* 0x000e640000000800 */
.L_x_1910:
        /* <DEDUP_REMOVED lines=14> */
.L_x_1908:
[----:B------:R-:W-:Y:S05]  /*13c10*/  BSYNC B0 ;  /* 0x0000000000007941 */ /* 0x000fea0003800000 */
.L_x_1907:
[----:B------:R-:W-:-:S03]  /*13c20*/  UMOV UR4, 0xffffffff ;  /* 0xffffffff00047882 */ /* 0x000fc60000000000 */
[----:B------:R-:W-:Y:S05]  /*13c30*/  BRA.DIV UR4, `(.L_x_1909) ;  /* 0x0000001604e47947 */ /* 0x000fea000b800000 */
[----:B-----5:R-:W1:Y:S01]  /*13c40*/  SHFL.UP PT, R14, R17, 0x1, RZ ;  /* 0x04200000110e7989 */ /* 0x020e6200000e00ff */
[C---:B------:R-:W-:Y:S02]  /*13c50*/  ISETP.NE.AND P0, PT, R6.reuse, RZ, PT ;  /* 0x000000ff0600720c */ /* 0x040fe40003f05270 */
[----:B------:R-:W-:Y:S02]  /*13c60*/  ISETP.GE.U32.AND P1, PT, R6, 0x2, PT ;  /* 0x000000020600780c */ /* 0x000fe40003f26070 */
        /* <DEDUP_REMOVED lines=18> */
.L_x_1963:
[----:B------:R-:W-:Y:S02]  /*13d90*/  ULDC UR4, c[0x0][0xc10] ;  /* 0x0003040000047ab9 */ /* 0x000fe40000000800 */
[----:B------:R-:W-:-:S04]  /*13da0*/  IMAD.U32 R5, RZ, RZ, UR4 ;  /* 0x00000004ff057e24 */ /* 0x000fc8000f8e00ff */
[----:B-1----:R-:W-:-:S04]  /*13db0*/  IMAD R14, R14, R5, RZ ;  /* 0x000000050e0e7224 */ /* 0x002fc800078e02ff */
[----:B------:R-:W-:-:S05]  /*13dc0*/  IMAD.IADD R7, R14, 0x1, R7 ;  /* 0x000000010e077824 */ /* 0x000fca00078e0207 */
[----:B------:R-:W-:-:S13]  /*13dd0*/  ISETP.GT.AND P0, PT, R7, R4, PT ;  /* 0x000000040700720c */ /* 0x000fda0003f04270 */
[----:B------:R-:W-:Y:S05]  /*13de0*/  @!P0 BRA `(.L_x_1910) ;  /* 0xfffffffc00508947 */ /* 0x000fea000383ffff */
.L_x_1905:
[----:B---3--:R-:W-:Y:S01]  /*13df0*/  IMAD.IADD R16, R7, 0x1, -R14 ;  /* 0x0000000107107824 */ /* 0x008fe200078e0a0e */
[----:B------:R-:W-:-:S03]  /*13e00*/  UMOV UR4, 0xffffffff ;  /* 0xffffffff00047882 */ /* 0x000fc60000000000 */
[----:B------:R-:W-:-:S05]  /*13e10*/  IMAD R3, R2, R5, R16 ;  /* 0x0000000502037224 */ /* 0x000fca00078e0210 */
[----:B------:R-:W-:Y:S01]  /*13e20*/  ISETP.GT.AND P6, PT, R3, R4, PT ;  /* 0x000000040300720c */ /* 0x000fe20003fc4270 */
[----:B------:R-:W-:-:S12]  /*13e30*/  BRA.DIV UR4, `(.L_x_1911) ;  /* 0x0000001a04347947 */ /* 0x000fd8000b800000 */
[----:B------:R-:W-:-:S04]  /*13e40*/  VOTE.ANY R3, PT, !P6 ;  /* 0x0000000000037806 */ /* 0x000fc800070e0100 */
[----:B------:R-:W1:Y:S02]  /*13e50*/  POPC R6, R3 ;  /* 0x0000000300067309 */ /* 0x000e640000000000 */
[----:B-1----:R1:W2:Y:S02]  /*13e60*/  SHFL.IDX PT, R17, R17, R6, 0x1f ;  /* 0x00001f0611117589 */ /* 0x0022a400000e0000 */
.L_x_1967:
[----:B------:R-:W-:Y:S01]  /*13e70*/  ISETP.NE.AND P0, PT, R3, RZ, PT ;  /* 0x000000ff0300720c */ /* 0x000fe20003f05270 */
[----:B------:R-:W-:-:S12]  /*13e80*/  IMAD.MOV.U32 R7, RZ, RZ, RZ ;  /* 0x000000ffff077224 */ /* 0x000fd800078e00ff */
[----:B------:R-:W-:Y:S05]  /*13e90*/  @!P0 BRA `(.L_x_1912) ;  /* 0x0000000000108947 */ /* 0x000fea0003800000 */
[----:B------:R-:W-:Y:S01]  /*13ea0*/  UMOV UR4, 0xffffffff ;  /* 0xffffffff00047882 */ /* 0x000fe20000000000 */
[----:B------:R-:W-:Y:S02]  /*13eb0*/  VIADD R12, R6, 0xffffffff ;  /* 0xffffffff060c7836 */ /* 0x000fe40000000000 */
[----:B------:R-:W-:Y:S05]  /*13ec0*/  BRA.DIV UR4, `(.L_x_1913) ;  /* 0x0000001a04587947 */ /* 0x000fea000b800000 */
[----:B------:R3:W4:Y:S02]  /*13ed0*/  SHFL.IDX PT, R7, R2, R12, 0x1f ;  /* 0x00001f0c02077589 */ /* 0x00072400000e0000 */
.L_x_1912:
[----:B0--3--:R-:W0:Y:S01]  /*13ee0*/  LDC.64 R2, c[0x0][0xc68] ;  /* 0x00031a00ff027b82 */ /* 0x009e220000000a00 */
[----:B------:R-:W-:-:S04]  /*13ef0*/  IMAD.IADD R19, R6, 0x1, R19 ;  /* 0x0000000106137824 */ /* 0x000fc800078e0213 */
[----:B0-----:R-:W-:-:S05]  /*13f00*/  IMAD.WIDE R2, R19, 0x4, R2 ;  /* 0x0000000413027825 */ /* 0x001fca00078e0202 */
[----:B------:R0:W1:Y:S01]  /*13f10*/  LDG.E R8, desc[UR38][R2.64] ;  /* 0x0000002602087981 */ /* 0x000062000c1e1900 */
[----:B----4-:R-:W-:-:S04]  /*13f20*/  IMAD R16, R7, R5, R16 ;  /* 0x0000000507107224 */ /* 0x010fc800078e0210 */
[----:B------:R-:W-:Y:S02]  /*13f30*/  IMAD.IADD R7, R4, 0x1, -R16 ;  /* 0x0000000104077824 */ /* 0x000fe400078e0a10 */
[----:B0-----:R-:W-:Y:S02]  /*13f40*/  IMAD.MOV.U32 R2, RZ, RZ, RZ ;  /* 0x000000ffff027224 */ /* 0x001fe400078e00ff */
[----:B-12---:R-:W-:-:S05]  /*13f50*/  IMAD R6, R17, R8, RZ ;  /* 0x0000000811067224 */ /* 0x006fca00078e02ff */
[-C--:B------:R-:W-:Y:S02]  /*13f60*/  IABS R9, R6.reuse ;  /* 0x0000000600097213 */ /* 0x080fe40000000000 */
[----:B------:R-:W-:Y:S02]  /*13f70*/  IABS R4, R6 ;  /* 0x0000000600047213 */ /* 0x000fe40000000000 */
[----:B------:R-:W0:Y:S03]  /*13f80*/  I2F.RP R10, R9 ;  /* 0x00000009000a7306 */ /* 0x000e260000209400 */
[----:B------:R-:W-:-:S05]  /*13f90*/  IMAD.MOV R4, RZ, RZ, -R4 ;  /* 0x000000ffff047224 */ /* 0x000fca00078e0a04 */
[----:B0-----:R-:W0:Y:S02]  /*13fa0*/  MUFU.RCP R10, R10 ;  /* 0x0000000a000a7308 */ /* 0x001e240000001000 */
[----:B0-----:R-:W-:-:S06]  /*13fb0*/  VIADD R11, R10, 0xffffffe ;  /* 0x0ffffffe0a0b7836 */ /* 0x001fcc0000000000 */
[----:B------:R-:W0:Y:S02]  /*13fc0*/  F2I.FTZ.U32.TRUNC.NTZ R3, R11 ;  /* 0x0000000b00037305 */ /* 0x000e24000021f000 */
[----:B0-----:R-:W-:-:S04]  /*13fd0*/  IMAD.MOV R12, RZ, RZ, -R3 ;  /* 0x000000ffff0c7224 */ /* 0x001fc800078e0a03 */
[----:B------:R-:W-:-:S04]  /*13fe0*/  IMAD R13, R12, R9, RZ ;  /* 0x000000090c0d7224 */ /* 0x000fc800078e02ff */
[----:B------:R-:W-:Y:S01]  /*13ff0*/  IMAD.HI.U32 R2, R3, R13, R2 ;  /* 0x0000000d03027227 */ /* 0x000fe200078e0002 */
        /* <DEDUP_REMOVED lines=9> */
[----:B------:R-:W-:-:S03]  /*14090*/  ISETP.GE.AND P0, PT, R3, RZ, PT ;  /* 0x000000ff0300720c */ /* 0x000fc60003f06270 */
[----:B------:R-:W-:-:S10]  /*140a0*/  IMAD.MOV.U32 R9, RZ, RZ, R2 ;  /* 0x000000ffff097224 */ /* 0x000fd400078e0002 */
[----:B------:R-:W-:Y:S01]  /*140b0*/  @!P0 IMAD.MOV R9, RZ, RZ, -R9 ;  /* 0x000000ffff098224 */ /* 0x000fe200078e0a09 */
[----:B------:R-:W-:-:S13]  /*140c0*/  ISETP.NE.AND P0, PT, R6, RZ, PT ;  /* 0x000000ff0600720c */ /* 0x000fda0003f05270 */
[----:B------:R-:W-:-:S05]  /*140d0*/  @!P0 LOP3.LUT R9, RZ, R6, RZ, 0x33, !PT ;  /* 0x00000006ff098212 */ /* 0x000fca00078e33ff */
[----:B------:R-:W-:Y:S02]  /*140e0*/  IMAD R4, R8, R9, RZ ;  /* 0x0000000908047224 */ /* 0x000fe400078e02ff */
[----:B------:R-:W-:Y:S02]  /*140f0*/  IMAD.MOV R9, RZ, RZ, -R9 ;  /* 0x000000ffff097224 */ /* 0x000fe400078e0a09 */
[----:B------:R-:W-:Y:S02]  /*14100*/  IMAD.MOV R2, RZ, RZ, -R4 ;  /* 0x000000ffff027224 */ /* 0x000fe400078e0a04 */
[----:B------:R-:W-:-:S03]  /*14110*/  IMAD R7, R6, R9, R7 ;  /* 0x0000000906077224 */ /* 0x000fc600078e0207 */
[----:B------:R-:W-:Y:S01]  /*14120*/  VIADDMNMX R8, R2, R5, R8, PT ;  /* 0x0000000502087246 */ /* 0x000fe20003800108 */
[----:B------:R-:W-:-:S03]  /*14130*/  IMAD.IADD R4, R7, 0x1, R4 ;  /* 0x0000000107047824 */ /* 0x000fc600078e0204 */
[----:B------:R-:W-:-:S04]  /*14140*/  IABS R5, R8 ;  /* 0x0000000800057213 */ /* 0x000fc80000000000 */
[----:B------:R-:W0:Y:S08]  /*14150*/  I2F.RP R10, R5 ;  /* 0x00000005000a7306 */ /* 0x000e300000209400 */
[----:B0-----:R-:W0:Y:S02]  /*14160*/  MUFU.RCP R10, R10 ;  /* 0x0000000a000a7308 */ /* 0x001e240000001000 */
[----:B0-----:R-:W-:-:S06]  /*14170*/  VIADD R2, R10, 0xffffffe ;  /* 0x0ffffffe0a027836 */ /* 0x001fcc0000000000 */
[----:B------:R0:W1:Y:S02]  /*14180*/  F2I.FTZ.U32.TRUNC.NTZ R3, R2 ;  /* 0x0000000200037305 */ /* 0x000064000021f000 */
[----:B0-----:R-:W-:Y:S02]  /*14190*/  IMAD.MOV.U32 R2, RZ, RZ, RZ ;  /* 0x000000ffff027224 */ /* 0x001fe400078e00ff */
[----:B-1----:R-:W-:-:S04]  /*141a0*/  IMAD.MOV R6, RZ, RZ, -R3 ;  /* 0x000000ffff067224 */ /* 0x002fc800078e0a03 */
[----:B------:R-:W-:Y:S01]  /*141b0*/  IMAD R9, R6, R5, RZ ;  /* 0x0000000506097224 */ /* 0x000fe200078e02ff */
[----:B------:R-:W-:-:S03]  /*141c0*/  IABS R6, R7 ;  /* 0x0000000700067213 */ /* 0x000fc60000000000 */
[----:B------:R-:W-:Y:S01]  /*141d0*/  IMAD.HI.U32 R3, R3, R9, R2 ;  /* 0x0000000903037227 */ /* 0x000fe200078e0002 */
[----:B------:R-:W-:-:S05]  /*141e0*/  IABS R9, R8 ;  /* 0x0000000800097213 */ /* 0x000fca0000000000 */
        /* <DEDUP_REMOVED lines=12> */
[----:B------:R-:W-:Y:S01]  /*142b0*/  @!P0 LOP3.LUT R3, RZ, R8, RZ, 0x33, !PT ;  /* 0x00000008ff038212 */ /* 0x000fe200078e33ff */
[----:B------:R-:W-:-:S03]  /*142c0*/  IMAD.MOV R8, RZ, RZ, -R8 ;  /* 0x000000ffff087224 */ /* 0x000fc600078e0a08 */
[----:B------:R-:W-:Y:S01]  /*142d0*/  LOP3.LUT R2, RZ, R3, RZ, 0x33, !PT ;  /* 0x00000003ff027212 */ /* 0x000fe200078e33ff */
[----:B------:R-:W-:-:S04]  /*142e0*/  IMAD R18, R3, R8, R4 ;  /* 0x0000000803127224 */ /* 0x000fc800078e0204 */
[----:B------:R-:W-:Y:S01]  /*142f0*/  IMAD.IADD R17, R17, 0x1, R2 ;  /* 0x0000000111117824 */ /* 0x000fe200078e0202 */
[----:B------:R-:W-:Y:S06]  /*14300*/  BRA `(.L_x_1914) ;  /* 0x00000000001c7947 */ /* 0x000fec0003800000 */
.L_x_1906:
[----:B------:R-:W-:Y:S01]  /*14310*/  UMOV UR4, URZ ;  /* 0x0000003f00047c82 */ /* 0x000fe20008000000 */
[----:B------:R-:W-:Y:S01]  /*14320*/  UMOV UR5, URZ ;  /* 0x0000003f00057c82 */ /* 0x000fe20008000000 */
[----:B------:R-:W-:Y:S01]  /*14330*/  ULDC UR6, c[0x0][0xc14] ;  /* 0x0003050000067ab9 */ /* 0x000fe20000000800 */
[----:B---3--:R-:W-:Y:S02]  /*14340*/  IMAD.MOV.U32 R16, RZ, RZ, R4 ;  /* 0x000000ffff107224 */ /* 0x008fe400078e0004 */
[----:B------:R-:W-:Y:S02]  /*14350*/  IMAD.U32 R17, RZ, RZ, UR4 ;  /* 0x00000004ff117e24 */ /* 0x000fe4000f8e00ff */
[----:B------:R-:W-:Y:S02]  /*14360*/  IMAD.U32 R18, RZ, RZ, UR5 ;  /* 0x00000005ff127e24 */ /* 0x000fe4000f8e00ff */
[----:B------:R-:W-:-:S07]  /*14370*/  IMAD.U32 R19, RZ, RZ, UR6 ;  /* 0x00000006ff137e24 */ /* 0x000fce000f8e00ff */
.L_x_1914:
        /* <DEDUP_REMOVED lines=12> */
.L_x_1842:
[----:B-1----:R-:W3:Y:S01]  /*14440*/  LDL.LU R0, [R1+0x18] ;  /* 0x0000180001007983 */ /* 0x002ee20000300800 */
[----:B------:R-:W-:Y:S01]  /*14450*/  BSSY B0, `(.L_x_1916) ;  /* 0x000000b000007945 */ /* 0x000fe20003800000 */
[----:B------:R-:W1:Y:S01]  /*14460*/  S2R R5, SR_CgaCtaId ;  /* 0x0000000000057919 */ /* 0x000e620000008800 */
[----:B---3--:R-:W-:-:S05]  /*14470*/  VIADD R0, R0, 0x1 ;  /* 0x0000000100007836 */ /* 0x008fca0000000000 */
[----:B--2---:R-:W-:-:S04]  /*14480*/  LEA.HI R2, R0, R0, RZ, 0x1 ;  /* 0x0000000000027211 */ /* 0x004fc800078f08ff */
[----:B------:R-:W-:-:S05]  /*14490*/  LOP3.LUT R3, R2, 0xfffffffe, RZ, 0xc0, !PT ;  /* 0xfffffffe02037812 */ /* 0x000fca00078ec0ff */
[----:B------:R-:W-:Y:S01]  /*144a0*/  IMAD.IADD R3, R0, 0x1, -R3 ;  /* 0x0000000100037824 */ /* 0x000fe200078e0a03 */
[----:B------:R-:W-:-:S04]  /*144b0*/  MOV R0, 0x400 ;  /* 0x0000040000007802 */ /* 0x000fc80000000f00 */
[----:B-1----:R-:W-:Y:S02]  /*144c0*/  LEA R0, R5, R0, 0x18 ;  /* 0x0000000005007211 */ /* 0x002fe400078ec0ff */
[----:B------:R-:W-:-:S04]  /*144d0*/  SHF.L.U32 R3, R3, 0x1f, RZ ;  /* 0x0000001f03037819 */ /* 0x000fc800000006ff */
[----:B------:R-:W1:Y:S02]  /*144e0*/  SYNCS.PHASECHK.TRANS64.TRYWAIT P0, [R0+URZ+0x22820], R3 ;  /* 0x02282003000075a7 */ /* 0x000e64000800017f */
[----:B-1----:R-:W-:Y:S05]  /*144f0*/  @!P0 BRA `(.L_x_1917) ;  /* 0x0000001000f48947 */ /* 0x002fea0003800000 */
.L_x_1970:
[----:B------:R-:W-:Y:S05]  /*14500*/  BSYNC B0 ;  /* 0x0000000000007941 */ /* 0x000fea0003800000 */
.L_x_1916:
[----:B------:R-:W-:-:S03]  /*14510*/  UMOV UR4, 0xffffffff ;  /* 0xffffffff00047882 */ /* 0x000fc60000000000 */
[----:B------:R-:W-:Y:S05]  /*14520*/  BRA.DIV UR4, `(.L_x_1918) ;  /* 0x0000001204fc7947 */ /* 0x000fea000b800000 */
[----:B------:R-:W2:Y:S02]  /*14530*/  S2R R2, SR_TID.X ;  /* 0x0000000000027919 */ /* 0x000ea40000002100 */
[----:B--2---:R-:W-:-:S04]  /*14540*/  SHF.R.U32.HI R2, RZ, 0x5, R2 ;  /* 0x00000005ff027819 */ /* 0x004fc80000011602 */
[----:B------:R-:W-:-:S05]  /*14550*/  LOP3.LUT R2, R2, 0x3, RZ, 0xc0, !PT ;  /* 0x0000000302027812 */ /* 0x000fca00078ec0ff */
[----:B------:R2:W3:Y:S02]  /*14560*/  SHFL.IDX PT, R14, R2, RZ, 0x1f ;  /* 0x00001fff020e7589 */ /* 0x0004e400000e0000 */
.L_x_1973:
[----:B---3--:R-:W-:Y:S01]  /*14570*/  ISETP.NE.AND P0, PT, R14, RZ, PT ;  /* 0x000000ff0e00720c */ /* 0x008fe20003f05270 */
[----:B------:R-:W-:-:S12]  /*14580*/  BSSY B0, `(.L_x_1919) ;  /* 0x0000027000007945 */ /* 0x000fd80003800000 */
[----:B------:R-:W-:Y:S05]  /*14590*/  @P0 BRA `(.L_x_1920) ;  /* 0x0000000000940947 */ /* 0x000fea0003800000 */
[----:B------:R-:W-:-:S03]  /*145a0*/  UMOV UR4, 0xffffffff ;  /* 0xffffffff00047882 */ /* 0x000fc60000000000 */
[----:B------:R-:W-:Y:S05]  /*145b0*/  BRA.DIV UR4, `(.L_x_1921) ;  /* 0x00000016040c7947 */ /* 0x000fea000b800000 */
[----:B------:R-:W-:-:S13]  /*145c0*/  ELECT P6, URZ, PT ;  /* 0x00000000003f782f */ /* 0x000fda00038c0000 */
.L_x_1976:
[----:B------:R-:W-:Y:S05]  /*145d0*/  @!P6 BRA `(.L_x_1920) ;  /* 0x000000000084e947 */ /* 0x000fea0003800000 */
[----:B------:R-:W-:-:S06]  /*145e0*/  ULOP3.LUT UR4, UR36, 0x2, URZ, 0xfc, !UPT ;  /* 0x0000000224047892 */ /* 0x000fcc000f8efc3f */
[----:B--2---:R-:W-:-:S05]  /*145f0*/  IMAD.U32 R2, RZ, RZ, UR4 ;  /* 0x00000004ff027e24 */ /* 0x004fca000f8e00ff */
[----:B------:R-:W-:-:S13]  /*14600*/  ISETP.NE.AND P2, PT, R2, 0x3, PT ;  /* 0x000000030200780c */ /* 0x000fda0003f45270 */
[----:B------:R-:W-:Y:S05]  /*14610*/  @!P2 BRA `(.L_x_1922) ;  /* 0x000000000004a947 */ /* 0x000fea0003800000 */
[----:B------:R-:W-:Y:S01]  /*14620*/  BPT.TRAP 0x1 ;  /* 0x000000040000795c */ /* 0x000fe20000300000 */
.L_x_1922:
[----:B-1----:R-:W2:Y:S04]  /*14630*/  LDL R3, [R1] ;  /* 0x0000000001037983 */ /* 0x002ea80000100800 */
[----:B------:R-:W3:Y:S01]  /*14640*/  LDL.LU R7, [R1+0x4] ;  /* 0x0000040001077983 */ /* 0x000ee20000300800 */
[----:B------:R-:W-:-:S04]  /*14650*/  VIADD R2, R0, 0x22840 ;  /* 0x0002284000027836 */ /* 0x000fc80000000000 */
[C---:B--2---:R-:W-:Y:S02]  /*14660*/  IMAD R6, R3.reuse, 0x8, R2 ;  /* 0x0000000803067824 */ /* 0x044fe400078e0202 */
[----:B------:R-:W-:Y:S01]  /*14670*/  VIADD R3, R3, 0x1 ;  /* 0x0000000103037836 */ /* 0x000fe20000000000 */
[----:B---3--:R-:W-:-:S04]  /*14680*/  SHF.L.U32 R5, R7, 0x1f, RZ ;  /* 0x0000001f07057819 */ /* 0x008fc800000006ff */
[C---:B------:R-:W-:Y:S01]  /*14690*/  ISETP.NE.AND P1, PT, R3.reuse, 0x2, PT ;  /* 0x000000020300780c */ /* 0x040fe20003f25270 */
[----:B------:R-:W1:Y:S03]  /*146a0*/  SYNCS.PHASECHK.TRANS64.TRYWAIT P0, [R6+URZ], R5 ;  /* 0x00000005060075a7 */ /* 0x000e66000800017f */
[----:B------:R-:W-:Y:S02]  /*146b0*/  SEL R4, RZ, 0x1, P1 ;  /* 0x00000001ff047807 */ /* 0x000fe40000800000 */
[----:B------:R-:W-:Y:S02]  /*146c0*/  SEL R3, R3, RZ, P1 ;  /* 0x000000ff03037207 */ /* 0x000fe40000800000 */
[----:B------:R-:W-:-:S03]  /*146d0*/  LOP3.LUT R4, R7, R4, RZ, 0x3c, !PT ;  /* 0x0000000407047212 */ /* 0x000fc600078e3cff */
[----:B------:R-:W-:Y:S01]  /*146e0*/  IMAD R7, R3, 0x8, R2 ;  /* 0x0000000803077824 */ /* 0x000fe200078e0202 */
[----:B------:R-:W-:Y:S01]  /*146f0*/  SHF.L.U32 R2, R4, 0x1f, RZ ;  /* 0x0000001f04027819 */ /* 0x000fe200000006ff */
[----:B-1----:R-:W-:Y:S06]  /*14700*/  @!P0 BRA `(.L_x_1923) ;  /* 0x0000001000d88947 */ /* 0x002fec0003800000 */
.L_x_1977:
[----:B------:R-:W2:Y:S02]  /*14710*/  SYNCS.PHASECHK.TRANS64.TRYWAIT P0, [R7+URZ], R2 ;  /* 0x00000002070075a7 */ /* 0x000ea4000800017f */
[----:B--2---:R-:W-:Y:S05]  /*14720*/  @!P0 BRA `(.L_x_1924) ;  /* 0x0000001000e48947 */ /* 0x004fea0003800000 */
.L_x_1978:
[----:B------:R-:W-:Y:S05]  /*14730*/  @!P2 BRA `(.L_x_1925) ;  /* 0x000000000004a947 */ /* 0x000fea0003800000 */
[----:B------:R-:W-:Y:S01]  /*14740*/  BPT.TRAP 0x1 ;  /* 0x000000040000795c */ /* 0x000fe20000300000 */
.L_x_1925:
[----:B------:R-:W3:Y:S01]  /*14750*/  LDL.LU R4, [R1] ;  /* 0x0000000001047983 */ /* 0x000ee20000300800 */
[----:B------:R-:W-:-:S04]  /*14760*/  VIADD R0, R0, 0x22860 ;  /* 0x0002286000007836 */ /* 0x000fc80000000000 */
[----:B---3--:R-:W-:-:S04]  /*14770*/  IMAD R4, R4, 0x8, R0 ;  /* 0x0000000804047824 */ /* 0x008fc800078e0200 */
[----:B------:R-:W3:Y:S02]  /*14780*/  SYNCS.PHASECHK.TRANS64.TRYWAIT P0, [R4+URZ], R5 ;  /* 0x00000005040075a7 */ /* 0x000ee4000800017f */
[----:B---3--:R-:W-:Y:S05]  /*14790*/  @!P0 BRA `(.L_x_1926) ;  /* 0x0000001000dc8947 */ /* 0x008fea0003800000 */
.L_x_1979:
[----:B------:R-:W-:-:S07]  /*147a0*/  IMAD R3, R3, 0x8, R0 ;  /* 0x0000000803037824 */ /* 0x000fce00078e0200 */
.L_x_1927:
[----:B----4-:R4:W0:Y:S02]  /*147b0*/  SYNCS.PHASECHK.TRANS64.TRYWAIT P0, [R3+URZ], R2 ;  /* 0x00000002030075a7 */ /* 0x010824000800017f */
[----:B0-----:R-:W-:Y:S05]  /*147c0*/  @!P0 NANOSLEEP.SYNCS 0x989680 ;  /* 0x009896800000895d */ /* 0x001fea0003900000 */
[----:B------:R-:W0:Y:S02]  /*147d0*/  @!P0 SYNCS.PHASECHK.TRANS64 P0, [R3+URZ], R2 ;  /* 0x00000002030085a7 */ /* 0x000e24000800007f */
[----:B0-----:R-:W-:Y:S05]  /*147e0*/  @!P0 BRA `(.L_x_1927) ;  /* 0xfffffffc00f08947 */ /* 0x001fea000383ffff */
.L_x_1920:
[----:B------:R-:W-:Y:S05]  /*147f0*/  BSYNC B0 ;  /* 0x0000000000007941 */ /* 0x000fea0003800000 */
.L_x_1919:
[----:B------:R-:W-:Y:S05]  /*14800*/  EXIT ;  /* 0x000000000000794d */ /* 0x000fea0003800000 */
.L_x_1746:
[----:B0-----:R0:W1:Y:S02]  /*14810*/  SYNCS.PHASECHK.TRANS64.TRYWAIT P0, [R9+URZ+0x22800], R0 ;  /* 0x02280000090075a7 */ /* 0x001064000800017f */
[----:B-1----:R-:W-:Y:S05]  /*14820*/  @!P0 NANOSLEEP.SYNCS 0x989680 ;  /* 0x009896800000895d */ /* 0x002fea0003900000 */
[----:B------:R-:W1:Y:S02]  /*14830*/  @!P0 SYNCS.PHASECHK.TRANS64 P0, [R9+URZ+0x22800], R0 ;  /* 0x02280000090085a7 */ /* 0x000e64000800007f */
[----:B-1----:R-:W-:Y:S05]  /*14840*/  @!P0 BRA `(.L_x_1746) ;  /* 0xfffffffc00f08947 */ /* 0x002fea000383ffff */
[----:B------:R-:W-:Y:S05]  /*14850*/  BRA `(.L_x_1928) ;  /* 0xfffffed4000c7947 */ /* 0x000fea000383ffff */
.L_x_1750:
[----:B-1----:R1:W2:Y:S02]  /*14860*/  SYNCS.PHASECHK.TRANS64.TRYWAIT P1, [R7+URZ+0x22830], R12 ;  /* 0x0228300c070075a7 */ /* 0x0022a4000802017f */
[----:B--2---:R-:W-:Y:S05]  /*14870*/  @!P1 NANOSLEEP.SYNCS 0x989680 ;  /* 0x009896800000995d */ /* 0x004fea0003900000 */
[----:B------:R-:W2:Y:S02]  /*14880*/  @!P1 SYNCS.PHASECHK.TRANS64 P1, [R7+URZ+0x22830], R12 ;  /* 0x0228300c070095a7 */ /* 0x000ea4000802007f */
[----:B--2---:R-:W-:Y:S05]  /*14890*/  @!P1 BRA `(.L_x_1750) ;  /* 0xfffffffc00f09947 */ /* 0x004fea000383ffff */
[----:B------:R-:W-:Y:S05]  /*148a0*/  BRA `(.L_x_1749) ;  /* 0xfffffed400387947 */ /* 0x000fea000383ffff */
.L_x_1762:
[----:B---3--:R3:W4:Y:S02]  /*148b0*/  SYNCS.PHASECHK.TRANS64.TRYWAIT P1, [R7+URZ+0x22850], R12 ;  /* 0x0228500c070075a7 */ /* 0x008724000802017f */
[----:B----4-:R-:W-:Y:S05]  /*148c0*/  @!P1 NANOSLEEP.SYNCS 0x989680 ;  /* 0x009896800000995d */ /* 0x010fea0003900000 */
[----:B------:R-:W4:Y:S02]  /*148d0*/  @!P1 SYNCS.PHASECHK.TRANS64 P1, [R7+URZ+0x22850], R12 ;  /* 0x0228500c070095a7 */ /* 0x000f24000802007f */
[----:B----4-:R-:W-:Y:S05]  /*148e0*/  @!P1 BRA `(.L_x_1762) ;  /* 0xfffffffc00f09947 */ /* 0x010fea000383ffff */
[----:B------:R-:W-:Y:S05]  /*148f0*/  BRA `(.L_x_1761) ;  /* 0xfffffef400c47947 */ /* 0x000fea000383ffff */
.L_x_1770:
[----:B-1----:R-:W-:-:S04]  /*14900*/  IMAD.U32 R9, RZ, RZ, UR27 ;  /* 0x0000001bff097e24 */ /* 0x002fc8000f8e00ff */
[----:B------:R1:W2:Y:S03]  /*14910*/  SYNCS.PHASECHK.TRANS64.TRYWAIT P1, [R9+URZ+0x22830], R12 ;  /* 0x0228300c090075a7 */ /* 0x0002a6000802017f */
[----:B--2---:R-:W-:Y:S05]  /*14920*/  @!P1 NANOSLEEP.SYNCS 0x989680 ;  /* 0x009896800000995d */ /* 0x004fea0003900000 */
[----:B------:R-:W2:Y:S02]  /*14930*/  @!P1 SYNCS.PHASECHK.TRANS64 P1, [R9+URZ+0x22830], R12 ;  /* 0x0228300c090095a7 */ /* 0x000ea4000802007f */
[----:B--2---:R-:W-:Y:S05]  /*14940*/  @!P1 BRA `(.L_x_1770) ;  /* 0xfffffffc00ec9947 */ /* 0x004fea000383ffff */
[----:B------:R-:W-:Y:S05]  /*14950*/  BRA `(.L_x_1769) ;  /* 0xfffffefc004c7947 */ /* 0x000fea000383ffff */
.L_x_1782:
[----:B--2---:R2:W3:Y:S02]  /*14960*/  SYNCS.PHASECHK.TRANS64.TRYWAIT P1, [R9+URZ+0x22850], R12 ;  /* 0x0228500c090075a7 */ /* 0x0044e4000802017f */
[----:B---3--:R-:W-:Y:S05]  /*14970*/  @!P1 NANOSLEEP.SYNCS 0x989680 ;  /* 0x009896800000995d */ /* 0x008fea0003900000 */
[----:B------:R-:W3:Y:S02]  /*14980*/  @!P1 SYNCS.PHASECHK.TRANS64 P1, [R9+URZ+0x22850], R12 ;  /* 0x0228500c090095a7 */ /* 0x000ee4000802007f */
[----:B---3--:R-:W-:Y:S05]  /*14990*/  @!P1 BRA `(.L_x_1782) ;  /* 0xfffffffc00f09947 */ /* 0x008fea000383ffff */
[----:B------:R-:W-:Y:S05]  /*149a0*/  BRA `(.L_x_1781) ;  /* 0xffffff2400f87947 */ /* 0x000fea000383ffff */
.L_x_1791:
[----:B---3--:R-:W-:-:S04]  /*149b0*/  IMAD.U32 R0, RZ, RZ, UR24 ;  /* 0x00000018ff007e24 */ /* 0x008fc8000f8e00ff */
[----:B------:R3:W4:Y:S03]  /*149c0*/  SYNCS.PHASECHK.TRANS64.TRYWAIT P2, [R0+URZ+0x22830], R7 ;  /* 0x02283007000075a7 */ /* 0x000726000804017f */
[----:B----4-:R-:W-:Y:S05]  /*149d0*/  @!P2 NANOSLEEP.SYNCS 0x989680 ;  /* 0x009896800000a95d */ /* 0x010fea0003900000 */
[----:B------:R-:W4:Y:S02]  /*149e0*/  @!P2 SYNCS.PHASECHK.TRANS64 P2, [R0+URZ+0x22830], R7 ;  /* 0x022830070000a5a7 */ /* 0x000f24000804007f */
[----:B----4-:R-:W-:Y:S05]  /*149f0*/  @!P2 BRA `(.L_x_1791) ;  /* 0xfffffffc00eca947 */ /* 0x010fea000383ffff */
[----:B------:R-:W-:Y:S05]  /*14a00*/  BRA `(.L_x_1790) ;  /* 0xffffff2c009c7947 */ /* 0x000fea000383ffff */
.L_x_1795:
[----:B-1----:R1:W3:Y:S02]  /*14a10*/  SYNCS.PHASECHK.TRANS64.TRYWAIT P2, [R182+URZ+0x22850], R7 ;  /* 0x02285007b60075a7 */ /* 0x0022e4000804017f */
[----:B---3--:R-:W-:Y:S05]  /*14a20*/  @!P2 NANOSLEEP.SYNCS 0x989680 ;  /* 0x009896800000a95d */ /* 0x008fea0003900000 */
[----:B------:R-:W3:Y:S02]  /*14a30*/  @!P2 SYNCS.PHASECHK.TRANS64 P2, [R182+URZ+0x22850], R7 ;  /* 0x02285007b600a5a7 */ /* 0x000ee4000804007f */
[----:B---3--:R-:W-:Y:S05]  /*14a40*/  @!P2 BRA `(.L_x_1795) ;  /* 0xfffffffc00f0a947 */ /* 0x008fea000383ffff */
[----:B------:R-:W-:Y:S05]  /*14a50*/  BRA `(.L_x_1794) ;  /* 0xffffff4400bc7947 */ /* 0x000fea000383ffff */
.L_x_1801:
[----:B-1----:R-:W-:-:S04]  /*14a60*/  IMAD.U32 R9, RZ, RZ, UR7 ;  /* 0x00000007ff097e24 */ /* 0x002fc8000f8e00ff */
[----:B------:R1:W2:Y:S03]  /*14a70*/  SYNCS.PHASECHK.TRANS64.TRYWAIT P1, [R9+URZ+0x22830], R10 ;  /* 0x0228300a090075a7 */ /* 0x0002a6000802017f */
[----:B--2---:R-:W-:Y:S05]  /*14a80*/  @!P1 NANOSLEEP.SYNCS 0x989680 ;  /* 0x009896800000995d */ /* 0x004fea0003900000 */
[----:B------:R-:W2:Y:S02]  /*14a90*/  @!P1 SYNCS.PHASECHK.TRANS64 P1, [R9+URZ+0x22830], R10 ;  /* 0x0228300a090095a7 */ /* 0x000ea4000802007f */
[----:B--2---:R-:W-:Y:S05]  /*14aa0*/  @!P1 BRA `(.L_x_1801) ;  /* 0xfffffffc00ec9947 */ /* 0x004fea000383ffff */
[----:B------:R-:W-:Y:S05]  /*14ab0*/  BRA `(.L_x_1800) ;  /* 0xffffff4800e07947 */ /* 0x000fea000383ffff */
.L_x_1813:
[----:B--2---:R2:W3:Y:S02]  /*14ac0*/  SYNCS.PHASECHK.TRANS64.TRYWAIT P1, [R9+URZ+0x22850], R10 ;  /* 0x0228500a090075a7 */ /* 0x0044e4000802017f */
[----:B---3--:R-:W-:Y:S05]  /*14ad0*/  @!P1 NANOSLEEP.SYNCS 0x989680 ;  /* 0x009896800000995d */ /* 0x008fea0003900000 */
[----:B------:R-:W3:Y:S02]  /*14ae0*/  @!P1 SYNCS.PHASECHK.TRANS64 P1, [R9+URZ+0x22850], R10 ;  /* 0x0228500a090095a7 */ /* 0x000ee4000802007f */
[----:B---3--:R-:W-:Y:S05]  /*14af0*/  @!P1 BRA `(.L_x_1813) ;  /* 0xfffffffc00f09947 */ /* 0x008fea000383ffff */
[----:B------:R-:W-:Y:S05]  /*14b00*/  BRA `(.L_x_1812) ;  /* 0xffffff74008c7947 */ /* 0x000fea000383ffff */
.L_x_1861:
[----:B------:R-:W1:Y:S01]  /*14b10*/  S2R R5, SR_TID.X ;  /* 0x0000000000057919 */ /* 0x000e620000002100 */
[----:B------:R-:W-:Y:S01]  /*14b20*/  BSSY B0, `(.L_x_1929) ;  /* 0x000000a000007945 */ /* 0x000fe20003800000 */
[----:B------:R-:W-:Y:S02]  /*14b30*/  IMAD.MOV.U32 R12, RZ, RZ, RZ ;  /* 0x000000ffff0c7224 */ /* 0x000fe400078e00ff */
[----:B------:R-:W-:Y:S02]  /*14b40*/  IMAD.MOV.U32 R11, RZ, RZ, 0x1f ;  /* 0x0000001fff0b7424 */ /* 0x000fe400078e00ff */
[----:B------:R-:W-:Y:S01]  /*14b50*/  IMAD.MOV.U32 R15, RZ, RZ, -0x1 ;  /* 0xffffffffff0f7424 */ /* 0x000fe200078e00ff */
[----:B-1----:R-:W-:-:S04]  /*14b60*/  SHF.R.U32.HI R5, RZ, 0x5, R5 ;  /* 0x00000005ff057819 */ /* 0x002fc80000011605 */
[----:B------:R-:W-:-:S05]  /*14b70*/  LOP3.LUT R5, R5, 0x3, RZ, 0xc0, !PT ;  /* 0x0000000305057812 */ /* 0x000fca00078ec0ff */
[----:B0-----:R-:W-:-:S07]  /*14b80*/  IMAD.MOV.U32 R13, RZ, RZ, R5 ;  /* 0x000000ffff0d7224 */ /* 0x001fce00078e0005 */
[----:B------:R-:W-:Y:S05]  /*14b90*/  WARPSYNC.COLLECTIVE R15, `(.L_x_1930) ;  /* 0x000000000f087348 */ /* 0x000fea0003c00000 */
[----:B------:R0:W1:Y:S02]  /*14ba0*/  SHFL.IDX P6, R14, R13, R12, R11 ;  /* 0x0000000c0d0e7389 */ /* 0x00006400000c000b */
[----:B01----:R-:W-:Y:S01]  /*14bb0*/  ENDCOLLECTIVE ;  /* 0x000000000000791b */ /* 0x003fe20003800000 */
.L_x_1930:
[----:B------:R-:W-:Y:S05]  /*14bc0*/  BSYNC B0 ;  /* 0x0000000000007941 */ /* 0x000fea0003800000 */
.L_x_1929:
[----:B------:R-:W-:Y:S05]  /*14bd0*/  BRA `(.L_x_1931) ;  /* 0xffffffc800607947 */ /* 0x000fea000383ffff */
.L_x_1862:
[----:B------:R-:W-:Y:S01]  /*14be0*/  BSSY B0, `(.L_x_1932) ;  /* 0x0000006000007945 */ /* 0x000fe20003800000 */
[----:B------:R-:W-:-:S07]  /*14bf0*/  IMAD.MOV.U32 R15, RZ, RZ, -0x1 ;  /* 0xffffffffff0f7424 */ /* 0x000fce00078e00ff */
[----:B0-----:R-:W-:Y:S05]  /*14c00*/  WARPSYNC.COLLECTIVE R15, `(.L_x_1933) ;  /* 0x000000000f0c7348 */ /* 0x001fea0003c00000 */
[----:B------:R-:W-:Y:S02]  /*14c10*/  ELECT P6, UR62, PT ;  /* 0x00000000003e782f */ /* 0x000fe400038c0000 */
[----:B------:R-:W-:Y:S01]  /*14c20*/  MOV R14, UR62 ;  /* 0x0000003e000e7c02 */ /* 0x000fe20008000f00 */
[----:B0-----:R-:W-:Y:S10]  /*14c30*/  ENDCOLLECTIVE ;  /* 0x000000000000791b */ /* 0x001ff40003800000 */
.L_x_1933:
[----:B------:R-:W-:Y:S05]  /*14c40*/  BSYNC B0 ;  /* 0x0000000000007941 */ /* 0x000fea0003800000 */
.L_x_1932:
[----:B------:R-:W-:Y:S05]  /*14c50*/  BRA `(.L_x_1934) ;  /* 0xffffffc800507947 */ /* 0x000fea000383ffff */
.L_x_1865:
[----:B-1----:R1:W2:Y:S02]  /*14c60*/  SYNCS.PHASECHK.TRANS64.TRYWAIT P0, [R9+URZ+0x22840], R10 ;  /* 0x0228400a090075a7 */ /* 0x0022a4000800017f */
[----:B--2---:R-:W-:Y:S05]  /*14c70*/  @!P0 NANOSLEEP.SYNCS 0x989680 ;  /* 0x009896800000895d */ /* 0x004fea0003900000 */
[----:B------:R-:W2:Y:S02]  /*14c80*/  @!P0 SYNCS.PHASECHK.TRANS64 P0, [R9+URZ+0x22840], R10 ;  /* 0x0228400a090085a7 */ /* 0x000ea4000800007f */
[----:B--2---:R-:W-:Y:S05]  /*14c90*/  @!P0 BRA `(.L_x_1865) ;  /* 0xfffffffc00f08947 */ /* 0x004fea000383ffff */
[----:B------:R-:W-:Y:S05]  /*14ca0*/  BRA `(.L_x_1935) ;  /* 0xffffffc800b87947 */ /* 0x000fea000383ffff */
.L_x_1868:
[----:B-1----:R-:W1:Y:S01]  /*14cb0*/  S2R R10, SR_CgaCtaId ;  /* 0x00000000000a7919 */ /* 0x002e620000008800 */
[----:B------:R-:W-:-:S04]  /*14cc0*/  MOV R9, 0x400 ;  /* 0x0000040000097802 */ /* 0x000fc80000000f00 */
[----:B-1----:R-:W-:-:S04]  /*14cd0*/  LEA R9, R10, R9, 0x18 ;  /* 0x000000090a097211 */ /* 0x002fc800078ec0ff */
[----:B------:R1:W2:Y:S03]  /*14ce0*/  SYNCS.PHASECHK.TRANS64.TRYWAIT P0, [R9+URZ+0x22820], R6 ;  /* 0x02282006090075a7 */ /* 0x0002a6000800017f */
[----:B--2---:R-:W-:Y:S05]  /*14cf0*/  @!P0 NANOSLEEP.SYNCS 0x989680 ;  /* 0x009896800000895d */ /* 0x004fea0003900000 */
[----:B------:R-:W2:Y:S02]  /*14d00*/  @!P0 SYNCS.PHASECHK.TRANS64 P0, [R9+URZ+0x22820], R6 ;  /* 0x02282006090085a7 */ /* 0x000ea4000800007f */
[----:B--2---:R-:W-:Y:S05]  /*14d10*/  @!P0 BRA `(.L_x_1868) ;  /* 0xfffffffc00e48947 */ /* 0x004fea000383ffff */
[----:B------:R-:W-:Y:S05]  /*14d20*/  BRA `(.L_x_1936) ;  /* 0xffffffcc00947947 */ /* 0x000fea000383ffff */
.L_x_1871:
[----:B-1----:R1:W2:Y:S02]  /*14d30*/  SYNCS.PHASECHK.TRANS64.TRYWAIT P0, [R6+URZ+0x22860], R9 ;  /* 0x02286009060075a7 */ /* 0x0022a4000800017f */
[----:B--2---:R-:W-:Y:S05]  /*14d40*/  @!P0 NANOSLEEP.SYNCS 0x989680 ;  /* 0x009896800000895d */ /* 0x004fea0003900000 */
[----:B------:R-:W2:Y:S02]  /*14d50*/  @!P0 SYNCS.PHASECHK.TRANS64 P0, [R6+URZ+0x22860], R9 ;  /* 0x02286009060085a7 */ /* 0x000ea4000800007f */
[----:B--2---:R-:W-:Y:S05]  /*14d60*/  @!P0 BRA `(.L_x_1871) ;  /* 0xfffffffc00f08947 */ /* 0x004fea000383ffff */
[----:B------:R-:W-:Y:S05]  /*14d70*/  BRA `(.L_x_1937) ;  /* 0xffffffcc00b07947 */ /* 0x000fea000383ffff */
.L_x_1880:
[----:B-1----:R1:W2:Y:S02]  /*14d80*/  SYNCS.PHASECHK.TRANS64.TRYWAIT P0, [R2+URZ+0x22840], R3 ;  /* 0x02284003020075a7 */ /* 0x0022a4000800017f */
[----:B--2---:R-:W-:Y:S05]  /*14d90*/  @!P0 NANOSLEEP.SYNCS 0x989680 ;  /* 0x009896800000895d */ /* 0x004fea0003900000 */
[----:B------:R-:W2:Y:S02]  /*14da0*/  @!P0 SYNCS.PHASECHK.TRANS64 P0, [R2+URZ+0x22840], R3 ;  /* 0x02284003020085a7 */ /* 0x000ea4000800007f */
[----:B--2---:R-:W-:Y:S05]  /*14db0*/  @!P0 BRA `(.L_x_1880) ;  /* 0xfffffffc00f08947 */ /* 0x004fea000383ffff */
[----:B------:R-:W-:Y:S05]  /*14dc0*/  BRA `(.L_x_1938) ;  /* 0xffffffd400347947 */ /* 0x000fea000383ffff */
.L_x_1882:
[----:B--2---:R2:W3:Y:S02]  /*14dd0*/  SYNCS.PHASECHK.TRANS64.TRYWAIT P0, [R2+URZ+0x22860], R3 ;  /* 0x02286003020075a7 */ /* 0x0044e4000800017f */
[----:B---3--:R-:W-:Y:S05]  /*14de0*/  @!P0 NANOSLEEP.SYNCS 0x989680 ;  /* 0x009896800000895d */ /* 0x008fea0003900000 */
[----:B------:R-:W3:Y:S02]  /*14df0*/  @!P0 SYNCS.PHASECHK.TRANS64 P0, [R2+URZ+0x22860], R3 ;  /* 0x02286003020085a7 */ /* 0x000ee4000800007f */
[----:B---3--:R-:W-:Y:S05]  /*14e00*/  @!P0 BRA `(.L_x_1882) ;  /* 0xfffffffc00f08947 */ /* 0x008fea000383ffff */
[----:B------:R-:W-:Y:S05]  /*14e10*/  BRA `(.L_x_1939) ;  /* 0xffffffd400a47947 */ /* 0x000fea000383ffff */
.L_x_1887:
[----:B--2---:R2:W3:Y:S02]  /*14e20*/  SYNCS.PHASECHK.TRANS64.TRYWAIT P0, [R2+URZ+0x22840], R3 ;  /* 0x02284003020075a7 */ /* 0x0044e4000800017f */
[----:B---3--:R-:W-:Y:S05]  /*14e30*/  @!P0 NANOSLEEP.SYNCS 0x989680 ;  /* 0x009896800000895d */ /* 0x008fea0003900000 */
[----:B------:R-:W3:Y:S02]  /*14e40*/  @!P0 SYNCS.PHASECHK.TRANS64 P0, [R2+URZ+0x22840], R3 ;  /* 0x02284003020085a7 */ /* 0x000ee4000800007f */
[----:B---3--:R-:W-:Y:S05]  /*14e50*/  @!P0 BRA `(.L_x_1887) ;  /* 0xfffffffc00f08947 */ /* 0x008fea000383ffff */
[----:B------:R-:W-:Y:S05]  /*14e60*/  BRA `(.L_x_1940) ;  /* 0xffffffd800f87947 */ /* 0x000fea000383ffff */
.L_x_1889:
[----:B0-----:R0:W1:Y:S02]  /*14e70*/  SYNCS.PHASECHK.TRANS64.TRYWAIT P1, [R2+URZ+0x22860], R3 ;  /* 0x02286003020075a7 */ /* 0x001064000802017f */
[----:B-1----:R-:W-:Y:S05]  /*14e80*/  @!P1 NANOSLEEP.SYNCS 0x989680 ;  /* 0x009896800000995d */ /* 0x002fea0003900000 */
[----:B------:R-:W1:Y:S02]  /*14e90*/  @!P1 SYNCS.PHASECHK.TRANS64 P1, [R2+URZ+0x22860], R3 ;  /* 0x02286003020095a7 */ /* 0x000e64000802007f */
[----:B-1----:R-:W-:Y:S05]  /*14ea0*/  @!P1 BRA `(.L_x_1889) ;  /* 0xfffffffc00f09947 */ /* 0x002fea000383ffff */
[----:B------:R-:W-:Y:S05]  /*14eb0*/  BRA `(.L_x_1941) ;  /* 0xffffffdc00647947 */ /* 0x000fea000383ffff */
.L_x_1894:
[----:B---3--:R3:W4:Y:S02]  /*14ec0*/  SYNCS.PHASECHK.TRANS64.TRYWAIT P0, [R2+URZ+0x22840], R3 ;  /* 0x02284003020075a7 */ /* 0x008724000800017f */
[----:B----4-:R-:W-:Y:S05]  /*14ed0*/  @!P0 NANOSLEEP.SYNCS 0x989680 ;  /* 0x009896800000895d */ /* 0x010fea0003900000 */
[----:B------:R-:W4:Y:S02]  /*14ee0*/  @!P0 SYNCS.PHASECHK.TRANS64 P0, [R2+URZ+0x22840], R3 ;  /* 0x02284003020085a7 */ /* 0x000f24000800007f */
[----:B----4-:R-:W-:Y:S05]  /*14ef0*/  @!P0 BRA `(.L_x_1894) ;  /* 0xfffffffc00f08947 */ /* 0x010fea000383ffff */
[----:B------:R-:W-:Y:S05]  /*14f00*/  BRA `(.L_x_1942) ;  /* 0xffffffe000947947 */ /* 0x000fea000383ffff */
.L_x_1896:
[----:B0-----:R0:W1:Y:S02]  /*14f10*/  SYNCS.PHASECHK.TRANS64.TRYWAIT P1, [R2+URZ+0x22860], R3 ;  /* 0x02286003020075a7 */ /* 0x001064000802017f */
[----:B-1----:R-:W-:Y:S05]  /*14f20*/  @!P1 NANOSLEEP.SYNCS 0x989680 ;  /* 0x009896800000995d */ /* 0x002fea0003900000 */
[----:B------:R-:W1:Y:S02]  /*14f30*/  @!P1 SYNCS.PHASECHK.TRANS64 P1, [R2+URZ+0x22860], R3 ;  /* 0x02286003020095a7 */ /* 0x000e64000802007f */
[----:B-1----:R-:W-:Y:S05]  /*14f40*/  @!P1 BRA `(.L_x_1896) ;  /* 0xfffffffc00f09947 */ /* 0x002fea000383ffff */
[----:B------:R-:W-:Y:S05]  /*14f50*/  BRA `(.L_x_1943) ;  /* 0xffffffe400047947 */ /* 0x000fea000383ffff */
.L_x_1901:
[----:B------:R-:W-:Y:S01]  /*14f60*/  BSSY B0, `(.L_x_1944) ;  /* 0x0000008000007945 */ /* 0x000fe20003800000 */
[----:B0-----:R-:W-:Y:S02]  /*14f70*/  IMAD.MOV.U32 R13, RZ, RZ, R16 ;  /* 0x000000ffff0d7224 */ /* 0x001fe400078e0010 */
[----:B-1----:R-:W-:Y:S02]  /*14f80*/  IMAD.MOV.U32 R12, RZ, RZ, RZ ;  /* 0x000000ffff0c7224 */ /* 0x002fe400078e00ff */
[----:B------:R-:W-:Y:S02]  /*14f90*/  IMAD.MOV.U32 R11, RZ, RZ, 0x1f ;  /* 0x0000001fff0b7424 */ /* 0x000fe400078e00ff */
[----:B------:R-:W-:-:S07]  /*14fa0*/  IMAD.MOV.U32 R15, RZ, RZ, -0x1 ;  /* 0xffffffffff0f7424 */ /* 0x000fce00078e00ff */
[----:B--2---:R-:W-:Y:S05]  /*14fb0*/  WARPSYNC.COLLECTIVE R15, `(.L_x_1945) ;  /* 0x000000000f087348 */ /* 0x004fea0003c00000 */
[----:B------:R0:W1:Y:S02]  /*14fc0*/  SHFL.IDX P6, R14, R13, R12, R11 ;  /* 0x0000000c0d0e7389 */ /* 0x00006400000c000b */
[----:B012---:R-:W-:Y:S01]  /*14fd0*/  ENDCOLLECTIVE ;  /* 0x000000000000791b */ /* 0x007fe20003800000 */
.L_x_1945:
[----:B------:R-:W-:Y:S05]  /*14fe0*/  BSYNC B0 ;  /* 0x0000000000007941 */ /* 0x000fea0003800000 */
.L_x_1944:
        /* <DEDUP_REMOVED lines=8> */
.L_x_1946:
[----:B------:R-:W-:Y:S01]  /*15070*/  IMAD.MOV.U32 R7, RZ, RZ, R14 ;  /* 0x000000ffff077224 */ /* 0x000fe200078e000e */
[----:B------:R-:W-:Y:S06]  /*15080*/  BRA `(.L_x_1947) ;  /* 0xffffffe400f87947 */ /* 0x000fec000383ffff */
.L_x_1904:
[----:B------:R-:W-:Y:S01]  /*15090*/  BSSY B0, `(.L_x_1948) ;  /* 0x0000008000007945 */ /* 0x000fe20003800000 */
[----:B0----5:R-:W-:Y:S02]  /*150a0*/  IMAD.MOV.U32 R13, RZ, RZ, R17 ;  /* 0x000000ffff0d7224 */ /* 0x021fe400078e0011 */
[----:B------:R-:W-:Y:S02]  /*150b0*/  IMAD.MOV.U32 R12, RZ, RZ, 0x1 ;  /* 0x00000001ff0c7424 */ /* 0x000fe400078e00ff */
[----:B------:R-:W-:Y:S02]  /*150c0*/  IMAD.MOV.U32 R11, RZ, RZ, RZ ;  /* 0x000000ffff0b7224 */ /* 0x000fe400078e00ff */
[----:B------:R-:W-:-:S07]  /*150d0*/  IMAD.MOV.U32 R15, RZ, RZ, -0x1 ;  /* 0xffffffffff0f7424 */ /* 0x000fce00078e00ff */
[----:B-1234-:R-:W-:Y:S05]  /*150e0*/  WARPSYNC.COLLECTIVE R15, `(.L_x_1949) ;  /* 0x000000000f087348 */ /* 0x01efea0003c00000 */
[----:B------:R0:W0:Y:S02]  /*150f0*/  SHFL.UP P6, R14, R13, R12, R11 ;  /* 0x0400000c0d0e7389 */ /* 0x00002400000c000b */
[----:B01234-:R-:W-:Y:S01]  /*15100*/  ENDCOLLECTIVE ;  /* 0x000000000000791b */ /* 0x01ffe20003800000 */
.L_x_1949:
[----:B------:R-:W-:Y:S05]  /*15110*/  BSYNC B0 ;  /* 0x0000000000007941 */ /* 0x000fea0003800000 */
.L_x_1948:
        /* <DEDUP_REMOVED lines=10> */
.L_x_1950:
        /* <DEDUP_REMOVED lines=8> */
.L_x_1951:
        /* <DEDUP_REMOVED lines=8> */
.L_x_1952:
        /* <DEDUP_REMOVED lines=8> */
.L_x_1953:
        /* <DEDUP_REMOVED lines=8> */
.L_x_1954:
[----:B------:R-:W-:Y:S05]  /*153c0*/  BRA `(.L_x_1955) ;  /* 0xffffffe400bc7947 */ /* 0x000fea000383ffff */
.L_x_1909:
[----:B------:R-:W-:Y:S01]  /*153d0*/  BSSY B0, `(.L_x_1956) ;  /* 0x0000008000007945 */ /* 0x000fe20003800000 */
[----:B-----5:R-:W-:Y:S02]  /*153e0*/  IMAD.MOV.U32 R13, RZ, RZ, R17 ;  /* 0x000000ffff0d7224 */ /* 0x020fe400078e0011 */
[----:B------:R-:W-:Y:S02]  /*153f0*/  IMAD.MOV.U32 R12, RZ, RZ, 0x1 ;  /* 0x00000001ff0c7424 */ /* 0x000fe400078e00ff */
[----:B------:R-:W-:Y:S02]  /*15400*/  IMAD.MOV.U32 R11, RZ, RZ, RZ ;  /* 0x000000ffff0b7224 */ /* 0x000fe400078e00ff */
[----:B------:R-:W-:-:S07]  /*15410*/  IMAD.MOV.U32 R15, RZ, RZ, -0x1 ;  /* 0xffffffffff0f7424 */ /* 0x000fce00078e00ff */
[----:B0--3--:R-:W-:Y:S05]  /*15420*/  WARPSYNC.COLLECTIVE R15, `(.L_x_1957) ;  /* 0x000000000f087348 */ /* 0x009fea0003c00000 */
[----:B------:R1:W2:Y:S02]  /*15430*/  SHFL.UP P6, R14, R13, R12, R11 ;  /* 0x0400000c0d0e7389 */ /* 0x0002a400000c000b */
[----:B0123--:R-:W-:Y:S01]  /*15440*/  ENDCOLLECTIVE ;  /* 0x000000000000791b */ /* 0x00ffe20003800000 */
.L_x_1957:
[----:B------:R-:W-:Y:S05]  /*15450*/  BSYNC B0 ;  /* 0x0000000000007941 */ /* 0x000fea0003800000 */
.L_x_1956:
        /* <DEDUP_REMOVED lines=10> */
.L_x_1958:
        /* <DEDUP_REMOVED lines=8> */
.L_x_1959:
        /* <DEDUP_REMOVED lines=8> */
.L_x_1960:
        /* <DEDUP_REMOVED lines=8> */
.L_x_1961:
        /* <DEDUP_REMOVED lines=8> */
.L_x_1962:
[----:B------:R-:W-:Y:S05]  /*15700*/  BRA `(.L_x_1963) ;  /* 0xffffffe400a07947 */ /* 0x000fea000383ffff */
.L_x_1911:
[----:B------:R-:W-:Y:S01]  /*15710*/  BSSY B0, `(.L_x_1964) ;  /* 0x0000006000007945 */ /* 0x000fe20003800000 */
[----:B------:R-:W-:Y:S01]  /*15720*/  PLOP3.LUT P6, PT, P6, PT, PT, 0x8, 0x0 ;  /* 0x000000000000781c */ /* 0x000fe200037ce170 */
[----:B------:R-:W-:-:S12]  /*15730*/  IMAD.MOV.U32 R15, RZ, RZ, -0x1 ;  /* 0xffffffffff0f7424 */ /* 0x000fd800078e00ff */
[----:B0-----:R-:W-:Y:S05]  /*15740*/  WARPSYNC.COLLECTIVE R15, `(.L_x_1965) ;  /* 0x000000000f087348 */ /* 0x001fea0003c00000 */
[----:B------:R-:W-:Y:S01]  /*15750*/  VOTE.ANY R14, PT, P6 ;  /* 0x00000000000e7806 */ /* 0x000fe200030e0100 */
[----:B0-----:R-:W-:Y:S06]  /*15760*/  ENDCOLLECTIVE ;  /* 0x000000000000791b */ /* 0x001fec0003800000 */
.L_x_1965:
[----:B------:R-:W-:Y:S05]  /*15770*/  BSYNC B0 ;  /* 0x0000000000007941 */ /* 0x000fea0003800000 */
.L_x_1964:
        /* <DEDUP_REMOVED lines=9> */
.L_x_1966:
[----:B------:R-:W-:Y:S01]  /*15810*/  IMAD.MOV.U32 R17, RZ, RZ, R14 ;  /* 0x000000ffff117224 */ /* 0x000fe200078e000e */
[----:B------:R-:W-:Y:S06]  /*15820*/  BRA `(.L_x_1967) ;  /* 0xffffffe400907947 */ /* 0x000fec000383ffff */
.L_x_1913:
[----:B------:R-:W-:Y:S01]  /*15830*/  BSSY B0, `(.L_x_1968) ;  /* 0x0000007000007945 */ /* 0x000fe20003800000 */
[----:B------:R-:W-:Y:S02]  /*15840*/  IMAD.MOV.U32 R13, RZ, RZ, R2 ;  /* 0x000000ffff0d7224 */ /* 0x000fe400078e0002 */
[----:B------:R-:W-:Y:S02]  /*15850*/  IMAD.MOV.U32 R11, RZ, RZ, 0x1f ;  /* 0x0000001fff0b7424 */ /* 0x000fe400078e00ff */
[----:B------:R-:W-:-:S07]  /*15860*/  IMAD.MOV.U32 R15, RZ, RZ, -0x1 ;  /* 0xffffffffff0f7424 */ /* 0x000fce00078e00ff */
[----:B012---:R-:W-:Y:S05]  /*15870*/  WARPSYNC.COLLECTIVE R15, `(.L_x_1969) ;  /* 0x000000000f087348 */ /* 0x007fea0003c00000 */
[----:B------:R3:W4:Y:S02]  /*15880*/  SHFL.IDX P6, R14, R13, R12, R11 ;  /* 0x0000000c0d0e7389 */ /* 0x00072400000c000b */
[----:B01234-:R-:W-:Y:S01]  /*15890*/  ENDCOLLECTIVE ;  /* 0x000000000000791b */ /* 0x01ffe20003800000 */
.L_x_1969:
[----:B------:R-:W-:Y:S05]  /*158a0*/  BSYNC B0 ;  /* 0x0000000000007941 */ /* 0x000fea0003800000 */
.L_x_1968:
[----:B------:R-:W-:Y:S01]  /*158b0*/  IMAD.MOV.U32 R7, RZ, RZ, R14 ;  /* 0x000000ffff077224 */ /* 0x000fe200078e000e */
[----:B------:R-:W-:Y:S06]  /*158c0*/  BRA `(.L_x_1912) ;  /* 0xffffffe400847947 */ /* 0x000fec000383ffff */
.L_x_1917:
[----:B-1----:R1:W2:Y:S02]  /*158d0*/  SYNCS.PHASECHK.TRANS64.TRYWAIT P0, [R0+URZ+0x22820], R3 ;  /* 0x02282003000075a7 */ /* 0x0022a4000800017f */
[----:B--2---:R-:W-:Y:S05]  /*158e0*/  @!P0 NANOSLEEP.SYNCS 0x989680 ;  /* 0x009896800000895d */ /* 0x004fea0003900000 */
[----:B------:R-:W2:Y:S02]  /*158f0*/  @!P0 SYNCS.PHASECHK.TRANS64 P0, [R0+URZ+0x22820], R3 ;  /* 0x02282003000085a7 */ /* 0x000ea4000800007f */
[----:B--2---:R-:W-:Y:S05]  /*15900*/  @!P0 BRA `(.L_x_1917) ;  /* 0xfffffffc00f08947 */ /* 0x004fea000383ffff */
[----:B------:R-:W-:Y:S05]  /*15910*/  BRA `(.L_x_1970) ;  /* 0xffffffe800f87947 */ /* 0x000fea000383ffff */
.L_x_1918:
[----:B------:R-:W2:Y:S01]  /*15920*/  S2R R2, SR_TID.X ;  /* 0x0000000000027919 */ /* 0x000ea20000002100 */
[----:B------:R-:W-:Y:S01]  /*15930*/  BSSY B0, `(.L_x_1971) ;  /* 0x000000a000007945 */ /* 0x000fe20003800000 */
[----:B------:R-:W-:Y:S02]  /*15940*/  IMAD.MOV.U32 R12, RZ, RZ, RZ ;  /* 0x000000ffff0c7224 */ /* 0x000fe400078e00ff */
[----:B------:R-:W-:Y:S02]  /*15950*/  IMAD.MOV.U32 R11, RZ, RZ, 0x1f ;  /* 0x0000001fff0b7424 */ /* 0x000fe400078e00ff */
[----:B------:R-:W-:Y:S01]  /*15960*/  IMAD.MOV.U32 R15, RZ, RZ, -0x1 ;  /* 0xffffffffff0f7424 */ /* 0x000fe200078e00ff */
[----:B--2---:R-:W-:-:S04]  /*15970*/  SHF.R.U32.HI R2, RZ, 0x5, R2 ;  /* 0x00000005ff027819 */ /* 0x004fc80000011602 */
[----:B------:R-:W-:-:S05]  /*15980*/  LOP3.LUT R2, R2, 0x3, RZ, 0xc0, !PT ;  /* 0x0000000302027812 */ /* 0x000fca00078ec0ff */
[----:B0-----:R-:W-:-:S07]  /*15990*/  IMAD.MOV.U32 R13, RZ, RZ, R2 ;  /* 0x000000ffff0d7224 */ /* 0x001fce00078e0002 */
[----:B-1----:R-:W-:Y:S05]  /*159a0*/  WARPSYNC.COLLECTIVE R15, `(.L_x_1972) ;  /* 0x000000000f087348 */ /* 0x002fea0003c00000 */
[----:B------:R0:W2:Y:S02]  /*159b0*/  SHFL.IDX P6, R14, R13, R12, R11 ;  /* 0x0000000c0d0e7389 */ /* 0x0000a400000c000b */
[----:B012---:R-:W-:Y:S01]  /*159c0*/  ENDCOLLECTIVE ;  /* 0x000000000000791b */ /* 0x007fe20003800000 */
.L_x_1972:
[----:B------:R-:W-:Y:S05]  /*159d0*/  BSYNC B0 ;  /* 0x0000000000007941 */ /* 0x000fea0003800000 */
.L_x_1971:
[----:B------:R-:W-:Y:S05]  /*159e0*/  BRA `(.L_x_1973) ;  /* 0xffffffe800e07947 */ /* 0x000fea000383ffff */
.L_x_1921:
[----:B------:R-:W-:Y:S01]  /*159f0*/  BSSY B1, `(.L_x_1974) ;  /* 0x0000006000017945 */ /* 0x000fe20003800000 */
[----:B------:R-:W-:-:S07]  /*15a00*/  IMAD.MOV.U32 R15, RZ, RZ, -0x1 ;  /* 0xffffffffff0f7424 */ /* 0x000fce00078e00ff */
[----:B012---:R-:W-:Y:S05]  /*15a10*/  WARPSYNC.COLLECTIVE R15, `(.L_x_1975) ;  /* 0x000000000f0c7348 */ /* 0x007fea0003c00000 */
[----:B------:R-:W-:Y:S02]  /*15a20*/  ELECT P6, UR62, PT ;  /* 0x00000000003e782f */ /* 0x000fe400038c0000 */
[----:B------:R-:W-:Y:S01]  /*15a30*/  MOV R14, UR62 ;  /* 0x0000003e000e7c02 */ /* 0x000fe20008000f00 */
[----:B012---:R-:W-:Y:S10]  /*15a40*/  ENDCOLLECTIVE ;  /* 0x000000000000791b */ /* 0x007ff40003800000 */
.L_x_1975:
[----:B------:R-:W-:Y:S05]  /*15a50*/  BSYNC B1 ;  /* 0x0000000000017941 */ /* 0x000fea0003800000 */
.L_x_1974:
[----:B------:R-:W-:Y:S05]  /*15a60*/  BRA `(.L_x_1976) ;  /* 0xffffffe800d87947 */ /* 0x000fea000383ffff */
.L_x_1923:
[----:B-1----:R1:W2:Y:S02]  /*15a70*/  SYNCS.PHASECHK.TRANS64.TRYWAIT P0, [R6+URZ], R5 ;  /* 0x00000005060075a7 */ /* 0x0022a4000800017f */
[----:B--2---:R-:W-:Y:S05]  /*15a80*/  @!P0 NANOSLEEP.SYNCS 0x989680 ;  /* 0x009896800000895d */ /* 0x004fea0003900000 */
[----:B------:R-:W2:Y:S02]  /*15a90*/  @!P0 SYNCS.PHASECHK.TRANS64 P0, [R6+URZ], R5 ;  /* 0x00000005060085a7 */ /* 0x000ea4000800007f */
[----:B--2---:R-:W-:Y:S05]  /*15aa0*/  @!P0 BRA `(.L_x_1923) ;  /* 0xfffffffc00f08947 */ /* 0x004fea000383ffff */
[----:B------:R-:W-:Y:S05]  /*15ab0*/  BRA `(.L_x_1977) ;  /* 0xffffffec00147947 */ /* 0x000fea000383ffff */
.L_x_1924:
[----:B--2---:R2:W3:Y:S02]  /*15ac0*/  SYNCS.PHASECHK.TRANS64.TRYWAIT P0, [R7+URZ], R2 ;  /* 0x00000002070075a7 */ /* 0x0044e4000800017f */
[----:B---3--:R-:W-:Y:S05]  /*15ad0*/  @!P0 NANOSLEEP.SYNCS 0x989680 ;  /* 0x009896800000895d */ /* 0x008fea0003900000 */
[----:B------:R-:W3:Y:S02]  /*15ae0*/  @!P0 SYNCS.PHASECHK.TRANS64 P0, [R7+URZ], R2 ;  /* 0x00000002070085a7 */ /* 0x000ee4000800007f */
[----:B---3--:R-:W-:Y:S05]  /*15af0*/  @!P0 BRA `(.L_x_1924) ;  /* 0xfffffffc00f08947 */ /* 0x008fea000383ffff */
[----:B------:R-:W-:Y:S05]  /*15b00*/  BRA `(.L_x_1978) ;  /* 0xffffffec00087947 */ /* 0x000fea000383ffff */
.L_x_1926:
[----:B---3--:R3:W4:Y:S02]  /*15b10*/  SYNCS.PHASECHK.TRANS64.TRYWAIT P0, [R4+URZ], R5 ;  /* 0x00000005040075a7 */ /* 0x008724000800017f */
[----:B----4-:R-:W-:Y:S05]  /*15b20*/  @!P0 NANOSLEEP.SYNCS 0x989680 ;  /* 0x009896800000895d */ /* 0x010fea0003900000 */
[----:B------:R-:W4:Y:S02]  /*15b30*/  @!P0 SYNCS.PHASECHK.TRANS64 P0, [R4+URZ], R5 ;  /* 0x00000005040085a7 */ /* 0x000f24000800007f */
[----:B----4-:R-:W-:Y:S05]  /*15b40*/  @!P0 BRA `(.L_x_1926) ;  /* 0xfffffffc00f08947 */ /* 0x010fea000383ffff */
[----:B------:R-:W-:Y:S05]  /*15b50*/  BRA `(.L_x_1979) ;  /* 0xffffffec00107947 */ /* 0x000fea000383ffff */
.L_x_1980:
        /* <DEDUP_REMOVED lines=10> */
.L_x_4723:


//--------------------- .text._ZN7cutlass13device_kernelIN5flash11enable_sm90INS1_16FlashAttnFwdSm90INS1_25CollectiveMainloopFwdSm90ILi2EN4cute5tupleIJNS5_1CILi1EEES8_S8_EEENS6_IJNS7_ILi128EEENS7_ILi96EEENS7_ILi64EEEEEELi256ENS_6half_tEfNS_4arch4Sm90ELb0ELb1ELb0ELb1ELb0ELb1ELb0ELb1ELb0ELb0ELb0ELb0EEENS1_21CollectiveEpilogueFwdINS6_IJSA_NS7_ILi256EEESB_EEES9_SE_SG_Li256ELb1ELb0ELb0ELb0EEENS1_36VarlenDynamicPersistentTileSchedulerILi128ELi96ELi256ELi32ELb0ELb0ELb1ELb1ELb0ELb1EEEEEEEEEvNT_6ParamsE --------------------------
	.section	.text._ZN7cutlass13device_kernelIN5flash11enable_sm90INS1_16FlashAttnFwdSm90INS1_25CollectiveMainloopFwdSm90ILi2EN4cute5tupleIJNS5_1CILi1EEES8_S8_EEENS6_IJNS7_ILi128EEENS7_ILi96EEENS7_ILi64EEEEEELi256ENS_6half_tEfNS_4arch4Sm90ELb0ELb1ELb0ELb1ELb0ELb1ELb0ELb1ELb0ELb0ELb0ELb0EEENS1_21CollectiveEpilogueFwdINS6_IJSA_NS7_ILi256EEESB_EEES9_SE_SG_Li256ELb1ELb0ELb0ELb0EEENS1_36VarlenDynamicPersistentTileSchedulerILi128ELi96ELi256ELi32ELb0ELb0ELb1ELb1ELb0ELb1EEEEEEEEEvNT_6ParamsE,"ax",@progbits
	.align	128
.text._ZN7cutlass13device_kernelIN5flash11enable_sm90INS1_16FlashAttnFwdSm90INS1_25CollectiveMainloopFwdSm90ILi2EN4cute5tupleIJNS5_1CILi1EEES8_S8_EEENS6_IJNS7_ILi128EEENS7_ILi96EEENS7_ILi64EEEEEELi256ENS_6half_tEfNS_4arch4Sm90ELb0ELb1ELb0ELb1ELb0ELb1ELb0ELb1ELb0ELb0ELb0ELb0EEENS1_21CollectiveEpilogueFwdINS6_IJSA_NS7_ILi256EEESB_EEES9_SE_SG_Li256ELb1ELb0ELb0ELb0EEENS1_36VarlenDynamicPersistentTileSchedulerILi128ELi96ELi256ELi32ELb0ELb0ELb1ELb1ELb0ELb1EEEEEEEEEvNT_6ParamsE:
        .type           _ZN7cutlass13device_kernelIN5flash11enable_sm90INS1_16FlashAttnFwdSm90INS1_25CollectiveMainloopFwdSm90ILi2EN4cute5tupleIJNS5_1CILi1EEES8_S8_EEENS6_IJNS7_ILi128EEENS7_ILi96EEENS7_ILi64EEEEEELi256ENS_6half_tEfNS_4arch4Sm90ELb0ELb1ELb0ELb1ELb0ELb1ELb0ELb1ELb0ELb0ELb0ELb0EEENS1_21CollectiveEpilogueFwdINS6_IJSA_NS7_ILi256EEESB_EEES9_SE_SG_Li256ELb1ELb0ELb0ELb0EEENS1_36VarlenDynamicPersistentTileSchedulerILi128ELi96ELi256ELi32ELb0ELb0ELb1ELb1ELb0ELb1EEEEEEEEEvNT_6ParamsE,@function
        .size           _ZN7cutlass13device_kernelIN5flash11enable_sm90INS1_16FlashAttnFwdSm90INS1_25CollectiveMainloopFwdSm90ILi2EN4cute5tupleIJNS5_1CILi1EEES8_S8_EEENS6_IJNS7_ILi128EEENS7_ILi96EEENS7_ILi64EEEEEELi256ENS_6half_tEfNS_4arch4Sm90ELb0ELb1ELb0ELb1ELb0ELb1ELb0ELb1ELb0ELb0ELb0ELb0EEENS1_21CollectiveEpilogueFwdINS6_IJSA_NS7_ILi256EEESB_EEES9_SE_SG_Li256ELb1ELb0ELb0ELb0EEENS1_36VarlenDynamicPersistentTileSchedulerILi128ELi96ELi256ELi32ELb0ELb0ELb1ELb1ELb0ELb1EEEEEEEEEvNT_6ParamsE,(.L_x_4724 - _ZN7cutlass13device_kernelIN5flash11enable_sm90INS1_16FlashAttnFwdSm90INS1_25CollectiveMainloopFwdSm90ILi2EN4cute5tupleIJNS5_1CILi1EEES8_S8_EEENS6_IJNS7_ILi128EEENS7_ILi96EEENS7_ILi64EEEEEELi256ENS_6half_tEfNS_4arch4Sm90ELb0ELb1ELb0ELb1ELb0ELb1ELb0ELb1ELb0ELb0ELb0ELb0EEENS1_21CollectiveEpilogueFwdINS6_IJSA_NS7_ILi256EEESB_EEES9_SE_SG_Li256ELb1ELb0ELb0ELb0EEENS1_36VarlenDynamicPersistentTileSchedulerILi128ELi96ELi256ELi32ELb0ELb0ELb1ELb1ELb0ELb1EEEEEEEEEvNT_6ParamsE)
        .other          _ZN7cutlass13device_kernelIN5flash11enable_sm90INS1_16FlashAttnFwdSm90INS1_25CollectiveMainloopFwdSm90ILi2EN4cute5tupleIJNS5_1CILi1EEES8_S8_EEENS6_IJNS7_ILi128EEENS7_ILi96EEENS7_ILi64EEEEEELi256ENS_6half_tEfNS_4arch4Sm90ELb0ELb1ELb0ELb1ELb0ELb1ELb0ELb1ELb0ELb0ELb0ELb0EEENS1_21CollectiveEpilogueFwdINS6_IJSA_NS7_ILi256EEESB_EEES9_SE_SG_Li256ELb1ELb0ELb0ELb0EEENS1_36VarlenDynamicPersistentTileSchedulerILi128ELi96ELi256ELi32ELb0ELb0ELb1ELb1ELb0ELb1EEEEEEEEEvNT_6ParamsE,@"STO_CUDA_ENTRY STV_DEFAULT"
_ZN7cutlass13device_kernelIN5flash11enable_sm90INS1_16FlashAttnFwdSm90INS1_25CollectiveMainloopFwdSm90ILi2EN4cute5tupleIJNS5_1CILi1EEES8_S8_EEENS6_IJNS7_ILi128EEENS7_ILi96EEENS7_ILi64EEEEEELi256ENS_6half_tEfNS_4arch4Sm90ELb0ELb1ELb0ELb1ELb0ELb1ELb0ELb1ELb0ELb0ELb0ELb0EEENS1_21CollectiveEpilogueFwdINS6_IJSA_NS7_ILi256EEESB_EEES9_SE_SG_Li256ELb1ELb0ELb0ELb0EEENS1_36VarlenDynamicPersistentTileSchedulerILi128ELi96ELi256ELi32ELb0ELb0ELb1ELb1ELb0ELb1EEEEEEEEEvNT_6ParamsE:
[----:B------:R-:W0:Y:S02]  /*0000*/  LDC R1, c[0x0][0x28] ;  /* 0x00000a00ff017b82 */ /* 0x000e240000000800 */
[----:B0-----:R-:W-:Y:S01]  /*0010*/  VIADD R1, R1, 0xffffffd0 ;  /* 0xffffffd001017836 */ /* 0x001fe20000000000 */
[----:B------:R-:W0:Y:S01]  /*0020*/  S2R R3, SR_TID.X ;  /* 0x0000000000037919 */ /* 0x000e220000002100 */
[----:B------:R-:W-:Y:S01]  /*0030*/  ELECT P0, URZ, PT ;  /* 0x00000000003f782f */ /* 0x000fe20003800000 */
[----:B------:R-:W-:Y:S01]  /*0040*/  BSSY B0, `(.L_x_1981) ;  /* 0x0000016000007945 */ /* 0x000fe20003800000 */
[----:B0-----:R-:W-:-:S05]  /*0050*/  SHF.R.U32.HI R0, RZ, 0x5, R3 ;  /* 0x00000005ff007819 */ /* 0x001fca0000011603 */
        /* <DEDUP_REMOVED lines=20> */
.L_x_1982:
[----:B------:R-:W-:Y:S05]  /*01a0*/  BSYNC B0 ;  /* 0x0000000000007941 */ /* 0x000fea0003800000 */
.L_x_1981:
[----:B------:R-:W-:Y:S01]  /*01b0*/  VOTEU.ANY UP0, P0 ;  /* 0x00000000003f7886 */ /* 0x000fe20000000100 */
[----:B------:R-:W0:Y:S01]  /*01c0*/  SHFL.IDX PT, R2, R0, RZ, 0x1f ;  /* 0x00001fff00027589 */ /* 0x000e2200000e0000 */
[----:B------:R-:W-:Y:S01]  /*01d0*/  UMOV UR4, 0x1 ;  /* 0x0000000100047882 */ /* 0x000fe20000000000 */
[----:B------:R-:W-:Y:S01]  /*01e0*/  UMOV UR7, 0x100 ;  /* 0x0000010000077882 */ /* 0x000fe20000000000 */
[----:B------:R-:W-:Y:S01]  /*01f0*/  SHF.R.U32.HI R4, RZ, 0x7, R3 ;  /* 0x00000007ff047819 */ /* 0x000fe20000011603 */
[----:B------:R-:W1:Y:S01]  /*0200*/  @UP0 S2UR UR8, SR_CgaCtaId ;  /* 0x00000000000809c3 */ /* 0x000e620000008800 */
[----:B------:R-:W-:Y:S01]  /*0210*/  @UP0 UMOV UR6, 0x400 ;  /* 0x0000040000060882 */ /* 0x000fe20000000000 */
[----:B------:R-:W-:-:S04]  /*0220*/  @UP0 UIADD3 UR4, -UR4, 0x100000, URZ ;  /* 0x0010000004040890 */ /* 0x000fc8000fffe13f */
[----:B------:R-:W-:Y:S02]  /*0230*/  @UP0 USHF.L.U32 UR5, UR4, 0xb, URZ ;  /* 0x0000000b04050899 */ /* 0x000fe4000800063f */
[----:B------:R-:W-:Y:S01]  /*0240*/  @UP0 USHF.L.U32 UR4, UR4, 0x1, URZ ;  /* 0x0000000104040899 */ /* 0x000fe2000800063f */
[----:B------:R-:W-:Y:S01]  /*0250*/  VOTEU.ANY UP1, P0 ;  /* 0x00000000003f7886 */ /* 0x000fe20000020100 */
[----:B0-----:R-:W-:Y:S02]  /*0260*/  ISETP.NE.AND P1, PT, R2, RZ, PT ;  /* 0x000000ff0200720c */ /* 0x001fe40003f25270 */
[----:B------:R0:W2:Y:S01]  /*0270*/  SHFL.IDX PT, R2, R4, RZ, 0x1f ;  /* 0x00001fff04027589 */ /* 0x0000a200000e0000 */
[----:B-1----:R-:W-:Y:S02]  /*0280*/  @UP0 ULEA UR8, UR8, UR6, 0x18 ;  /* 0x0000000608080291 */ /* 0x002fe4000f8ec03f */
[----:B------:R-:W-:-:S04]  /*0290*/  @UP0 UIADD3 UR6, -UR7, 0x100000, URZ ;  /* 0x0010000007060890 */ /* 0x000fc8000fffe13f */
[----:B------:R-:W-:Y:S02]  /*02a0*/  @UP0 USHF.L.U32 UR7, UR6, 0xb, URZ ;  /* 0x0000000b06070899 */ /* 0x000fe4000800063f */
[----:B------:R-:W-:Y:S01]  /*02b0*/  @UP0 USHF.L.U32 UR6, UR6, 0x1, URZ ;  /* 0x0000000106060899 */ /* 0x000fe2000800063f */
[----:B------:R-:W-:Y:S01]  /*02c0*/  VOTEU.ANY UP0, P0 ;  /* 0x00000000003f7886 */ /* 0x000fe20000000100 */
[----:B------:R-:W1:Y:S04]  /*02d0*/  FENCE.VIEW.ASYNC.S ;  /* 0x00000000000073c6 */ /* 0x000e680000000000 */
[----:B-1----:R0:W1:Y:S06]  /*02e0*/  @UP0 SYNCS.EXCH.64 URZ, [UR8+0x22800], UR4 ;  /* 0x02280004083f05b2 */ /* 0x00206c0008000100 */
[----:B------:R0:W3:Y:S02]  /*02f0*/  @UP1 SYNCS.EXCH.64 URZ, [UR8+0x22820], UR6 ;  /* 0x02282006083f15b2 */ /* 0x0000e40008000100 */
[----:B0-----:R-:W-:Y:S05]  /*0300*/  @P1 BRA `(.L_x_1983) ;  /* 0x0000000000481947 */ /* 0x001fea0003800000 */
[----:B------:R-:W0:Y:S01]  /*0310*/  S2UR UR5, SR_CgaCtaId ;  /* 0x00000000000579c3 */ /* 0x000e220000008800 */
        /* <DEDUP_REMOVED lines=15> */
[----:B------:R0:W0:Y:S01]  /*0410*/  SYNCS.EXCH.64 URZ, [UR8+0x22848], UR4 ;  /* 0x02284804083f75b2 */ /* 0x0000220008000100 */
[----:B------:R-:W-:Y:S01]  /*0420*/  NOP ;  /* 0x0000000000007918 */ /* 0x000fe20000000000 */
.L_x_1983:
[----:B------:R-:W5:Y:S01]  /*0430*/  SHFL.IDX PT, R4, R0, RZ, 0x1f ;  /* 0x00001fff00047589 */ /* 0x000f6200000e0000 */
[----:B------:R-:W-:Y:S01]  /*0440*/  NOP ;  /* 0x0000000000007918 */ /* 0x000fe20000000000 */
[----:B-----5:R-:W-:-:S13]  /*0450*/  ISETP.NE.AND P0, PT, R4, RZ, PT ;  /* 0x000000ff0400720c */ /* 0x020fda0003f05270 */
        /* <DEDUP_REMOVED lines=17> */
[----:B------:R0:W0:Y:S01]  /*0570*/  SYNCS.EXCH.64 URZ, [UR8+0x22868], UR6 ;  /* 0x02286806083f75b2 */ /* 0x0000220008000100 */
[----:B------:R-:W-:Y:S01]  /*0580*/  NOP ;  /* 0x0000000000007918 */ /* 0x000fe20000000000 */
.L_x_1984:
[----:B------:R-:W5:Y:S01]  /*0590*/  SHFL.IDX PT, R4, R0, RZ, 0x1f ;  /* 0x00001fff00047589 */ /* 0x000f6200000e0000 */
[----:B------:R-:W-:Y:S01]  /*05a0*/  NOP ;  /* 0x0000000000007918 */ /* 0x000fe20000000000 */
[----:B-----5:R-:W-:-:S13]  /*05b0*/  ISETP.NE.AND P0, PT, R4, RZ, PT ;  /* 0x000000ff0400720c */ /* 0x020fda0003f05270 */
        /* <DEDUP_REMOVED lines=13> */
[----:B------:R0:W0:Y:S01]  /*0690*/  SYNCS.EXCH.64 URZ, [UR6+0x22888], UR4 ;  /* 0x02288804063f75b2 */ /* 0x0000220008000100 */
[----:B------:R-:W-:Y:S01]  /*06a0*/  NOP ;  /* 0x0000000000007918 */ /* 0x000fe20000000000 */
.L_x_1985:
        /* <DEDUP_REMOVED lines=22> */
.L_x_1986:
        /* <DEDUP_REMOVED lines=22> */
.L_x_1987:
[----:B--2---:R-:W-:Y:S01]  /*0970*/  ISETP.NE.AND P0, PT, R2, RZ, PT ;  /* 0x000000ff0200720c */ /* 0x004fe20003f05270 */
[----:B------:R-:W-:Y:S01]  /*0980*/  IMAD.MOV.U32 R2, RZ, RZ, 0x1 ;  /* 0x00000001ff027424 */ /* 0x000fe200078e00ff */
[----:B------:R-:W-:Y:S01]  /*0990*/  NOP ;  /* 0x0000000000007918 */ /* 0x000fe20000000000 */
[----:B------:R-:W-:Y:S01]  /*09a0*/  ULDC.64 UR40, c[0x0][0x208] ;  /* 0x0000820000287ab9 */ /* 0x000fe20000000a00 */
[----:B------:R-:W-:Y:S02]  /*09b0*/  BSSY B7, `(.L_x_1988) ;  /* 0x0001cbf000077945 */ /* 0x000fe40003800000 */
[----:B------:R-:W-:-:S05]  /*09c0*/  SEL R2, R2, 0x2, !P0 ;  /* 0x0000000202027807 */ /* 0x000fca0004000000 */
[----:B------:R2:W-:Y:S01]  /*09d0*/  STL [R1+0x2c], R2 ;  /* 0x00002c0201007387 */ /* 0x0005e20000100800 */
[----:B01-34-:R-:W-:Y:S06]  /*09e0*/  BAR.SYNC.DEFER_BLOCKING 0x0 ;  /* 0x0000000000007b1d */ /* 0x01bfec0000010000 */
[----:B------:R-:W-:Y:S05]  /*09f0*/  @!P0 BRA `(.L_x_1989) ;  /* 0x0000016800b08947 */ /* 0x000fea0003800000 */
.L_x_1990:
[----:B------:R-:W-:-:S08]  /*0a00*/  NOP ;  /* 0x0000000000007918 */ /* 0x000fd00000000000 */
[----:B------:R-:W0:Y:S02]  /*0a10*/  USETMAXREG.TRY_ALLOC.CTAPOOL UP0, 0xf0 ;  /* 0x000000f0000079c8 */ /* 0x000e240008000600 */
[----:B0-----:R-:W-:-:S13]  /*0a20*/  PLOP3.LUT P0, PT, PT, PT, UP0, 0x80, 0x0 ;  /* 0x000000000000781c */ /* 0x001fda0003f0f008 */
[----:B------:R-:W-:Y:S05]  /*0a30*/  @!P0 BRA `(.L_x_1990) ;  /* 0xfffffffc00f08947 */ /* 0x000fea000383ffff */
[----:B------:R-:W-:Y:S01]  /*0a40*/  SHF.R.U32.HI R0, RZ, 0x7, R3 ;  /* 0x00000007ff007819 */ /* 0x000fe20000011603 */
[----:B------:R-:W0:Y:S08]  /*0a50*/  S2UR UR5, SR_CgaCtaId ;  /* 0x00000000000579c3 */ /* 0x000e300000008800 */
[----:B------:R-:W-:Y:S06]  /*0a60*/  BAR.ARV 0x8, 0x120 ;  /* 0x0204800000007b1d */ /* 0x000fec0000002000 */
[----:B------:R-:W-:Y:S01]  /*0a70*/  ISETP.NE.AND P0, PT, R0, 0x1, PT ;  /* 0x000000010000780c */ /* 0x000fe20003f05270 */
[----:B------:R-:W-:Y:S01]  /*0a80*/  UMOV UR4, 0x400 ;  /* 0x0000040000047882 */ /* 0x000fe20000000000 */
[----:B--2---:R-:W-:-:S11]  /*0a90*/  LOP3.LUT R2, R2, 0xffdfffff, RZ, 0xc0, !PT ;  /* 0xffdfffff02027812 */ /* 0x004fd600078ec0ff */
[----:B------:R-:W-:Y:S06]  /*0aa0*/  @!P0 BAR.ARV 0x9, 0x100 ;  /* 0x0244000000008b1d */ /* 0x000fec0000002000 */
[----:B0-----:R-:W-:Y:S01]  /*0ab0*/  ULEA UR4, UR5, UR4, 0x18 ;  /* 0x0000000405047291 */ /* 0x001fe2000f8ec03f */
[----:B------:R-:W-:Y:S01]  /*0ac0*/  @P0 LOP3.LUT R2, R2, 0x200000, RZ, 0xfc, !PT ;  /* 0x0020000002020812 */ /* 0x000fe200078efcff */
[----:B------:R-:W-:Y:S04]  /*0ad0*/  BAR.SYNC.DEFER_BLOCKING 0x5, 0x120 ;  /* 0x0144800000007b1d */ /* 0x000fe80000010000 */
[----:B------:R-:W-:-:S02]  /*0ae0*/  IMAD.U32 R17, RZ, RZ, UR4 ;  /* 0x00000004ff117e24 */ /* 0x000fc4000f8e00ff */
[----:B------:R-:W-:-:S03]  /*0af0*/  ULDC UR4, c[0x0][0xc14] ;  /* 0x0003050000047ab9 */ /* 0x000fc60000000800 */
[----:B------:R-:W0:Y:S01]  /*0b00*/  LDS.128 R208, [R17+0x228d0] ;  /* 0x0228d00011d07984 */ /* 0x000e220000000c00 */
[----:B------:R-:W-:Y:S06]  /*0b10*/  BAR.ARV 0x4, 0x120 ;  /* 0x0104800000007b1d */ /* 0x000fec0000002000 */
[----:B0-----:R-:W-:-:S13]  /*0b20*/  ISETP.GE.AND P0, PT, R211, UR4, PT ;  /* 0x00000004d3007c0c */ /* 0x001fda000bf06270 */
[----:B------:R-:W-:Y:S05]  /*0b30*/  @P0 BRA `(.L_x_1991) ;  /* 0x000001c800980947 */ /* 0x000fea0003800000 */
[----:B------:R-:W2:Y:S01]  /*0b40*/  LDL.LU R13, [R1+0x2c] ;  /* 0x00002c00010d7983 */ /* 0x000ea20000300800 */
[----:B------:R-:W-:Y:S02]  /*0b50*/  VIADD R12, R3, 0xffffff80 ;  /* 0xffffff80030c7836 */ /* 0x000fe40000000000 */
[----:B------:R-:W-:Y:S02]  /*0b60*/  IMAD.MOV.U32 R235, RZ, RZ, RZ ;  /* 0x000000ffffeb7224 */ /* 0x000fe400078e00ff */
[----:B------:R-:W-:Y:S01]  /*0b70*/  IMAD.MOV.U32 R22, RZ, RZ, RZ ;  /* 0x000000ffff167224 */ /* 0x000fe200078e00ff */
[----:B------:R-:W-:Y:S01]  /*0b80*/  SHF.R.S32.HI R0, RZ, 0x1f, R12 ;  /* 0x0000001fff007819 */ /* 0x000fe2000001140c */
[----:B------:R-:W-:Y:S02]  /*0b90*/  IMAD.MOV.U32 R203, RZ, RZ, RZ ;  /* 0x000000ffffcb7224 */ /* 0x000fe400078e00ff */
[----:B------:R-:W-:Y:S01]  /*0ba0*/  IMAD.MOV.U32 R200, RZ, RZ, RZ ;  /* 0x000000ffffc87224 */ /* 0x000fe200078e00ff */
[CC--:B------:R-:W-:Y:S01]  /*0bb0*/  LEA.HI R3, R0.reuse, R12.reuse, RZ, 0x7 ;  /* 0x0000000c00037211 */ /* 0x0c0fe200078f38ff */
[----:B------:R-:W-:Y:S01]  /*0bc0*/  IMAD.MOV.U32 R16, RZ, RZ, RZ ;  /* 0x000000ffff107224 */ /* 0x000fe200078e00ff */
[----:B------:R-:W-:-:S02]  /*0bd0*/  LEA.HI R223, R0, R12, RZ, 0x5 ;  /* 0x0000000c00df7211 */ /* 0x000fc400078f28ff */
        /* <DEDUP_REMOVED lines=14> */
[----:B------:R-:W-:Y:S02]  /*0cc0*/  LEA.HI R4, R0, R12, RZ, 0x4 ;  /* 0x0000000c00047211 */ /* 0x000fe400078f20ff */
[----:B------:R-:W-:Y:S02]  /*0cd0*/  LOP3.LUT R10, R7, 0xfffffff8, RZ, 0xc0, !PT ;  /* 0xfffffff8070a7812 */ /* 0x000fe400078ec0ff */
[----:B------:R-:W-:Y:S02]  /*0ce0*/  SHF.R.S32.HI R7, RZ, 0x4, R4 ;  /* 0x00000004ff077819 */ /* 0x000fe40000011404 */
[----:B------:R-:W-:Y:S01]  /*0cf0*/  LOP3.LUT R8, R8, 0x7ffffffc, RZ, 0xc0, !PT ;  /* 0x7ffffffc08087812 */ /* 0x000fe200078ec0ff */
[----:B------:R-:W-:Y:S01]  /*0d00*/  IMAD.IADD R10, R5, 0x1, -R10 ;  /* 0x00000001050a7824 */ /* 0x000fe200078e0a0a */
[----:B------:R-:W-:-:S02]  /*0d10*/  LOP3.LUT R5, R4, 0x3fffff0, RZ, 0xc0, !PT ;  /* 0x03fffff004057812 */ /* 0x000fc400078ec0ff */
[----:B------:R-:W-:Y:S01]  /*0d20*/  LEA.HI R4, R4, R7, RZ, 0x1 ;  /* 0x0000000704047211 */ /* 0x000fe200078f08ff */
[----:B------:R-:W-:Y:S02]  /*0d30*/  IMAD R10, R9, 0x10, R10 ;  /* 0x00000010090a7824 */ /* 0x000fe400078e020a */
[----:B------:R-:W-:Y:S01]  /*0d40*/  IMAD.IADD R8, R11, 0x1, -R8 ;  /* 0x000000010b087824 */ /* 0x000fe200078e0a08 */
[----:B------:R-:W-:Y:S01]  /*0d50*/  LOP3.LUT R6, R4, 0x1ffffffe, RZ, 0xc0, !PT ;  /* 0x1ffffffe04067812 */ /* 0x000fe200078ec0ff */
[----:B------:R-:W-:Y:S02]  /*0d60*/  IMAD R3, R3, 0x40, R10 ;  /* 0x0000004003037824 */ /* 0x000fe400078e020a */
[----:B------:R-:W-:Y:S02]  /*0d70*/  IMAD.IADD R4, R12, 0x1, -R5 ;  /* 0x000000010c047824 */ /* 0x000fe400078e0a05 */
[----:B------:R-:W-:Y:S01]  /*0d80*/  IMAD.IADD R6, R7, 0x1, -R6 ;  /* 0x0000000107067824 */ /* 0x000fe200078e0a06 */
[----:B------:R0:W-:Y:S01]  /*0d90*/  STL [R1+0x14], R3 ;  /* 0x0000140301007387 */ /* 0x0001e20000100800 */
[----:B------:R-:W-:-:S02]  /*0da0*/  IMAD R5, R223, 0x10, R4 ;  /* 0x00000010df057824 */ /* 0x000fc400078e0204 */
[----:B------:R-:W-:Y:S02]  /*0db0*/  IMAD.SHL.U32 R201, R8, 0x2, RZ ;  /* 0x0000000208c97824 */ /* 0x000fe400078e00ff */
[----:B------:R-:W-:Y:S01]  /*0dc0*/  IMAD R7, R5, 0x8, R6 ;  /* 0x0000000805077824 */ /* 0x000fe200078e0206 */
[CC--:B0-----:R-:W-:Y:S02]  /*0dd0*/  LEA.HI R3, R0.reuse, R12.reuse, RZ, 0x2 ;  /* 0x0000000c00037211 */ /* 0x0c1fe400078f10ff */
[----:B------:R-:W-:Y:S02]  /*0de0*/  LEA.HI R0, R0, R12, RZ, 0x3 ;  /* 0x0000000c00007211 */ /* 0x000fe400078f18ff */
[--C-:B------:R-:W-:Y:S02]  /*0df0*/  SHF.R.S32.HI R23, RZ, 0x2, R3.reuse ;  /* 0x00000002ff177819 */ /* 0x100fe40000011403 */
[----:B------:R-:W-:Y:S02]  /*0e00*/  LOP3.LUT R4, R3, 0xfffffffc, RZ, 0xc0, !PT ;  /* 0xfffffffc03047812 */ /* 0x000fe400078ec0ff */
[----:B------:R-:W-:Y:S01]  /*0e10*/  SHF.R.S32.HI R6, RZ, 0x1f, R3 ;  /* 0x0000001fff067819 */ /* 0x000fe20000011403 */
[----:B------:R-:W-:Y:S01]  /*0e20*/  VIADD R234, R23, 0x40 ;  /* 0x0000004017ea7836 */ /* 0x000fe20000000000 */
[----:B------:R-:W-:Y:S01]  /*0e30*/  SHF.R.S32.HI R220, RZ, 0x3, R0 ;  /* 0x00000003ffdc7819 */ /* 0x000fe20000011400 */
[----:B------:R-:W-:Y:S01]  /*0e40*/  IMAD.IADD R4, R12, 0x1, -R4 ;  /* 0x000000010c047824 */ /* 0x000fe200078e0a04 */
[----:B------:R-:W-:Y:S01]  /*0e50*/  LOP3.LUT R0, R0, 0x1ffffff8, RZ, 0xc0, !PT ;  /* 0x1ffffff800007812 */ /* 0x000fe200078ec0ff */
[----:B------:R-:W-:Y:S01]  /*0e60*/  IMAD.SHL.U32 R219, R234, 0x40, RZ ;  /* 0x00000040eadb7824 */ /* 0x000fe200078e00ff */
[----:B------:R-:W-:Y:S01]  /*0e70*/  SHF.R.S32.HI R3, RZ, 0x1f, R234 ;  /* 0x0000001fff037819 */ /* 0x000fe200000114ea */
[----:B------:R-:W-:Y:S01]  /*0e80*/  IMAD.SHL.U32 R18, R4, 0x8, RZ ;  /* 0x0000000804127824 */ /* 0x000fe200078e00ff */
[----:B------:R-:W-:Y:S01]  /*0e90*/  LEA.HI R6, R6, R23, RZ, 0x3 ;  /* 0x0000001706067211 */ /* 0x000fe200078f18ff */
[----:B------:R-:W-:Y:S01]  /*0ea0*/  IMAD.IADD R0, R12, 0x1, -R0 ;  /* 0x000000010c007824 */ /* 0x000fe200078e0a00 */
[----:B------:R-:W-:-:S02]  /*0eb0*/  LEA.HI R3, R3, R234, RZ, 0x3 ;  /* 0x000000ea03037211 */ /* 0x000fc400078f18ff */
[----:B------:R-:W-:Y:S01]  /*0ec0*/  LOP3.LUT R219, R219, 0x1c0, RZ, 0xc0, !PT ;  /* 0x000001c0dbdb7812 */ /* 0x000fe200078ec0ff */
[----:B------:R-:W-:Y:S01]  /*0ed0*/  IMAD.SHL.U32 R215, R0, 0x8, RZ ;  /* 0x0000000800d77824 */ /* 0x000fe200078e00ff */
[----:B------:R-:W-:Y:S01]  /*0ee0*/  LOP3.LUT R6, R6, 0xfffffff8, RZ, 0xc0, !PT ;  /* 0xfffffff806067812 */ /* 0x000fe200078ec0ff */
[----:B------:R-:W-:Y:S01]  /*0ef0*/  IMAD.SHL.U32 R3, R3, 0x40, RZ ;  /* 0x0000004003037824 */ /* 0x000fe200078e00ff */
[----:B------:R-:W-:Y:S02]  /*0f00*/  SHF.R.U32.HI R4, RZ, 0x3, R219 ;  /* 0x00000003ff047819 */ /* 0x000fe400000116db */
[----:B------:R-:W-:Y:S02]  /*0f10*/  LOP3.LUT R5, R219, 0x38, R18, 0xf8, !PT ;  /* 0x00000038db057812 */ /* 0x000fe400078ef812 */
[----:B------:R-:W-:Y:S01]  /*0f20*/  LOP3.LUT R224, R3, 0xfffffe00, RZ, 0xc0, !PT ;  /* 0xfffffe0003e07812 */ /* 0x000fe200078ec0ff */
[----:B------:R-:W-:Y:S01]  /*0f30*/  IMAD.SHL.U32 R3, R7, 0x8, RZ ;  /* 0x0000000807037824 */ /* 0x000fe200078e00ff */
[----:B------:R-:W-:-:S02]  /*0f40*/  SHF.R.S32.HI R236, RZ, 0x1f, R23 ;  /* 0x0000001fffec7819 */ /* 0x000fc40000011417 */
[----:B------:R-:W-:Y:S01]  /*0f50*/  LOP3.LUT R0, R224, R5, R4, 0xf6, !PT ;  /* 0x00000005e0007212 */ /* 0x000fe200078ef604 */
[----:B------:R-:W-:-:S04]  /*0f60*/  IMAD.IADD R4, R23, 0x1, -R6 ;  /* 0x0000000117047824 */ /* 0x000fc800078e0a06 */
[----:B------:R-:W-:Y:S01]  /*0f70*/  IMAD R0, R0, 0x2, R17 ;  /* 0x0000000200007824 */ /* 0x000fe200078e0211 */
[----:B------:R0:W-:Y:S04]  /*0f80*/  STL [R1+0x4], R4 ;  /* 0x0000040401007387 */ /* 0x0001e80000100800 */
[----:B------:R0:W-:Y:S04]  /*0f90*/  STL [R1+0x1c], R3 ;  /* 0x00001c0301007387 */ /* 0x0001e80000100800 */
[----:B------:R0:W-:Y:S02]  /*0fa0*/  STL [R1+0x10], R0 ;  /* 0x0000100001007387 */ /* 0x0001e40000100800 */
[----:B0-2---:R-:W-:-:S07]  /*0fb0*/  LOP3.LUT R202, R13, 0x1, RZ, 0xfc, !PT ;  /* 0x000000010dca7812 */ /* 0x005fce00078efcff */
.L_x_2204:
[----:B------:R-:W-:Y:S05]  /*0fc0*/  YIELD ;  /* 0x0000000000007946 */ /* 0x000fea0003800000 */
[----:B------:R-:W-:Y:S01]  /*0fd0*/  ULDC.64 UR4, c[0x0][0xa28] ;  /* 0x00028a0000047ab9 */ /* 0x000fe20000000a00 */
[----:B0---45:R-:W0:Y:S01]  /*0fe0*/  LDC.64 R6, c[0x0][0xa08] ;  /* 0x00028200ff067b82 */ /* 0x031e220000000a00 */
[----:B------:R-:W-:Y:S01]  /*0ff0*/  ISETP.NE.U32.AND P1, PT, RZ, UR4, PT ;  /* 0x00000004ff007c0c */ /* 0x000fe2000bf25070 */
[----:B------:R-:W-:Y:S02]  /*1000*/  IMAD.MOV.U32 R3, RZ, RZ, RZ ;  /* 0x000000ffff037224 */ /* 0x000fe400078e00ff */
[----:B------:R-:W-:Y:S01]  /*1010*/  IMAD.MOV.U32 R25, RZ, RZ, RZ ;  /* 0x000000ffff197224 */ /* 0x000fe200078e00ff */
[----:B------:R-:W-:Y:S01]  /*1020*/  ISETP.NE.AND.EX P1, PT, RZ, UR5, PT, P1 ;  /* 0x00000005ff007c0c */ /* 0x000fe2000bf25310 */
[----:B------:R-:W-:-:S02]  /*1030*/  ULDC.64 UR4, c[0x0][0xa18] ;  /* 0x0002860000047ab9 */ /* 0x000fc40000000a00 */
[----:B------:R-:W-:-:S04]  /*1040*/  ISETP.NE.U32.AND P2, PT, RZ, UR4, PT ;  /* 0x00000004ff007c0c */ /* 0x000fc8000bf45070 */
[----:B------:R-:W-:Y:S01]  /*1050*/  ISETP.NE.AND.EX P2, PT, RZ, UR5, PT, P2 ;  /* 0x00000005ff007c0c */ /* 0x000fe2000bf45320 */
[----:B------:R-:W-:Y:S02]  /*1060*/  ULDC.64 UR4, c[0x0][0xa08] ;  /* 0x0002820000047ab9 */ /* 0x000fe40000000a00 */
[----:B------:R-:W-:-:S03]  /*1070*/  ISETP.NE.U32.AND P0, PT, RZ, UR4, PT ;  /* 0x00000004ff007c0c */ /* 0x000fc6000bf05070 */
[----:B------:R-:W1:Y:S01]  /*1080*/  @P1 LDC.64 R4, c[0x0][0xa28] ;  /* 0x00028a00ff041b82 */ /* 0x000e620000000a00 */
[----:B------:R-:W-:Y:S01]  /*1090*/  ISETP.NE.AND.EX P0, PT, RZ, UR5, PT, P0 ;  /* 0x00000005ff007c0c */ /* 0x000fe2000bf05300 */
[----:B0-23--:R-:W-:-:S06]  /*10a0*/  IMAD.WIDE R10, R211, 0x4, R6 ;  /* 0x00000004d30a7825 */ /* 0x00dfcc00078e0206 */
[----:B------:R-:W0:Y:S01]  /*10b0*/  @P2 LDC.64 R8, c[0x0][0xa18] ;  /* 0x00028600ff082b82 */ /* 0x000e220000000a00 */
[----:B------:R-:W-:Y:S02]  /*10c0*/  ULDC UR4, c[0x0][0x288] ;  /* 0x0000a20000047ab9 */ /* 0x000fe40000000800 */
[----:B------:R-:W-:Y:S01]  /*10d0*/  IMAD.U32 R205, RZ, RZ, UR4 ;  /* 0x00000004ffcd7e24 */ /* 0x000fe2000f8e00ff */
[----:B------:R-:W-:Y:S02]  /*10e0*/  ULDC.64 UR4, c[0x0][0x3f8] ;  /* 0x0000fe0000047ab9 */ /* 0x000fe40000000a00 */
[----:B------:R2:W5:Y:S01]  /*10f0*/  @P0 LDG.E R25, desc[UR40][R10.64] ;  /* 0x000000280a190981 */ /* 0x000562000c1e1900 */
[----:B-1----:R-:W-:-:S05]  /*1100*/  @P1 IMAD.WIDE R4, R211, 0x4, R4 ;  /* 0x00000004d3041825 */ /* 0x002fca00078e0204 */
[----:B------:R2:W5:Y:S01]  /*1110*/  @P1 LDG.E R3, desc[UR40][R4.64] ;  /* 0x0000002804031981 */ /* 0x000562000c1e1900 */
[----:B0-----:R-:W-:-:S05]  /*1120*/  @P2 IMAD.WIDE R6, R211, 0x4, R8 ;  /* 0x00000004d3062825 */ /* 0x001fca00078e0208 */
        /* <DEDUP_REMOVED lines=9> */
[----:B------:R-:W-:Y:S01]  /*11c0*/  IMAD.U32 R24, RZ, RZ, UR4 ;  /* 0x00000004ff187e24 */ /* 0x000fe2000f8e00ff */
[----:B--2---:R-:W-:Y:S06]  /*11d0*/  @P2 BRA `(.L_x_1992) ;  /* 0x0000000000242947 */ /* 0x004fec0003800000 */
        /* <DEDUP_REMOVED lines=9> */
.L_x_1992:
[----:B------:R-:W-:Y:S01]  /*1270*/  ULDC.64 UR4, c[0x0][0xa20] ;  /* 0x0002880000047ab9 */ /* 0x000fe20000000a00 */
[----:B------:R-:W-:Y:S01]  /*1280*/  IMAD.MOV.U32 R237, RZ, RZ, R209 ;  /* 0x000000ffffed7224 */ /* 0x000fe200078e00d1 */
[----:B------:R-:W-:Y:S01]  /*1290*/  ISETP.NE.U32.AND P1, PT, RZ, UR4, PT ;  /* 0x00000004ff007c0c */ /* 0x000fe2000bf25070 */
[----:B------:R-:W-:Y:S02]  /*12a0*/  IMAD.MOV.U32 R232, RZ, RZ, R210 ;  /* 0x000000ffffe87224 */ /* 0x000fe400078e00d2 */
[----:B------:R-:W-:Y:S01]  /*12b0*/  IMAD.MOV.U32 R233, RZ, RZ, R211 ;  /* 0x000000ffffe97224 */ /* 0x000fe200078e00d3 */
[----:B------:R-:W-:-:S13]  /*12c0*/  ISETP.NE.AND.EX P1, PT, RZ, UR5, PT, P1 ;  /* 0x00000005ff007c0c */ /* 0x000fda000bf25310 */
[----:B------:R-:W-:Y:S05]  /*12d0*/  @!P1 BRA `(.L_x_1993) ;  /* 0x0000000000109947 */ /* 0x000fea0003800000 */
[----:B------:R-:W0:Y:S02]  /*12e0*/  LDC.64 R4, c[0x0][0xa20] ;  /* 0x00028800ff047b82 */ /* 0x000e240000000a00 */
[----:B0-----:R-:W-:-:S05]  /*12f0*/  IMAD.WIDE R4, R211, 0x4, R4 ;  /* 0x00000004d3047825 */ /* 0x001fca00078e0204 */
[----:B------:R0:W5:Y:S01]  /*1300*/  LDG.E R24, desc[UR40][R4.64] ;  /* 0x0000002804187981 */ /* 0x000162000c1e1900 */
[----:B------:R-:W-:Y:S05]  /*1310*/  BRA `(.L_x_1994) ;  /* 0x0000000000107947 */ /* 0x000fea0003800000 */
.L_x_1993:
[----:B------:R-:W-:Y:S05]  /*1320*/  @!P0 BRA `(.L_x_1994) ;  /* 0x00000000000c8947 */ /* 0x000fea0003800000 */
[----:B------:R-:W2:Y:S04]  /*1330*/  LDG.E R5, desc[UR40][R10.64] ;  /* 0x000000280a057981 */ /* 0x000ea8000c1e1900 */
[----:B------:R-:W2:Y:S02]  /*1340*/  LDG.E R24, desc[UR40][R10.64+0x4] ;  /* 0x000004280a187981 */ /* 0x000ea4000c1e1900 */
[----:B--2---:R-:W-:-:S07]  /*1350*/  IMAD.IADD R24, R24, 0x1, -R5 ;  /* 0x0000000118187824 */ /* 0x004fce00078e0a05 */
.L_x_1994:
[----:B------:R-:W-:Y:S01]  /*1360*/  ULDC.64 UR4, c[0x0][0xa10] ;  /* 0x0002840000047ab9 */ /* 0x000fe20000000a00 */
[----:B------:R-:W1:Y:S01]  /*1370*/  LDC.64 R10, c[0x0][0x9e0] ;  /* 0x00027800ff0a7b82 */ /* 0x000e620000000a00 */
[----:B------:R-:W-:-:S04]  /*1380*/  ISETP.NE.U32.AND P0, PT, RZ, UR4, PT ;  /* 0x00000004ff007c0c */ /* 0x000fc8000bf05070 */
[----:B------:R-:W-:Y:S01]  /*1390*/  ISETP.NE.AND.EX P0, PT, RZ, UR5, PT, P0 ;  /* 0x00000005ff007c0c */ /* 0x000fe2000bf05300 */
[----:B------:R-:W-:Y:S02]  /*13a0*/  ULDC.64 UR4, c[0x0][0xa30] ;  /* 0x00028c0000047ab9 */ /* 0x000fe40000000a00 */
[----:B------:R-:W-:-:S04]  /*13b0*/  ISETP.NE.U32.AND P1, PT, RZ, UR4, PT ;  /* 0x00000004ff007c0c */ /* 0x000fc8000bf25070 */
[----:B------:R-:W-:-:S06]  /*13c0*/  ISETP.NE.AND.EX P1, PT, RZ, UR5, PT, P1 ;  /* 0x00000005ff007c0c */ /* 0x000fcc000bf25310 */
[----:B0-----:R-:W0:Y:S08]  /*13d0*/  @P0 LDC.64 R4, c[0x0][0xa10] ;  /* 0x00028400ff040b82 */ /* 0x001e300000000a00 */
[----:B------:R-:W2:Y:S01]  /*13e0*/  @P1 LDC.64 R6, c[0x0][0xa30] ;  /* 0x00028c00ff061b82 */ /* 0x000ea20000000a00 */
[----:B0-----:R-:W-:-:S05]  /*13f0*/  @P0 IMAD.WIDE R4, R211, 0x4, R4 ;  /* 0x00000004d3040825 */ /* 0x001fca00078e0204 */
[----:B------:R-:W3:Y:S04]  /*1400*/  @P0 LDG.E R0, desc[UR40][R4.64] ;  /* 0x0000002804000981 */ /* 0x000ee8000c1e1900 */
[----:B------:R-:W3:Y:S01]  /*1410*/  @P0 LDG.E R9, desc[UR40][R4.64+0x4] ;  /* 0x0000042804090981 */ /* 0x000ee2000c1e1900 */
[----:B-----5:R-:W-:Y:S02]  /*1420*/  IMAD.MOV.U32 R31, RZ, RZ, R24 ;  /* 0x000000ffff1f7224 */ /* 0x020fe400078e0018 */
[----:B------:R-:W-:Y:S02]  /*1430*/  IMAD.IADD R8, R24, 0x1, -R3 ;  /* 0x0000000118087824 */ /* 0x000fe400078e0a03 */
[----:B--2---:R-:W-:-:S05]  /*1440*/  @P1 IMAD.WIDE R6, R211, 0x4, R6 ;  /* 0x00000004d3061825 */ /* 0x004fca00078e0206 */
[----:B------:R0:W5:Y:S01]  /*1450*/  @P1 LDG.E R31, desc[UR40][R6.64] ;  /* 0x00000028061f1981 */ /* 0x000162000c1e1900 */
[----:B-1----:R-:W-:Y:S02]  /*1460*/  ISETP.GE.AND P1, PT, R11, 0x1, PT ;  /* 0x000000010b00780c */ /* 0x002fe40003f26270 */
[----:B------:R-:W-:Y:S01]  /*1470*/  LEA R63, R209, 0x80, 0x7 ;  /* 0x00000080d13f7811 */ /* 0x000fe200078e38ff */
[----:B---3--:R-:W-:-:S04]  /*1480*/  @P0 IMAD.IADD R60, R9, 0x1, -R0 ;  /* 0x00000001093c0824 */ /* 0x008fc800078e0a00 */
[----:B------:R-:W-:-:S04]  /*1490*/  IMAD.IADD R204, R8, 0x1, R60 ;  /* 0x0000000108cc7824 */ /* 0x000fc800078e023c */
[C---:B------:R-:W-:Y:S01]  /*14a0*/  VIADD R0, R204.reuse, 0x5f ;  /* 0x0000005fcc007836 */ /* 0x040fe20000000000 */
[----:B------:R-:W-:-:S03]  /*14b0*/  IADD3 R63, R204, R63, -R205 ;  /* 0x0000003fcc3f7210 */ /* 0x000fc60007ffe8cd */
[----:B------:R-:W-:-:S05]  /*14c0*/  IMAD.HI R0, R0, 0x2aaaaaab, RZ ;  /* 0x2aaaaaab00007827 */ /* 0x000fca00078e02ff */
[----:B------:R-:W-:-:S04]  /*14d0*/  SHF.R.U32.HI R3, RZ, 0x1f, R0 ;  /* 0x0000001fff037819 */ /* 0x000fc80000011600 */
[----:B------:R-:W-:Y:S01]  /*14e0*/  LEA.HI.SX32 R178, R0, R3, 0x1c ;  /* 0x0000000300b27211 */ /* 0x000fe200078fe2ff */
[----:B------:R-:W-:Y:S01]  /*14f0*/  IMAD.IADD R0, R63, 0x1, R10 ;  /* 0x000000013f007824 */ /* 0x000fe200078e020a */
[----:B0-----:R-:W-:Y:S06]  /*1500*/  @!P1 BRA `(.L_x_1995) ;  /* 0x0000000000489947 */ /* 0x001fec0003800000 */
[C---:B------:R-:W-:Y:S01]  /*1510*/  ISETP.GT.AND P0, PT, R63.reuse, RZ, PT ;  /* 0x000000ff3f00720c */ /* 0x040fe20003f04270 */
[----:B------:R-:W-:Y:S01]  /*1520*/  BSSY B0, `(.L_x_1996) ;  /* 0x000000e000007945 */ /* 0x000fe20003800000 */
[----:B------:R-:W-:-:S11]  /*1530*/  VIADD R3, R63, 0xffffffff ;  /* 0xffffffff3f037836 */ /* 0x000fd60000000000 */
[----:B------:R-:W-:Y:S05]  /*1540*/  @P0 BRA `(.L_x_1997) ;  /* 0x00000000001c0947 */ /* 0x000fea0003800000 */
[----:B------:R-:W-:Y:S01]  /*1550*/  ISETP.NE.AND P0, PT, R11, 0x1, PT ;  /* 0x000000010b00780c */ /* 0x000fe20003f05270 */
[----:B------:R-:W-:-:S12]  /*1560*/  IMAD.MOV R3, RZ, RZ, -R63 ;  /* 0x000000ffff037224 */ /* 0x000fd800078e0a3f */
[----:B------:R-:W0:Y:S02]  /*1570*/  @P0 LDC.64 R4, c[0x0][0x9e8] ;  /* 0x00027a00ff040b82 */ /* 0x000e240000000a00 */
[----:B0-----:R-:W-:-:S05]  /*1580*/  @P0 IMAD.HI.U32 R4, R3, R4, RZ ;  /* 0x0000000403040227 */ /* 0x001fca00078e00ff */
[----:B------:R-:W-:-:S04]  /*1590*/  @P0 SHF.R.U32.HI R3, RZ, R5, R4 ;  /* 0x00000005ff030219 */ /* 0x000fc80000011604 */
[----:B------:R-:W-:Y:S01]  /*15a0*/  LOP3.LUT R3, RZ, R3, RZ, 0x33, !PT ;  /* 0x00000003ff037212 */ /* 0x000fe200078e33ff */
[----:B------:R-:W-:Y:S06]  /*15b0*/  BRA `(.L_x_1998) ;  /* 0x0000000000107947 */ /* 0x000fec0003800000 */
.L_x_1997:
[----:B------:R-:W-:-:S13]  /*15c0*/  ISETP.NE.AND P0, PT, R11, 0x1, PT ;  /* 0x000000010b00780c */ /* 0x000fda0003f05270 */
[----:B------:R-:W0:Y:S02]  /*15d0*/  @P0 LDC.64 R4, c[0x0][0x9e8] ;  /* 0x00027a00ff040b82 */ /* 0x000e240000000a00 */
[----:B0-----:R-:W-:-:S05]  /*15e0*/  @P0 IMAD.HI.U32 R4, R3, R4, RZ ;  /* 0x0000000403040227 */ /* 0x001fca00078e00ff */
[----:B------:R-:W-:-:S07]  /*15f0*/  @P0 SHF.R.U32.HI R3, RZ, R5, R4 ;  /* 0x00000005ff030219 */ /* 0x000fce0000011604 */
.L_x_1998:
[----:B------:R-:W-:Y:S05]  /*1600*/  BSYNC B0 ;  /* 0x0000000000007941 */ /* 0x000fea0003800000 */
.L_x_1996:
[----:B------:R-:W-:-:S05]  /*1610*/  IMAD R3, R3, R11, R11 ;  /* 0x0000000b03037224 */ /* 0x000fca00078e020b */
[----:B------:R-:W-:-:S07]  /*1620*/  VIMNMX R0, R0, R3, PT ;  /* 0x0000000300007248 */ /* 0x000fce0003fe0100 */
.L_x_1995:
[----:B------:R-:W-:Y:S01]  /*1630*/  IMAD R59, R209, 0x80, -R205 ;  /* 0x00000080d13b7824 */ /* 0x000fe200078e0acd */
[----:B------:R-:W-:-:S03]  /*1640*/  ULDC UR4, c[0x0][0x9dc] ;  /* 0x0002770000047ab9 */ /* 0x000fc60000000800 */
[----:B------:R-:W-:-:S04]  /*1650*/  IMAD.IADD R59, R204, 0x1, R59 ;  /* 0x00000001cc3b7824 */ /* 0x000fc800078e023b */
[----:B------:R-:W-:Y:S01]  /*1660*/  VIADD R3, R59, -UR4 ;  /* 0x800000043b037c36 */ /* 0x000fe20008000000 */
[----:B------:R-:W-:Y:S06]  /*1670*/  @!P1 BRA `(.L_x_1999) ;  /* 0x0000000000489947 */ /* 0x000fec0003800000 */
[----:B------:R-:W-:Y:S01]  /*1680*/  ISETP.GT.AND P0, PT, R59, -0x1, PT ;  /* 0xffffffff3b00780c */ /* 0x000fe20003f04270 */
[----:B------:R-:W-:-:S12]  /*1690*/  BSSY B0, `(.L_x_2000) ;  /* 0x000000e000007945 */ /* 0x000fd80003800000 */
        /* <DEDUP_REMOVED lines=8> */
.L_x_2001:
[----:B------:R-:W-:Y:S01]  /*1720*/  ISETP.NE.AND P0, PT, R11, 0x1, PT ;  /* 0x000000010b00780c */ /* 0x000fe20003f05270 */
[----:B------:R-:W-:-:S12]  /*1730*/  IMAD.MOV.U32 R4, RZ, RZ, R59 ;  /* 0x000000ffff047224 */ /* 0x000fd800078e003b */
[----:B------:R-:W0:Y:S02]  /*1740*/  @P0 LDC.64 R6, c[0x0][0x9e8] ;  /* 0x00027a00ff060b82 */ /* 0x000e240000000a00 */
[----:B0-----:R-:W-:-:S05]  /*1750*/  @P0 IMAD.HI.U32 R6, R59, R6, RZ ;  /* 0x000000063b060227 */ /* 0x001fca00078e00ff */
[----:B------:R-:W-:-:S07]  /*1760*/  @P0 SHF.R.U32.HI R4, RZ, R7, R6 ;  /* 0x00000007ff040219 */ /* 0x000fce0000011606 */
.L_x_2002:
[----:B------:R-:W-:Y:S05]  /*1770*/  BSYNC B0 ;  /* 0x0000000000007941 */ /* 0x000fea0003800000 */
.L_x_2000:
[----:B------:R-:W-:-:S05]  /*1780*/  IMAD R4, R4, R11, RZ ;  /* 0x0000000b04047224 */ /* 0x000fca00078e02ff */
[----:B------:R-:W-:-:S07]  /*1790*/  VIMNMX R3, R3, R4, !PT ;  /* 0x0000000403037248 */ /* 0x000fce0007fe0100 */
.L_x_1999:
[----:B------:R-:W-:Y:S02]  /*17a0*/  VIADD R0, R0, 0x5f ;  /* 0x0000005f00007836 */ /* 0x000fe40000000000 */
[----:B------:R-:W-:-:S04]  /*17b0*/  IMAD.HI R4, R3, 0x2aaaaaab, RZ ;  /* 0x2aaaaaab03047827 */ /* 0x000fc800078e02ff */
[----:B------:R-:W-:Y:S01]  /*17c0*/  IMAD.HI R0, R0, 0x2aaaaaab, RZ ;  /* 0x2aaaaaab00007827 */ /* 0x000fe200078e02ff */
[----:B------:R-:W-:-:S04]  /*17d0*/  SHF.R.U32.HI R5, RZ, 0x1f, R4 ;  /* 0x0000001fff057819 */ /* 0x000fc80000011604 */
[----:B------:R-:W-:Y:S02]  /*17e0*/  SHF.R.U32.HI R3, RZ, 0x1f, R0 ;  /* 0x0000001fff037819 */ /* 0x000fe40000011600 */
[----:B------:R-:W-:Y:S02]  /*17f0*/  LEA.HI.SX32 R5, R4, R5, 0x1c ;  /* 0x0000000504057211 */ /* 0x000fe400078fe2ff */
[----:B------:R-:W-:Y:S02]  /*1800*/  LEA.HI.SX32 R3, R0, R3, 0x1c ;  /* 0x0000000300037211 */ /* 0x000fe400078fe2ff */
[----:B------:R-:W-:Y:S02]  /*1810*/  VIMNMX R5, RZ, R5, !PT ;  /* 0x00000005ff057248 */ /* 0x000fe40007fe0100 */
[----:B------:R-:W-:-:S03]  /*1820*/  VIMNMX R3, R178, R3, PT ;  /* 0x00000003b2037248 */ /* 0x000fc60003fe0100 */
[--C-:B------:R-:W-:Y:S02]  /*1830*/  IMAD R5, R5, 0x60, -R8.reuse ;  /* 0x0000006005057824 */ /* 0x100fe400078e0a08 */
[----:B------:R-:W-:-:S03]  /*1840*/  IMAD R3, R3, 0x60, -R8 ;  /* 0x0000006003037824 */ /* 0x000fc600078e0a08 */
[----:B------:R-:W-:Y:S02]  /*1850*/  VIMNMX R5, RZ, R5, !PT ;  /* 0x00000005ff057248 */ /* 0x000fe40007fe0100 */
        /* <DEDUP_REMOVED lines=11> */
[----:B------:R-:W-:Y:S05]  /*1910*/  @!P1 BRA `(.L_x_2003) ;  /* 0x0000003c00f49947 */ /* 0x000fea0003800000 */
        /* <DEDUP_REMOVED lines=19> */
[----:B-1---5:R-:W-:Y:S05]  /*1a50*/  CALL.ABS.NOINC R14 ;  /* 0x000000000e007343 */ /* 0x022fea0003c00000 */
.L_x_2005:
[----:B------:R-:W-:Y:S05]  /*1a60*/  BSYNC B6 ;  /* 0x0000000000067941 */ /* 0x000fea0003800000 */
.L_x_2004:
        /* <DEDUP_REMOVED lines=20> */
.L_x_2007:
[----:B------:R-:W-:Y:S05]  /*1bb0*/  BSYNC B6 ;  /* 0x0000000000067941 */ /* 0x000fea0003800000 */
.L_x_2006:
[----:B------:R-:W-:Y:S01]  /*1bc0*/  ULDC.64 UR4, c[0x0][0x9f8] ;  /* 0x00027e0000047ab9 */ /* 0x000fe20000000a00 */
[----:B------:R-:W0:Y:S01]  /*1bd0*/  LDC R0, c[0x0][0x428] ;  /* 0x00010a00ff007b82 */ /* 0x000e220000000800 */
[----:B------:R-:W-:-:S07]  /*1be0*/  ISETP.NE.U32.AND P0, PT, RZ, UR4, PT ;  /* 0x00000004ff007c0c */ /* 0x000fce000bf05070 */
[----:B------:R-:W1:Y:S01]  /*1bf0*/  LDC.64 R42, c[0x0][0x2f0] ;  /* 0x0000bc00ff2a7b82 */ /* 0x000e620000000a00 */
[----:B------:R-:W-:Y:S01]  /*1c00*/  ISETP.NE.AND.EX P0, PT, RZ, UR5, PT, P0 ;  /* 0x00000005ff007c0c */ /* 0x000fe2000bf05300 */
[----:B------:R-:W2:Y:S01]  /*1c10*/  S2R R32, SR_TID.X ;  /* 0x0000000000207919 */ /* 0x000ea20000002100 */
[----:B------:R-:W-:Y:S01]  /*1c20*/  IMAD.IADD R56, R25, 0x1, R24 ;  /* 0x0000000119387824 */ /* 0x000fe200078e0218 */
[----:B------:R-:W-:Y:S01]  /*1c30*/  ULDC.64 UR6, c[0x0][0xa08] ;  /* 0x0002820000067ab9 */ /* 0x000fe20000000a00 */
[----:B------:R-:W-:Y:S01]  /*1c40*/  ULDC.64 UR4, c[0x0][0x2f8] ;  /* 0x0000be0000047ab9 */ /* 0x000fe20000000a00 */
[----:B------:R-:W3:Y:S01]  /*1c50*/  S2R R26, SR_TID.X ;  /* 0x00000000001a7919 */ /* 0x000ee20000002100 */
[----:B------:R-:W-:Y:S01]  /*1c60*/  SHF.R.S32.HI R19, RZ, 0x1f, R18 ;  /* 0x0000001fff137819 */ /* 0x000fe20000011412 */
[C---:B------:R-:W-:Y:S01]  /*1c70*/  VIADD R99, R18.reuse, 0x20 ;  /* 0x0000002012637836 */ /* 0x040fe20000000000 */
[----:B------:R-:W4:Y:S08]  /*1c80*/  LDC R27, c[0x0][0x3d4] ;  /* 0x0000f500ff1b7b82 */ /* 0x000f300000000800 */
[----:B------:R-:W2:Y:S01]  /*1c90*/  @P0 LDC.64 R4, c[0x0][0x9f8] ;  /* 0x00027e00ff040b82 */ /* 0x000ea20000000a00 */
[----:B------:R-:W-:-:S02]  /*1ca0*/  VIADD R98, R18, 0x40 ;  /* 0x0000004012627836 */ /* 0x000fc40000000000 */
[C---:B------:R-:W-:Y:S02]  /*1cb0*/  VIADD R96, R18.reuse, 0x60 ;  /* 0x0000006012607836 */ /* 0x040fe40000000000 */
[----:B------:R-:W-:-:S03]  /*1cc0*/  VIADD R94, R18, 0x80 ;  /* 0x00000080125e7836 */ /* 0x000fc60000000000 */
[----:B------:R-:W4:Y:S01]  /*1cd0*/  LDC.64 R54, c[0x0][0x3d8] ;  /* 0x0000f600ff367b82 */ /* 0x000f220000000a00 */
[----:B------:R-:W-:-:S07]  /*1ce0*/  VIADD R92, R18, 0xa0 ;  /* 0x000000a0125c7836 */ /* 0x000fce0000000000 */
[----:B------:R-:W4:Y:S01]  /*1cf0*/  LDC.64 R24, c[0x0][0x3e8] ;  /* 0x0000fa00ff187b82 */ /* 0x000f220000000a00 */
[----:B--2---:R-:W-:-:S05]  /*1d00*/  @P0 IMAD.WIDE R4, R211, 0x4, R4 ;  /* 0x00000004d3040825 */ /* 0x004fca00078e0204 */
[----:B------:R2:W4:Y:S01]  /*1d10*/  @P0 LDG.E R211, desc[UR40][R4.64] ;  /* 0x0000002804d30981 */ /* 0x000522000c1e1900 */
[----:B------:R-:W-:Y:S01]  /*1d20*/  VIADD R32, R32, 0xffffff80 ;  /* 0xffffff8020207836 */ /* 0x000fe20000000000 */
[----:B0-----:R-:W-:Y:S02]  /*1d30*/  ISETP.NE.AND P0, PT, R0, 0x1, PT ;  /* 0x000000010000780c */ /* 0x001fe40003f05270 */
[----:B------:R-:W-:Y:S02]  /*1d40*/  SHF.R.S32.HI R33, RZ, 0x1f, R56 ;  /* 0x0000001fff217819 */ /* 0x000fe40000011438 */
[----:B------:R-:W-:Y:S02]  /*1d50*/  SHF.R.S32.HI R28, RZ, 0x1f, R32 ;  /* 0x0000001fff1c7819 */ /* 0x000fe40000011420 */
[----:B---3--:R-:W-:Y:S01]  /*1d60*/  SHF.R.U32.HI R26, RZ, 0x7, R26 ;  /* 0x00000007ff1a7819 */ /* 0x008fe2000001161a */
[----:B-1----:R-:W-:Y:S01]  /*1d70*/  IMAD R6, R33, R42, RZ ;  /* 0x0000002a21067224 */ /* 0x002fe200078e02ff */
[----:B------:R-:W-:Y:S01]  /*1d80*/  LEA.HI R28, R28, R32, RZ, 0x2 ;  /* 0x000000201c1c7211 */ /* 0x000fe200078f10ff */
[----:B--2---:R-:W-:Y:S01]  /*1d90*/  IMAD.WIDE.U32 R4, R56, R42, RZ ;  /* 0x0000002a38047225 */ /* 0x004fe200078e00ff */
[----:B------:R-:W-:-:S02]  /*1da0*/  ISETP.NE.AND P6, PT, R26, 0x1, PT ;  /* 0x000000011a00780c */ /* 0x000fc40003fc5270 */
[----:B------:R-:W-:Y:S01]  /*1db0*/  LOP3.LUT R28, R28, 0xfffffffc, RZ, 0xc0, !PT ;  /* 0xfffffffc1c1c7812 */ /* 0x000fe200078ec0ff */
[----:B------:R-:W0:Y:S04]  /*1dc0*/  @P0 LDC R3, c[0x0][0x42c] ;  /* 0x00010b00ff030b82 */ /* 0x000e280000000800 */
[----:B------:R-:W-:Y:S02]  /*1dd0*/  IMAD.IADD R28, R32, 0x1, -R28 ;  /* 0x00000001201c7824 */ /* 0x000fe400078e0a1c */
[----:B------:R-:W2:Y:S02]  /*1de0*/  LDL R32, [R1+0x4] ;  /* 0x0000040001207983 */ /* 0x000ea40000100800 */
[----:B------:R-:W1:Y:S01]  /*1df0*/  @P0 LDC R7, c[0x0][0x430] ;  /* 0x00010c00ff070b82 */ /* 0x000e620000000800 */
[----:B------:R-:W-:-:S02]  /*1e00*/  IMAD.SHL.U32 R28, R28, 0x4, RZ ;  /* 0x000000041c1c7824 */ /* 0x000fc400078e00ff */
[----:B0-----:R-:W-:-:S04]  /*1e10*/  @P0 IMAD.HI.U32 R0, R210, R3, RZ ;  /* 0x00000003d2000227 */ /* 0x001fc800078e00ff */
[----:B------:R-:W-:Y:S02]  /*1e20*/  IMAD R3, R56, R43, R6 ;  /* 0x0000002b38037224 */ /* 0x000fe400078e0206 */
[----:B------:R-:W-:Y:S01]  /*1e30*/  IMAD R6, R236, R42, RZ ;  /* 0x0000002aec067224 */ /* 0x000fe200078e02ff */
[----:B-1----:R-:W-:Y:S01]  /*1e40*/  @P0 SHF.R.U32.HI R210, RZ, R7, R0 ;  /* 0x00000007ffd20219 */ /* 0x002fe20000011600 */
        /* <DEDUP_REMOVED lines=10> */
[----:B------:R-:W-:Y:S01]  /*1ef0*/  SHF.R.S32.HI R29, RZ, 0x1f, R28 ;  /* 0x0000001fff1d7819 */ /* 0x000fe2000001141c */
[----:B----4-:R-:W-:-:S04]  /*1f00*/  IMAD.WIDE.U32 R10, R23, R24, R18 ;  /* 0x00000018170a7225 */ /* 0x010fc800078e0012 */
[----:B------:R-:W-:Y:S02]  /*1f10*/  IMAD.MOV.U32 R80, RZ, RZ, 0x20 ;  /* 0x00000020ff507424 */ /* 0x000fe400078e00ff */
[----:B------:R-:W-:Y:S01]  /*1f20*/  VIADD R81, R26, 0x8 ;  /* 0x000000081a517836 */ /* 0x000fe20000000000 */
[----:B------:R-:W-:Y:S01]  /*1f30*/  SHF.R.U32.HI R26, RZ, 0x3, R219 ;  /* 0x00000003ff1a7819 */ /* 0x000fe200000116db */
[----:B------:R-:W-:Y:S01]  /*1f40*/  IMAD R77, R43, 0x60, RZ ;  /* 0x000000602b4d7824 */ /* 0x000fe200078e02ff */
[C---:B------:R-:W-:Y:S01]  /*1f50*/  SHF.L.U64.HI R88, R42.reuse, 0x6, R43 ;  /* 0x000000062a587819 */ /* 0x040fe2000001022b */
[----:B------:R-:W-:Y:S01]  /*1f60*/  IMAD.SHL.U32 R86, R42, 0x40, RZ ;  /* 0x000000402a567824 */ /* 0x000fe200078e00ff */
[----:B------:R-:W-:Y:S01]  /*1f70*/  SHF.L.U64.HI R84, R24, 0x6, R25 ;  /* 0x0000000618547819 */ /* 0x000fe20000010219 */
[C---:B------:R-:W-:Y:S01]  /*1f80*/  IMAD.SHL.U32 R85, R54.reuse, 0x40, RZ ;  /* 0x0000004036557824 */ /* 0x040fe200078e00ff */
[----:B------:R-:W-:Y:S01]  /*1f90*/  SHF.L.U64.HI R87, R54, 0x6, R55 ;  /* 0x0000000636577819 */ /* 0x000fe20000010237 */
[----:B------:R-:W-:Y:S01]  /*1fa0*/  IMAD.WIDE.U32 R48, R24, 0x60, RZ ;  /* 0x0000006018307825 */ /* 0x000fe200078e00ff */
[----:B------:R-:W-:-:S03]  /*1fb0*/  SHF.R.S32.HI R83, RZ, 0x1f, R234 ;  /* 0x0000001fff537819 */ /* 0x000fc600000114ea */
[----:B------:R-:W-:Y:S02]  /*1fc0*/  IMAD.SHL.U32 R91, R24, 0x40, RZ ;  /* 0x00000040185b7824 */ /* 0x000fe400078e00ff */
[----:B------:R-:W-:Y:S01]  /*1fd0*/  IMAD.SHL.U32 R78, R27, 0x2, RZ ;  /* 0x000000021b4e7824 */ /* 0x000fe200078e00ff */
        /* <DEDUP_REMOVED lines=13> */
[C---:B------:R-:W-:Y:S01]  /*20b0*/  VIADD R4, R18.reuse, 0xc0 ;  /* 0x000000c012047836 */ /* 0x040fe20000000000 */
[----:B------:R-:W-:Y:S01]  /*20c0*/  SEL R3, RZ, 0xffffffff, P1 ;  /* 0xffffffffff037807 */ /* 0x000fe20000800000 */
[----:B------:R-:W-:Y:S01]  /*20d0*/  ULDC.64 UR6, c[0x0][0x320] ;  /* 0x0000c80000067ab9 */ /* 0x000fe20000000a00 */
[----:B------:R-:W-:Y:S01]  /*20e0*/  IADD3.X R93, R97, R5, R6, P0, !PT ;  /* 0x00000005615d7210 */ /* 0x000fe200007fe406 */
[C---:B------:R-:W-:Y:S01]  /*20f0*/  VIADD R6, R18.reuse, 0xe0 ;  /* 0x000000e012067836 */ /* 0x040fe20000000000 */
[----:B------:R-:W-:Y:S01]  /*2100*/  ISETP.GE.AND P0, PT, R18, UR4, PT ;  /* 0x0000000412007c0c */ /* 0x000fe2000bf06270 */
[----:B------:R-:W-:Y:S01]  /*2110*/  IMAD.SHL.U32 R5, R3, 0x2, RZ ;  /* 0x0000000203057824 */ /* 0x000fe200078e00ff */
[----:B------:R-:W-:Y:S01]  /*2120*/  ISETP.GE.AND P1, PT, R96, UR4, PT ;  /* 0x0000000460007c0c */ /* 0x000fe2000bf26270 */
[----:B------:R-:W-:Y:S01]  /*2130*/  IMAD R3, R7, UR6, RZ ;  /* 0x0000000607037c24 */ /* 0x000fe2000f8e02ff */
[----:B------:R-:W-:-:S02]  /*2140*/  SEL R0, RZ, 0x1, P0 ;  /* 0x00000001ff007807 */ /* 0x000fc40000000000 */
[----:B------:R-:W-:Y:S01]  /*2150*/  ISETP.GE.AND P0, PT, R98, UR4, PT ;  /* 0x0000000462007c0c */ /* 0x000fe2000bf06270 */
[----:B------:R-:W-:Y:S01]  /*2160*/  IMAD R7, R210, UR7, R3 ;  /* 0x00000007d2077c24 */ /* 0x000fe2000f8e0203 */
[----:B------:R-:W-:Y:S02]  /*2170*/  ISETP.GE.AND P3, PT, R6, UR4, PT ;  /* 0x0000000406007c0c */ /* 0x000fe4000bf66270 */
[----:B------:R-:W-:Y:S02]  /*2180*/  LOP3.LUT R0, R5, 0x2, R0, 0xe2, !PT ;  /* 0x0000000205007812 */ /* 0x000fe400078ee200 */
[----:B------:R-:W-:Y:S02]  /*2190*/  SEL R3, RZ, 0x4, P0 ;  /* 0x00000004ff037807 */ /* 0x000fe40000000000 */
[----:B------:R-:W-:Y:S02]  /*21a0*/  SEL R6, RZ, 0x8, P1 ;  /* 0x00000008ff067807 */ /* 0x000fe40000800000 */
[----:B------:R-:W-:-:S02]  /*21b0*/  ISETP.GE.AND P0, PT, R94, UR4, PT ;  /* 0x000000045e007c0c */ /* 0x000fc4000bf06270 */
[----:B------:R-:W-:Y:S02]  /*21c0*/  ISETP.GE.AND P1, PT, R92, UR4, PT ;  /* 0x000000045c007c0c */ /* 0x000fe4000bf26270 */
[----:B------:R-:W-:Y:S02]  /*21d0*/  LOP3.LUT R0, R6, R0, R3, 0xfe, !PT ;  /* 0x0000000006007212 */ /* 0x000fe400078efe03 */
[----:B------:R-:W-:Y:S01]  /*21e0*/  ISETP.GE.AND P2, PT, R4, UR4, PT ;  /* 0x0000000404007c0c */ /* 0x000fe2000bf46270 */
[----:B------:R-:W-:Y:S01]  /*21f0*/  IMAD.WIDE.U32 R4, R210, UR6, R18 ;  /* 0x00000006d2047c25 */ /* 0x000fe2000f8e0012 */
[----:B------:R-:W-:Y:S01]  /*2200*/  SEL R3, RZ, 0x10, P0 ;  /* 0x00000010ff037807 */ /* 0x000fe20000000000 */
[----:B------:R-:W-:Y:S01]  /*2210*/  ULDC.64 UR4, c[0x0][0x328] ;  /* 0x0000ca0000047ab9 */ /* 0x000fe20000000a00 */
[----:B------:R-:W-:Y:S01]  /*2220*/  SEL R6, RZ, 0x20, P1 ;  /* 0x00000020ff067807 */ /* 0x000fe20000800000 */
[----:B------:R-:W-:Y:S01]  /*2230*/  IMAD.IADD R5, R5, 0x1, R7 ;  /* 0x0000000105057824 */ /* 0x000fe200078e0207 */
[----:B------:R-:W-:Y:S01]  /*2240*/  ISETP.GE.AND P0, PT, R18, R27, PT ;  /* 0x0000001b1200720c */ /* 0x000fe20003f06270 */
[----:B------:R-:W-:Y:S01]  /*2250*/  IMAD R7, R8, UR4, RZ ;  /* 0x0000000408077c24 */ /* 0x000fe2000f8e02ff */
[----:B------:R-:W-:-:S02]  /*2260*/  LOP3.LUT R3, R6, R0, R3, 0xfe, !PT ;  /* 0x0000000006037212 */ /* 0x000fc400078efe03 */
[----:B------:R-:W-:Y:S01]  /*2270*/  SEL R0, RZ, 0x40, P2 ;  /* 0x00000040ff007807 */ /* 0x000fe20001000000 */
[----:B------:R-:W-:-:S03]  /*2280*/  IMAD R65, R41, UR5, R7 ;  /* 0x0000000529417c24 */ /* 0x000fc6000f8e0207 */
[----:B------:R-:W-:Y:S01]  /*2290*/  LOP3.LUT R0, R3, R0, RZ, 0xfc, !PT ;  /* 0x0000000003007212 */ /* 0x000fe200078efcff */
[----:B------:R-:W-:Y:S01]  /*22a0*/  IMAD.WIDE.U32 R40, R41, UR4, R4 ;  /* 0x0000000429287c25 */ /* 0x000fe2000f8e0004 */
[----:B------:R-:W-:Y:S01]  /*22b0*/  SEL R3, R27, RZ, P0 ;  /* 0x000000ff1b037207 */ /* 0x000fe20000000000 */
[----:B------:R-:W-:Y:S02]  /*22c0*/  ULDC UR4, c[0x0][0x2e4] ;  /* 0x0000b90000047ab9 */ /* 0x000fe40000000800 */
[----:B------:R-:W-:Y:S02]  /*22d0*/  IMAD R4, R236, R54, RZ ;  /* 0x00000036ec047224 */ /* 0x000fe400078e02ff */
[----:B------:R-:W-:Y:S02]  /*22e0*/  IMAD.IADD R3, R18, 0x1, R3 ;  /* 0x0000000112037824 */ /* 0x000fe400078e0203 */
[----:B------:R-:W-:Y:S02]  /*22f0*/  IMAD R13, R23, R55, R4 ;  /* 0x00000037170d7224 */ /* 0x000fe400078e0204 */
[----:B--2---:R-:W-:-:S02]  /*2300*/  IMAD.SHL.U32 R89, R32, 0x40, RZ ;  /* 0x0000004020597824 */ /* 0x004fc400078e00ff */
[----:B------:R-:W-:Y:S01]  /*2310*/  IMAD.WIDE.U32 R8, R23, R54, R18 ;  /* 0x0000003617087225 */ /* 0x000fe200078e0012 */
[----:B------:R-:W-:-:S03]  /*2320*/  SHF.R.S32.HI R12, RZ, 0x1f, R3 ;  /* 0x0000001fff0c7819 */ /* 0x000fc60000011403 */
[----:B------:R-:W-:Y:S01]  /*2330*/  IMAD.WIDE.U32 R4, R23, R54, R28 ;  /* 0x0000003617047225 */ /* 0x000fe200078e001c */
[----:B------:R-:W-:-:S03]  /*2340*/  LOP3.LUT R89, R89, 0x1c0, RZ, 0xc0, !PT ;  /* 0x000001c059597812 */ /* 0x000fc600078ec0ff */
[-C--:B------:R-:W-:Y:S02]  /*2350*/  IMAD R6, R236, R24.reuse, RZ ;  /* 0x00000018ec067224 */ /* 0x080fe400078e02ff */
[----:B------:R-:W-:Y:S02]  /*2360*/  IMAD.IADD R9, R13, 0x1, R9 ;  /* 0x000000010d097824 */ /* 0x000fe400078e0209 */
[----:B------:R-:W-:Y:S01]  /*2370*/  IMAD.IADD R5, R5, 0x1, R13 ;  /* 0x0000000105057824 */ /* 0x000fe200078e020d */
[----:B-----5:R-:W-:Y:S01]  /*2380*/  SHF.R.S32.HI R13, RZ, 0x1f, R31 ;  /* 0x0000001fff0d7819 */ /* 0x020fe2000001141f */
[C---:B------:R-:W-:Y:S01]  /*2390*/  IMAD R15, R23.reuse, R25, R6 ;  /* 0x00000019170f7224 */ /* 0x040fe200078e0206 */
[----:B------:R-:W-:Y:S01]  /*23a0*/  LEA.HI R12, R12, R3, RZ, 0x3 ;  /* 0x000000030c0c7211 */ /* 0x000fe200078f18ff */
[-C--:B------:R-:W-:Y:S01]  /*23b0*/  IMAD.WIDE.U32 R6, R23, R24.reuse, R28 ;  /* 0x0000001817067225 */ /* 0x080fe200078e001c */
[----:B------:R-:W-:Y:S02]  /*23c0*/  SHF.R.U32.HI R82, RZ, 0x3, R89 ;  /* 0x00000003ff527819 */ /* 0x000fe40000011659 */
[----:B------:R-:W-:Y:S01]  /*23d0*/  LOP3.LUT R3, R89, 0x18, R18, 0xf8, !PT ;  /* 0x0000001859037812 */ /* 0x000fe200078ef812 */
[----:B------:R-:W-:-:S02]  /*23e0*/  IMAD R14, R13, R24, RZ ;  /* 0x000000180d0e7224 */ /* 0x000fc400078e02ff */
[----:B------:R-:W-:Y:S01]  /*23f0*/  IMAD.WIDE.U32 R52, R31, R54, R4 ;  /* 0x000000361f347225 */ /* 0x000fe200078e0004 */
[----:B------:R-:W-:Y:S02]  /*2400*/  LOP3.LUT R4, R3, R82, RZ, 0x3c, !PT ;  /* 0x0000005203047212 */ /* 0x000fe400078e3cff */
[--C-:B------:R-:W-:Y:S01]  /*2410*/  LOP3.LUT R3, R89, 0x38, R12.reuse, 0xf8, !PT ;  /* 0x0000003859037812 */ /* 0x100fe200078ef80c */
[----:B------:R-:W-:Y:S01]  /*2420*/  IMAD.IADD R11, R15, 0x1, R11 ;  /* 0x000000010f0b7824 */ /* 0x000fe200078e020b */
[----:B------:R-:W-:Y:S01]  /*2430*/  SHF.R.S32.HI R70, RZ, 0x3, R12 ;  /* 0x00000003ff467819 */ /* 0x000fe2000001140c */
[----:B------:R-:W-:Y:S01]  /*2440*/  IMAD.IADD R7, R7, 0x1, R15 ;  /* 0x0000000107077824 */ /* 0x000fe200078e020f */
[----:B------:R-:W-:Y:S01]  /*2450*/  LOP3.LUT R71, R12, 0xfffffff8, RZ, 0xc0, !PT ;  /* 0xfffffff80c477812 */ /* 0x000fe200078ec0ff */
[----:B------:R-:W-:Y:S01]  /*2460*/  IMAD R15, R31, R25, R14 ;  /* 0x000000191f0f7224 */ /* 0x000fe200078e020e */
[----:B------:R-:W-:Y:S01]  /*2470*/  LOP3.LUT P1, RZ, R32, 0x4, RZ, 0xc0, !PT ;  /* 0x0000000420ff7812 */ /* 0x000fe2000782c0ff */
[----:B------:R-:W-:Y:S01]  /*2480*/  IMAD R14, R13, R54, RZ ;  /* 0x000000360d0e7224 */ /* 0x000fe200078e02ff */
[----:B------:R-:W-:Y:S01]  /*2490*/  LOP3.LUT R12, R219, 0x38, R12, 0xf8, !PT ;  /* 0x00000038db0c7812 */ /* 0x000fe200078ef80c */
[----:B------:R-:W-:Y:S01]  /*24a0*/  IMAD R79, R223, 0x200, R4 ;  /* 0x00000200df4f7824 */ /* 0x000fe200078e0204 */
[----:B------:R-:W-:Y:S01]  /*24b0*/  IADD3 R56, P2, R23, R56, RZ ;  /* 0x0000003817387210 */ /* 0x000fe20007f5e0ff */
[----:B------:R-:W-:Y:S01]  /*24c0*/  IMAD.WIDE.U32 R44, R31, R24, R10 ;  /* 0x000000181f2c7225 */ /* 0x000fe200078e000a */
[----:B------:R-:W-:-:S02]  /*24d0*/  LOP3.LUT R4, R3, R82, RZ, 0x3c, !PT ;  /* 0x0000005203047212 */ /* 0x000fc400078e3cff */
[----:B------:R-:W-:Y:S01]  /*24e0*/  SEL R80, R80, 0xffffffe0, !P1 ;  /* 0xffffffe050507807 */ /* 0x000fe20004800000 */
[C---:B------:R-:W-:Y:S01]  /*24f0*/  IMAD.WIDE.U32 R46, R31.reuse, R24, R6 ;  /* 0x000000181f2e7225 */ /* 0x040fe200078e0006 */
[----:B------:R-:W-:Y:S02]  /*2500*/  LOP3.LUT R67, R12, R26, RZ, 0x3c, !PT ;  /* 0x0000001a0c437212 */ /* 0x000fe400078e3cff */
[----:B------:R-:W-:Y:S01]  /*2510*/  SEL R3, RZ, 0xffffff80, P3 ;  /* 0xffffff80ff037807 */ /* 0x000fe20001800000 */
[----:B------:R-:W-:Y:S02]  /*2520*/  IMAD R7, R31, R55, R14 ;  /* 0x000000371f077224 */ /* 0x000fe400078e020e */
[----:B------:R-:W-:Y:S02]  /*2530*/  IMAD R11, R55, 0x60, RZ ;  /* 0x00000060370b7824 */ /* 0x000fe400078e02ff */
[----:B------:R-:W-:Y:S01]  /*2540*/  IMAD.WIDE.U32 R50, R31, R54, R8 ;  /* 0x000000361f327225 */ /* 0x000fe200078e0008 */
[----:B------:R-:W-:-:S03]  /*2550*/  LOP3.LUT R3, R0, 0x80, R3, 0xc8, !PT ;  /* 0x0000008000037812 */ /* 0x000fc600078ec803 */
[----:B------:R-:W-:-:S04]  /*2560*/  IMAD.WIDE.U32 R42, R42, 0x60, RZ ;  /* 0x000000602a2a7825 */ /* 0x000fc800078e00ff */
[----:B------:R-:W-:Y:S02]  /*2570*/  IMAD R25, R25, 0x60, RZ ;  /* 0x0000006019197824 */ /* 0x000fe400078e02ff */
[----:B------:R-:W-:Y:S01]  /*2580*/  IMAD.WIDE.U32 R54, R54, 0x60, RZ ;  /* 0x0000006036367825 */ /* 0x000fe200078e00ff */
[----:B------:R-:W-:Y:S02]  /*2590*/  SHF.R.S32.HI R64, RZ, 0x1f, R71 ;  /* 0x0000001fff407819 */ /* 0x000fe40000011447 */
[----:B------:R-:W-:Y:S01]  /*25a0*/  ISETP.GE.AND P1, PT, R18, UR4, PT ;  /* 0x0000000412007c0c */ /* 0x000fe2000bf26270 */
[----:B------:R-:W-:Y:S01]  /*25b0*/  IMAD.X R57, R236, 0x1, R33, P2 ;  /* 0x00000001ec397824 */ /* 0x000fe200010e0621 */
[----:B------:R-:W-:Y:S01]  /*25c0*/  ISETP.GE.AND P2, PT, R99, UR4, PT ;  /* 0x0000000463007c0c */ /* 0x000fe2000bf46270 */
[----:B------:R-:W-:Y:S01]  /*25d0*/  IMAD.IADD R77, R43, 0x1, R77 ;  /* 0x000000012b4d7824 */ /* 0x000fe200078e024d */
[----:B------:R-:W-:Y:S01]  /*25e0*/  LOP3.LUT R0, R0, 0x40, RZ, 0xc0, !PT ;  /* 0x0000004000007812 */ /* 0x000fe200078ec0ff */
[----:B------:R-:W-:-:S02]  /*25f0*/  IMAD.IADD R76, R49, 0x1, R25 ;  /* 0x00000001314c7824 */ /* 0x000fc400078e0219 */
[----:B------:R-:W-:Y:S02]  /*2600*/  IMAD.IADD R74, R55, 0x1, R11 ;  /* 0x00000001374a7824 */ /* 0x000fe400078e020b */
[----:B------:R-:W-:Y:S02]  /*2610*/  IMAD.IADD R75, R80, 0x1, R79 ;  /* 0x00000001504b7824 */ /* 0x000fe400078e024f */
[----:B------:R-:W-:Y:S02]  /*2620*/  IMAD.IADD R73, R15, 0x1, R45 ;  /* 0x000000010f497824 */ /* 0x000fe400078e022d */
[----:B------:R-:W-:Y:S02]  /*2630*/  IMAD.IADD R72, R7, 0x1, R51 ;  /* 0x0000000107487824 */ /* 0x000fe400078e0233 */
[----:B------:R-:W-:Y:S02]  /*2640*/  IMAD.IADD R68, R47, 0x1, R15 ;  /* 0x000000012f447824 */ /* 0x000fe400078e020f */
[----:B------:R-:W-:-:S02]  /*2650*/  IMAD.IADD R66, R53, 0x1, R7 ;  /* 0x0000000135427824 */ /* 0x000fc400078e0207 */
[----:B------:R-:W-:Y:S02]  /*2660*/  IMAD R69, R223, 0x200, R4 ;  /* 0x00000200df457824 */ /* 0x000fe400078e0204 */
[----:B------:R-:W-:Y:S02]  /*2670*/  IMAD.IADD R67, R224, 0x1, R67 ;  /* 0x00000001e0437824 */ /* 0x000fe400078e0243 */
[----:B------:R-:W-:-:S07]  /*2680*/  IMAD.IADD R65, R41, 0x1, R65 ;  /* 0x0000000129417824 */ /* 0x000fce00078e0241 */
.L_x_2055:
[----:B0-----:R-:W0:Y:S01]  /*2690*/  LDC.64 R102, c[0x0][0x2d8] ;  /* 0x0000b600ff667b82 */ /* 0x001e220000000a00 */
        /* <DEDUP_REMOVED lines=8> */
[CC--:B------:R-:W-:Y:S02]  /*2720*/  IADD3 R4, P3, P4, R95.reuse, R106.reuse, R86 ;  /* 0x0000006a5f047210 */ /* 0x0c0fe40007c7e056 */
[----:B------:R-:W-:Y:S01]  /*2730*/  IADD3 R6, P5, R95, R106, RZ ;  /* 0x0000006a5f067210 */ /* 0x000fe20007fbe0ff */
[----:B------:R-:W-:-:S04]  /*2740*/  IMAD.IADD R109, R107, 0x1, R5 ;  /* 0x000000016b6d7824 */ /* 0x000fc800078e0205 */
[----:B------:R-:W-:Y:S01]  /*2750*/  IMAD.X R7, R109, 0x1, R93, P5 ;  /* 0x000000016d077824 */ /* 0x000fe200028e065d */
[----:B------:R-:W-:Y:S02]  /*2760*/  IADD3.X R5, R93, R109, R88, P3, P4 ;  /* 0x0000006d5d057210 */ /* 0x000fe40001fe8458 */
[-C--:B0-----:R-:W-:Y:S02]  /*2770*/  LEA R12, P3, R4, R102.reuse, 0x1 ;  /* 0x00000066040c7211 */ /* 0x081fe400078608ff */
[----:B------:R-:W-:Y:S02]  /*2780*/  LEA R14, P5, R6, R102, 0x1 ;  /* 0x00000066060e7211 */ /* 0x000fe400078a08ff */
[-C--:B------:R-:W-:Y:S01]  /*2790*/  LEA.HI.X R13, R4, R103.reuse, R5, 0x1, P3 ;  /* 0x00000067040d7211 */ /* 0x080fe200018f0c05 */
[----:B------:R-:W-:Y:S01]  /*27a0*/  IMAD R5, R22, 0x1800, R79 ;  /* 0x0000180016057824 */ /* 0x000fe200078e024f */
[----:B-1----:R-:W-:Y:S02]  /*27b0*/  ISETP.GE.AND P3, PT, R105, 0x1, PT ;  /* 0x000000016900780c */ /* 0x002fe40003f66270 */
[----:B------:R-:W-:Y:S01]  /*27c0*/  LEA.HI.X R15, R6, R103, R7, 0x1, P5 ;  /* 0x00000067060f7211 */ /* 0x000fe200028f0c07 */
[----:B------:R-:W-:Y:S01]  /*27d0*/  IMAD R7, R22, 0x1800, R75 ;  /* 0x0000180016077824 */ /* 0x000fe200078e024b */
[----:B------:R-:W-:Y:S01]  /*27e0*/  ISETP.GT.AND P4, PT, R61, R58, PT ;  /* 0x0000003a3d00720c */ /* 0x000fe20003f84270 */
[----:B------:R-:W-:-:S02]  /*27f0*/  IMAD R108, R5, 0x2, R30 ;  /* 0x00000002056c7824 */ /* 0x000fc400078e021e */
[----:B------:R-:W-:Y:S01]  /*2800*/  IMAD R104, R7, 0x2, R30 ;  /* 0x0000000207687824 */ /* 0x000fe200078e021e */
[----:B------:R-:W-:-:S05]  /*2810*/  P2R R100, PR, RZ, 0x10 ;  /* 0x00000010ff647803 */ /* 0x000fca0000000000 */
[----:B---34-:R-:W-:Y:S05]  /*2820*/  @!P3 BRA `(.L_x_2009) ;  /* 0x0000002400d0b947 */ /* 0x018fea0003800000 */
        /* <DEDUP_REMOVED lines=42> */
.L_x_2012:
[----:B------:R-:W-:Y:S05]  /*2ad0*/  BSYNC B1 ;  /* 0x0000000000017941 */ /* 0x000fea0003800000 */
.L_x_2011:
        /* <DEDUP_REMOVED lines=29> */
.L_x_2014:
[----:B------:R-:W-:Y:S05]  /*2cb0*/  BSYNC B1 ;  /* 0x0000000000017941 */ /* 0x000fea0003800000 */
.L_x_2013:
[----:B0-----:R-:W-:Y:S01]  /*2cc0*/  IMAD.MOV.U32 R4, RZ, RZ, R38 ;  /* 0x000000ffff047224 */ /* 0x001fe200078e0026 */
[----:B------:R-:W-:Y:S01]  /*2cd0*/  ISETP.NE.AND P3, PT, R202, 0x3, PT ;  /* 0x00000003ca00780c */ /* 0x000fe20003f65270 */
[----:B------:R-:W-:Y:S01]  /*2ce0*/  IMAD.MOV.U32 R5, RZ, RZ, R39 ;  /* 0x000000ffff057224 */ /* 0x000fe200078e0027 */
[----:B------:R-:W-:Y:S01]  /*2cf0*/  PRMT R118, R102, 0x5410, R103 ;  /* 0x0000541066767816 */ /* 0x000fe20000000067 */
[----:B------:R-:W-:Y:S02]  /*2d00*/  IMAD.MOV.U32 R6, RZ, RZ, R36 ;  /* 0x000000ffff067224 */ /* 0x000fe400078e0024 */
[----:B------:R-:W-:Y:S01]  /*2d10*/  IMAD.MOV.U32 R7, RZ, RZ, R37 ;  /* 0x000000ffff077224 */ /* 0x000fe200078e0025 */
[----:B------:R-:W-:Y:S01]  /*2d20*/  PRMT R109, R4, 0x5410, R5 ;  /* 0x00005410046d7816 */ /* 0x000fe20000000005 */
[----:B------:R-:W-:Y:S02]  /*2d30*/  IMAD.MOV.U32 R4, RZ, RZ, R32 ;  /* 0x000000ffff047224 */ /* 0x000fe400078e0020 */
[----:B------:R-:W-:Y:S01]  /*2d40*/  IMAD.MOV.U32 R5, RZ, RZ, R33 ;  /* 0x000000ffff057224 */ /* 0x000fe200078e0021 */
[----:B------:R-:W-:Y:S01]  /*2d50*/  PRMT R115, R6, 0x5410, R7 ;  /* 0x0000541006737816 */ /* 0x000fe20000000007 */
[----:B-----5:R-:W-:-:S02]  /*2d60*/  IMAD.MOV.U32 R6, RZ, RZ, R26 ;  /* 0x000000ffff067224 */ /* 0x020fc400078e001a */
[----:B------:R-:W-:Y:S01]  /*2d70*/  IMAD.MOV.U32 R7, RZ, RZ, R27 ;  /* 0x000000ffff077224 */ /* 0x000fe200078e001b */
[----:B------:R-:W-:Y:S01]  /*2d80*/  PRMT R119, R4, 0x5410, R5 ;  /* 0x0000541004777816 */ /* 0x000fe20000000005 */
[----:B------:R-:W-:Y:S01]  /*2d90*/  IMAD.MOV.U32 R4, RZ, RZ, R10 ;  /* 0x000000ffff047224 */ /* 0x000fe200078e000a */
[----:B------:R-:W-:Y:S01]  /*2da0*/  PRMT R107, R107, 0x5410, R6 ;  /* 0x000054106b6b7816 */ /* 0x000fe20000000006 */
[----:B------:R-:W-:Y:S01]  /*2db0*/  IMAD.MOV.U32 R5, RZ, RZ, R11 ;  /* 0x000000ffff057224 */ /* 0x000fe200078e000b */
[----:B------:R-:W-:Y:S01]  /*2dc0*/  PRMT R106, R7, 0x7610, R106 ;  /* 0x00007610076a7816 */ /* 0x000fe2000000006a */
[----:B------:R-:W-:Y:S02]  /*2dd0*/  IMAD.MOV.U32 R6, RZ, RZ, R24 ;  /* 0x000000ffff067224 */ /* 0x000fe400078e0018 */
[----:B------:R-:W-:Y:S01]  /*2de0*/  IMAD.MOV.U32 R7, RZ, RZ, R25 ;  /* 0x000000ffff077224 */ /* 0x000fe200078e0019 */
[----:B------:R-:W-:Y:S01]  /*2df0*/  PRMT R102, R4, 0x5410, R5 ;  /* 0x0000541004667816 */ /* 0x000fe20000000005 */
[----:B------:R-:W-:Y:S01]  /*2e00*/  IMAD.MOV.U32 R4, RZ, RZ, R8 ;  /* 0x000000ffff047224 */ /* 0x000fe200078e0008 */
[----:B------:R-:W-:Y:S01]  /*2e10*/  PRMT R107, R6, 0x7610, R107 ;  /* 0x00007610066b7816 */ /* 0x000fe2000000006b */
[----:B------:R-:W-:Y:S01]  /*2e20*/  IMAD.MOV.U32 R5, RZ, RZ, R9 ;  /* 0x000000ffff057224 */ /* 0x000fe200078e0009 */
[----:B------:R-:W-:-:S04]  /*2e30*/  PRMT R106, R106, 0x5410, R7 ;  /* 0x000054106a6a7816 */ /* 0x000fc80000000007 */
[----:B------:R-:W-:Y:S01]  /*2e40*/  PRMT R103, R4, 0x5410, R5 ;  /* 0x0000541004677816 */ /* 0x000fe20000000005 */
[----:B------:R-:W-:Y:S06]  /*2e50*/  @!P3 BRA `(.L_x_2015) ;  /* 0x000000000004b947 */ /* 0x000fec0003800000 */
[----:B------:R-:W-:Y:S01]  /*2e60*/  BPT.TRAP 0x1 ;  /* 0x000000040000795c */ /* 0x000fe20000300000 */
.L_x_2015:
[----:B------:R-:W-:Y:S01]  /*2e70*/  IMAD R90, R22, 0x8, R17 ;  /* 0x00000008165a7824 */ /* 0x000fe200078e0211 */
[----:B------:R-:W-:Y:S01]  /*2e80*/  SHF.L.U32 R111, R203, 0x1f, RZ ;  /* 0x0000001fcb6f7819 */ /* 0x000fe200000006ff */
[----:B------:R-:W-:Y:S03]  /*2e90*/  BSSY B1, `(.L_x_2016) ;  /* 0x0000003000017945 */ /* 0x000fe60003800000 */
[----:B------:R-:W0:Y:S02]  /*2ea0*/  SYNCS.PHASECHK.TRANS64.TRYWAIT P6, [R90+URZ+0x22890], R111 ;  /* 0x0228906f5a0075a7 */ /* 0x000e2400080c017f */
[----:B0-----:R-:W-:Y:S05]  /*2eb0*/  @!P6 BRA `(.L_x_2017) ;  /* 0x000001a400c0e947 */ /* 0x001fea0003800000 */
.L_x_2323:
[----:B------:R-:W-:Y:S05]  /*2ec0*/  BSYNC B1 ;  /* 0x0000000000017941 */ /* 0x000fea0003800000 */
.L_x_2016:
        /* <DEDUP_REMOVED lines=17> */
[-C--:B------:R-:W-:Y:S01]  /*2fe0*/  FMUL.FTZ R114, R6, R39.reuse ;  /* 0x0000002706727220 */ /* 0x080fe20000410000 */
[--C-:B------:R-:W-:Y:S02]  /*2ff0*/  HADD2.F32 R37, -RZ, R7.reuse.H1_H1 ;  /* 0x30000007ff257230 */ /* 0x100fe40000004100 */
[----:B------:R-:W-:Y:S01]  /*3000*/  FMUL.FTZ R39, R5, R39 ;  /* 0x0000002705277220 */ /* 0x000fe20000410000 */
[----:B------:R-:W-:Y:S02]  /*3010*/  HADD2.F32 R38, -RZ, R38.H0_H0 ;  /* 0x20000026ff267230 */ /* 0x000fe40000004100 */
[----:B------:R-:W-:Y:S02]  /*3020*/  HADD2.F32 R7, -RZ, R7.H0_H0 ;  /* 0x20000007ff077230 */ /* 0x000fe40000004100 */
[----:B------:R-:W-:Y:S01]  /*3030*/  FMUL.FTZ R116, R37, R112 ;  /* 0x0000007025747220 */ /* 0x000fe20000410000 */
[----:B------:R-:W-:-:S02]  /*3040*/  HADD2.F32 R110, -RZ, R110.H0_H0 ;  /* 0x2000006eff6e7230 */ /* 0x000fc40000004100 */
[-C--:B------:R-:W-:Y:S01]  /*3050*/  FFMA.FTZ R114, R5, R38.reuse, -R114 ;  /* 0x0000002605727223 */ /* 0x080fe20000010872 */
[----:B------:R-:W-:Y:S01]  /*3060*/  FFMA.FTZ R113, R6, R38, R39 ;  /* 0x0000002606717223 */ /* 0x000fe20000010027 */
[C---:B------:R-:W-:Y:S01]  /*3070*/  FMUL.FTZ R112, R7.reuse, R112 ;  /* 0x0000007007707220 */ /* 0x040fe20000410000 */
[--C-:B------:R-:W-:Y:S02]  /*3080*/  HADD2.F32 R38, -RZ, R115.reuse.H0_H0 ;  /* 0x20000073ff267230 */ /* 0x100fe40000004100 */
[-C--:B------:R-:W-:Y:S01]  /*3090*/  FFMA.FTZ R116, R7, R110.reuse, -R116 ;  /* 0x0000006e07747223 */ /* 0x080fe20000010874 */
[----:B------:R-:W-:Y:S02]  /*30a0*/  HADD2.F32 R39, -RZ, R115.H1_H1 ;  /* 0x30000073ff277230 */ /* 0x000fe40000004100 */
[----:B------:R-:W-:Y:S01]  /*30b0*/  FFMA.FTZ R117, R37, R110, R112 ;  /* 0x0000006e25757223 */ /* 0x000fe20000010070 */
[----:B------:R-:W-:Y:S02]  /*30c0*/  HADD2.F32 R5, -RZ, R4.H1_H1 ;  /* 0x30000004ff057230 */ /* 0x000fe40000004100 */
[----:B------:R-:W-:-:S02]  /*30d0*/  HADD2.F32 R6, -RZ, R36.H1_H1 ;  /* 0x30000024ff067230 */ /* 0x000fc40000004100 */
[----:B------:R-:W-:Y:S02]  /*30e0*/  HADD2.F32 R4, -RZ, R4.H0_H0 ;  /* 0x20000004ff047230 */ /* 0x000fe40000004100 */
[----:B------:R-:W-:Y:S02]  /*30f0*/  HADD2.F32 R36, -RZ, R36.H0_H0 ;  /* 0x20000024ff247230 */ /* 0x000fe40000004100 */
[-C--:B------:R-:W-:Y:S01]  /*3100*/  FMUL.FTZ R115, R6, R39.reuse ;  /* 0x0000002706737220 */ /* 0x080fe20000410000 */
[--C-:B------:R-:W-:Y:S02]  /*3110*/  HADD2.F32 R7, -RZ, R109.reuse.H0_H0 ;  /* 0x2000006dff077230 */ /* 0x100fe40000004100 */
[----:B------:R-:W-:Y:S02]  /*3120*/  HADD2.F32 R37, -RZ, R109.H1_H1 ;  /* 0x3000006dff257230 */ /* 0x000fe40000004100 */
[-C--:B------:R-:W-:Y:S01]  /*3130*/  FMUL.FTZ R109, R5, R38.reuse ;  /* 0x00000026056d7220 */ /* 0x080fe20000410000 */
[----:B------:R-:W-:Y:S01]  /*3140*/  FMUL.FTZ R38, R4, R38 ;  /* 0x0000002604267220 */ /* 0x000fe20000410000 */
[----:B------:R-:W-:-:S02]  /*3150*/  FMUL.FTZ R39, R36, R39 ;  /* 0x0000002724277220 */ /* 0x000fc40000410000 */
[-C--:B------:R-:W-:Y:S01]  /*3160*/  FFMA.FTZ R109, R4, R7.reuse, -R109 ;  /* 0x00000007046d7223 */ /* 0x080fe2000001086d */
[----:B------:R-:W-:Y:S01]  /*3170*/  FFMA.FTZ R38, R5, R7, R38 ;  /* 0x0000000705267223 */ /* 0x000fe20000010026 */
[-C--:B------:R-:W-:Y:S01]  /*3180*/  FFMA.FTZ R115, R36, R37.reuse, -R115 ;  /* 0x0000002524737223 */ /* 0x080fe20000010873 */
[----:B------:R-:W-:Y:S01]  /*3190*/  FFMA.FTZ R6, R6, R37, R39 ;  /* 0x0000002506067223 */ /* 0x000fe20000010027 */
[----:B------:R-:W-:Y:S02]  /*31a0*/  F2FP.F16.F32.PACK_AB R5, R113, R114 ;  /* 0x000000727105723e */ /* 0x000fe400000000ff */
[----:B------:R-:W-:Y:S02]  /*31b0*/  F2FP.F16.F32.PACK_AB R7, R117, R116 ;  /* 0x000000747507723e */ /* 0x000fe400000000ff */
[----:B------:R-:W-:Y:S02]  /*31c0*/  F2FP.F16.F32.PACK_AB R4, R38, R109 ;  /* 0x0000006d2604723e */ /* 0x000fe400000000ff */
[----:B------:R-:W-:-:S07]  /*31d0*/  F2FP.F16.F32.PACK_AB R6, R6, R115 ;  /* 0x000000730606723e */ /* 0x000fce00000000ff */
.L_x_2023:
[----:B------:R-:W-:Y:S05]  /*31e0*/  BSYNC B3 ;  /* 0x0000000000037941 */ /* 0x000fea0003800000 */
.L_x_2022:
[----:B--2---:R1:W-:Y:S02]  /*31f0*/  STG.E.128 desc[UR40][R14.64], R4 ;  /* 0x000000040e007986 */ /* 0x0043e4000c101d28 */
.L_x_2021:
[----:B------:R-:W-:Y:S05]  /*3200*/  BSYNC B2 ;  /* 0x0000000000027941 */ /* 0x000fea0003800000 */
.L_x_2020:
        /* <DEDUP_REMOVED lines=47> */
.L_x_2025:
[----:B------:R-:W-:Y:S05]  /*3500*/  BSYNC B2 ;  /* 0x0000000000027941 */ /* 0x000fea0003800000 */
.L_x_2024:
[----:B--2---:R2:W-:Y:S02]  /*3510*/  STG.E.128 desc[UR40][R14.64+0x40], R4 ;  /* 0x000040040e007986 */ /* 0x0045e4000c101d28 */
.L_x_2019:
[----:B------:R-:W-:Y:S05]  /*3520*/  BSYNC B1 ;  /* 0x0000000000017941 */ /* 0x000fea0003800000 */
.L_x_2018:
        /* <DEDUP_REMOVED lines=48> */
.L_x_2030:
[----:B------:R-:W-:Y:S05]  /*3830*/  BSYNC B2 ;  /* 0x0000000000027941 */ /* 0x000fea0003800000 */
.L_x_2029:
[----:B--2---:R3:W-:Y:S02]  /*3840*/  STG.E.128 desc[UR40][R12.64], R4 ;  /* 0x000000040c007986 */ /* 0x0047e4000c101d28 */
.L_x_2028:
[----:B------:R-:W-:Y:S05]  /*3850*/  BSYNC B1 ;  /* 0x0000000000017941 */ /* 0x000fea0003800000 */
.L_x_2027:
        /* <DEDUP_REMOVED lines=47> */
.L_x_2032:
[----:B------:R-:W-:Y:S05]  /*3b50*/  BSYNC B1 ;  /* 0x0000000000017941 */ /* 0x000fea0003800000 */
.L_x_2031:
[----:B--2---:R4:W-:Y:S01]  /*3b60*/  STG.E.128 desc[UR40][R12.64+0x40], R4 ;  /* 0x000040040c007986 */ /* 0x0049e2000c101d28 */
[----:B------:R-:W-:Y:S05]  /*3b70*/  BRA `(.L_x_2026) ;  /* 0x0000001400607947 */ /* 0x000fea0003800000 */
.L_x_2010:
[----:B------:R-:W-:Y:S02]  /*3b80*/  ISETP.GE.AND P3, PT, R234, R101, PT ;  /* 0x00000065ea00720c */ /* 0x000fe40003f66270 */
[----:B------:R-:W-:Y:S02]  /*3b90*/  CS2R R14, SRZ ;  /* 0x00000000000e7805 */ /* 0x000fe4000001ff00 */
[----:B------:R-:W-:Y:S02]  /*3ba0*/  CS2R R12, SRZ ;  /* 0x00000000000c7805 */ /* 0x000fe4000001ff00 */
[----:B------:R-:W-:Y:S02]  /*3bb0*/  CS2R R26, SRZ ;  /* 0x00000000001a7805 */ /* 0x000fe4000001ff00 */
[----:B------:R-:W-:Y:S02]  /*3bc0*/  ISETP.GE.OR P3, PT, R18, R105, P3 ;  /* 0x000000691200720c */ /* 0x000fe40001f66670 */
[----:B------:R-:W-:-:S11]  /*3bd0*/  CS2R R24, SRZ ;  /* 0x0000000000187805 */ /* 0x000fd6000001ff00 */
        /* <DEDUP_REMOVED lines=12> */
[----:B--2---:R-:W-:-:S04]  /*3ca0*/  @!P4 LEA R32, P5, R6, R32, 0x1 ;  /* 0x000000200620c211 */ /* 0x004fc800078a08ff */
[----:B------:R-:W-:Y:S02]  /*3cb0*/  @!P4 LEA.HI.X R33, R6, R33, R7, 0x1, P5 ;  /* 0x000000210621c211 */ /* 0x000fe400028f0c07 */
[----:B------:R-:W-:-:S03]  /*3cc0*/  @!P4 IADD3 R4, P5, R44, R4, RZ ;  /* 0x000000042c04c210 */ /* 0x000fc60007fbe0ff */
[----:B------:R-:W2:Y:S02]  /*3cd0*/  @!P4 LDG.E.128 R12, desc[UR40][R32.64] ;  /* 0x00000028200cc981 */ /* 0x000ea4000c1e1d00 */
[----:B------:R-:W-:Y:S01]  /*3ce0*/  @!P4 IMAD.X R6, R113, 0x1, R73, P5 ;  /* 0x000000017106c824 */ /* 0x000fe200028e0649 */
[----:B---3--:R-:W-:-:S04]  /*3cf0*/  @!P4 LEA R34, P5, R4, R34, 0x1 ;  /* 0x000000220422c211 */ /* 0x008fc800078a08ff */
[----:B------:R-:W-:-:S05]  /*3d00*/  @!P4 LEA.HI.X R35, R4, R35, R6, 0x1, P5 ;  /* 0x000000230423c211 */ /* 0x000fca00028f0c06 */
[----:B------:R3:W4:Y:S01]  /*3d10*/  @!P4 LDG.E.128 R24, desc[UR40][R34.64] ;  /* 0x000000282218c981 */ /* 0x000722000c1e1d00 */
[C---:B0-----:R-:W-:Y:S02]  /*3d20*/  @!P3 LEA R36, P4, R5.reuse, R36, 0x1 ;  /* 0x000000240524b211 */ /* 0x041fe400078808ff */
[----:B------:R-:W-:Y:S02]  /*3d30*/  CS2R R6, SRZ ;  /* 0x0000000000067805 */ /* 0x000fe4000001ff00 */
[----:B------:R-:W-:Y:S02]  /*3d40*/  @!P3 LEA.HI.X R37, R5, R37, R10, 0x1, P4 ;  /* 0x000000250525b211 */ /* 0x000fe400020f0c0a */
[----:B------:R-:W-:Y:S02]  /*3d50*/  CS2R R4, SRZ ;  /* 0x0000000000047805 */ /* 0x000fe4000001ff00 */
[----:B-1----:R-:W-:Y:S02]  /*3d60*/  @!P3 LEA R38, P4, R8, R38, 0x1 ;  /* 0x000000260826b211 */ /* 0x002fe400078808ff */
[----:B------:R-:W-:-:S02]  /*3d70*/  CS2R R10, SRZ ;  /* 0x00000000000a7805 */ /* 0x000fc4000001ff00 */
[----:B------:R-:W-:Y:S01]  /*3d80*/  @!P3 LEA.HI.X R39, R8, R39, R9, 0x1, P4 ;  /* 0x000000270827b211 */ /* 0x000fe200020f0c09 */
[----:B------:R-:W5:Y:S01]  /*3d90*/  @!P3 LDG.E.128 R4, desc[UR40][R36.64] ;  /* 0x000000282404b981 */ /* 0x000f62000c1e1d00 */
[----:B------:R-:W-:-:S06]  /*3da0*/  CS2R R8, SRZ ;  /* 0x0000000000087805 */ /* 0x000fcc000001ff00 */
[----:B------:R-:W5:Y:S01]  /*3db0*/  @!P3 LDG.E.128 R8, desc[UR40][R38.64] ;  /* 0x000000282608b981 */ /* 0x000f62000c1e1d00 */
[----:B------:R-:W-:Y:S02]  /*3dc0*/  ISETP.NE.AND P3, PT, R202, 0x3, PT ;  /* 0x00000003ca00780c */ /* 0x000fe40003f65270 */
[----:B------:R-:W-:Y:S01]  /*3dd0*/  ISETP.GE.AND P4, PT, R18, R105, PT ;  /* 0x000000691200720c */ /* 0x000fe20003f86270 */
[----:B--2---:R-:W-:Y:S02]  /*3de0*/  IMAD.MOV.U32 R32, RZ, RZ, R14 ;  /* 0x000000ffff207224 */ /* 0x004fe400078e000e */
[----:B------:R-:W-:Y:S02]  /*3df0*/  IMAD.MOV.U32 R33, RZ, RZ, R15 ;  /* 0x000000ffff217224 */ /* 0x000fe400078e000f */
[----:B---3--:R-:W-:Y:S02]  /*3e00*/  IMAD.MOV.U32 R34, RZ, RZ, R12 ;  /* 0x000000ffff227224 */ /* 0x008fe400078e000c */
[----:B------:R-:W-:Y:S01]  /*3e10*/  IMAD.MOV.U32 R35, RZ, RZ, R13 ;  /* 0x000000ffff237224 */ /* 0x000fe200078e000d */
[----:B------:R-:W-:-:S02]  /*3e20*/  PRMT R121, R32, 0x7610, R121 ;  /* 0x0000761020797816 */ /* 0x000fc40000000079 */
[----:B------:R-:W-:Y:S02]  /*3e30*/  PRMT R127, R33, 0x7610, R127 ;  /* 0x00007610217f7816 */ /* 0x000fe4000000007f */
[----:B------:R-:W-:Y:S01]  /*3e40*/  PRMT R133, R34, 0x7610, R133 ;  /* 0x0000761022857816 */ /* 0x000fe20000000085 */
[----:B----4-:R-:W-:Y:S01]  /*3e50*/  IMAD.MOV.U32 R32, RZ, RZ, R26 ;  /* 0x000000ffff207224 */ /* 0x010fe200078e001a */
[----:B------:R-:W-:Y:S01]  /*3e60*/  PRMT R123, R35, 0x7610, R123 ;  /* 0x00007610237b7816 */ /* 0x000fe2000000007b */
[----:B------:R-:W-:Y:S02]  /*3e70*/  IMAD.MOV.U32 R33, RZ, RZ, R27 ;  /* 0x000000ffff217224 */ /* 0x000fe400078e001b */
[----:B------:R-:W-:Y:S02]  /*3e80*/  IMAD.MOV.U32 R34, RZ, RZ, R24 ;  /* 0x000000ffff227224 */ /* 0x000fe400078e0018 */
[----:B------:R-:W-:Y:S01]  /*3e90*/  IMAD.MOV.U32 R35, RZ, RZ, R25 ;  /* 0x000000ffff237224 */ /* 0x000fe200078e0019 */
[----:B------:R-:W-:-:S02]  /*3ea0*/  PRMT R121, R121, 0x5410, R32 ;  /* 0x0000541079797816 */ /* 0x000fc40000000020 */
[----:B------:R-:W-:Y:S02]  /*3eb0*/  PRMT R127, R127, 0x5410, R33 ;  /* 0x000054107f7f7816 */ /* 0x000fe40000000021 */
[----:B------:R-:W-:Y:S01]  /*3ec0*/  PRMT R133, R133, 0x5410, R34 ;  /* 0x0000541085857816 */ /* 0x000fe20000000022 */
[----:B-----5:R-:W-:Y:S01]  /*3ed0*/  IMAD.MOV.U32 R32, RZ, RZ, R6 ;  /* 0x000000ffff207224 */ /* 0x020fe200078e0006 */
[----:B------:R-:W-:Y:S01]  /*3ee0*/  PRMT R123, R123, 0x5410, R35 ;  /* 0x000054107b7b7816 */ /* 0x000fe20000000023 */
[----:B------:R-:W-:Y:S02]  /*3ef0*/  IMAD.MOV.U32 R33, RZ, RZ, R7 ;  /* 0x000000ffff217224 */ /* 0x000fe400078e0007 */
[----:B------:R-:W-:Y:S02]  /*3f00*/  IMAD.MOV.U32 R34, RZ, RZ, R4 ;  /* 0x000000ffff227224 */ /* 0x000fe400078e0004 */
[----:B------:R-:W-:Y:S01]  /*3f10*/  IMAD.MOV.U32 R35, RZ, RZ, R5 ;  /* 0x000000ffff237224 */ /* 0x000fe200078e0005 */
[----:B------:R-:W-:Y:S01]  /*3f20*/  PRMT R110, R32, 0x5410, R33 ;  /* 0x00005410206e7816 */ /* 0x000fe20000000021 */
[----:B------:R-:W-:-:S02]  /*3f30*/  IMAD.MOV.U32 R32, RZ, RZ, R10 ;  /* 0x000000ffff207224 */ /* 0x000fc400078e000a */
[----:B------:R-:W-:Y:S01]  /*3f40*/  IMAD.MOV.U32 R33, RZ, RZ, R11 ;  /* 0x000000ffff217224 */ /* 0x000fe200078e000b */
[----:B------:R-:W-:Y:S01]  /*3f50*/  PRMT R112, R34, 0x5410, R35 ;  /* 0x0000541022707816 */ /* 0x000fe20000000023 */
[----:B------:R-:W-:Y:S02]  /*3f60*/  IMAD.MOV.U32 R34, RZ, RZ, R8 ;  /* 0x000000ffff227224 */ /* 0x000fe400078e0008 */
[----:B------:R-:W-:Y:S01]  /*3f70*/  IMAD.MOV.U32 R35, RZ, RZ, R9 ;  /* 0x000000ffff237224 */ /* 0x000fe200078e0009 */
[----:B------:R-:W-:-:S04]  /*3f80*/  PRMT R114, R32, 0x5410, R33 ;  /* 0x0000541020727816 */ /* 0x000fc80000000021 */
[----:B------:R-:W-:Y:S01]  /*3f90*/  PRMT R116, R34, 0x5410, R35 ;  /* 0x0000541022747816 */ /* 0x000fe20000000023 */
[----:B------:R-:W-:Y:S06]  /*3fa0*/  @!P3 BRA `(.L_x_2033) ;  /* 0x000000000004b947 */ /* 0x000fec0003800000 */
[----:B------:R-:W-:Y:S01]  /*3fb0*/  BPT.TRAP 0x1 ;  /* 0x000000040000795c */ /* 0x000fe20000300000 */
.L_x_2033:
        /* <DEDUP_REMOVED lines=9> */
.L_x_2324:
[----:B------:R-:W-:Y:S05]  /*4050*/  BSYNC B1 ;  /* 0x0000000000017941 */ /* 0x000fea0003800000 */
.L_x_2034:
        /* <DEDUP_REMOVED lines=16> */
[----:B------:R-:W-:-:S05]  /*4160*/  LOP3.LUT R32, R33, R82, RZ, 0x3c, !PT ;  /* 0x0000005221207212 */ /* 0x000fca00078e3cff */
[----:B------:R-:W-:Y:S02]  /*4170*/  IMAD R33, R223, 0x200, R32 ;  /* 0x00000200df217824 */ /* 0x000fe400078e0220 */
        /* <DEDUP_REMOVED lines=89> */
.L_x_2039:
[----:B------:R-:W-:Y:S05]  /*4710*/  BSYNC B2 ;  /* 0x0000000000027941 */ /* 0x000fea0003800000 */
.L_x_2038:
        /* <DEDUP_REMOVED lines=12> */
.L_x_2037:
[----:B------:R-:W-:Y:S05]  /*47e0*/  BSYNC B1 ;  /* 0x0000000000017941 */ /* 0x000fea0003800000 */
.L_x_2036:
[C---:B------:R-:W-:Y:S01]  /*47f0*/  ISETP.GE.OR P5, PT, R234.reuse, R101, P1 ;  /* 0x00000065ea00720c */ /* 0x040fe20000fa6670 */
        /* <DEDUP_REMOVED lines=9> */
[C---:B------:R-:W-:Y:S02]  /*4890*/  LEA R32, P5, R12.reuse, R102, 0x1 ;  /* 0x000000660c207211 */ /* 0x040fe400078a08ff */
[----:B------:R-:W-:Y:S02]  /*48a0*/  SHF.R.U32.HI R14, RZ, 0x3, R219 ;  /* 0x00000003ff0e7819 */ /* 0x000fe400000116db */
[----:B------:R-:W-:-:S02]  /*48b0*/  LEA.HI.X R33, R12, R103, R13, 0x1, P5 ;  /* 0x000000670c217211 */ /* 0x000fc400028f0c0d */
[----:B------:R-:W-:-:S04]  /*48c0*/  SHF.R.S32.HI R12, RZ, 0x1f, R115 ;  /* 0x0000001fff0c7819 */ /* 0x000fc80000011473 */
[----:B------:R-:W-:-:S04]  /*48d0*/  LEA.HI R115, R12, R115, RZ, 0x4 ;  /* 0x000000730c737211 */ /* 0x000fc800078f20ff */
[----:B------:R-:W-:-:S05]  /*48e0*/  LEA.HI.SX32 R35, R115, R70, 0x1c ;  /* 0x0000004673237211 */ /* 0x000fca00078fe2ff */
[----:B------:R-:W-:-:S05]  /*48f0*/  IMAD.SHL.U32 R35, R35, 0x8, RZ ;  /* 0x0000000823237824 */ /* 0x000fca00078e00ff */
[----:B------:R-:W-:-:S04]  /*4900*/  LOP3.LUT R12, R219, 0x38, R35, 0xf8, !PT ;  /* 0x00000038db0c7812 */ /* 0x000fc800078ef823 */
[----:B------:R-:W-:Y:S01]  /*4910*/  LOP3.LUT R13, R12, R14, RZ, 0x3c, !PT ;  /* 0x0000000e0c0d7212 */ /* 0x000fe200078e3cff */
[----:B------:R-:W-:-:S04]  /*4920*/  IMAD R12, R22, 0x1800, R67 ;  /* 0x00001800160c7824 */ /* 0x000fc800078e0243 */
[----:B------:R-:W-:Y:S02]  /*4930*/  IMAD.IADD R13, R224, 0x1, R13 ;  /* 0x00000001e00d7824 */ /* 0x000fe400078e020d */
[----:B------:R-:W-:Y:S02]  /*4940*/  IMAD R12, R12, 0x2, R17 ;  /* 0x000000020c0c7824 */ /* 0x000fe400078e0211 */
        /* <DEDUP_REMOVED lines=68> */
[----:B------:R-:W-:Y:S01]  /*4d90*/  FMUL.FTZ R15, R5, R114 ;  /* 0x00000072050f7220 */ /* 0x000fe20000410000 */
        /* <DEDUP_REMOVED lines=18> */
.L_x_2041:
[----:B------:R-:W-:Y:S05]  /*4ec0*/  BSYNC B1 ;  /* 0x0000000000017941 */ /* 0x000fea0003800000 */
.L_x_2040:
        /* <DEDUP_REMOVED lines=10> */
.L_x_2009:
[----:B------:R-:W-:-:S13]  /*4f70*/  ISETP.NE.AND P3, PT, R202, 0x3, PT ;  /* 0x00000003ca00780c */ /* 0x000fda0003f65270 */
[----:B------:R-:W-:Y:S05]  /*4f80*/  @!P3 BRA `(.L_x_2042) ;  /* 0x000000000004b947 */ /* 0x000fea0003800000 */
[----:B------:R-:W-:Y:S01]  /*4f90*/  BPT.TRAP 0x1 ;  /* 0x000000040000795c */ /* 0x000fe20000300000 */
.L_x_2042:
[----:B------:R-:W-:Y:S01]  /*4fa0*/  IMAD R90, R22, 0x8, R17 ;  /* 0x00000008165a7824 */ /* 0x000fe200078e0211 */
[----:B------:R-:W-:Y:S01]  /*4fb0*/  SHF.L.U32 R111, R203, 0x1f, RZ ;  /* 0x0000001fcb6f7819 */ /* 0x000fe200000006ff */
[----:B------:R-:W-:Y:S01]  /*4fc0*/  IMAD R101, R61, -0x60, R60 ;  /* 0xffffffa03d657824 */ /* 0x000fe200078e023c */
[----:B------:R-:W-:Y:S02]  /*4fd0*/  BSSY B1, `(.L_x_2043) ;  /* 0x0000004000017945 */ /* 0x000fe40003800000 */
[----:B------:R-:W0:Y:S02]  /*4fe0*/  SYNCS.PHASECHK.TRANS64.TRYWAIT P4, [R90+URZ+0x22890], R111 ;  /* 0x0228906f5a0075a7 */ /* 0x000e24000808017f */
[----:B------:R-:W-:Y:S01]  /*4ff0*/  VIMNMX R101, R101, 0x60, PT ;  /* 0x0000006065657848 */ /* 0x000fe20003fe0100 */
[----:B0-----:R-:W-:Y:S06]  /*5000*/  @!P4 BRA `(.L_x_2044) ;  /* 0x000001840094c947 */ /* 0x001fec0003800000 */
.L_x_2325:
[----:B------:R-:W-:Y:S05]  /*5010*/  BSYNC B1 ;  /* 0x0000000000017941 */ /* 0x000fea0003800000 */
.L_x_2043:
        /* <DEDUP_REMOVED lines=8> */
.L_x_2046:
[----:B------:R-:W-:Y:S05]  /*50a0*/  BSYNC B1 ;  /* 0x0000000000017941 */ /* 0x000fea0003800000 */
.L_x_2045:
[----:B------:R-:W-:Y:S05]  /*50b0*/  @P4 BRA `(.L_x_2026) ;  /* 0x0000000000104947 */ /* 0x000fea0003800000 */
[----:B-1----:R-:W1:Y:S04]  /*50c0*/  @!P1 LDS.128 R4, [R108+0x2000] ;  /* 0x002000006c049984 */ /* 0x002e680000000c00 */
[----:B------:R-:W2:Y:S04]  /*50d0*/  @!P2 LDS.128 R8, [R104+0x2000] ;  /* 0x002000006808a984 */ /* 0x000ea80000000c00 */
[----:B-1----:R1:W-:Y:S04]  /*50e0*/  @!P1 STG.E.128 desc[UR40][R12.64], R4 ;  /* 0x000000040c009986 */ /* 0x0023e8000c101d28 */
[----:B--2---:R1:W-:Y:S02]  /*50f0*/  @!P2 STG.E.128 desc[UR40][R12.64+0x40], R8 ;  /* 0x000040080c00a986 */ /* 0x0043e4000c101d28 */
.L_x_2026:
[----:B------:R-:W-:Y:S05]  /*5100*/  BSYNC B0 ;  /* 0x0000000000007941 */ /* 0x000fea0003800000 */
.L_x_2008:
        /* <DEDUP_REMOVED lines=17> */
.L_x_2048:
[----:B------:R-:W-:Y:S05]  /*5220*/  BSYNC B0 ;  /* 0x0000000000007941 */ /* 0x000fea0003800000 */
.L_x_2047:
[----:B------:R-:W2:Y:S01]  /*5230*/  SYNCS.PHASECHK.TRANS64.TRYWAIT P3, [R90+URZ+0x228b0], R111 ;  /* 0x0228b06f5a0075a7 */ /* 0x000ea2000806017f */
[----:B------:R-:W-:Y:S01]  /*5240*/  ULDC UR51, c[0x0][0x310] ;  /* 0x0000c40000337ab9 */ /* 0x000fe20000000800 */
[----:B------:R-:W-:Y:S01]  /*5250*/  ULDC.64 UR38, c[0x0][0x318] ;  /* 0x0000c60000267ab9 */ /* 0x000fe20000000a00 */
[----:B------:R-:W-:Y:S01]  /*5260*/  ULDC.64 UR36, c[0x0][0x308] ;  /* 0x0000c20000247ab9 */ /* 0x000fe20000000a00 */
[----:B------:R-:W-:Y:S01]  /*5270*/  BSSY B0, `(.L_x_2049) ;  /* 0x0000003000007945 */ /* 0x000fe20003800000 */
[----:B------:R-:W-:-:S03]  /*5280*/  IMAD R5, R22, 0x6000, R79 ;  /* 0x0000600016057824 */ /* 0x000fc600078e024f */
[----:B--2---:R-:W-:Y:S05]  /*5290*/  @!P3 BRA `(.L_x_2050) ;  /* 0x000001840004b947 */ /* 0x004fea0003800000 */
.L_x_2326:
[----:B------:R-:W-:Y:S05]  /*52a0*/  BSYNC B0 ;  /* 0x0000000000007941 */ /* 0x000fea0003800000 */
.L_x_2049:
[----:B------:R-:W-:Y:S01]  /*52b0*/  ISETP.GE.AND P3, PT, R23, R101, PT ;  /* 0x000000651700720c */ /* 0x000fe20003f66270 */
[----:B------:R-:W-:Y:S01]  /*52c0*/  IMAD.IADD R7, R80, 0x1, R5 ;  /* 0x0000000150077824 */ /* 0x000fe200078e0205 */
[----:B------:R-:W-:Y:S01]  /*52d0*/  BSSY B0, `(.L_x_2051) ;  /* 0x0000025000007945 */ /* 0x000fe20003800000 */
[----:B------:R-:W-:Y:S02]  /*52e0*/  IMAD R36, R5, 0x2, R62 ;  /* 0x0000000205247824 */ /* 0x000fe400078e023e */
[----:B------:R-:W-:-:S04]  /*52f0*/  IMAD.WIDE R32, R61, 0x60, R56 ;  /* 0x000000603d207825 */ /* 0x000fc800078e0238 */
[----:B------:R-:W-:-:S04]  /*5300*/  IMAD R37, R7, 0x2, R62 ;  /* 0x0000000207257824 */ /* 0x000fc800078e023e */
[----:B------:R-:W-:Y:S05]  /*5310*/  @P3 BRA `(.L_x_2052) ;  /* 0x0000000000803947 */ /* 0x000fea0003800000 */
[----:B------:R-:W-:Y:S02]  /*5320*/  IMAD R7, R33, UR38, RZ ;  /* 0x0000002621077c24 */ /* 0x000fe4000f8e02ff */
[----:B-1----:R-:W-:Y:S02]  /*5330*/  IMAD.MOV.U32 R4, RZ, RZ, R40 ;  /* 0x000000ffff047224 */ /* 0x002fe400078e0028 */
[----:B------:R-:W-:Y:S02]  /*5340*/  IMAD.MOV.U32 R5, RZ, RZ, R65 ;  /* 0x000000ffff057224 */ /* 0x000fe400078e0041 */
[C---:B------:R-:W-:Y:S02]  /*5350*/  IMAD R7, R32.reuse, UR39, R7 ;  /* 0x0000002720077c24 */ /* 0x040fe4000f8e0207 */
[----:B------:R-:W-:-:S04]  /*5360*/  IMAD.WIDE.U32 R4, R32, UR38, R4 ;  /* 0x0000002620047c25 */ /* 0x000fc8000f8e0004 */
[----:B------:R-:W-:Y:S01]  /*5370*/  IMAD.IADD R5, R5, 0x1, R7 ;  /* 0x0000000105057824 */ /* 0x000fe200078e0207 */
[----:B------:R-:W-:-:S04]  /*5380*/  LEA R34, P3, R4, UR36, 0x1 ;  /* 0x0000002404227c11 */ /* 0x000fc8000f8608ff */
[----:B------:R-:W-:Y:S02]  /*5390*/  LEA.HI.X R35, R4, UR37, R5, 0x1, P3 ;  /* 0x0000002504237c11 */ /* 0x000fe400098f0c05 */
[----:B------:R-:W-:-:S13]  /*53a0*/  ISETP.GE.AND P3, PT, R18, UR51, PT ;  /* 0x0000003312007c0c */ /* 0x000fda000bf66270 */
[----:B------:R-:W1:Y:S04]  /*53b0*/  @!P3 LDS.128 R4, [R36] ;  /* 0x000000002404b984 */ /* 0x000e680000000c00 */
[----:B-1----:R-:W-:Y:S01]  /*53c0*/  @!P3 STG.E.128 desc[UR40][R34.64], R4 ;  /* 0x000000042200b986 */ /* 0x002fe2000c101d28 */
[----:B------:R-:W-:-:S13]  /*53d0*/  ISETP.GE.AND P3, PT, R99, UR51, PT ;  /* 0x0000003363007c0c */ /* 0x000fda000bf66270 */
[----:B------:R-:W1:Y:S04]  /*53e0*/  @!P3 LDS.128 R8, [R37] ;  /* 0x000000002508b984 */ /* 0x000e680000000c00 */
[----:B-1----:R-:W-:Y:S01]  /*53f0*/  @!P3 STG.E.128 desc[UR40][R34.64+0x40], R8 ;  /* 0x000040082200b986 */ /* 0x002fe2000c101d28 */
[----:B------:R-:W-:-:S13]  /*5400*/  ISETP.GE.AND P3, PT, R98, UR51, PT ;  /* 0x0000003362007c0c */ /* 0x000fda000bf66270 */
[----:B------:R-:W1:Y:S04]  /*5410*/  @!P3 LDS.128 R12, [R36+0x3000] ;  /* 0x00300000240cb984 */ /* 0x000e680000000c00 */
        /* <DEDUP_REMOVED lines=10> */
[----:B------:R-:W-:-:S13]  /*54c0*/  ISETP.NE.AND P3, PT, R0, RZ, PT ;  /* 0x000000ff0000720c */ /* 0x000fda0003f65270 */
[----:B------:R-:W1:Y:S04]  /*54d0*/  @P3 LDS.128 R12, [R36+0x9000] ;  /* 0x00900000240c3984 */ /* 0x000e680000000c00 */
[----:B-1----:R-:W-:Y:S01]  /*54e0*/  @P3 STG.E.128 desc[UR40][R34.64+0x180], R12 ;  /* 0x0001800c22003986 */ /* 0x002fe2000c101d28 */
[----:B------:R-:W-:-:S13]  /*54f0*/  ISETP.NE.AND P3, PT, R3, RZ, PT ;  /* 0x000000ff0300720c */ /* 0x000fda0003f65270 */
[----:B------:R-:W1:Y:S04]  /*5500*/  @P3 LDS.128 R24, [R37+0x9000] ;  /* 0x0090000025183984 */ /* 0x000e680000000c00 */
[----:B-1----:R3:W-:Y:S02]  /*5510*/  @P3 STG.E.128 desc[UR40][R34.64+0x1c0], R24 ;  /* 0x0001c01822003986 */ /* 0x0027e4000c101d28 */
.L_x_2052:
[----:B------:R-:W-:Y:S05]  /*5520*/  BSYNC B0 ;  /* 0x0000000000007941 */ /* 0x000fea0003800000 */
.L_x_2051:
[----:B------:R-:W-:Y:S01]  /*5530*/  ISETP.GE.AND P3, PT, R234, R101, PT ;  /* 0x00000065ea00720c */ /* 0x000fe20003f66270 */
[----:B------:R-:W-:-:S12]  /*5540*/  BSSY B0, `(.L_x_2053) ;  /* 0x0000024000007945 */ /* 0x000fd80003800000 */
[----:B------:R-:W-:Y:S05]  /*5550*/  @P3 BRA `(.L_x_2054) ;  /* 0x0000000000883947 */ /* 0x000fea0003800000 */
[----:B------:R-:W-:Y:S01]  /*5560*/  IADD3 R7, P3, R32, 0x40, RZ ;  /* 0x0000004020077810 */ /* 0x000fe20007f7e0ff */
[----:B-1----:R-:W-:Y:S02]  /*5570*/  IMAD.MOV.U32 R4, RZ, RZ, R40 ;  /* 0x000000ffff047224 */ /* 0x002fe400078e0028 */
        /* <DEDUP_REMOVED lines=18> */
[----:B---3--:R-:W1:Y:S04]  /*56a0*/  @P3 LDS.128 R24, [R36+0xb000] ;  /* 0x00b0000024183984 */ /* 0x008e680000000c00 */
[----:B-1----:R-:W-:Y:S01]  /*56b0*/  @P3 STG.E.128 desc[UR40][R32.64+0x180], R24 ;  /* 0x0001801820003986 */ /* 0x002fe2000c101d28 */
        /* <DEDUP_REMOVED lines=11> */
[----:B-1----:R4:W-:Y:S02]  /*5770*/  @P3 STG.E.128 desc[UR40][R32.64+0x1c0], R24 ;  /* 0x0001c01820003986 */ /* 0x0029e4000c101d28 */
.L_x_2054:
[----:B------:R-:W-:Y:S05]  /*5780*/  BSYNC B0 ;  /* 0x0000000000007941 */ /* 0x000fea0003800000 */
.L_x_2053:
[----:B------:R-:W-:Y:S01]  /*5790*/  @!PT LDS RZ, [RZ] ;  /* 0x00000000fffff984 */ /* 0x000fe20000000800 */
[----:B------:R-:W-:Y:S01]  /*57a0*/  @!PT LDS RZ, [RZ] ;  /* 0x00000000fffff984 */ /* 0x000fe20000000800 */
[----:B------:R-:W-:Y:S01]  /*57b0*/  @!PT LDS RZ, [RZ] ;  /* 0x00000000fffff984 */ /* 0x000fe20000000800 */
[----:B------:R-:W-:Y:S01]  /*57c0*/  @!PT LDS RZ, [RZ] ;  /* 0x00000000fffff984 */ /* 0x000fe20000000800 */
[----:B------:R5:W-:Y:S06]  /*57d0*/  MEMBAR.ALL.CTA ;  /* 0x0000000000007992 */ /* 0x000bec0000008000 */
[----:B-----5:R-:W5:Y:S02]  /*57e0*/  FENCE.VIEW.ASYNC.S ;  /* 0x00000000000073c6 */ /* 0x020f640000000000 */
[----:B-----5:R1:W-:Y:S01]  /*57f0*/  BAR.SYNC.DEFER_BLOCKING R81, 0x80 ;  /* 0x000200510000751d */ /* 0x0203e20000010000 */
[----:B------:R-:W-:Y:S01]  /*5800*/  ISETP.NE.AND P5, PT, R100, RZ, PT ;  /* 0x000000ff6400720c */ /* 0x000fe20003fa5270 */
[----:B------:R-:W-:-:S02]  /*5810*/  VIADD R22, R22, 0x1 ;  /* 0x0000000116167836 */ /* 0x000fc40000000000 */
[----:B0-2---:R-:W-:-:S03]  /*5820*/  @!P4 VIADD R90, R90, 0x228c0 ;  /* 0x000228c05a5ac836 */ /* 0x005fc60000000000 */
[C---:B------:R-:W-:Y:S02]  /*5830*/  ISETP.NE.AND P3, PT, R22.reuse, 0x2, PT ;  /* 0x000000021600780c */ /* 0x040fe40003f65270 */
[----:B------:R-:W-:Y:S02]  /*5840*/  @!P4 PRMT R90, RZ, 0x654, R90 ;  /* 0x00000654ff5ac816 */ /* 0x000fe4000000005a */
[----:B-1----:R-:W-:Y:S02]  /*5850*/  SEL R4, RZ, 0x1, P3 ;  /* 0x00000001ff047807 */ /* 0x002fe40001800000 */
[----:B------:R-:W-:Y:S02]  /*5860*/  SEL R22, R22, RZ, P3 ;  /* 0x000000ff16167207 */ /* 0x000fe40001800000 */
[----:B------:R-:W-:Y:S01]  /*5870*/  LOP3.LUT R203, R203, R4, RZ, 0x3c, !PT ;  /* 0x00000004cbcb7212 */ /* 0x000fe200078e3cff */
[----:B------:R0:W-:Y:S01]  /*5880*/  @!P4 SYNCS.ARRIVE.TRANS64.RED.A1T0 RZ, [R90+URZ], RZ ;  /* 0x000000ff5affc9a7 */ /* 0x0001e2000810043f */
[----:B------:R-:W-:Y:S05]  /*5890*/  @P5 BRA `(.L_x_2055) ;  /* 0xffffffcc007c5947 */ /* 0x000fea000383ffff */
[----:B------:R-:W1:Y:S01]  /*58a0*/  S2R R5, SR_TID.X ;  /* 0x0000000000057919 */ /* 0x000e620000002100 */
[----:B------:R-:W-:Y:S02]  /*58b0*/  PLOP3.LUT P0, PT, PT, PT, PT, 0x8, 0x0 ;  /* 0x000000000000781c */ /* 0x000fe40003f0e170 */
[----:B-1----:R-:W-:-:S04]  /*58c0*/  SHF.R.U32.HI R5, RZ, 0x7, R5 ;  /* 0x00000007ff057819 */ /* 0x002fc80000011605 */
[----:B------:R-:W-:-:S13]  /*58d0*/  ISETP.NE.AND P5, PT, R5, 0x1, PT ;  /* 0x000000010500780c */ /* 0x000fda0003fa5270 */
[----:B------:R-:W-:Y:S06]  /*58e0*/  @!P5 BAR.ARV 0x9, 0x100 ;  /* 0x024400000000db1d */ /* 0x000fec0000002000 */
.L_x_2003:
[----:B------:R-:W1:Y:S02]  /*58f0*/  LDC.64 R4, c[0x0][0x9e0] ;  /* 0x00027800ff047b82 */ /* 0x000e640000000a00 */
[----:B-1----:R-:W-:Y:S01]  /*5900*/  ISETP.GE.AND P1, PT, R5, 0x1, PT ;  /* 0x000000010500780c */ /* 0x002fe20003f26270 */
[----:B------:R-:W-:-:S12]  /*5910*/  @P0 BRA `(.L_x_2056) ;  /* 0x00000000000c0947 */ /* 0x000fd80003800000 */
[----:B------:R-:W1:Y:S01]  /*5920*/  FENCE.VIEW.ASYNC.G ;  /* 0x00000000000073c6 */ /* 0x000e620000000100 */
[----:B------:R-:W-:Y:S05]  /*5930*/  WARPSYNC.ALL ;  /* 0x0000000000007948 */ /* 0x000fea0003800000 */
[----:B-1----:R-:W-:Y:S06]  /*5940*/  BAR.ARV 0xc, 0x120 ;  /* 0x0304800000007b1d */ /* 0x002fec0000002000 */
.L_x_2056:
[----:B------:R-:W-:Y:S01]  /*5950*/  IMAD.IADD R0, R63, 0x1, R4 ;  /* 0x000000013f007824 */ /* 0x000fe200078e0204 */
[----:B------:R-:W-:Y:S06]  /*5960*/  @!P1 BRA `(.L_x_2057) ;  /* 0x0000000000489947 */ /* 0x000fec0003800000 */
[C---:B------:R-:W-:Y:S01]  /*5970*/  ISETP.GT.AND P0, PT, R63.reuse, RZ, PT ;  /* 0x000000ff3f00720c */ /* 0x040fe20003f04270 */
[----:B------:R-:W-:Y:S01]  /*5980*/  BSSY B0, `(.L_x_2058) ;  /* 0x000000e000007945 */ /* 0x000fe20003800000 */
[----:B------:R-:W-:-:S11]  /*5990*/  VIADD R3, R63, 0xffffffff ;  /* 0xffffffff3f037836 */ /* 0x000fd60000000000 */
        /* <DEDUP_REMOVED lines=8> */
.L_x_2059:
[----:B------:R-:W-:-:S13]  /*5a20*/  ISETP.NE.AND P0, PT, R5, 0x1, PT ;  /* 0x000000010500780c */ /* 0x000fda0003f05270 */
[----:B------:R-:W1:Y:S02]  /*5a30*/  @P0 LDC.64 R6, c[0x0][0x9e8] ;  /* 0x00027a00ff060b82 */ /* 0x000e640000000a00 */
[----:B-1----:R-:W-:-:S05]  /*5a40*/  @P0 IMAD.HI.U32 R4, R3, R6, RZ ;  /* 0x0000000603040227 */ /* 0x002fca00078e00ff */
[----:B------:R-:W-:-:S07]  /*5a50*/  @P0 SHF.R.U32.HI R3, RZ, R7, R4 ;  /* 0x00000007ff030219 */ /* 0x000fce0000011604 */
.L_x_2060:
[----:B------:R-:W-:Y:S05]  /*5a60*/  BSYNC B0 ;  /* 0x0000000000007941 */ /* 0x000fea0003800000 */
.L_x_2058:
[----:B------:R-:W-:-:S05]  /*5a70*/  IMAD R3, R3, R5, R5 ;  /* 0x0000000503037224 */ /* 0x000fca00078e0205 */
[----:B------:R-:W-:-:S07]  /*5a80*/  VIMNMX R0, R0, R3, PT ;  /* 0x0000000300007248 */ /* 0x000fce0003fe0100 */
.L_x_2057:
[----:B------:R-:W-:Y:S01]  /*5a90*/  VIADD R0, R0, 0x5f ;  /* 0x0000005f00007836 */ /* 0x000fe20000000000 */
[----:B------:R-:W-:-:S03]  /*5aa0*/  ULDC UR4, c[0x0][0x9dc] ;  /* 0x0002770000047ab9 */ /* 0x000fc60000000800 */
[----:B------:R-:W-:-:S05]  /*5ab0*/  IMAD.HI R0, R0, 0x2aaaaaab, RZ ;  /* 0x2aaaaaab00007827 */ /* 0x000fca00078e02ff */
[----:B------:R-:W-:-:S04]  /*5ac0*/  SHF.R.U32.HI R3, RZ, 0x1f, R0 ;  /* 0x0000001fff037819 */ /* 0x000fc80000011600 */
[----:B------:R-:W-:Y:S01]  /*5ad0*/  LEA.HI.SX32 R3, R0, R3, 0x1c ;  /* 0x0000000300037211 */ /* 0x000fe200078fe2ff */
[----:B------:R-:W-:-:S03]  /*5ae0*/  VIADD R0, R59, -UR4 ;  /* 0x800000043b007c36 */ /* 0x000fc60008000000 */
[----:B------:R-:W-:Y:S01]  /*5af0*/  VIMNMX R178, R178, R3, PT ;  /* 0x00000003b2b27248 */ /* 0x000fe20003fe0100 */
[----:B------:R-:W-:Y:S06]  /*5b00*/  @!P1 BRA `(.L_x_2061) ;  /* 0x0000000000449947 */ /* 0x000fec0003800000 */
        /* <DEDUP_REMOVED lines=10> */
.L_x_2063:
[----:B------:R-:W-:-:S13]  /*5bb0*/  ISETP.NE.AND P0, PT, R5, 0x1, PT ;  /* 0x000000010500780c */ /* 0x000fda0003f05270 */
[----:B------:R-:W1:Y:S02]  /*5bc0*/  @P0 LDC.64 R6, c[0x0][0x9e8] ;  /* 0x00027a00ff060b82 */ /* 0x000e640000000a00 */
[----:B-1----:R-:W-:-:S05]  /*5bd0*/  @P0 IMAD.HI.U32 R6, R59, R6, RZ ;  /* 0x000000063b060227 */ /* 0x002fca00078e00ff */
[----:B------:R-:W-:-:S07]  /*5be0*/  @P0 SHF.R.U32.HI R59, RZ, R7, R6 ;  /* 0x00000007ff3b0219 */ /* 0x000fce0000011606 */
.L_x_2064:
[----:B------:R-:W-:Y:S05]  /*5bf0*/  BSYNC B0 ;  /* 0x0000000000007941 */ /* 0x000fea0003800000 */
.L_x_2062:
[----:B------:R-:W-:-:S05]  /*5c00*/  IMAD R59, R59, R5, RZ ;  /* 0x000000053b3b7224 */ /* 0x000fca00078e02ff */
[----:B------:R-:W-:-:S07]  /*5c10*/  VIMNMX R0, R0, R59, !PT ;  /* 0x0000003b00007248 */ /* 0x000fce0007fe0100 */
.L_x_2061:
[----:B------:R-:W-:Y:S01]  /*5c20*/  IMAD.HI R0, R0, 0x2aaaaaab, RZ ;  /* 0x2aaaaaab00007827 */ /* 0x000fe200078e02ff */
[----:B------:R-:W-:Y:S02]  /*5c30*/  PLOP3.LUT P0, PT, PT, PT, PT, 0x80, 0x0 ;  /* 0x000000000000781c */ /* 0x000fe40003f0f070 */
[----:B------:R-:W-:Y:S02]  /*5c40*/  CS2R R4, SRZ ;  /* 0x0000000000047805 */ /* 0x000fe4000001ff00 */
[----:B------:R-:W-:Y:S01]  /*5c50*/  CS2R R148, SRZ ;  /* 0x0000000000947805 */ /* 0x000fe2000001ff00 */
[----:B------:R-:W-:Y:S01]  /*5c60*/  IMAD.MOV.U32 R150, RZ, RZ, RZ ;  /* 0x000000ffff967224 */ /* 0x000fe200078e00ff */
[----:B------:R-:W-:Y:S02]  /*5c70*/  SHF.R.U32.HI R3, RZ, 0x1f, R0 ;  /* 0x0000001fff037819 */ /* 0x000fe40000011600 */
[----:B------:R-:W-:Y:S02]  /*5c80*/  CS2R R146, SRZ ;  /* 0x0000000000927805 */ /* 0x000fe4000001ff00 */
[----:B------:R-:W-:-:S02]  /*5c90*/  CS2R R144, SRZ ;  /* 0x0000000000907805 */ /* 0x000fc4000001ff00 */
[----:B------:R-:W-:Y:S02]  /*5ca0*/  CS2R R142, SRZ ;  /* 0x00000000008e7805 */ /* 0x000fe4000001ff00 */
[----:B------:R-:W-:Y:S01]  /*5cb0*/  LEA.HI.SX32 R3, R0, R3, 0x1c ;  /* 0x0000000300037211 */ /* 0x000fe200078fe2ff */
[----:B------:R-:W-:Y:S01]  /*5cc0*/  IMAD.MOV.U32 R0, RZ, RZ, RZ ;  /* 0x000000ffff007224 */ /* 0x000fe200078e00ff */
[----:B------:R-:W-:Y:S02]  /*5cd0*/  CS2R R140, SRZ ;  /* 0x00000000008c7805 */ /* 0x000fe4000001ff00 */
[----:B------:R-:W-:Y:S02]  /*5ce0*/  CS2R R138, SRZ ;  /* 0x00000000008a7805 */ /* 0x000fe4000001ff00 */
[----:B------:R-:W-:Y:S02]  /*5cf0*/  VIMNMX R222, RZ, R3, !PT ;  /* 0x00000003ffde7248 */ /* 0x000fe40007fe0100 */
[----:B------:R-:W-:-:S02]  /*5d00*/  CS2R R136, SRZ ;  /* 0x0000000000887805 */ /* 0x000fc4000001ff00 */
[----:B------:R-:W-:Y:S02]  /*5d10*/  CS2R R134, SRZ ;  /* 0x0000000000867805 */ /* 0x000fe4000001ff00 */
[----:B------:R-:W-:Y:S02]  /*5d20*/  CS2R R132, SRZ ;  /* 0x0000000000847805 */ /* 0x000fe4000001ff00 */
[----:B------:R-:W-:Y:S02]  /*5d30*/  ISETP.GT.AND P1, PT, R178, R222, PT ;  /* 0x000000deb200720c */ /* 0x000fe40003f24270 */
        /* <DEDUP_REMOVED lines=49> */
[----:B---3--:R-:W-:Y:S02]  /*6050*/  CS2R R34, SRZ ;  /* 0x0000000000227805 */ /* 0x008fe4000001ff00 */
[----:B------:R-:W-:Y:S02]  /*6060*/  CS2R R36, SRZ ;  /* 0x0000000000247805 */ /* 0x000fe4000001ff00 */
[----:B----4-:R-:W-:Y:S02]  /*6070*/  CS2R R32, SRZ ;  /* 0x0000000000207805 */ /* 0x010fe4000001ff00 */
[----:B------:R-:W-:-:S02]  /*6080*/  CS2R R26, SRZ ;  /* 0x00000000001a7805 */ /* 0x000fc4000001ff00 */
[----:B------:R-:W-:Y:S02]  /*6090*/  CS2R R28, SRZ ;  /* 0x00000000001c7805 */ /* 0x000fe4000001ff00 */
[----:B------:R-:W-:Y:S01]  /*60a0*/  CS2R R24, SRZ ;  /* 0x0000000000187805 */ /* 0x000fe2000001ff00 */
[----:B------:R-:W-:Y:S06]  /*60b0*/  @!P1 BRA `(.L_x_2065) ;  /* 0x000000e800749947 */ /* 0x000fec0003800000 */
[----:B------:R-:W-:-:S03]  /*60c0*/  UMOV UR4, 0xffffffff ;  /* 0xffffffff00047882 */ /* 0x000fc60000000000 */
[----:B------:R-:W-:Y:S05]  /*60d0*/  BRA.DIV UR4, `(.L_x_2066) ;  /* 0x0000017604887947 */ /* 0x000fea000b800000 */
[----:B------:R-:W1:Y:S02]  /*60e0*/  S2R R3, SR_TID.X ;  /* 0x0000000000037919 */ /* 0x000e640000002100 */
[----:B-1----:R-:W-:-:S05]  /*60f0*/  VIADD R3, R3, 0xffffff80 ;  /* 0xffffff8003037836 */ /* 0x002fca0000000000 */
[----:B------:R-:W-:-:S04]  /*6100*/  SHF.R.S32.HI R0, RZ, 0x1f, R3 ;  /* 0x0000001fff007819 */ /* 0x000fc80000011403 */
[----:B------:R-:W-:-:S04]  /*6110*/  LEA.HI R0, R0, R3, RZ, 0x7 ;  /* 0x0000000300007211 */ /* 0x000fc800078f38ff */
[----:B------:R-:W-:-:S05]  /*6120*/  SHF.R.S32.HI R0, RZ, 0x7, R0 ;  /* 0x00000007ff007819 */ /* 0x000fca0000011400 */
[----:B------:R1:W2:Y:S02]  /*6130*/  SHFL.IDX PT, R14, R0, RZ, 0x1f ;  /* 0x00001fff000e7589 */ /* 0x0002a400000e0000 */
.L_x_2329:
[----:B-12---:R-:W-:Y:S01]  /*6140*/  LEA.HI R0, R14, R14, RZ, 0x1 ;  /* 0x0000000e0e007211 */ /* 0x006fe200078f08ff */
[----:B------:R-:W-:Y:S01]  /*6150*/  VIADD R26, R17, 0x18400 ;  /* 0x00018400111a7836 */ /* 0x000fe20000000000 */
[----:B------:R-:W-:Y:S02]  /*6160*/  BSSY B6, `(.L_x_2067) ;  /* 0x0000018000067945 */ /* 0x000fe40003800000 */
        /* <DEDUP_REMOVED lines=22> */
[----:B0-2--5:R-:W-:Y:S05]  /*62d0*/  CALL.ABS.NOINC R14 ;  /* 0x000000000e007343 */ /* 0x025fea0003c00000 */
.L_x_2068:
[----:B------:R-:W-:Y:S05]  /*62e0*/  BSYNC B6 ;  /* 0x0000000000067941 */ /* 0x000fea0003800000 */
.L_x_2067:
[----:B------:R-:W-:Y:S02]  /*62f0*/  ULDC UR4, c[0x0][0x3d4] ;  /* 0x0000f50000047ab9 */ /* 0x000fe40000000800 */
[----:B------:R-:W-:-:S13]  /*6300*/  ISETP.LT.AND P0, PT, RZ, UR4, PT ;  /* 0x00000004ff007c0c */ /* 0x000fda000bf01270 */
[----:B------:R-:W-:Y:S05]  /*6310*/  @P0 BRA `(.L_x_2069) ;  /* 0x00000000003c0947 */ /* 0x000fea0003800000 */
[----:B------:R-:W-:-:S04]  /*6320*/  LEA.HI R0, R235, R235, RZ, 0x1 ;  /* 0x000000ebeb007211 */ /* 0x000fc800078f08ff */
[----:B------:R-:W-:-:S05]  /*6330*/  LOP3.LUT R0, R0, 0xfffffffe, RZ, 0xc0, !PT ;  /* 0xfffffffe00007812 */ /* 0x000fca00078ec0ff */
[----:B------:R-:W-:-:S05]  /*6340*/  IMAD.IADD R0, R235, 0x1, -R0 ;  /* 0x00000001eb007824 */ /* 0x000fca00078e0a00 */
[----:B------:R-:W-:-:S04]  /*6350*/  SHF.L.U32 R0, R0, 0x1f, RZ ;  /* 0x0000001f00007819 */ /* 0x000fc800000006ff */
[----:B------:R1:W2:Y:S03]  /*6360*/  SYNCS.PHASECHK.TRANS64.TRYWAIT P0, [R17+URZ+0x22800], R0 ;  /* 0x02280000110075a7 */ /* 0x0002a6000800017f */
[----:B--2---:R-:W-:Y:S05]  /*6370*/  @!P0 NANOSLEEP.SYNCS 0x989680 ;  /* 0x009896800000895d */ /* 0x004fea0003900000 */
[----:B------:R-:W2:Y:S01]  /*6380*/  @!P0 SYNCS.PHASECHK.TRANS64 P0, [R17+URZ+0x22800], R0 ;  /* 0x02280000110085a7 */ /* 0x000ea2000800007f */
[----:B------:R-:W-:Y:S04]  /*6390*/  BSSY B0, `(.L_x_2070) ;  /* 0x0000006000007945 */ /* 0x000fe80003800000 */
[----:B--2---:R-:W-:Y:S05]  /*63a0*/  @P0 BRA `(.L_x_2071) ;  /* 0x0000000000100947 */ /* 0x004fea0003800000 */
.L_x_2072:
[----:B--2---:R2:W3:Y:S02]  /*63b0*/  SYNCS.PHASECHK.TRANS64.TRYWAIT P0, [R17+URZ+0x22800], R0 ;  /* 0x02280000110075a7 */ /* 0x0044e4000800017f */
[----:B---3--:R-:W-:Y:S05]  /*63c0*/  @!P0 NANOSLEEP.SYNCS 0x989680 ;  /* 0x009896800000895d */ /* 0x008fea0003900000 */
[----:B------:R-:W3:Y:S02]  /*63d0*/  @!P0 SYNCS.PHASECHK.TRANS64 P0, [R17+URZ+0x22800], R0 ;  /* 0x02280000110085a7 */ /* 0x000ee4000800007f */
[----:B---3--:R-:W-:Y:S05]  /*63e0*/  @!P0 BRA `(.L_x_2072) ;  /* 0xfffffffc00f08947 */ /* 0x008fea000383ffff */
.L_x_2071:
[----:B------:R-:W-:Y:S05]  /*63f0*/  BSYNC B0 ;  /* 0x0000000000007941 */ /* 0x000fea0003800000 */
.L_x_2070:
[----:B------:R-:W-:Y:S05]  /*6400*/  BRA `(.L_x_2073) ;  /* 0x0000002c00887947 */ /* 0x000fea0003800000 */
.L_x_2069:
[----:B------:R-:W1:Y:S01]  /*6410*/  S2R R0, SR_TID.X ;  /* 0x0000000000007919 */ /* 0x000e620000002100 */
[----:B------:R-:W2:Y:S01]  /*6420*/  LDC.64 R12, c[0x0][0x3d8] ;  /* 0x0000f600ff0c7b82 */ /* 0x000ea20000000a00 */
[----:B-----5:R-:W-:Y:S01]  /*6430*/  SHF.R.S32.HI R3, RZ, 0x1f, R31 ;  /* 0x0000001fff037819 */ /* 0x020fe2000001141f */
[--C-:B------:R-:W-:Y:S01]  /*6440*/  IMAD.MOV.U32 R4, RZ, RZ, R18.reuse ;  /* 0x000000ffff047224 */ /* 0x100fe200078e0012 */
[----:B------:R-:W-:Y:S01]  /*6450*/  SHF.R.S32.HI R5, RZ, 0x1f, R18 ;  /* 0x0000001fff057819 */ /* 0x000fe20000011412 */
[----:B------:R-:W-:Y:S01]  /*6460*/  BSSY B6, `(.L_x_2074) ;  /* 0x0000037000067945 */ /* 0x000fe20003800000 */
[----:B------:R-:W-:-:S03]  /*6470*/  LOP3.LUT P0, RZ, R26, 0x3ff, RZ, 0xc0, !PT ;  /* 0x000003ff1aff7812 */ /* 0x000fc6000780c0ff */
[----:B------:R-:W3:Y:S01]  /*6480*/  LDC.64 R14, c[0x0][0x3e8] ;  /* 0x0000fa00ff0e7b82 */ /* 0x000ee20000000a00 */
[-C--:B--2---:R-:W-:Y:S01]  /*6490*/  IMAD R8, R236, R12.reuse, RZ ;  /* 0x0000000cec087224 */ /* 0x084fe200078e02ff */
[----:B------:R-:W-:Y:S01]  /*64a0*/  SHF.L.U64.HI R56, R12, 0x6, R13 ;  /* 0x000000060c387819 */ /* 0x000fe2000001020d */
[----:B------:R-:W-:-:S04]  /*64b0*/  IMAD.WIDE.U32 R44, R31, R12, RZ ;  /* 0x0000000c1f2c7225 */ /* 0x000fc800078e00ff */
[----:B------:R-:W-:Y:S02]  /*64c0*/  IMAD R48, R23, R13, R8 ;  /* 0x0000000d17307224 */ /* 0x000fe400078e0208 */
[----:B-1----:R-:W-:Y:S01]  /*64d0*/  VIADD R0, R0, 0xffffff80 ;  /* 0xffffff8000007836 */ /* 0x002fe20000000000 */
[----:B---3--:R-:W-:Y:S01]  /*64e0*/  SHF.L.U64.HI R57, R14, 0x6, R15 ;  /* 0x000000060e397819 */ /* 0x008fe2000001020f */
[-C--:B------:R-:W-:Y:S02]  /*64f0*/  IMAD R10, R236, R14.reuse, RZ ;  /* 0x0000000eec0a7224 */ /* 0x080fe400078e02ff */
[----:B------:R-:W-:Y:S01]  /*6500*/  IMAD R6, R3, R14, RZ ;  /* 0x0000000e03067224 */ /* 0x000fe200078e02ff */
[----:B------:R-:W-:Y:S01]  /*6510*/  SHF.R.S32.HI R30, RZ, 0x1f, R0 ;  /* 0x0000001fff1e7819 */ /* 0x000fe20000011400 */
[-C--:B------:R-:W-:Y:S02]  /*6520*/  IMAD R50, R23, R15.reuse, R10 ;  /* 0x0000000f17327224 */ /* 0x080fe400078e020a */
[C---:B------:R-:W-:Y:S01]  /*6530*/  IMAD R47, R31.reuse, R15, R6 ;  /* 0x0000000f1f2f7224 */ /* 0x040fe200078e0206 */
[----:B------:R-:W-:Y:S01]  /*6540*/  LEA.HI R30, R30, R0, RZ, 0x2 ;  /* 0x000000001e1e7211 */ /* 0x000fe200078f10ff */
[----:B------:R-:W-:-:S03]  /*6550*/  IMAD.WIDE.U32 R42, R31, R14, RZ ;  /* 0x0000000e1f2a7225 */ /* 0x000fc600078e00ff */
[----:B------:R-:W-:Y:S01]  /*6560*/  LOP3.LUT R30, R30, 0xfffffffc, RZ, 0xc0, !PT ;  /* 0xfffffffc1e1e7812 */ /* 0x000fe200078ec0ff */
[----:B------:R-:W-:-:S04]  /*6570*/  IMAD.WIDE.U32 R8, R23, R12, R4 ;  /* 0x0000000c17087225 */ /* 0x000fc800078e0004 */
[----:B------:R-:W-:Y:S01]  /*6580*/  IMAD.IADD R30, R0, 0x1, -R30 ;  /* 0x00000001001e7824 */ /* 0x000fe200078e0a1e */
[----:B------:R-:W-:Y:S01]  /*6590*/  IADD3 R26, P3, R8, R44, RZ ;  /* 0x0000002c081a7210 */ /* 0x000fe20007f7e0ff */
[----:B------:R-:W-:Y:S02]  /*65a0*/  IMAD R0, R3, R12, RZ ;  /* 0x0000000c03007224 */ /* 0x000fe400078e02ff */
[----:B------:R-:W-:Y:S02]  /*65b0*/  IMAD.SHL.U32 R24, R30, 0x4, RZ ;  /* 0x000000041e187824 */ /* 0x000fe400078e00ff */
[----:B------:R-:W-:Y:S02]  /*65c0*/  IMAD R41, R31, R13, R0 ;  /* 0x0000000d1f297224 */ /* 0x000fe400078e0200 */
[----:B------:R-:W-:Y:S01]  /*65d0*/  IMAD.WIDE.U32 R10, R23, R14, R4 ;  /* 0x0000000e170a7225 */ /* 0x000fe200078e0004 */
[----:B------:R-:W-:-:S03]  /*65e0*/  SHF.R.S32.HI R25, RZ, 0x1f, R24 ;  /* 0x0000001fff197819 */ /* 0x000fc60000011418 */
[----:B------:R-:W-:Y:S01]  /*65f0*/  IMAD.IADD R41, R41, 0x1, R45 ;  /* 0x0000000129297824 */ /* 0x000fe200078e022d */
[----:B------:R-:W-:Y:S01]  /*6600*/  IADD3 R28, P4, R10, R42, RZ ;  /* 0x0000002a0a1c7210 */ /* 0x000fe20007f9e0ff */
[----:B------:R-:W-:-:S03]  /*6610*/  IMAD.WIDE.U32 R4, R23, R12, R24 ;  /* 0x0000000c17047225 */ /* 0x000fc600078e0018 */
[----:B------:R-:W-:Y:S01]  /*6620*/  IADD3.X R27, R41, R48, R9, P3, !PT ;  /* 0x00000030291b7210 */ /* 0x000fe20001ffe409 */
[----:B------:R-:W-:Y:S01]  /*6630*/  IMAD.WIDE.U32 R6, R23, R14, R24 ;  /* 0x0000000e17067225 */ /* 0x000fe200078e0018 */
[----:B------:R-:W-:-:S03]  /*6640*/  IADD3 R46, P1, R4, R44, RZ ;  /* 0x0000002c042e7210 */ /* 0x000fc60007f3e0ff */
[----:B------:R-:W-:Y:S01]  /*6650*/  IMAD.IADD R47, R47, 0x1, R43 ;  /* 0x000000012f2f7824 */ /* 0x000fe200078e022b */
[----:B------:R-:W-:Y:S01]  /*6660*/  IADD3 R49, P2, R6, R42, RZ ;  /* 0x0000002a06317210 */ /* 0x000fe20007f5e0ff */
[----:B------:R-:W-:Y:S01]  /*6670*/  IMAD.SHL.U32 R55, R12, 0x40, RZ ;  /* 0x000000400c377824 */ /* 0x000fe200078e00ff */
[----:B------:R-:W-:Y:S01]  /*6680*/  IADD3.X R48, R41, R5, R48, P1, !PT ;  /* 0x0000000529307210 */ /* 0x000fe20000ffe430 */
[----:B------:R-:W-:Y:S01]  /*6690*/  IMAD.SHL.U32 R59, R14, 0x40, RZ ;  /* 0x000000400e3b7824 */ /* 0x000fe200078e00ff */
[C---:B------:R-:W-:Y:S02]  /*66a0*/  IADD3.X R29, R47.reuse, R50, R11, P4, !PT ;  /* 0x000000322f1d7210 */ /* 0x040fe400027fe40b */
[----:B------:R-:W-:Y:S01]  /*66b0*/  IADD3.X R50, R47, R7, R50, P2, !PT ;  /* 0x000000072f327210 */ /* 0x000fe200017fe432 */
        /* <DEDUP_REMOVED lines=17> */
.L_x_2075:
[----:B------:R-:W-:Y:S05]  /*67d0*/  BSYNC B6 ;  /* 0x0000000000067941 */ /* 0x000fea0003800000 */
.L_x_2074:
[----:B------:R-:W1:Y:S01]  /*67e0*/  LDC.64 R6, c[0x0][0x3d8] ;  /* 0x0000f600ff067b82 */ /* 0x000e620000000a00 */
[----:B------:R-:W-:Y:S01]  /*67f0*/  SHF.R.S32.HI R3, RZ, 0x1f, R209 ;  /* 0x0000001fff037819 */ /* 0x000fe200000114d1 */
[----:B------:R-:W-:Y:S01]  /*6800*/  ULDC.U8 UR4, c[0x0][0x3f0] ;  /* 0x0000fc0000047ab9 */ /* 0x000fe20000000000 */
[----:B------:R-:W-:Y:S01]  /*6810*/  BSSY B0, `(.L_x_2076) ;  /* 0x0000299000007945 */ /* 0x000fe20003800000 */
[----:B------:R-:W-:-:S04]  /*6820*/  ISETP.NE.AND P0, PT, RZ, UR4, PT ;  /* 0x00000004ff007c0c */ /* 0x000fc8000bf05270 */
[----:B------:R-:W2:Y:S01]  /*6830*/  LDC.64 R4, c[0x0][0x3e8] ;  /* 0x0000fa00ff047b82 */ /* 0x000ea20000000a00 */
[-C--:B-1----:R-:W-:Y:S02]  /*6840*/  IMAD R0, R3, R6.reuse, RZ ;  /* 0x0000000603007224 */ /* 0x082fe400078e02ff */
[----:B------:R-:W-:-:S04]  /*6850*/  IMAD.WIDE.U32 R8, R209, R6, RZ ;  /* 0x00000006d1087225 */ /* 0x000fc800078e00ff */
[----:B------:R-:W-:Y:S02]  /*6860*/  IMAD.SHL.U32 R53, R8, 0x80, RZ ;  /* 0x0000008008357824 */ /* 0x000fe400078e00ff */
[-C--:B--2---:R-:W-:Y:S02]  /*6870*/  IMAD R12, R3, R4.reuse, RZ ;  /* 0x00000004030c7224 */ /* 0x084fe400078e02ff */
[C---:B------:R-:W-:Y:S02]  /*6880*/  IMAD R3, R209.reuse, R7, R0 ;  /* 0x00000007d1037224 */ /* 0x040fe400078e0200 */
[----:B------:R-:W-:-:S04]  /*6890*/  IMAD.WIDE.U32 R10, R209, R4, RZ ;  /* 0x00000004d10a7225 */ /* 0x000fc800078e00ff */
[----:B------:R-:W-:Y:S02]  /*68a0*/  IMAD R13, R209, R5, R12 ;  /* 0x00000005d10d7224 */ /* 0x000fe400078e020c */
[----:B------:R-:W-:Y:S02]  /*68b0*/  IMAD.IADD R9, R9, 0x1, R3 ;  /* 0x0000000109097824 */ /* 0x000fe400078e0203 */
[----:B------:R-:W-:Y:S02]  /*68c0*/  IMAD R0, R209, -0x80, R205 ;  /* 0xffffff80d1007824 */ /* 0x000fe400078e02cd */
[----:B------:R-:W-:Y:S01]  /*68d0*/  IMAD.IADD R3, R11, 0x1, R13 ;  /* 0x000000010b037824 */ /* 0x000fe200078e020d */
[----:B------:R-:W-:Y:S01]  /*68e0*/  SHF.L.U64.HI R51, R8, 0x7, R9 ;  /* 0x0000000708337819 */ /* 0x000fe20000010209 */
[----:B------:R-:W-:Y:S01]  /*68f0*/  IMAD.SHL.U32 R54, R10, 0x80, RZ ;  /* 0x000000800a367824 */ /* 0x000fe200078e00ff */
[----:B------:R-:W-:Y:S02]  /*6900*/  VIMNMX R8, R0, 0x80, PT ;  /* 0x0000008000087848 */ /* 0x000fe40003fe0100 */
[----:B------:R-:W-:Y:S01]  /*6910*/  SHF.L.U64.HI R52, R10, 0x7, R3 ;  /* 0x000000070a347819 */ /* 0x000fe20000010203 */
[----:B------:R-:W-:Y:S06]  /*6920*/  @!P0 BRA `(.L_x_2077) ;  /* 0x00000014004c8947 */ /* 0x000fec0003800000 */
[----:B------:R-:W1:Y:S01]  /*6930*/  LDC R0, c[0x0][0x428] ;  /* 0x00010a00ff007b82 */ /* 0x000e620000000800 */
[-C--:B------:R-:W-:Y:S01]  /*6940*/  ISETP.GE.AND P0, PT, R23, R8.reuse, PT ;  /* 0x000000081700720c */ /* 0x080fe20003f06270 */
[----:B------:R-:W-:Y:S01]  /*6950*/  BSSY B1, `(.L_x_2078) ;  /* 0x000002d000017945 */ /* 0x000fe20003800000 */
[----:B------:R-:W-:Y:S01]  /*6960*/  ISETP.GE.AND P1, PT, R234, R8, PT ;  /* 0x00000008ea00720c */ /* 0x000fe20003f26270 */
[----:B------:R-:W-:Y:S01]  /*6970*/  IMAD.MOV.U32 R11, RZ, RZ, R41 ;  /* 0x000000ffff0b7224 */ /* 0x000fe200078e0029 */
[----:B------:R-:W-:Y:S01]  /*6980*/  CS2R R26, SRZ ;  /* 0x00000000001a7805 */ /* 0x000fe2000001ff00 */
[----:B------:R-:W-:Y:S01]  /*6990*/  IMAD.MOV.U32 R12, RZ, RZ, R42 ;  /* 0x000000ffff0c7224 */ /* 0x000fe200078e002a */
[----:B------:R-:W-:Y:S01]  /*69a0*/  CS2R R34, SRZ ;  /* 0x0000000000227805 */ /* 0x000fe2000001ff00 */
[----:B------:R-:W-:Y:S01]  /*69b0*/  IMAD.MOV.U32 R13, RZ, RZ, R47 ;  /* 0x000000ffff0d7224 */ /* 0x000fe200078e002f */
[----:B------:R-:W-:Y:S02]  /*69c0*/  CS2R R36, SRZ ;  /* 0x0000000000247805 */ /* 0x000fe4000001ff00 */
[----:B------:R-:W-:-:S02]  /*69d0*/  CS2R R28, SRZ ;  /* 0x00000000001c7805 */ /* 0x000fc4000001ff00 */
[----:B------:R-:W-:Y:S02]  /*69e0*/  CS2R R20, SRZ ;  /* 0x0000000000147805 */ /* 0x000fe4000001ff00 */
[----:B------:R-:W-:Y:S02]  /*69f0*/  CS2R R32, SRZ ;  /* 0x0000000000207805 */ /* 0x000fe4000001ff00 */
[----:B-1----:R-:W-:Y:S01]  /*6a00*/  ISETP.NE.AND P2, PT, R0, 0x1, PT ;  /* 0x000000010000780c */ /* 0x002fe20003f45270 */
[----:B------:R-:W-:-:S04]  /*6a10*/  IMAD R0, R209, 0x80, R23 ;  /* 0x00000080d1007824 */ /* 0x000fc800078e0217 */
[----:B------:R-:W-:Y:S01]  /*6a20*/  IMAD R3, R30, 0x40, R0 ;  /* 0x000000401e037824 */ /* 0x000fe200078e0200 */
[----:B------:R-:W-:-:S07]  /*6a30*/  CS2R R30, SRZ ;  /* 0x00000000001e7805 */ /* 0x000fce000001ff00 */
[----:B------:R-:W1:Y:S08]  /*6a40*/  @P2 LDC R10, c[0x0][0x42c] ;  /* 0x00010b00ff0a2b82 */ /* 0x000e700000000800 */
[----:B------:R-:W2:Y:S01]  /*6a50*/  @P2 LDC R9, c[0x0][0x430] ;  /* 0x00010c00ff092b82 */ /* 0x000ea20000000800 */
[----:B-1----:R-:W-:-:S04]  /*6a60*/  @P2 IMAD.HI.U32 R0, R3, R10, RZ ;  /* 0x0000000a03002227 */ /* 0x002fc800078e00ff */
[----:B------:R-:W-:Y:S01]  /*6a70*/  IMAD.MOV.U32 R10, RZ, RZ, R44 ;  /* 0x000000ffff0a7224 */ /* 0x000fe200078e002c */
[----:B--2---:R-:W-:Y:S02]  /*6a80*/  @P2 SHF.R.U32.HI R3, RZ, R9, R0 ;  /* 0x00000009ff032219 */ /* 0x004fe40000011600 */
[----:B------:R-:W-:Y:S02]  /*6a90*/  CS2R R8, SRZ ;  /* 0x0000000000087805 */ /* 0x000fe4000001ff00 */
[----:B------:R-:W-:Y:S01]  /*6aa0*/  SHF.R.S32.HI R41, RZ, 0x1f, R3 ;  /* 0x0000001fff297819 */ /* 0x000fe20000011403 */
[----:B------:R-:W-:Y:S06]  /*6ab0*/  @P0 BRA `(.L_x_2079) ;  /* 0x0000000000580947 */ /* 0x000fec0003800000 */
[----:B------:R-:W-:Y:S01]  /*6ac0*/  IADD3 R15, P2, R53, R46, RZ ;  /* 0x0000002e350f7210 */ /* 0x000fe20007f5e0ff */
[C---:B------:R-:W-:Y:S01]  /*6ad0*/  VIADD R0, R24.reuse, 0x10 ;  /* 0x0000001018007836 */ /* 0x040fe20000000000 */
[----:B------:R-:W-:Y:S01]  /*6ae0*/  ULDC UR4, c[0x0][0x3d4] ;  /* 0x0000f50000047ab9 */ /* 0x000fe20000000800 */
[----:B------:R-:W-:Y:S01]  /*6af0*/  ULDC.64 UR6, c[0x0][0x3c8] ;  /* 0x0000f20000067ab9 */ /* 0x000fe20000000a00 */
[----:B------:R-:W-:Y:S01]  /*6b00*/  ISETP.GE.AND P5, PT, R24, UR4, PT ;  /* 0x0000000418007c0c */ /* 0x000fe2000bfa6270 */
[----:B------:R-:W-:Y:S01]  /*6b10*/  IMAD.X R30, R51, 0x1, R48, P2 ;  /* 0x00000001331e7824 */ /* 0x000fe200010e0630 */
[----:B------:R-:W-:Y:S01]  /*6b20*/  ISETP.GE.AND P2, PT, R0, UR4, PT ;  /* 0x0000000400007c0c */ /* 0x000fe2000bf46270 */
[----:B------:R-:W-:Y:S01]  /*6b30*/  ULDC.64 UR4, c[0x0][0x3e0] ;  /* 0x0000f80000047ab9 */ /* 0x000fe20000000a00 */
[----:B------:R-:W-:Y:S02]  /*6b40*/  IADD3 R0, P4, R54, R49, RZ ;  /* 0x0000003136007210 */ /* 0x000fe40007f9e0ff */
[----:B------:R-:W-:-:S02]  /*6b50*/  CS2R R36, SRZ ;  /* 0x0000000000247805 */ /* 0x000fc4000001ff00 */
[C---:B------:R-:W-:Y:S02]  /*6b60*/  LEA R14, P3, R15.reuse, UR6, 0x1 ;  /* 0x000000060f0e7c11 */ /* 0x040fe4000f8608ff */
[----:B------:R-:W-:Y:S02]  /*6b70*/  CS2R R32, SRZ ;  /* 0x0000000000207805 */ /* 0x000fe4000001ff00 */
[----:B------:R-:W-:Y:S01]  /*6b80*/  CS2R R34, SRZ ;  /* 0x0000000000227805 */ /* 0x000fe2000001ff00 */
[----:B------:R-:W-:Y:S01]  /*6b90*/  IMAD.X R31, R52, 0x1, R50, P4 ;  /* 0x00000001341f7824 */ /* 0x000fe200020e0632 */
[----:B------:R-:W-:Y:S02]  /*6ba0*/  LEA.HI.X R15, R15, UR7, R30, 0x1, P3 ;  /* 0x000000070f0f7c11 */ /* 0x000fe400098f0c1e */
[----:B------:R-:W-:-:S03]  /*6bb0*/  LEA R38, P3, R0, UR4, 0x1 ;  /* 0x0000000400267c11 */ /* 0x000fc6000f8608ff */
[----:B------:R1:W5:Y:S01]  /*6bc0*/  @!P5 LDG.E.64 R36, desc[UR40][R14.64] ;  /* 0x000000280e24d981 */ /* 0x000362000c1e1b00 */
[----:B------:R-:W-:Y:S02]  /*6bd0*/  LEA.HI.X R39, R0, UR5, R31, 0x1, P3 ;  /* 0x0000000500277c11 */ /* 0x000fe400098f0c1f */
[----:B------:R-:W-:Y:S01]  /*6be0*/  CS2R R30, SRZ ;  /* 0x00000000001e7805 */ /* 0x000fe2000001ff00 */
[----:B------:R1:W5:Y:S04]  /*6bf0*/  @!P2 LDG.E.64 R32, desc[UR40][R14.64+0x20] ;  /* 0x000020280e20a981 */ /* 0x000368000c1e1b00 */
[----:B------:R1:W5:Y:S04]  /*6c00*/  @!P5 LDG.E.64 R34, desc[UR40][R38.64] ;  /* 0x000000282622d981 */ /* 0x000368000c1e1b00 */
[----:B------:R1:W5:Y:S02]  /*6c10*/  @!P2 LDG.E.64 R30, desc[UR40][R38.64+0x20] ;  /* 0x00002028261ea981 */ /* 0x000364000c1e1b00 */
.L_x_2079:
[----:B------:R-:W-:Y:S05]  /*6c20*/  BSYNC B1 ;  /* 0x0000000000017941 */ /* 0x000fea0003800000 */
.L_x_2078:
[----:B------:R-:W-:Y:S04]  /*6c30*/  BSSY B1, `(.L_x_2080) ;  /* 0x0000018000017945 */ /* 0x000fe80003800000 */
[----:B------:R-:W-:Y:S05]  /*6c40*/  @P1 BRA `(.L_x_2081) ;  /* 0x0000000000581947 */ /* 0x000fea0003800000 */
[----:B------:R-:W-:Y:S01]  /*6c50*/  IADD3 R0, P4, P5, R49, R59, R54 ;  /* 0x0000003b31007210 */ /* 0x000fe20007d9e036 */
[----:B-1----:R-:W-:Y:S01]  /*6c60*/  VIADD R14, R24, 0x10 ;  /* 0x00000010180e7836 */ /* 0x002fe20000000000 */
[----:B------:R-:W-:Y:S01]  /*6c70*/  IADD3 R8, P2, P3, R46, R55, R53 ;  /* 0x000000372e087210 */ /* 0x000fe20007b5e035 */
[----:B------:R-:W-:Y:S01]  /*6c80*/  ULDC UR4, c[0x0][0x3d4] ;  /* 0x0000f50000047ab9 */ /* 0x000fe20000000800 */
[----:B------:R-:W-:Y:S01]  /*6c90*/  IADD3.X R9, R50, R57, R52, P4, P5 ;  /* 0x0000003932097210 */ /* 0x000fe200027ea434 */
[----:B------:R-:W-:Y:S01]  /*6ca0*/  ULDC.64 UR6, c[0x0][0x3c8] ;  /* 0x0000f20000067ab9 */ /* 0x000fe20000000a00 */
[----:B------:R-:W-:Y:S02]  /*6cb0*/  ISETP.GE.AND P5, PT, R14, UR4, PT ;  /* 0x000000040e007c0c */ /* 0x000fe4000bfa6270 */
[----:B------:R-:W-:Y:S02]  /*6cc0*/  CS2R R28, SRZ ;  /* 0x00000000001c7805 */ /* 0x000fe4000001ff00 */
[----:B------:R-:W-:Y:S01]  /*6cd0*/  ISETP.GE.AND P4, PT, R24, UR4, PT ;  /* 0x0000000418007c0c */ /* 0x000fe2000bf86270 */
[----:B------:R-:W-:Y:S01]  /*6ce0*/  ULDC.64 UR4, c[0x0][0x3e0] ;  /* 0x0000f80000047ab9 */ /* 0x000fe20000000a00 */
[----:B------:R-:W-:-:S02]  /*6cf0*/  IADD3.X R15, R48, R56, R51, P2, P3 ;  /* 0x00000038300f7210 */ /* 0x000fc400017e6433 */
[----:B------:R-:W-:Y:S02]  /*6d00*/  CS2R R20, SRZ ;  /* 0x0000000000147805 */ /* 0x000fe4000001ff00 */
[----:B------:R-:W-:Y:S02]  /*6d10*/  LEA R14, P2, R8, UR6, 0x1 ;  /* 0x00000006080e7c11 */ /* 0x000fe4000f8408ff */
[----:B------:R-:W-:Y:S02]  /*6d20*/  CS2R R26, SRZ ;  /* 0x00000000001a7805 */ /* 0x000fe4000001ff00 */
[----:B------:R-:W-:Y:S02]  /*6d30*/  LEA R38, P3, R0, UR4, 0x1 ;  /* 0x0000000400267c11 */ /* 0x000fe4000f8608ff */
[----:B------:R-:W-:Y:S02]  /*6d40*/  LEA.HI.X R15, R8, UR7, R15, 0x1, P2 ;  /* 0x00000007080f7c11 */ /* 0x000fe400090f0c0f */
[----:B------:R-:W-:-:S02]  /*6d50*/  LEA.HI.X R39, R0, UR5, R9, 0x1, P3 ;  /* 0x0000000500277c11 */ /* 0x000fc400098f0c09 */
[----:B------:R-:W-:Y:S01]  /*6d60*/  CS2R R8, SRZ ;  /* 0x0000000000087805 */ /* 0x000fe2000001ff00 */
[----:B------:R2:W5:Y:S04]  /*6d70*/  @!P4 LDG.E.64 R28, desc[UR40][R14.64] ;  /* 0x000000280e1cc981 */ /* 0x000568000c1e1b00 */
[----:B------:R2:W5:Y:S04]  /*6d80*/  @!P5 LDG.E.64 R20, desc[UR40][R14.64+0x20] ;  /* 0x000020280e14d981 */ /* 0x000568000c1e1b00 */
[----:B------:R2:W5:Y:S04]  /*6d90*/  @!P4 LDG.E.64 R26, desc[UR40][R38.64] ;  /* 0x00000028261ac981 */ /* 0x000568000c1e1b00 */
[----:B------:R2:W5:Y:S02]  /*6da0*/  @!P5 LDG.E.64 R8, desc[UR40][R38.64+0x20] ;  /* 0x000020282608d981 */ /* 0x000564000c1e1b00 */
.L_x_2081:
[----:B------:R-:W-:Y:S05]  /*6db0*/  BSYNC B1 ;  /* 0x0000000000017941 */ /* 0x000fea0003800000 */
.L_x_2080:
[----:B-12---:R-:W2:Y:S01]  /*6dc0*/  LDL R39, [R1+0x4] ;  /* 0x0000040001277983 */ /* 0x006ea20000100800 */
[----:B------:R-:W-:Y:S01]  /*6dd0*/  IMAD.WIDE.U32 R10, R3, R6, R10 ;  /* 0x00000006030a7225 */ /* 0x000fe200078e000a */
[----:B------:R-:W-:Y:S01]  /*6de0*/  LEA.HI R0, R235, R235, RZ, 0x1 ;  /* 0x000000ebeb007211 */ /* 0x000fe200078f08ff */
[----:B------:R-:W-:Y:S01]  /*6df0*/  ULDC.64 UR4, c[0x0][0x3c8] ;  /* 0x0000f20000047ab9 */ /* 0x000fe20000000a00 */
[----:B------:R-:W-:Y:S01]  /*6e00*/  ULDC.64 UR6, c[0x0][0x3e0] ;  /* 0x0000f80000067ab9 */ /* 0x000fe20000000a00 */
[----:B------:R-:W-:-:S04]  /*6e10*/  IMAD.WIDE.U32 R12, R3, R4, R12 ;  /* 0x00000004030c7225 */ /* 0x000fc800078e000c */
[C---:B------:R-:W-:Y:S02]  /*6e20*/  IMAD R6, R41.reuse, R6, RZ ;  /* 0x0000000629067224 */ /* 0x040fe400078e02ff */
[----:B------:R-:W-:Y:S02]  /*6e30*/  IMAD R4, R41, R4, RZ ;  /* 0x0000000429047224 */ /* 0x000fe400078e02ff */
[C---:B------:R-:W-:Y:S01]  /*6e40*/  IMAD R7, R3.reuse, R7, R6 ;  /* 0x0000000703077224 */ /* 0x040fe200078e0206 */
[----:B------:R-:W-:Y:S01]  /*6e50*/  LOP3.LUT R6, R0, 0xfffffffe, RZ, 0xc0, !PT ;  /* 0xfffffffe00067812 */ /* 0x000fe200078ec0ff */
[----:B------:R-:W-:Y:S01]  /*6e60*/  IMAD R3, R3, R5, R4 ;  /* 0x0000000503037224 */ /* 0x000fe200078e0204 */
[----:B------:R-:W-:Y:S01]  /*6e70*/  LEA R4, P2, R10, UR4, 0x1 ;  /* 0x000000040a047c11 */ /* 0x000fe2000f8408ff */
[----:B------:R-:W-:Y:S01]  /*6e80*/  IMAD.IADD R5, R11, 0x1, R7 ;  /* 0x000000010b057824 */ /* 0x000fe200078e0207 */
[----:B------:R-:W-:Y:S01]  /*6e90*/  LEA R0, P3, R12, UR6, 0x1 ;  /* 0x000000060c007c11 */ /* 0x000fe2000f8608ff */
[----:B------:R-:W-:Y:S01]  /*6ea0*/  IMAD.IADD R3, R13, 0x1, R3 ;  /* 0x000000010d037824 */ /* 0x000fe200078e0203 */
[----:B------:R-:W-:Y:S01]  /*6eb0*/  UMOV UR4, 0xffffffff ;  /* 0xffffffff00047882 */ /* 0x000fe20000000000 */
[----:B------:R-:W-:Y:S01]  /*6ec0*/  IMAD.IADD R6, R235, 0x1, -R6 ;  /* 0x00000001eb067824 */ /* 0x000fe200078e0a06 */
[----:B------:R-:W-:-:S02]  /*6ed0*/  LEA.HI.X R5, R10, UR5, R5, 0x1, P2 ;  /* 0x000000050a057c11 */ /* 0x000fc400090f0c05 */
[----:B------:R-:W-:Y:S02]  /*6ee0*/  LEA.HI.X R3, R12, UR7, R3, 0x1, P3 ;  /* 0x000000070c037c11 */ /* 0x000fe400098f0c03 */
[----:B------:R-:W-:Y:S01]  /*6ef0*/  SHF.L.U32 R6, R6, 0x1f, RZ ;  /* 0x0000001f06067819 */ /* 0x000fe200000006ff */
[----:B--2---:R-:W-:-:S05]  /*6f00*/  IMAD.SHL.U32 R14, R39, 0x40, RZ ;  /* 0x00000040270e7824 */ /* 0x004fca00078e00ff */
[----:B------:R-:W-:-:S04]  /*6f10*/  LOP3.LUT R15, R14, 0x1c0, RZ, 0xc0, !PT ;  /* 0x000001c00e0f7812 */ /* 0x000fc800078ec0ff */
[----:B------:R-:W-:Y:S02]  /*6f20*/  LOP3.LUT R14, R15, 0x18, R18, 0xf8, !PT ;  /* 0x000000180f0e7812 */ /* 0x000fe400078ef812 */
[----:B------:R-:W-:-:S04]  /*6f30*/  SHF.R.U32.HI R15, RZ, 0x3, R15 ;  /* 0x00000003ff0f7819 */ /* 0x000fc8000001160f */
[----:B------:R-:W-:Y:S01]  /*6f40*/  LOP3.LUT R38, R14, R15, RZ, 0x3c, !PT ;  /* 0x0000000f0e267212 */ /* 0x000fe200078e3cff */
[----:B------:R-:W-:Y:S06]  /*6f50*/  BRA.DIV UR4, `(.L_x_2082) ;  /* 0x0000016a04247947 */ /* 0x000fec000b800000 */
.L_x_2332:
[----:B------:R-:W-:-:S03]  /*6f60*/  UMOV UR4, 0xffffffff ;  /* 0xffffffff00047882 */ /* 0x000fc60000000000 */
[----:B------:R-:W-:Y:S05]  /*6f70*/  BRA.DIV UR4, `(.L_x_2083) ;  /* 0x0000016a04447947 */ /* 0x000fea000b800000 */
.L_x_2335:
[----:B------:R-:W-:-:S03]  /*6f80*/  UMOV UR4, 0xffffffff ;  /* 0xffffffff00047882 */ /* 0x000fc60000000000 */
[----:B------:R-:W-:Y:S05]  /*6f90*/  BRA.DIV UR4, `(.L_x_2084) ;  /* 0x0000016a04647947 */ /* 0x000fea000b800000 */
.L_x_2338:
[----:B------:R-:W-:-:S03]  /*6fa0*/  UMOV UR4, 0xffffffff ;  /* 0xffffffff00047882 */ /* 0x000fc60000000000 */
[----:B------:R-:W-:Y:S05]  /*6fb0*/  BRA.DIV UR4, `(.L_x_2085) ;  /* 0x0000016a04847947 */ /* 0x000fea000b800000 */
.L_x_2341:
[----:B------:R-:W-:-:S03]  /*6fc0*/  UMOV UR4, 0xffffffff ;  /* 0xffffffff00047882 */ /* 0x000fc60000000000 */
[----:B------:R-:W-:Y:S05]  /*6fd0*/  BRA.DIV UR4, `(.L_x_2086) ;  /* 0x0000016a04a47947 */ /* 0x000fea000b800000 */
.L_x_2344:
[----:B------:R-:W-:-:S03]  /*6fe0*/  UMOV UR4, 0xffffffff ;  /* 0xffffffff00047882 */ /* 0x000fc60000000000 */
[----:B------:R-:W-:Y:S05]  /*6ff0*/  BRA.DIV UR4, `(.L_x_2087) ;  /* 0x0000016a04c47947 */ /* 0x000fea000b800000 */
.L_x_2347:
[----:B------:R-:W-:-:S03]  /*7000*/  UMOV UR4, 0xffffffff ;  /* 0xffffffff00047882 */ /* 0x000fc60000000000 */
[----:B------:R-:W-:Y:S05]  /*7010*/  BRA.DIV UR4, `(.L_x_2088) ;  /* 0x0000016a04e47947 */ /* 0x000fea000b800000 */
.L_x_2350:
[----:B------:R-:W-:-:S03]  /*7020*/  UMOV UR4, 0xffffffff ;  /* 0xffffffff00047882 */ /* 0x000fc60000000000 */
[----:B------:R-:W-:Y:S05]  /*7030*/  BRA.DIV UR4, `(.L_x_2089) ;  /* 0x0000016e04047947 */ /* 0x000fea000b800000 */
.L_x_2353:
[----:B------:R-:W1:Y:S01]  /*7040*/  SYNCS.PHASECHK.TRANS64.TRYWAIT P2, [R17+URZ+0x22800], R6 ;  /* 0x02280006110075a7 */ /* 0x000e62000804017f */
[----:B-----5:R-:W-:Y:S01]  /*7050*/  IMAD.MOV.U32 R5, RZ, RZ, R31 ;  /* 0x000000ffff057224 */ /* 0x020fe200078e001f */
[----:B------:R-:W-:Y:S01]  /*7060*/  LOP3.LUT P3, RZ, R39, 0x4, RZ, 0xc0, !PT ;  /* 0x0000000427ff7812 */ /* 0x000fe2000786c0ff */
[----:B------:R-:W-:Y:S01]  /*7070*/  IMAD.MOV.U32 R3, RZ, RZ, R35 ;  /* 0x000000ffff037224 */ /* 0x000fe200078e0023 */
[----:B------:R-:W-:Y:S01]  /*7080*/  BSSY B1, `(.L_x_2090) ;  /* 0x000001f000017945 */ /* 0x000fe20003800000 */
[----:B------:R-:W-:Y:S01]  /*7090*/  IMAD.MOV.U32 R4, RZ, RZ, R30 ;  /* 0x000000ffff047224 */ /* 0x000fe200078e001e */
[----:B------:R-:W-:Y:S01]  /*70a0*/  PRMT R44, R5, 0x7610, R44 ;  /* 0x00007610052c7816 */ /* 0x000fe2000000002c */
[----:B------:R-:W-:Y:S02]  /*70b0*/  IMAD.MOV.U32 R0, RZ, RZ, R34 ;  /* 0x000000ffff007224 */ /* 0x000fe400078e0022 */
[----:B------:R-:W-:Y:S01]  /*70c0*/  IMAD R38, R223, 0x200, R38 ;  /* 0x00000200df267824 */ /* 0x000fe200078e0226 */
[----:B------:R-:W-:Y:S01]  /*70d0*/  PRMT R43, R3, 0x5410, R4 ;  /* 0x00005410032b7816 */ /* 0x000fe20000000004 */
[----:B------:R-:W-:Y:S01]  /*70e0*/  IMAD.MOV.U32 R5, RZ, RZ, R32 ;  /* 0x000000ffff057224 */ /* 0x000fe200078e0020 */
[----:B------:R-:W-:Y:S01]  /*70f0*/  PRMT R10, R0, 0x7610, R10 ;  /* 0x00007610000a7816 */ /* 0x000fe2000000000a */
[----:B------:R-:W-:-:S02]  /*7100*/  IMAD.MOV.U32 R4, RZ, RZ, R37 ;  /* 0x000000ffff047224 */ /* 0x000fc400078e0025 */
[----:B------:R-:W-:Y:S01]  /*7110*/  IMAD R3, R38, 0x2, R17 ;  /* 0x0000000226037824 */ /* 0x000fe200078e0211 */
[----:B------:R-:W-:Y:S01]  /*7120*/  PRMT R45, R5, 0x7610, R45 ;  /* 0x00007610052d7816 */ /* 0x000fe2000000002d */
[----:B------:R-:W-:Y:S01]  /*7130*/  IMAD.MOV.U32 R0, RZ, RZ, R36 ;  /* 0x000000ffff007224 */ /* 0x000fe200078e0024 */
[----:B------:R-:W-:Y:S01]  /*7140*/  PRMT R44, R44, 0x5410, R4 ;  /* 0x000054102c2c7816 */ /* 0x000fe20000000004 */
[----:B------:R-:W-:Y:S02]  /*7150*/  IMAD.MOV.U32 R5, RZ, RZ, R33 ;  /* 0x000000ffff057224 */ /* 0x000fe400078e0021 */
[----:B------:R-:W-:Y:S01]  /*7160*/  VIADD R4, R3, 0x18400 ;  /* 0x0001840003047836 */ /* 0x000fe20000000000 */
[----:B------:R-:W-:Y:S01]  /*7170*/  PRMT R14, R0, 0x7610, R14 ;  /* 0x00007610000e7816 */ /* 0x000fe2000000000e */
[----:B------:R-:W-:Y:S01]  /*7180*/  IMAD.MOV.U32 R7, RZ, RZ, R26 ;  /* 0x000000ffff077224 */ /* 0x000fe200078e001a */
[----:B------:R-:W-:Y:S01]  /*7190*/  PRMT R45, R45, 0x5410, R5 ;  /* 0x000054102d2d7816 */ /* 0x000fe20000000005 */
[----:B------:R-:W-:-:S02]  /*71a0*/  IMAD.MOV.U32 R11, RZ, RZ, R27 ;  /* 0x000000ffff0b7224 */ /* 0x000fc400078e001b */
[----:B------:R-:W-:Y:S02]  /*71b0*/  VIADD R0, R3, 0x18440 ;  /* 0x0001844003007836 */ /* 0x000fe40000000000 */
[----:B------:R-:W-:Y:S01]  /*71c0*/  @P3 VIADD R0, R4, 0xffffffc0 ;  /* 0xffffffc004003836 */ /* 0x000fe20000000000 */
[----:B------:R-:W-:Y:S01]  /*71d0*/  PRMT R46, R7, 0x5410, R11 ;  /* 0x00005410072e7816 */ /* 0x000fe2000000000b */
[----:B------:R-:W-:Y:S02]  /*71e0*/  IMAD.MOV.U32 R4, RZ, RZ, R8 ;  /* 0x000000ffff047224 */ /* 0x000fe400078e0008 */
[----:B------:R-:W-:Y:S02]  /*71f0*/  IMAD.MOV.U32 R5, RZ, RZ, R9 ;  /* 0x000000ffff057224 */ /* 0x000fe400078e0009 */
[----:B------:R-:W-:Y:S02]  /*7200*/  IMAD.MOV.U32 R7, RZ, RZ, R28 ;  /* 0x000000ffff077224 */ /* 0x000fe400078e001c */
[----:B------:R-:W-:Y:S01]  /*7210*/  IMAD.MOV.U32 R11, RZ, RZ, R29 ;  /* 0x000000ffff0b7224 */ /* 0x000fe200078e001d */
[----:B------:R-:W-:Y:S01]  /*7220*/  PRMT R47, R4, 0x5410, R5 ;  /* 0x00005410042f7816 */ /* 0x000fe20000000005 */
[----:B------:R-:W-:-:S02]  /*7230*/  IMAD.MOV.U32 R4, RZ, RZ, R20 ;  /* 0x000000ffff047224 */ /* 0x000fc400078e0014 */
[----:B------:R-:W-:Y:S01]  /*7240*/  IMAD.MOV.U32 R5, RZ, RZ, R21 ;  /* 0x000000ffff057224 */ /* 0x000fe200078e0015 */
[----:B------:R-:W-:Y:S01]  /*7250*/  PRMT R48, R7, 0x5410, R11 ;  /* 0x0000541007307816 */ /* 0x000fe2000000000b */
[----:B-1----:R-:W-:Y:S06]  /*7260*/  @!P2 BRA `(.L_x_2091) ;  /* 0x0000016800a0a947 */ /* 0x002fec0003800000 */
.L_x_2354:
[----:B------:R-:W-:Y:S05]  /*7270*/  BSYNC B1 ;  /* 0x0000000000017941 */ /* 0x000fea0003800000 */
.L_x_2090:
        /* <DEDUP_REMOVED lines=9> */
[----:B-1----:R-:W1:Y:S01]  /*7310*/  LDS.128 R4, [R3+0x18400] ;  /* 0x0184000003047984 */ /* 0x002e620000000c00 */
[----:B------:R-:W-:Y:S01]  /*7320*/  SHF.R.U32.HI R15, RZ, 0x10, R37 ;  /* 0x00000010ff0f7819 */ /* 0x000fe20000011625 */
[----:B------:R-:W-:Y:S01]  /*7330*/  HADD2.F32 R14, -RZ, R14.H0_H0 ;  /* 0x2000000eff0e7230 */ /* 0x000fe20000004100 */
[--C-:B------:R-:W-:Y:S01]  /*7340*/  SHF.R.U64 R39, R34, 0x10, R35.reuse ;  /* 0x0000001022277819 */ /* 0x100fe20000001223 */
[----:B------:R-:W-:Y:S01]  /*7350*/  HADD2.F32 R34, -RZ, R10.H0_H0 ;  /* 0x2000000aff227230 */ /* 0x000fe20000004100 */
[----:B------:R-:W-:Y:S01]  /*7360*/  SHF.R.U32.HI R35, RZ, 0x10, R35 ;  /* 0x00000010ff237819 */ /* 0x000fe20000011623 */
[----:B------:R-:W-:Y:S01]  /*7370*/  HADD2.F32 R15, -RZ, R15.H0_H0 ;  /* 0x2000000fff0f7230 */ /* 0x000fe20000004100 */
[----:B------:R-:W-:-:S03]  /*7380*/  SHF.R.U64 R41, R36, 0x10, R37 ;  /* 0x0000001024297819 */ /* 0x000fc60000001225 */
[----:B------:R-:W-:Y:S02]  /*7390*/  HADD2.F32 R35, -RZ, R35.H0_H0 ;  /* 0x20000023ff237230 */ /* 0x000fe40000004100 */
[--C-:B-1----:R-:W-:Y:S02]  /*73a0*/  HADD2.F32 R12, -RZ, R7.reuse.H0_H0 ;  /* 0x20000007ff0c7230 */ /* 0x102fe40000004100 */
[----:B------:R-:W-:Y:S02]  /*73b0*/  HADD2.F32 R13, -RZ, R7.H1_H1 ;  /* 0x30000007ff0d7230 */ /* 0x000fe40000004100 */
[--C-:B------:R-:W-:Y:S02]  /*73c0*/  HADD2.F32 R7, -RZ, R4.reuse.H0_H0 ;  /* 0x20000004ff077230 */ /* 0x100fe40000004100 */
[----:B------:R-:W-:Y:S02]  /*73d0*/  HADD2.F32 R4, -RZ, R4.H1_H1 ;  /* 0x30000004ff047230 */ /* 0x000fe40000004100 */
[C---:B------:R-:W-:Y:S01]  /*73e0*/  FMUL.FTZ R38, R13.reuse, R15 ;  /* 0x0000000f0d267220 */ /* 0x040fe20000410000 */
[----:B------:R-:W-:Y:S01]  /*73f0*/  FMUL.FTZ R37, R13, R35 ;  /* 0x000000230d257220 */ /* 0x000fe20000410000 */
[----:B------:R-:W-:-:S02]  /*7400*/  HADD2.F32 R10, -RZ, R6.H0_H0 ;  /* 0x20000006ff0a7230 */ /* 0x000fc40000004100 */
[----:B------:R-:W-:Y:S01]  /*7410*/  FMUL.FTZ R36, R4, R34 ;  /* 0x0000002204247220 */ /* 0x000fe20000410000 */
[----:B------:R-:W-:Y:S01]  /*7420*/  FFMA.FTZ R42, R12, R35, R38 ;  /* 0x000000230c2a7223 */ /* 0x000fe20000010026 */
[----:B------:R-:W-:Y:S02]  /*7430*/  HADD2.F32 R11, -RZ, R6.H1_H1 ;  /* 0x30000006ff0b7230 */ /* 0x000fe40000004100 */
[-C--:B------:R-:W-:Y:S01]  /*7440*/  FMUL.FTZ R38, R4, R14.reuse ;  /* 0x0000000e04267220 */ /* 0x080fe20000410000 */
[C---:B------:R-:W-:Y:S01]  /*7450*/  FFMA.FTZ R36, R7.reuse, R14, -R36 ;  /* 0x0000000e07247223 */ /* 0x040fe20000010824 */
[----:B------:R-:W-:Y:S02]  /*7460*/  HADD2.F32 R6, -RZ, R5.H0_H0 ;  /* 0x20000005ff067230 */ /* 0x000fe40000004100 */
[----:B------:R-:W-:Y:S01]  /*7470*/  FFMA.FTZ R37, R12, R15, -R37 ;  /* 0x0000000f0c257223 */ /* 0x000fe20000010825 */
[----:B------:R-:W-:Y:S02]  /*7480*/  HADD2.F32 R14, -RZ, R43.H0_H0 ;  /* 0x2000002bff0e7230 */ /* 0x000fe40000004100 */
[----:B------:R-:W-:Y:S01]  /*7490*/  FFMA.FTZ R15, R7, R34, R38 ;  /* 0x00000022070f7223 */ /* 0x000fe20000010026 */
[----:B------:R-:W-:-:S02]  /*74a0*/  HADD2.F32 R5, -RZ, R5.H1_H1 ;  /* 0x30000005ff057230 */ /* 0x000fc40000004100 */
[----:B------:R-:W-:Y:S02]  /*74b0*/  HADD2.F32 R12, -RZ, R44.H1_H1 ;  /* 0x3000002cff0c7230 */ /* 0x000fe40000004100 */
[C---:B------:R-:W-:Y:S01]  /*74c0*/  FMUL.FTZ R35, R11.reuse, R14 ;  /* 0x0000000e0b237220 */ /* 0x040fe20000410000 */
[----:B------:R-:W-:Y:S02]  /*74d0*/  HADD2.F32 R13, -RZ, R39.H0_H0 ;  /* 0x20000027ff0d7230 */ /* 0x000fe40000004100 */
[----:B------:R-:W-:Y:S02]  /*74e0*/  HADD2.F32 R4, -RZ, R41.H0_H0 ;  /* 0x20000029ff047230 */ /* 0x000fe40000004100 */
[-C--:B------:R-:W-:Y:S01]  /*74f0*/  FMUL.FTZ R11, R11, R12.reuse ;  /* 0x0000000c0b0b7220 */ /* 0x080fe20000410000 */
[C---:B------:R-:W-:Y:S01]  /*7500*/  FFMA.FTZ R35, R10.reuse, R12, -R35 ;  /* 0x0000000c0a237223 */ /* 0x040fe20000010823 */
[C---:B------:R-:W-:Y:S01]  /*7510*/  FMUL.FTZ R7, R5.reuse, R13 ;  /* 0x0000000d05077220 */ /* 0x040fe20000410000 */
[----:B------:R-:W-:Y:S01]  /*7520*/  FMUL.FTZ R34, R5, R4 ;  /* 0x0000000405227220 */ /* 0x000fe20000410000 */
[----:B------:R-:W-:-:S02]  /*7530*/  FFMA.FTZ R10, R10, R14, R11 ;  /* 0x0000000e0a0a7223 */ /* 0x000fc4000001000b */
[----:B------:R-:W-:Y:S01]  /*7540*/  FFMA.FTZ R5, R6, R4, -R7 ;  /* 0x0000000406057223 */ /* 0x000fe20000010807 */
[----:B------:R-:W-:Y:S01]  /*7550*/  F2FP.F16.F32.PACK_AB R7, R42, R37 ;  /* 0x000000252a07723e */ /* 0x000fe200000000ff */
[----:B------:R-:W-:Y:S01]  /*7560*/  FFMA.FTZ R34, R6, R13, R34 ;  /* 0x0000000d06227223 */ /* 0x000fe20000010022 */
[----:B------:R-:W-:Y:S02]  /*7570*/  F2FP.F16.F32.PACK_AB R4, R15, R36 ;  /* 0x000000240f04723e */ /* 0x000fe400000000ff */
[----:B------:R-:W-:Y:S02]  /*7580*/  F2FP.F16.F32.PACK_AB R6, R10, R35 ;  /* 0x000000230a06723e */ /* 0x000fe400000000ff */
[----:B------:R-:W-:-:S05]  /*7590*/  F2FP.F16.F32.PACK_AB R5, R34, R5 ;  /* 0x000000052205723e */ /* 0x000fca00000000ff */
[----:B------:R2:W-:Y:S02]  /*75a0*/  STS.128 [R3+0x18400], R4 ;  /* 0x0184000403007388 */ /* 0x0005e40000000c00 */
.L_x_2095:
[----:B------:R-:W-:Y:S05]  /*75b0*/  BSYNC B2 ;  /* 0x0000000000027941 */ /* 0x000fea0003800000 */
.L_x_2094:
[----:B------:R-:W-:Y:S05]  /*75c0*/  @P2 BRA `(.L_x_2093) ;  /* 0x0000000000a82947 */ /* 0x000fea0003800000 */
[----:B-12---:R-:W1:Y:S01]  /*75d0*/  LDS.128 R4, [R0] ;  /* 0x0000000000047984 */ /* 0x006e620000000c00 */
[----:B------:R-:W-:Y:S01]  /*75e0*/  SHF.R.U32.HI R15, RZ, 0x10, R33 ;  /* 0x00000010ff0f7819 */ /* 0x000fe20000011621 */
[----:B------:R-:W-:Y:S01]  /*75f0*/  HADD2.F32 R14, -RZ, R45.H0_H0 ;  /* 0x2000002dff0e7230 */ /* 0x000fe20000004100 */
[--C-:B------:R-:W-:Y:S01]  /*7600*/  SHF.R.U64 R35, R30, 0x10, R31.reuse ;  /* 0x000000101e237819 */ /* 0x100fe2000000121f */
[----:B------:R-:W-:Y:S01]  /*7610*/  HADD2.F32 R30, -RZ, R43.H1_H1 ;  /* 0x3000002bff1e7230 */ /* 0x000fe20000004100 */
        /* <DEDUP_REMOVED lines=16> */
[--C-:B------:R-:W-:Y:S02]  /*7720*/  HADD2.F32 R6, -RZ, R5.reuse.H0_H0 ;  /* 0x20000005ff067230 */ /* 0x100fe40000004100 */
        /* <DEDUP_REMOVED lines=19> */
[----:B------:R3:W-:Y:S02]  /*7860*/  STS.128 [R0], R4 ;  /* 0x0000000400007388 */ /* 0x0007e40000000c00 */
.L_x_2093:
[----:B------:R-:W-:Y:S05]  /*7870*/  BSYNC B1 ;  /* 0x0000000000017941 */ /* 0x000fea0003800000 */
.L_x_2092:
[----:B------:R-:W-:Y:S05]  /*7880*/  @P1 BRA `(.L_x_2096) ;  /* 0x0000001800441947 */ /* 0x000fea0003800000 */
[----:B--23--:R-:W2:Y:S01]  /*7890*/  LDC R5, c[0x0][0x3d4] ;  /* 0x0000f500ff057b82 */ /* 0x00cea20000000800 */
        /* <DEDUP_REMOVED lines=8> */
[----:B------:R-:W-:Y:S01]  /*7920*/  SHF.R.U32.HI R25, RZ, 0x10, R27 ;  /* 0x00000010ff197819 */ /* 0x000fe2000001161b */
[----:B------:R-:W-:Y:S01]  /*7930*/  HADD2.F32 R14, -RZ, R48.H0_H0 ;  /* 0x20000030ff0e7230 */ /* 0x000fe20000004100 */
[----:B------:R-:W-:Y:S01]  /*7940*/  SHF.R.U64 R31, R28, 0x10, R29 ;  /* 0x000000101c1f7819 */ /* 0x000fe2000000121d */
[----:B------:R-:W-:Y:S01]  /*7950*/  HADD2.F32 R15, -RZ, R15.H0_H0 ;  /* 0x2000000fff0f7230 */ /* 0x000fe20000004100 */
[----:B------:R-:W-:Y:S01]  /*7960*/  SHF.R.U64 R29, R26, 0x10, R27 ;  /* 0x000000101a1d7819 */ /* 0x000fe2000000121b */
[----:B------:R-:W-:Y:S02]  /*7970*/  HADD2.F32 R25, -RZ, R25.H0_H0 ;  /* 0x20000019ff197230 */ /* 0x000fe40000004100 */
[----:B-1----:R-:W-:-:S02]  /*7980*/  HADD2.F32 R12, -RZ, R7.H0_H0 ;  /* 0x20000007ff0c7230 */ /* 0x002fc40000004100 */
[----:B------:R-:W-:Y:S02]  /*7990*/  HADD2.F32 R13, -RZ, R7.H1_H1 ;  /* 0x30000007ff0d7230 */ /* 0x000fe40000004100 */
[--C-:B------:R-:W-:Y:S02]  /*79a0*/  HADD2.F32 R7, -RZ, R4.reuse.H0_H0 ;  /* 0x20000004ff077230 */ /* 0x100fe40000004100 */
[----:B------:R-:W-:Y:S02]  /*79b0*/  HADD2.F32 R4, -RZ, R4.H1_H1 ;  /* 0x30000004ff047230 */ /* 0x000fe40000004100 */
[C---:B------:R-:W-:Y:S01]  /*79c0*/  FMUL.FTZ R28, R13.reuse, R15 ;  /* 0x0000000f0d1c7220 */ /* 0x040fe20000410000 */
[-C--:B------:R-:W-:Y:S01]  /*79d0*/  FMUL.FTZ R27, R13, R25.reuse ;  /* 0x000000190d1b7220 */ /* 0x080fe20000410000 */
[--C-:B------:R-:W-:Y:S02]  /*79e0*/  HADD2.F32 R10, -RZ, R6.reuse.H0_H0 ;  /* 0x20000006ff0a7230 */ /* 0x100fe40000004100 */
[----:B------:R-:W-:Y:S01]  /*79f0*/  FMUL.FTZ R26, R4, R24 ;  /* 0x00000018041a7220 */ /* 0x000fe20000410000 */
[----:B------:R-:W-:Y:S01]  /*7a00*/  FFMA.FTZ R30, R12, R25, R28 ;  /* 0x000000190c1e7223 */ /* 0x000fe2000001001c */
[----:B------:R-:W-:-:S02]  /*7a10*/  HADD2.F32 R11, -RZ, R6.H1_H1 ;  /* 0x30000006ff0b7230 */ /* 0x000fc40000004100 */
[----:B------:R-:W-:Y:S01]  /*7a20*/  FFMA.FTZ R27, R12, R15, -R27 ;  /* 0x0000000f0c1b7223 */ /* 0x000fe2000001081b */
[-C--:B------:R-:W-:Y:S01]  /*7a30*/  FMUL.FTZ R28, R4, R14.reuse ;  /* 0x0000000e041c7220 */ /* 0x080fe20000410000 */
[C---:B------:R-:W-:Y:S01]  /*7a40*/  FFMA.FTZ R26, R7.reuse, R14, -R26 ;  /* 0x0000000e071a7223 */ /* 0x040fe2000001081a */
[--C-:B------:R-:W-:Y:S02]  /*7a50*/  HADD2.F32 R6, -RZ, R5.reuse.H0_H0 ;  /* 0x20000005ff067230 */ /* 0x100fe40000004100 */
[----:B------:R-:W-:Y:S02]  /*7a60*/  HADD2.F32 R14, -RZ, R46.H1_H1 ;  /* 0x3000002eff0e7230 */ /* 0x000fe40000004100 */
[----:B------:R-:W-:Y:S01]  /*7a70*/  FFMA.FTZ R7, R7, R24, R28 ;  /* 0x0000001807077223 */ /* 0x000fe2000001001c */
[----:B------:R-:W-:Y:S02]  /*7a80*/  HADD2.F32 R12, -RZ, R48.H1_H1 ;  /* 0x30000030ff0c7230 */ /* 0x000fe40000004100 */
[----:B------:R-:W-:-:S02]  /*7a90*/  HADD2.F32 R5, -RZ, R5.H1_H1 ;  /* 0x30000005ff057230 */ /* 0x000fc40000004100 */
[C---:B------:R-:W-:Y:S01]  /*7aa0*/  FMUL.FTZ R15, R11.reuse, R14 ;  /* 0x0000000e0b0f7220 */ /* 0x040fe20000410000 */
[----:B------:R-:W-:Y:S02]  /*7ab0*/  HADD2.F32 R13, -RZ, R29.H0_H0 ;  /* 0x2000001dff0d7230 */ /* 0x000fe40000004100 */
[-C--:B------:R-:W-:Y:S01]  /*7ac0*/  FMUL.FTZ R25, R11, R12.reuse ;  /* 0x0000000c0b197220 */ /* 0x080fe20000410000 */
[----:B------:R-:W-:Y:S02]  /*7ad0*/  HADD2.F32 R4, -RZ, R31.H0_H0 ;  /* 0x2000001fff047230 */ /* 0x000fe40000004100 */
[----:B------:R-:W-:Y:S01]  /*7ae0*/  FFMA.FTZ R15, R10, R12, -R15 ;  /* 0x0000000c0a0f7223 */ /* 0x000fe2000001080f */
[----:B------:R-:W-:Y:S01]  /*7af0*/  F2FP.F16.F32.PACK_AB R31, R30, R27 ;  /* 0x0000001b1e1f723e */ /* 0x000fe200000000ff */
[C---:B------:R-:W-:Y:S01]  /*7b00*/  FMUL.FTZ R11, R5.reuse, R13 ;  /* 0x0000000d050b7220 */ /* 0x040fe20000410000 */
[----:B------:R-:W-:Y:S01]  /*7b10*/  FFMA.FTZ R10, R10, R14, R25 ;  /* 0x0000000e0a0a7223 */ /* 0x000fe20000010019 */
[----:B------:R-:W-:Y:S01]  /*7b20*/  FMUL.FTZ R24, R5, R4 ;  /* 0x0000000405187220 */ /* 0x000fe20000410000 */
[----:B------:R-:W-:Y:S01]  /*7b30*/  F2FP.F16.F32.PACK_AB R28, R7, R26 ;  /* 0x0000001a071c723e */ /* 0x000fe200000000ff */
[----:B------:R-:W-:-:S02]  /*7b40*/  FFMA.FTZ R11, R6, R4, -R11 ;  /* 0x00000004060b7223 */ /* 0x000fc4000001080b */
[----:B------:R-:W-:Y:S01]  /*7b50*/  FFMA.FTZ R24, R6, R13, R24 ;  /* 0x0000000d06187223 */ /* 0x000fe20000010018 */
[----:B------:R-:W-:-:S04]  /*7b60*/  F2FP.F16.F32.PACK_AB R30, R10, R15 ;  /* 0x0000000f0a1e723e */ /* 0x000fc800000000ff */
[----:B------:R-:W-:-:S05]  /*7b70*/  F2FP.F16.F32.PACK_AB R29, R24, R11 ;  /* 0x0000000b181d723e */ /* 0x000fca00000000ff */
[----:B------:R2:W-:Y:S02]  /*7b80*/  STS.128 [R3+0x1a400], R28 ;  /* 0x01a4001c03007388 */ /* 0x0005e40000000c00 */
.L_x_2098:
[----:B------:R-:W-:Y:S05]  /*7b90*/  BSYNC B1 ;  /* 0x0000000000017941 */ /* 0x000fea0003800000 */
.L_x_2097:
        /* <DEDUP_REMOVED lines=10> */
[----:B-1----:R-:W-:-:S02]  /*7c40*/  HADD2.F32 R10, -RZ, R7.H1_H1 ;  /* 0x30000007ff0a7230 */ /* 0x002fc40000004100 */
[--C-:B--2---:R-:W-:Y:S02]  /*7c50*/  HADD2.F32 R3, -RZ, R4.reuse.H0_H0 ;  /* 0x20000004ff037230 */ /* 0x104fe40000004100 */
[----:B------:R-:W-:Y:S02]  /*7c60*/  HADD2.F32 R4, -RZ, R4.H1_H1 ;  /* 0x30000004ff047230 */ /* 0x000fe40000004100 */
[C---:B------:R-:W-:Y:S01]  /*7c70*/  FMUL.FTZ R20, R10.reuse, R14 ;  /* 0x0000000e0a147220 */ /* 0x040fe20000410000 */
[----:B------:R-:W-:Y:S02]  /*7c80*/  HADD2.F32 R9, -RZ, R7.H0_H0 ;  /* 0x20000007ff097230 */ /* 0x000fe40000004100 */
[----:B------:R-:W-:Y:S01]  /*7c90*/  FMUL.FTZ R15, R10, R12 ;  /* 0x0000000c0a0f7220 */ /* 0x000fe20000410000 */
[--C-:B------:R-:W-:Y:S02]  /*7ca0*/  HADD2.F32 R7, -RZ, R6.reuse.H0_H0 ;  /* 0x20000006ff077230 */ /* 0x100fe40000004100 */
[----:B------:R-:W-:Y:S01]  /*7cb0*/  FMUL.FTZ R10, R4, R13 ;  /* 0x0000000d040a7220 */ /* 0x000fe20000410000 */
[----:B------:R-:W-:-:S02]  /*7cc0*/  HADD2.F32 R8, -RZ, R6.H1_H1 ;  /* 0x30000006ff087230 */ /* 0x000fc40000004100 */
[C---:B------:R-:W-:Y:S01]  /*7cd0*/  FFMA.FTZ R20, R9.reuse, R12, -R20 ;  /* 0x0000000c09147223 */ /* 0x040fe20000010814 */
[----:B------:R-:W-:Y:S01]  /*7ce0*/  FFMA.FTZ R15, R9, R14, R15 ;  /* 0x0000000e090f7223 */ /* 0x000fe2000001000f */
[--C-:B------:R-:W-:Y:S02]  /*7cf0*/  HADD2.F32 R6, -RZ, R5.reuse.H0_H0 ;  /* 0x20000005ff067230 */ /* 0x100fe40000004100 */
[-C--:B------:R-:W-:Y:S01]  /*7d00*/  FMUL.FTZ R14, R4, R11.reuse ;  /* 0x0000000b040e7220 */ /* 0x080fe20000410000 */
[----:B------:R-:W-:Y:S01]  /*7d10*/  FFMA.FTZ R12, R3, R11, -R10 ;  /* 0x0000000b030c7223 */ /* 0x000fe2000001080a */
[----:B------:R-:W-:Y:S01]  /*7d20*/  HADD2.F32 R5, -RZ, R5.H1_H1 ;  /* 0x30000005ff057230 */ /* 0x000fe20000004100 */
[----:B------:R-:W-:Y:S01]  /*7d30*/  F2FP.F16.F32.PACK_AB R15, R15, R20 ;  /* 0x000000140f0f723e */ /* 0x000fe200000000ff */
[----:B------:R-:W-:Y:S02]  /*7d40*/  HADD2.F32 R11, -RZ, R47.H1_H1 ;  /* 0x3000002fff0b7230 */ /* 0x000fe40000004100 */
[----:B------:R-:W-:Y:S01]  /*7d50*/  FFMA.FTZ R3, R3, R13, R14 ;  /* 0x0000000d03037223 */ /* 0x000fe2000001000e */
[----:B------:R-:W-:-:S02]  /*7d60*/  HADD2.F32 R10, -RZ, R21.H0_H0 ;  /* 0x20000015ff0a7230 */ /* 0x000fc40000004100 */
[----:B------:R-:W-:Y:S02]  /*7d70*/  HADD2.F32 R9, -RZ, R49.H1_H1 ;  /* 0x30000031ff097230 */ /* 0x000fe40000004100 */
[C---:B------:R-:W-:Y:S01]  /*7d80*/  FMUL.FTZ R14, R8.reuse, R11 ;  /* 0x0000000b080e7220 */ /* 0x040fe20000410000 */
[----:B------:R-:W-:Y:S02]  /*7d90*/  HADD2.F32 R4, -RZ, R24.H0_H0 ;  /* 0x20000018ff047230 */ /* 0x000fe40000004100 */
[----:B------:R-:W-:Y:S01]  /*7da0*/  FMUL.FTZ R13, R5, R10 ;  /* 0x0000000a050d7220 */ /* 0x000fe20000410000 */
[----:B------:R-:W-:Y:S01]  /*7db0*/  F2FP.F16.F32.PACK_AB R12, R3, R12 ;  /* 0x0000000c030c723e */ /* 0x000fe200000000ff */
[-C--:B------:R-:W-:Y:S01]  /*7dc0*/  FMUL.FTZ R8, R8, R9.reuse ;  /* 0x0000000908087220 */ /* 0x080fe20000410000 */
[----:B------:R-:W-:Y:S01]  /*7dd0*/  FFMA.FTZ R14, R7, R9, -R14 ;  /* 0x00000009070e7223 */ /* 0x000fe2000001080e */
[-C--:B------:R-:W-:Y:S01]  /*7de0*/  FMUL.FTZ R5, R5, R4.reuse ;  /* 0x0000000405057220 */ /* 0x080fe20000410000 */
[----:B------:R-:W-:Y:S01]  /*7df0*/  FFMA.FTZ R13, R6, R4, -R13 ;  /* 0x00000004060d7223 */ /* 0x000fe2000001080d */
[----:B------:R-:W-:-:S02]  /*7e00*/  FFMA.FTZ R7, R7, R11, R8 ;  /* 0x0000000b07077223 */ /* 0x000fc40000010008 */
[----:B------:R-:W-:-:S03]  /*7e10*/  FFMA.FTZ R6, R6, R10, R5 ;  /* 0x0000000a06067223 */ /* 0x000fc60000010005 */
[----:B------:R-:W-:Y:S02]  /*7e20*/  F2FP.F16.F32.PACK_AB R14, R7, R14 ;  /* 0x0000000e070e723e */ /* 0x000fe400000000ff */
[----:B------:R-:W-:-:S05]  /*7e30*/  F2FP.F16.F32.PACK_AB R13, R6, R13 ;  /* 0x0000000d060d723e */ /* 0x000fca00000000ff */
[----:B------:R4:W-:Y:S01]  /*7e40*/  STS.128 [R0+0x2000], R12 ;  /* 0x0020000c00007388 */ /* 0x0009e20000000c00 */
[----:B------:R-:W-:Y:S05]  /*7e50*/  BRA `(.L_x_2096) ;  /* 0x0000001000d07947 */ /* 0x000fea0003800000 */
.L_x_2077:
[----:B------:R-:W1:Y:S01]  /*7e60*/  LDC R43, c[0x0][0x3d4] ;  /* 0x0000f500ff2b7b82 */ /* 0x000e620000000800 */
[----:B------:R-:W-:Y:S01]  /*7e70*/  ULDC.64 UR4, c[0x0][0x3c8] ;  /* 0x0000f20000047ab9 */ /* 0x000fe20000000a00 */
[----:B------:R-:W-:Y:S01]  /*7e80*/  ULDC.64 UR6, c[0x0][0x3e0] ;  /* 0x0000f80000067ab9 */ /* 0x000fe20000000a00 */
[----:B------:R-:W-:Y:S02]  /*7e90*/  CS2R R32, SRZ ;  /* 0x0000000000207805 */ /* 0x000fe4000001ff00 */
[----:B------:R-:W-:Y:S02]  /*7ea0*/  CS2R R34, SRZ ;  /* 0x0000000000227805 */ /* 0x000fe4000001ff00 */
[----:B-1----:R-:W-:-:S04]  /*7eb0*/  ISETP.GE.AND P0, PT, R18, R43, PT ;  /* 0x0000002b1200720c */ /* 0x002fc80003f06270 */
[-C--:B------:R-:W-:Y:S02]  /*7ec0*/  ISETP.GE.OR P1, PT, R234, R8.reuse, P0 ;  /* 0x00000008ea00720c */ /* 0x080fe40000726670 */
[----:B------:R-:W-:-:S11]  /*7ed0*/  ISETP.GE.OR P0, PT, R23, R8, P0 ;  /* 0x000000081700720c */ /* 0x000fd60000706670 */
[----:B------:R-:W1:Y:S01]  /*7ee0*/  @!P1 LDC.64 R14, c[0x0][0x3c8] ;  /* 0x0000f200ff0e9b82 */ /* 0x000e620000000a00 */
[----:B------:R-:W-:Y:S01]  /*7ef0*/  @!P1 IADD3 R13, P2, P3, R26, R55, R53 ;  /* 0x000000371a0d9210 */ /* 0x000fe20007b5e035 */
[----:B------:R-:W2:Y:S01]  /*7f00*/  S2R R46, SR_TID.X ;  /* 0x00000000002e7919 */ /* 0x000ea20000002100 */
[----:B------:R-:W-:Y:S02]  /*7f10*/  @!P0 IADD3 R9, P5, R53, R26, RZ ;  /* 0x0000001a35098210 */ /* 0x000fe40007fbe0ff */
[----:B------:R-:W-:Y:S02]  /*7f20*/  @!P1 IADD3.X R20, R27, R56, R51, P2, P3 ;  /* 0x000000381b149210 */ /* 0x000fe400017e6433 */
[----:B------:R-:W-:Y:S01]  /*7f30*/  @!P1 IADD3 R0, P3, P4, R28, R59, R54 ;  /* 0x0000003b1c009210 */ /* 0x000fe20007c7e036 */
[----:B------:R-:W3:Y:S01]  /*7f40*/  @!P1 LDC.64 R30, c[0x0][0x3e0] ;  /* 0x0000f800ff1e9b82 */ /* 0x000ee20000000a00 */
[----:B------:R-:W-:Y:S01]  /*7f50*/  @!P0 IADD3 R11, P2, R54, R28, RZ ;  /* 0x0000001c360b8210 */ /* 0x000fe20007f5e0ff */
[----:B------:R-:W-:Y:S01]  /*7f60*/  @!P0 IMAD.X R10, R51, 0x1, R27, P5 ;  /* 0x00000001330a8824 */ /* 0x000fe200028e061b */
[----:B------:R-:W-:-:S02]  /*7f70*/  @!P1 IADD3.X R3, R29, R57, R52, P3, P4 ;  /* 0x000000391d039210 */ /* 0x000fc40001fe8434 */
[C---:B------:R-:W-:Y:S01]  /*7f80*/  @!P0 LEA R8, P5, R9.reuse, UR4, 0x1 ;  /* 0x0000000409088c11 */ /* 0x040fe2000f8a08ff */
[----:B------:R-:W-:Y:S01]  /*7f90*/  @!P0 IMAD.X R24, R52, 0x1, R29, P2 ;  /* 0x0000000134188824 */ /* 0x000fe200010e061d */
[----:B------:R-:W-:Y:S02]  /*7fa0*/  CS2R R28, SRZ ;  /* 0x00000000001c7805 */ /* 0x000fe4000001ff00 */
[----:B------:R-:W-:Y:S02]  /*7fb0*/  @!P0 LEA.HI.X R9, R9, UR5, R10, 0x1, P5 ;  /* 0x0000000509098c11 */ /* 0x000fe4000a8f0c0a */
[----:B------:R-:W-:-:S03]  /*7fc0*/  @!P0 LEA R10, P2, R11, UR6, 0x1 ;  /* 0x000000060b0a8c11 */ /* 0x000fc6000f8408ff */
[----:B------:R4:W5:Y:S01]  /*7fd0*/  @!P0 LDG.E.128 R32, desc[UR40][R8.64] ;  /* 0x0000002808208981 */ /* 0x000962000c1e1d00 */
[----:B------:R-:W-:Y:S02]  /*7fe0*/  @!P0 LEA.HI.X R11, R11, UR7, R24, 0x1, P2 ;  /* 0x000000070b0b8c11 */ /* 0x000fe400090f0c18 */
[----:B-1----:R-:W-:-:S04]  /*7ff0*/  @!P1 LEA R12, P3, R13, R14, 0x1 ;  /* 0x0000000e0d0c9211 */ /* 0x002fc800078608ff */
[----:B------:R-:W-:Y:S02]  /*8000*/  @!P1 LEA.HI.X R13, R13, R15, R20, 0x1, P3 ;  /* 0x0000000f0d0d9211 */ /* 0x000fe400018f0c14 */
[----:B---3--:R-:W-:-:S04]  /*8010*/  @!P1 LEA R14, P4, R0, R30, 0x1 ;  /* 0x0000001e000e9211 */ /* 0x008fc800078808ff */
[----:B------:R-:W-:Y:S02]  /*8020*/  @!P1 LEA.HI.X R15, R0, R31, R3, 0x1, P4 ;  /* 0x0000001f000f9211 */ /* 0x000fe400020f0c03 */
[----:B------:R-:W-:Y:S01]  /*8030*/  CS2R R30, SRZ ;  /* 0x00000000001e7805 */ /* 0x000fe2000001ff00 */
[----:B------:R-:W1:Y:S05]  /*8040*/  LDC R0, c[0x0][0x428] ;  /* 0x00010a00ff007b82 */ /* 0x000e6a0000000800 */
[----:B------:R-:W5:Y:S01]  /*8050*/  @!P1 LDG.E.128 R28, desc[UR40][R14.64] ;  /* 0x000000280e1c9981 */ /* 0x000f62000c1e1d00 */
[----:B--2---:R-:W-:Y:S01]  /*8060*/  VIADD R46, R46, 0xffffff80 ;  /* 0xffffff802e2e7836 */ /* 0x004fe20000000000 */
[----:B-1----:R-:W-:-:S04]  /*8070*/  ISETP.NE.AND P2, PT, R0, 0x1, PT ;  /* 0x000000010000780c */ /* 0x002fc80003f45270 */
[----:B------:R-:W-:-:S04]  /*8080*/  SHF.R.S32.HI R21, RZ, 0x1f, R46 ;  /* 0x0000001fff157819 */ /* 0x000fc8000001142e */
[----:B------:R-:W-:-:S05]  /*8090*/  LEA.HI R21, R21, R46, RZ, 0x2 ;  /* 0x0000002e15157211 */ /* 0x000fca00078f10ff */
[----:B------:R-:W1:Y:S01]  /*80a0*/  @P2 LDC R0, c[0x0][0x42c] ;  /* 0x00010b00ff002b82 */ /* 0x000e620000000800 */
[----:B------:R-:W-:-:S07]  /*80b0*/  LOP3.LUT R21, R21, 0xfffffffc, RZ, 0xc0, !PT ;  /* 0xfffffffc15157812 */ /* 0x000fce00078ec0ff */
[----:B----4-:R-:W2:Y:S01]  /*80c0*/  @P2 LDC R9, c[0x0][0x430] ;  /* 0x00010c00ff092b82 */ /* 0x010ea20000000800 */
[----:B------:R-:W-:Y:S02]  /*80d0*/  IMAD.IADD R21, R46, 0x1, -R21 ;  /* 0x000000012e157824 */ /* 0x000fe400078e0a15 */
[----:B------:R-:W-:-:S04]  /*80e0*/  IMAD R3, R209, 0x80, R23 ;  /* 0x00000080d1037824 */ /* 0x000fc800078e0217 */
[----:B------:R-:W-:Y:S01]  /*80f0*/  IMAD R3, R21, 0x40, R3 ;  /* 0x0000004015037824 */ /* 0x000fe200078e0203 */
[----:B------:R-:W-:Y:S02]  /*8100*/  CS2R R36, SRZ ;  /* 0x0000000000247805 */ /* 0x000fe4000001ff00 */
[----:B------:R-:W-:Y:S02]  /*8110*/  CS2R R38, SRZ ;  /* 0x0000000000267805 */ /* 0x000fe4000001ff00 */
[----:B------:R-:W-:Y:S02]  /*8120*/  CS2R R24, SRZ ;  /* 0x0000000000187805 */ /* 0x000fe4000001ff00 */
[----:B------:R-:W-:Y:S01]  /*8130*/  CS2R R26, SRZ ;  /* 0x00000000001a7805 */ /* 0x000fe2000001ff00 */
[----:B------:R-:W-:Y:S01]  /*8140*/  IMAD.MOV.U32 R8, RZ, RZ, R44 ;  /* 0x000000ffff087224 */ /* 0x000fe200078e002c */
[----:B------:R3:W5:Y:S01]  /*8150*/  @!P0 LDG.E.128 R36, desc[UR40][R10.64] ;  /* 0x000000280a248981 */ /* 0x000762000c1e1d00 */
[----:B-1----:R-:W-:-:S03]  /*8160*/  @P2 IMAD.HI.U32 R0, R3, R0, RZ ;  /* 0x0000000003002227 */ /* 0x002fc600078e00ff */
[----:B------:R1:W5:Y:S02]  /*8170*/  @!P1 LDG.E.128 R24, desc[UR40][R12.64] ;  /* 0x000000280c189981 */ /* 0x000364000c1e1d00 */
[----:B--2---:R-:W-:-:S04]  /*8180*/  @P2 SHF.R.U32.HI R3, RZ, R9, R0 ;  /* 0x00000009ff032219 */ /* 0x004fc80000011600 */
[----:B------:R-:W-:Y:S01]  /*8190*/  SHF.R.S32.HI R21, RZ, 0x1f, R3 ;  /* 0x0000001fff157819 */ /* 0x000fe20000011403 */
[----:B------:R-:W-:Y:S02]  /*81a0*/  IMAD.MOV.U32 R9, RZ, RZ, R41 ;  /* 0x000000ffff097224 */ /* 0x000fe400078e0029 */
[----:B---3--:R-:W-:Y:S02]  /*81b0*/  IMAD.MOV.U32 R10, RZ, RZ, R42 ;  /* 0x000000ffff0a7224 */ /* 0x008fe400078e002a */
[----:B------:R-:W-:Y:S02]  /*81c0*/  IMAD.MOV.U32 R11, RZ, RZ, R47 ;  /* 0x000000ffff0b7224 */ /* 0x000fe400078e002f */
[C---:B------:R-:W-:Y:S02]  /*81d0*/  IMAD R0, R21.reuse, R6, RZ ;  /* 0x0000000615007224 */ /* 0x040fe400078e02ff */
[----:B-1----:R-:W-:Y:S02]  /*81e0*/  IMAD R12, R21, R4, RZ ;  /* 0x00000004150c7224 */ /* 0x002fe400078e02ff */
[----:B------:R-:W-:-:S04]  /*81f0*/  IMAD.WIDE.U32 R8, R3, R6, R8 ;  /* 0x0000000603087225 */ /* 0x000fc800078e0008 */
[----:B------:R-:W-:-:S04]  /*8200*/  IMAD.WIDE.U32 R10, R3, R4, R10 ;  /* 0x00000004030a7225 */ /* 0x000fc800078e000a */
[C---:B------:R-:W-:Y:S02]  /*8210*/  IMAD R7, R3.reuse, R7, R0 ;  /* 0x0000000703077224 */ /* 0x040fe400078e0200 */
[----:B------:R-:W-:Y:S01]  /*8220*/  IMAD R3, R3, R5, R12 ;  /* 0x0000000503037224 */ /* 0x000fe200078e020c */
[----:B------:R-:W-:Y:S01]  /*8230*/  LEA R4, P2, R8, UR4, 0x1 ;  /* 0x0000000408047c11 */ /* 0x000fe2000f8408ff */
[----:B------:R-:W-:Y:S01]  /*8240*/  IMAD.IADD R5, R9, 0x1, R7 ;  /* 0x0000000109057824 */ /* 0x000fe200078e0207 */
[----:B------:R-:W-:Y:S01]  /*8250*/  LEA R0, P3, R10, UR6, 0x1 ;  /* 0x000000060a007c11 */ /* 0x000fe2000f8608ff */
[----:B------:R-:W-:Y:S01]  /*8260*/  IMAD.IADD R3, R11, 0x1, R3 ;  /* 0x000000010b037824 */ /* 0x000fe200078e0203 */
[----:B------:R-:W-:Y:S02]  /*8270*/  UMOV UR4, 0xffffffff ;  /* 0xffffffff00047882 */ /* 0x000fe40000000000 */
[----:B------:R-:W-:Y:S02]  /*8280*/  LEA.HI.X R5, R8, UR5, R5, 0x1, P2 ;  /* 0x0000000508057c11 */ /* 0x000fe400090f0c05 */
[----:B------:R-:W-:-:S02]  /*8290*/  LEA.HI.X R3, R10, UR7, R3, 0x1, P3 ;  /* 0x000000070a037c11 */ /* 0x000fc400098f0c03 */
[----:B------:R-:W-:Y:S01]  /*82a0*/  LEA.HI R6, R235, R235, RZ, 0x1 ;  /* 0x000000ebeb067211 */ /* 0x000fe200078f08ff */
[----:B------:R-:W-:Y:S06]  /*82b0*/  BRA.DIV UR4, `(.L_x_2099) ;  /* 0x0000015a04a07947 */ /* 0x000fec000b800000 */
.L_x_2357:
[----:B------:R-:W-:-:S03]  /*82c0*/  UMOV UR4, 0xffffffff ;  /* 0xffffffff00047882 */ /* 0x000fc60000000000 */
[----:B------:R-:W-:Y:S05]  /*82d0*/  BRA.DIV UR4, `(.L_x_2100) ;  /* 0x0000015a04c07947 */ /* 0x000fea000b800000 */
.L_x_2360:
[----:B------:R-:W-:-:S03]  /*82e0*/  UMOV UR4, 0xffffffff ;  /* 0xffffffff00047882 */ /* 0x000fc60000000000 */
[----:B------:R-:W-:Y:S05]  /*82f0*/  BRA.DIV UR4, `(.L_x_2101) ;  /* 0x0000015a04e07947 */ /* 0x000fea000b800000 */
.L_x_2363:
[----:B------:R-:W-:-:S03]  /*8300*/  UMOV UR4, 0xffffffff ;  /* 0xffffffff00047882 */ /* 0x000fc60000000000 */
[----:B------:R-:W-:Y:S05]  /*8310*/  BRA.DIV UR4, `(.L_x_2102) ;  /* 0x0000015e04007947 */ /* 0x000fea000b800000 */
.L_x_2366:
[----:B------:R-:W-:-:S03]  /*8320*/  UMOV UR4, 0xffffffff ;  /* 0xffffffff00047882 */ /* 0x000fc60000000000 */
[----:B------:R-:W-:Y:S05]  /*8330*/  BRA.DIV UR4, `(.L_x_2103) ;  /* 0x0000015e04207947 */ /* 0x000fea000b800000 */
.L_x_2369:
[----:B------:R-:W-:Y:S01]  /*8340*/  UMOV UR4, 0xffffffff ;  /* 0xffffffff00047882 */ /* 0x000fe20000000000 */
[----:B------:R-:W-:Y:S02]  /*8350*/  LOP3.LUT R6, R6, 0xfffffffe, RZ, 0xc0, !PT ;  /* 0xfffffffe06067812 */ /* 0x000fe400078ec0ff */
[----:B------:R-:W-:Y:S05]  /*8360*/  BRA.DIV UR4, `(.L_x_2104) ;  /* 0x0000015e043c7947 */ /* 0x000fea000b800000 */
.L_x_2372:
[----:B------:R-:W-:Y:S01]  /*8370*/  UMOV UR4, 0xffffffff ;  /* 0xffffffff00047882 */ /* 0x000fe20000000000 */
[----:B------:R-:W-:Y:S02]  /*8380*/  IMAD.IADD R4, R235, 0x1, -R6 ;  /* 0x00000001eb047824 */ /* 0x000fe400078e0a06 */
[----:B------:R-:W-:Y:S05]  /*8390*/  BRA.DIV UR4, `(.L_x_2105) ;  /* 0x0000015e04587947 */ /* 0x000fea000b800000 */
.L_x_2375:
[----:B------:R-:W-:Y:S01]  /*83a0*/  UMOV UR4, 0xffffffff ;  /* 0xffffffff00047882 */ /* 0x000fe20000000000 */
[----:B------:R-:W-:Y:S02]  /*83b0*/  SHF.L.U32 R4, R4, 0x1f, RZ ;  /* 0x0000001f04047819 */ /* 0x000fe400000006ff */
[----:B------:R-:W-:Y:S05]  /*83c0*/  BRA.DIV UR4, `(.L_x_2106) ;  /* 0x0000015e04747947 */ /* 0x000fea000b800000 */
.L_x_2378:
[----:B------:R-:W1:Y:S01]  /*83d0*/  SYNCS.PHASECHK.TRANS64.TRYWAIT P2, [R17+URZ+0x22800], R4 ;  /* 0x02280004110075a7 */ /* 0x000e62000804017f */
[----:B-----5:R-:W-:Y:S01]  /*83e0*/  IMAD.MOV.U32 R0, RZ, RZ, R32 ;  /* 0x000000ffff007224 */ /* 0x020fe200078e0020 */
[----:B------:R-:W-:Y:S01]  /*83f0*/  BSSY B1, `(.L_x_2107) ;  /* 0x000001a000017945 */ /* 0x000fe20003800000 */
[----:B------:R-:W-:Y:S02]  /*8400*/  IMAD.MOV.U32 R3, RZ, RZ, R33 ;  /* 0x000000ffff037224 */ /* 0x000fe400078e0021 */
        /* <DEDUP_REMOVED lines=15> */
[----:B------:R-:W-:-:S02]  /*8500*/  IMAD.MOV.U32 R0, RZ, RZ, R28 ;  /* 0x000000ffff007224 */ /* 0x000fc400078e001c */
[----:B------:R-:W-:Y:S01]  /*8510*/  IMAD.MOV.U32 R3, RZ, RZ, R29 ;  /* 0x000000ffff037224 */ /* 0x000fe200078e001d */
[----:B------:R-:W-:Y:S01]  /*8520*/  PRMT R54, R5, 0x5410, R6 ;  /* 0x0000541005367816 */ /* 0x000fe20000000006 */
[----:B------:R-:W-:Y:S02]  /*8530*/  IMAD.MOV.U32 R5, RZ, RZ, R26 ;  /* 0x000000ffff057224 */ /* 0x000fe400078e001a */
[----:B------:R-:W-:Y:S01]  /*8540*/  IMAD.MOV.U32 R6, RZ, RZ, R27 ;  /* 0x000000ffff067224 */ /* 0x000fe200078e001b */
[----:B------:R-:W-:Y:S01]  /*8550*/  PRMT R53, R0, 0x5410, R3 ;  /* 0x0000541000357816 */ /* 0x000fe20000000003 */
[----:B------:R-:W-:-:S03]  /*8560*/  IMAD.IADD R0, R18, 0x1, R43 ;  /* 0x0000000112007824 */ /* 0x000fc600078e022b */
[----:B------:R-:W-:Y:S01]  /*8570*/  PRMT R55, R5, 0x5410, R6 ;  /* 0x0000541005377816 */ /* 0x000fe20000000006 */
[----:B-1----:R-:W-:Y:S06]  /*8580*/  @!P2 BRA `(.L_x_2108) ;  /* 0x0000015c002ca947 */ /* 0x002fec0003800000 */
.L_x_2379:
[----:B------:R-:W-:Y:S05]  /*8590*/  BSYNC B1 ;  /* 0x0000000000017941 */ /* 0x000fea0003800000 */
.L_x_2107:
[----:B------:R-:W-:Y:S01]  /*85a0*/  BSSY B1, `(.L_x_2109) ;  /* 0x0000064000017945 */ /* 0x000fe20003800000 */
[----:B------:R-:W-:Y:S01]  /*85b0*/  IMAD.MOV.U32 R56, RZ, RZ, R30 ;  /* 0x000000ffff387224 */ /* 0x000fe200078e001e */
[----:B------:R-:W-:Y:S01]  /*85c0*/  LOP3.LUT R0, R0, 0x38, RZ, 0xc0, !PT ;  /* 0x0000003800007812 */ /* 0x000fe200078ec0ff */
[----:B------:R-:W-:Y:S01]  /*85d0*/  IMAD.MOV.U32 R57, RZ, RZ, R31 ;  /* 0x000000ffff397224 */ /* 0x000fe200078e001f */
[----:B------:R-:W-:Y:S06]  /*85e0*/  @P0 BRA `(.L_x_2110) ;  /* 0x00000004007c0947 */ /* 0x000fec0003800000 */
[----:B------:R-:W2:Y:S01]  /*85f0*/  LDL R3, [R1+0x4] ;  /* 0x0000040001037983 */ /* 0x000ea20000100800 */
[--C-:B------:R-:W-:Y:S02]  /*8600*/  SHF.R.U64 R49, R32, 0x10, R33.reuse ;  /* 0x0000001020317819 */ /* 0x100fe40000001221 */
[----:B------:R-:W-:Y:S01]  /*8610*/  SHF.R.U32.HI R46, RZ, 0x10, R33 ;  /* 0x00000010ff2e7819 */ /* 0x000fe20000011621 */
[--C-:B------:R-:W-:Y:S01]  /*8620*/  HADD2.F32 R33, -RZ, R15.reuse.H1_H1 ;  /* 0x3000000fff217230 */ /* 0x100fe20000004100 */
[----:B------:R-:W-:Y:S02]  /*8630*/  SHF.R.U64 R47, R36, 0x10, R37 ;  /* 0x00000010242f7819 */ /* 0x000fe40000001225 */
[----:B------:R-:W-:Y:S01]  /*8640*/  SHF.R.U64 R48, R34, 0x10, R35 ;  /* 0x0000001022307819 */ /* 0x000fe20000001223 */
[----:B------:R-:W-:Y:S01]  /*8650*/  HADD2.F32 R34, -RZ, R15.H0_H0 ;  /* 0x2000000fff227230 */ /* 0x000fe20000004100 */
[----:B------:R-:W-:Y:S02]  /*8660*/  SHF.R.U32.HI R36, RZ, 0x10, R37 ;  /* 0x00000010ff247819 */ /* 0x000fe40000011625 */
[----:B------:R-:W-:-:S02]  /*8670*/  SHF.R.U32.HI R44, RZ, 0x10, R35 ;  /* 0x00000010ff2c7819 */ /* 0x000fc40000011623 */
[--C-:B------:R-:W-:Y:S01]  /*8680*/  SHF.R.U64 R45, R38, 0x10, R39.reuse ;  /* 0x00000010262d7819 */ /* 0x100fe20000001227 */
[----:B------:R-:W-:Y:S01]  /*8690*/  HADD2.F32 R35, -RZ, R36.H0_H0 ;  /* 0x20000024ff237230 */ /* 0x000fe20000004100 */
[----:B------:R-:W-:Y:S01]  /*86a0*/  SHF.R.U32.HI R42, RZ, 0x10, R39 ;  /* 0x00000010ff2a7819 */ /* 0x000fe20000011627 */
[----:B------:R-:W-:Y:S02]  /*86b0*/  HADD2.F32 R36, -RZ, R51.H0_H0 ;  /* 0x20000033ff247230 */ /* 0x000fe40000004100 */
[----:B--2---:R-:W-:-:S05]  /*86c0*/  IMAD.SHL.U32 R3, R3, 0x40, RZ ;  /* 0x0000004003037824 */ /* 0x004fca00078e00ff */
[----:B------:R-:W-:-:S04]  /*86d0*/  LOP3.LUT R5, R3, 0x1c0, RZ, 0xc0, !PT ;  /* 0x000001c003057812 */ /* 0x000fc800078ec0ff */
[----:B------:R-:W-:Y:S02]  /*86e0*/  LOP3.LUT R3, R5, 0x38, R18, 0xf8, !PT ;  /* 0x0000003805037812 */ /* 0x000fe400078ef812 */
[----:B------:R-:W-:-:S04]  /*86f0*/  SHF.R.U32.HI R6, RZ, 0x3, R5 ;  /* 0x00000003ff067819 */ /* 0x000fc80000011605 */
[----:B-1----:R-:W-:-:S05]  /*8700*/  LOP3.LUT R4, R3, R6, RZ, 0x3c, !PT ;  /* 0x0000000603047212 */ /* 0x002fca00078e3cff */
[----:B------:R-:W-:-:S04]  /*8710*/  IMAD R4, R223, 0x200, R4 ;  /* 0x00000200df047824 */ /* 0x000fc800078e0204 */
[----:B------:R-:W-:Y:S01]  /*8720*/  IMAD R41, R4, 0x2, R17 ;  /* 0x0000000204297824 */ /* 0x000fe200078e0211 */
[----:B------:R-:W-:-:S04]  /*8730*/  LOP3.LUT R4, R6, R0, R5, 0x1e, !PT ;  /* 0x0000000006047212 */ /* 0x000fc800078e1e05 */
[----:B------:R-:W1:Y:S01]  /*8740*/  LDS.128 R8, [R41+0x18400] ;  /* 0x0184000029087984 */ /* 0x000e620000000c00 */
[----:B------:R-:W-:-:S04]  /*8750*/  IMAD R4, R223, 0x200, R4 ;  /* 0x00000200df047824 */ /* 0x000fc800078e0204 */
[----:B------:R-:W-:-:S05]  /*8760*/  IMAD R43, R4, 0x2, R17 ;  /* 0x00000002042b7824 */ /* 0x000fca00078e0211 */
[----:B------:R-:W2:Y:S01]  /*8770*/  LDS.128 R4, [R43+0x18400] ;  /* 0x018400002b047984 */ /* 0x000ea20000000c00 */
[--C-:B-1----:R-:W-:Y:S02]  /*8780*/  HADD2.F32 R12, -RZ, R9.reuse.H0_H0 ;  /* 0x20000009ff0c7230 */ /* 0x102fe40000004100 */
[----:B------:R-:W-:Y:S02]  /*8790*/  HADD2.F32 R9, -RZ, R9.H1_H1 ;  /* 0x30000009ff097230 */ /* 0x000fe40000004100 */
[--C-:B------:R-:W-:Y:S02]  /*87a0*/  HADD2.F32 R13, -RZ, R11.reuse.H0_H0 ;  /* 0x2000000bff0d7230 */ /* 0x100fe40000004100 */
[----:B------:R-:W-:Y:S02]  /*87b0*/  HADD2.F32 R14, -RZ, R11.H1_H1 ;  /* 0x3000000bff0e7230 */ /* 0x000fe40000004100 */
[----:B------:R-:W-:Y:S02]  /*87c0*/  HADD2.F32 R3, -RZ, R8.H0_H0 ;  /* 0x20000008ff037230 */ /* 0x000fe40000004100 */
[----:B--2---:R-:W-:-:S02]  /*87d0*/  HADD2.F32 R15, -RZ, R5.H0_H0 ;  /* 0x20000005ff0f7230 */ /* 0x004fc40000004100 */
[----:B------:R-:W-:Y:S02]  /*87e0*/  HADD2.F32 R20, -RZ, R5.H1_H1 ;  /* 0x30000005ff147230 */ /* 0x000fe40000004100 */
[----:B------:R-:W-:Y:S02]  /*87f0*/  HADD2.F32 R21, -RZ, R7.H0_H0 ;  /* 0x20000007ff157230 */ /* 0x000fe40000004100 */
[CC--:B------:R-:W-:Y:S01]  /*8800*/  FMUL.FTZ R37, R15.reuse, R34.reuse ;  /* 0x000000220f257220 */ /* 0x0c0fe20000410000 */
[----:B------:R-:W-:Y:S01]  /*8810*/  FMUL.FTZ R39, R15, R33 ;  /* 0x000000210f277220 */ /* 0x000fe20000410000 */
[----:B------:R-:W-:Y:S02]  /*8820*/  HADD2.F32 R15, -RZ, R46.H0_H0 ;  /* 0x2000002eff0f7230 */ /* 0x000fe40000004100 */
[----:B------:R-:W-:Y:S01]  /*8830*/  FMUL.FTZ R38, R20, R35 ;  /* 0x0000002314267220 */ /* 0x000fe20000410000 */
[C---:B------:R-:W-:Y:S01]  /*8840*/  FFMA.FTZ R37, R12.reuse, R33, -R37 ;  /* 0x000000210c257223 */ /* 0x040fe20000010825 */
[----:B------:R-:W-:Y:S01]  /*8850*/  FFMA.FTZ R39, R12, R34, R39 ;  /* 0x000000220c277223 */ /* 0x000fe20000010027 */
[----:B------:R-:W-:-:S02]  /*8860*/  HADD2.F32 R12, -RZ, R52.H1_H1 ;  /* 0x30000034ff0c7230 */ /* 0x000fc40000004100 */
[-C--:B------:R-:W-:Y:S01]  /*8870*/  FMUL.FTZ R20, R20, R15.reuse ;  /* 0x0000000f14147220 */ /* 0x080fe20000410000 */
[----:B------:R-:W-:Y:S01]  /*8880*/  FMUL.FTZ R34, R21, R36 ;  /* 0x0000002415227220 */ /* 0x000fe20000410000 */
[C---:B------:R-:W-:Y:S01]  /*8890*/  FFMA.FTZ R38, R9.reuse, R15, -R38 ;  /* 0x0000000f09267223 */ /* 0x040fe20000010826 */
[----:B------:R-:W-:Y:S02]  /*88a0*/  HADD2.F32 R15, -RZ, R42.H0_H0 ;  /* 0x2000002aff0f7230 */ /* 0x000fe40000004100 */
[----:B------:R-:W-:Y:S01]  /*88b0*/  FFMA.FTZ R42, R9, R35, R20 ;  /* 0x00000023092a7223 */ /* 0x000fe20000010014 */
[----:B------:R-:W-:Y:S02]  /*88c0*/  HADD2.F32 R32, -RZ, R7.H1_H1 ;  /* 0x30000007ff207230 */ /* 0x000fe40000004100 */
[-C--:B------:R-:W-:Y:S01]  /*88d0*/  FMUL.FTZ R21, R21, R12.reuse ;  /* 0x0000000c15157220 */ /* 0x080fe20000410000 */
[----:B------:R-:W-:Y:S01]  /*88e0*/  FFMA.FTZ R33, R13, R12, -R34 ;  /* 0x0000000c0d217223 */ /* 0x000fe20000010822 */
[----:B------:R-:W-:-:S02]  /*88f0*/  HADD2.F32 R9, -RZ, R44.H0_H0 ;  /* 0x2000002cff097230 */ /* 0x000fc40000004100 */
[----:B------:R-:W-:Y:S02]  /*8900*/  HADD2.F32 R5, -RZ, R4.H0_H0 ;  /* 0x20000004ff057230 */ /* 0x000fe40000004100 */
[----:B------:R-:W-:Y:S01]  /*8910*/  FFMA.FTZ R35, R13, R36, R21 ;  /* 0x000000240d237223 */ /* 0x000fe20000010015 */
[----:B------:R-:W-:Y:S02]  /*8920*/  HADD2.F32 R34, -RZ, R50.H0_H0 ;  /* 0x20000032ff227230 */ /* 0x000fe40000004100 */
[C---:B------:R-:W-:Y:S01]  /*8930*/  FMUL.FTZ R13, R32.reuse, R15 ;  /* 0x0000000f200d7220 */ /* 0x040fe20000410000 */
[----:B------:R-:W-:Y:S02]  /*8940*/  HADD2.F32 R12, -RZ, R51.H1_H1 ;  /* 0x30000033ff0c7230 */ /* 0x000fe40000004100 */
[----:B------:R-:W-:Y:S01]  /*8950*/  FMUL.FTZ R21, R32, R9 ;  /* 0x0000000920157220 */ /* 0x000fe20000410000 */
[----:B------:R-:W-:Y:S02]  /*8960*/  HADD2.F32 R7, -RZ, R6.H0_H0 ;  /* 0x20000006ff077230 */ /* 0x000fe40000004100 */
[----:B------:R-:W-:Y:S01]  /*8970*/  FMUL.FTZ R36, R5, R34 ;  /* 0x0000002205247220 */ /* 0x000fe20000410000 */
[----:B------:R-:W-:-:S02]  /*8980*/  HADD2.F32 R32, -RZ, R50.H1_H1 ;  /* 0x30000032ff207230 */ /* 0x000fc40000004100 */
[-C--:B------:R-:W-:Y:S01]  /*8990*/  FMUL.FTZ R5, R5, R12.reuse ;  /* 0x0000000c05057220 */ /* 0x080fe20000410000 */
[----:B------:R-:W-:Y:S02]  /*89a0*/  HADD2.F32 R20, -RZ, R52.H0_H0 ;  /* 0x20000034ff147230 */ /* 0x000fe40000004100 */
[C---:B------:R-:W-:Y:S01]  /*89b0*/  FFMA.FTZ R44, R14.reuse, R9, -R13 ;  /* 0x000000090e2c7223 */ /* 0x040fe2000001080d */
[----:B------:R-:W-:Y:S01]  /*89c0*/  FFMA.FTZ R46, R14, R15, R21 ;  /* 0x0000000f0e2e7223 */ /* 0x000fe20000010015 */
[----:B------:R-:W-:Y:S01]  /*89d0*/  FFMA.FTZ R36, R3, R12, -R36 ;  /* 0x0000000c03247223 */ /* 0x000fe20000010824 */
[----:B------:R-:W-:Y:S02]  /*89e0*/  HADD2.F32 R11, -RZ, R10.H0_H0 ;  /* 0x2000000aff0b7230 */ /* 0x000fe40000004100 */
[C---:B------:R-:W-:Y:S01]  /*89f0*/  FMUL.FTZ R14, R7.reuse, R32 ;  /* 0x00000020070e7220 */ /* 0x040fe20000410000 */
[----:B------:R-:W-:Y:S01]  /*8a00*/  FMUL.FTZ R12, R7, R20 ;  /* 0x00000014070c7220 */ /* 0x000fe20000410000 */
[----:B------:R-:W-:-:S02]  /*8a10*/  HADD2.F32 R4, -RZ, R4.H1_H1 ;  /* 0x30000004ff047230 */ /* 0x000fc40000004100 */
[----:B------:R-:W-:Y:S01]  /*8a20*/  FFMA.FTZ R34, R3, R34, R5 ;  /* 0x0000002203227223 */ /* 0x000fe20000010005 */
[----:B------:R-:W-:Y:S02]  /*8a30*/  HADD2.F32 R6, -RZ, R6.H1_H1 ;  /* 0x30000006ff067230 */ /* 0x000fe40000004100 */
[C---:B------:R-:W-:Y:S01]  /*8a40*/  FFMA.FTZ R14, R11.reuse, R20, -R14 ;  /* 0x000000140b0e7223 */ /* 0x040fe2000001080e */
[----:B------:R-:W-:Y:S02]  /*8a50*/  HADD2.F32 R7, -RZ, R47.H0_H0 ;  /* 0x2000002fff077230 */ /* 0x000fe40000004100 */
[----:B------:R-:W-:Y:S01]  /*8a60*/  FFMA.FTZ R12, R11, R32, R12 ;  /* 0x000000200b0c7223 */ /* 0x000fe2000001000c */
[----:B------:R-:W-:Y:S02]  /*8a70*/  HADD2.F32 R9, -RZ, R45.H0_H0 ;  /* 0x2000002dff097230 */ /* 0x000fe40000004100 */
[----:B------:R-:W-:Y:S02]  /*8a80*/  HADD2.F32 R3, -RZ, R49.H0_H0 ;  /* 0x20000031ff037230 */ /* 0x000fe40000004100 */
[----:B------:R-:W-:Y:S01]  /*8a90*/  FMUL.FTZ R11, R4, R7 ;  /* 0x00000007040b7220 */ /* 0x000fe20000410000 */
[----:B------:R-:W-:-:S02]  /*8aa0*/  HADD2.F32 R5, -RZ, R48.H0_H0 ;  /* 0x20000030ff057230 */ /* 0x000fc40000004100 */
[----:B------:R-:W-:Y:S01]  /*8ab0*/  FMUL.FTZ R15, R6, R9 ;  /* 0x00000009060f7220 */ /* 0x000fe20000410000 */
[----:B------:R-:W-:Y:S02]  /*8ac0*/  HADD2.F32 R8, -RZ, R8.H1_H1 ;  /* 0x30000008ff087230 */ /* 0x000fe40000004100 */
[----:B------:R-:W-:Y:S01]  /*8ad0*/  FMUL.FTZ R4, R4, R3 ;  /* 0x0000000304047220 */ /* 0x000fe20000410000 */
[----:B------:R-:W-:Y:S02]  /*8ae0*/  HADD2.F32 R10, -RZ, R10.H1_H1 ;  /* 0x3000000aff0a7230 */ /* 0x000fe40000004100 */
[----:B------:R-:W-:Y:S01]  /*8af0*/  FMUL.FTZ R6, R6, R5 ;  /* 0x0000000506067220 */ /* 0x000fe20000410000 */
[C---:B------:R-:W-:Y:S01]  /*8b00*/  FFMA.FTZ R3, R8.reuse, R3, -R11 ;  /* 0x0000000308037223 */ /* 0x040fe2000001080b */
[----:B------:R-:W-:Y:S01]  /*8b10*/  FFMA.FTZ R13, R8, R7, R4 ;  /* 0x00000007080d7223 */ /* 0x000fe20000010004 */
[C---:B------:R-:W-:Y:S01]  /*8b20*/  FFMA.FTZ R15, R10.reuse, R5, -R15 ;  /* 0x000000050a0f7223 */ /* 0x040fe2000001080f */
        /* <DEDUP_REMOVED lines=11> */
.L_x_2110:
[----:B------:R-:W-:Y:S05]  /*8be0*/  BSYNC B1 ;  /* 0x0000000000017941 */ /* 0x000fea0003800000 */
.L_x_2109:
[----:B--2---:R-:W-:Y:S01]  /*8bf0*/  PRMT R41, R56, 0x5410, R57 ;  /* 0x0000541038297816 */ /* 0x004fe20000000039 */
[----:B------:R-:W-:Y:S06]  /*8c00*/  @P1 BRA `(.L_x_2096) ;  /* 0x0000000400641947 */ /* 0x000fec0003800000 */
[----:B------:R-:W2:Y:S01]  /*8c10*/  LDL R42, [R1+0x10] ;  /* 0x00001000012a7983 */ /* 0x000ea20000100800 */
[----:B------:R-:W-:-:S04]  /*8c20*/  SHF.R.U32.HI R3, RZ, 0x3, R219 ;  /* 0x00000003ff037819 */ /* 0x000fc800000116db */
[----:B------:R-:W-:-:S05]  /*8c30*/  LOP3.LUT R3, R3, R0, R219, 0x1e, !PT ;  /* 0x0000000003037212 */ /* 0x000fca00078e1edb */
[----:B------:R-:W-:-:S04]  /*8c40*/  IMAD.IADD R0, R224, 0x1, R3 ;  /* 0x00000001e0007824 */ /* 0x000fc800078e0203 */
[----:B------:R-:W-:-:S05]  /*8c50*/  IMAD R0, R0, 0x2, R17 ;  /* 0x0000000200007824 */ /* 0x000fca00078e0211 */
[----:B-1----:R-:W1:Y:S01]  /*8c60*/  LDS.128 R4, [R0+0x18400] ;  /* 0x0184000000047984 */ /* 0x002e620000000c00 */
[----:B------:R-:W-:Y:S02]  /*8c70*/  SHF.R.U64 R37, R28, 0x10, R29 ;  /* 0x000000101c257819 */ /* 0x000fe4000000121d */
[--C-:B------:R-:W-:Y:S02]  /*8c80*/  SHF.R.U64 R39, R24, 0x10, R25.reuse ;  /* 0x0000001018277819 */ /* 0x100fe40000001219 */
[----:B------:R-:W-:Y:S01]  /*8c90*/  SHF.R.U32.HI R32, RZ, 0x10, R25 ;  /* 0x00000010ff207819 */ /* 0x000fe20000011619 */
[----:B------:R-:W-:Y:S01]  /*8ca0*/  HADD2.F32 R25, -RZ, R54.H1_H1 ;  /* 0x30000036ff197230 */ /* 0x000fe20000004100 */
[----:B------:R-:W-:Y:S02]  /*8cb0*/  SHF.R.U32.HI R28, RZ, 0x10, R29 ;  /* 0x00000010ff1c7819 */ /* 0x000fe4000001161d */
[--C-:B------:R-:W-:Y:S02]  /*8cc0*/  SHF.R.U64 R38, R26, 0x10, R27.reuse ;  /* 0x000000101a267819 */ /* 0x100fe4000000121b */
[----:B------:R-:W-:Y:S01]  /*8cd0*/  SHF.R.U32.HI R36, RZ, 0x10, R27 ;  /* 0x00000010ff247819 */ /* 0x000fe2000001161b */
[--C-:B------:R-:W-:Y:S01]  /*8ce0*/  HADD2.F32 R27, -RZ, R53.reuse.H1_H1 ;  /* 0x30000035ff1b7230 */ /* 0x100fe20000004100 */
[--C-:B------:R-:W-:Y:S01]  /*8cf0*/  SHF.R.U64 R35, R30, 0x10, R31.reuse ;  /* 0x000000101e237819 */ /* 0x100fe2000000121f */
[----:B------:R-:W-:Y:S01]  /*8d00*/  HADD2.F32 R28, -RZ, R28.H0_H0 ;  /* 0x2000001cff1c7230 */ /* 0x000fe20000004100 */
[----:B------:R-:W-:Y:S01]  /*8d10*/  SHF.R.U32.HI R33, RZ, 0x10, R31 ;  /* 0x00000010ff217819 */ /* 0x000fe2000001161f */
[----:B------:R-:W-:-:S02]  /*8d20*/  HADD2.F32 R26, -RZ, R53.H0_H0 ;  /* 0x20000035ff1a7230 */ /* 0x000fc40000004100 */
[--C-:B-1----:R-:W-:Y:S02]  /*8d30*/  HADD2.F32 R15, -RZ, R5.reuse.H0_H0 ;  /* 0x20000005ff0f7230 */ /* 0x102fe40000004100 */
[----:B------:R-:W-:-:S03]  /*8d40*/  HADD2.F32 R20, -RZ, R5.H1_H1 ;  /* 0x30000005ff147230 */ /* 0x000fc60000004100 */
[C---:B------:R-:W-:Y:S01]  /*8d50*/  FMUL.FTZ R29, R15.reuse, R27 ;  /* 0x0000001b0f1d7220 */ /* 0x040fe20000410000 */
[----:B------:R-:W-:Y:S01]  /*8d60*/  FMUL.FTZ R31, R15, R25 ;  /* 0x000000190f1f7220 */ /* 0x000fe20000410000 */
[----:B------:R-:W-:Y:S02]  /*8d70*/  HADD2.F32 R15, -RZ, R32.H0_H0 ;  /* 0x20000020ff0f7230 */ /* 0x000fe40000004100 */
[C---:B------:R-:W-:Y:S01]  /*8d80*/  FMUL.FTZ R30, R20.reuse, R28 ;  /* 0x0000001c141e7220 */ /* 0x040fe20000410000 */
[----:B------:R-:W-:Y:S02]  /*8d90*/  HADD2.F32 R5, -RZ, R4.H0_H0 ;  /* 0x20000004ff057230 */ /* 0x000fe40000004100 */
[----:B------:R-:W-:Y:S02]  /*8da0*/  HADD2.F32 R21, -RZ, R6.H0_H0 ;  /* 0x20000006ff157230 */ /* 0x000fe40000004100 */
[----:B------:R-:W-:Y:S01]  /*8db0*/  FMUL.FTZ R34, R20, R15 ;  /* 0x0000000f14227220 */ /* 0x000fe20000410000 */
[----:B------:R-:W-:-:S02]  /*8dc0*/  HADD2.F32 R20, -RZ, R41.H0_H0 ;  /* 0x20000029ff147230 */ /* 0x000fc40000004100 */
[--C-:B------:R-:W-:Y:S02]  /*8dd0*/  HADD2.F32 R24, -RZ, R7.reuse.H0_H0 ;  /* 0x20000007ff187230 */ /* 0x100fe40000004100 */
[----:B------:R-:W-:Y:S02]  /*8de0*/  HADD2.F32 R7, -RZ, R7.H1_H1 ;  /* 0x30000007ff077230 */ /* 0x000fe40000004100 */
[----:B------:R-:W-:Y:S02]  /*8df0*/  HADD2.F32 R4, -RZ, R4.H1_H1 ;  /* 0x30000004ff047230 */ /* 0x000fe40000004100 */
[----:B------:R-:W-:Y:S01]  /*8e00*/  HADD2.F32 R6, -RZ, R6.H1_H1 ;  /* 0x30000006ff067230 */ /* 0x000fe20000004100 */
[----:B--2---:R-:W1:Y:S02]  /*8e10*/  LDS.128 R8, [R42+0x18400] ;  /* 0x018400002a087984 */ /* 0x004e640000000c00 */
[--C-:B-1----:R-:W-:Y:S02]  /*8e20*/  HADD2.F32 R12, -RZ, R9.reuse.H0_H0 ;  /* 0x20000009ff0c7230 */ /* 0x102fe40000004100 */
[----:B------:R-:W-:-:S03]  /*8e30*/  HADD2.F32 R9, -RZ, R9.H1_H1 ;  /* 0x30000009ff097230 */ /* 0x000fc60000004100 */
[C---:B------:R-:W-:Y:S01]  /*8e40*/  FFMA.FTZ R29, R12.reuse, R25, -R29 ;  /* 0x000000190c1d7223 */ /* 0x040fe2000001081d */
[----:B------:R-:W-:Y:S01]  /*8e50*/  FFMA.FTZ R31, R12, R27, R31 ;  /* 0x0000001b0c1f7223 */ /* 0x000fe2000001001f */
[----:B------:R-:W-:Y:S02]  /*8e60*/  HADD2.F32 R12, -RZ, R54.H0_H0 ;  /* 0x20000036ff0c7230 */ /* 0x000fe40000004100 */
[----:B------:R-:W-:Y:S01]  /*8e70*/  FFMA.FTZ R32, R9, R15, -R30 ;  /* 0x0000000f09207223 */ /* 0x000fe2000001081e */
[----:B------:R-:W-:Y:S02]  /*8e80*/  HADD2.F32 R3, -RZ, R8.H0_H0 ;  /* 0x20000008ff037230 */ /* 0x000fe40000004100 */
[C---:B------:R-:W-:Y:S01]  /*8e90*/  FMUL.FTZ R30, R5.reuse, R26 ;  /* 0x0000001a051e7220 */ /* 0x040fe20000410000 */
[----:B------:R-:W-:-:S03]  /*8ea0*/  FMUL.FTZ R5, R5, R12 ;  /* 0x0000000c05057220 */ /* 0x000fc60000410000 */
[C---:B------:R-:W-:Y:S01]  /*8eb0*/  FFMA.FTZ R30, R3.reuse, R12, -R30 ;  /* 0x0000000c031e7223 */ /* 0x040fe2000001081e */
[----:B------:R-:W-:Y:S02]  /*8ec0*/  HADD2.F32 R12, -RZ, R55.H0_H0 ;  /* 0x20000037ff0c7230 */ /* 0x000fe40000004100 */
[----:B------:R-:W-:Y:S01]  /*8ed0*/  FFMA.FTZ R15, R3, R26, R5 ;  /* 0x0000001a030f7223 */ /* 0x000fe20000010005 */
[----:B------:R-:W-:Y:S02]  /*8ee0*/  HADD2.F32 R13, -RZ, R10.H0_H0 ;  /* 0x2000000aff0d7230 */ /* 0x000fe40000004100 */
[----:B------:R-:W-:Y:S01]  /*8ef0*/  FMUL.FTZ R26, R21, R20 ;  /* 0x00000014151a7220 */ /* 0x000fe20000410000 */
[----:B------:R-:W-:Y:S02]  /*8f00*/  HADD2.F32 R5, -RZ, R41.H1_H1 ;  /* 0x30000029ff057230 */ /* 0x000fe40000004100 */
[----:B------:R-:W-:Y:S02]  /*8f10*/  HADD2.F32 R3, -RZ, R55.H1_H1 ;  /* 0x30000037ff037230 */ /* 0x000fe40000004100 */
[----:B------:R-:W-:Y:S01]  /*8f20*/  FFMA.FTZ R34, R9, R28, R34 ;  /* 0x0000001c09227223 */ /* 0x000fe20000010022 */
[----:B------:R-:W-:Y:S01]  /*8f30*/  FMUL.FTZ R28, R21, R12 ;  /* 0x0000000c151c7220 */ /* 0x000fe20000410000 */
[----:B------:R-:W-:-:S02]  /*8f40*/  HADD2.F32 R14, -RZ, R11.H0_H0 ;  /* 0x2000000bff0e7230 */ /* 0x000fc40000004100 */
[C---:B------:R-:W-:Y:S01]  /*8f50*/  FFMA.FTZ R21, R13.reuse, R12, -R26 ;  /* 0x0000000c0d157223 */ /* 0x040fe2000001081a */
[C---:B------:R-:W-:Y:S01]  /*8f60*/  FMUL.FTZ R9, R24.reuse, R5 ;  /* 0x0000000518097220 */ /* 0x040fe20000410000 */
[----:B------:R-:W-:Y:S02]  /*8f70*/  HADD2.F32 R26, -RZ, R33.H0_H0 ;  /* 0x20000021ff1a7230 */ /* 0x000fe40000004100 */
[-C--:B------:R-:W-:Y:S01]  /*8f80*/  FMUL.FTZ R24, R24, R3.reuse ;  /* 0x0000000318187220 */ /* 0x080fe20000410000 */
[----:B------:R-:W-:Y:S02]  /*8f90*/  HADD2.F32 R12, -RZ, R36.H0_H0 ;  /* 0x20000024ff0c7230 */ /* 0x000fe40000004100 */
[----:B------:R-:W-:Y:S01]  /*8fa0*/  FFMA.FTZ R28, R13, R20, R28 ;  /* 0x000000140d1c7223 */ /* 0x000fe2000001001c */
[C---:B------:R-:W-:Y:S01]  /*8fb0*/  FFMA.FTZ R20, R14.reuse, R3, -R9 ;  /* 0x000000030e147223 */ /* 0x040fe20000010809 */
[----:B------:R-:W-:Y:S01]  /*8fc0*/  FFMA.FTZ R24, R14, R5, R24 ;  /* 0x000000050e187223 */ /* 0x000fe20000010018 */
[----:B------:R-:W-:-:S02]  /*8fd0*/  HADD2.F32 R11, -RZ, R11.H1_H1 ;  /* 0x3000000bff0b7230 */ /* 0x000fc40000004100 */
[C---:B------:R-:W-:Y:S01]  /*8fe0*/  FMUL.FTZ R36, R7.reuse, R26 ;  /* 0x0000001a07247220 */ /* 0x040fe20000410000 */
[-C--:B------:R-:W-:Y:S01]  /*8ff0*/  FMUL.FTZ R14, R7, R12.reuse ;  /* 0x0000000c070e7220 */ /* 0x080fe20000410000 */
[----:B------:R-:W-:Y:S02]  /*9000*/  HADD2.F32 R7, -RZ, R37.H0_H0 ;  /* 0x20000025ff077230 */ /* 0x000fe40000004100 */
[----:B------:R-:W-:Y:S02]  /*9010*/  HADD2.F32 R9, -RZ, R35.H0_H0 ;  /* 0x20000023ff097230 */ /* 0x000fe40000004100 */
[----:B------:R-:W-:Y:S02]  /*9020*/  HADD2.F32 R3, -RZ, R39.H0_H0 ;  /* 0x20000027ff037230 */ /* 0x000fe40000004100 */
[----:B------:R-:W-:Y:S02]  /*9030*/  HADD2.F32 R5, -RZ, R38.H0_H0 ;  /* 0x20000026ff057230 */ /* 0x000fe40000004100 */
[----:B------:R-:W-:Y:S01]  /*9040*/  FFMA.FTZ R25, R11, R12, -R36 ;  /* 0x0000000c0b197223 */ /* 0x000fe20000010824 */
[----:B------:R-:W-:-:S02]  /*9050*/  HADD2.F32 R8, -RZ, R8.H1_H1 ;  /* 0x30000008ff087230 */ /* 0x000fc40000004100 */
[----:B------:R-:W-:Y:S01]  /*9060*/  FFMA.FTZ R27, R11, R26, R14 ;  /* 0x0000001a0b1b7223 */ /* 0x000fe2000001000e */
[----:B------:R-:W-:Y:S02]  /*9070*/  HADD2.F32 R10, -RZ, R10.H1_H1 ;  /* 0x3000000aff0a7230 */ /* 0x000fe40000004100 */
[----:B------:R-:W-:Y:S01]  /*9080*/  FMUL.FTZ R11, R4, R7 ;  /* 0x00000007040b7220 */ /* 0x000fe20000410000 */
        /* <DEDUP_REMOVED lines=12> */
[----:B------:R-:W-:Y:S02]  /*9150*/  F2FP.F16.F32.PACK_AB R7, R27, R24 ;  /* 0x000000181b07723e */ /* 0x000fe400000000ff */
[----:B------:R-:W-:-:S02]  /*9160*/  F2FP.F16.F32.PACK_AB R4, R4, R15 ;  /* 0x0000000f0404723e */ /* 0x000fc400000000ff */
[----:B------:R-:W-:Y:S01]  /*9170*/  F2FP.F16.F32.PACK_AB R6, R9, R28 ;  /* 0x0000001c0906723e */ /* 0x000fe200000000ff */
[----:B------:R1:W-:Y:S04]  /*9180*/  STS.128 [R42+0x18400], R32 ;  /* 0x018400202a007388 */ /* 0x0003e80000000c00 */
[----:B------:R1:W-:Y:S02]  /*9190*/  STS.128 [R0+0x18400], R4 ;  /* 0x0184000400007388 */ /* 0x0003e40000000c00 */
.L_x_2096:
[----:B------:R-:W-:Y:S05]  /*91a0*/  BSYNC B0 ;  /* 0x0000000000007941 */ /* 0x000fea0003800000 */
.L_x_2076:
        /* <DEDUP_REMOVED lines=8> */
.L_x_2073:
[----:B-1234-:R-:W1:Y:S01]  /*9230*/  S2R R0, SR_TID.X ;  /* 0x0000000000007919 */ /* 0x01ee620000002100 */
[----:B------:R-:W-:Y:S01]  /*9240*/  ISETP.NE.AND P0, PT, R202, 0x3, PT ;  /* 0x00000003ca00780c */ /* 0x000fe20003f05270 */
[----:B------:R-:W-:Y:S05]  /*9250*/  WARPSYNC.ALL ;  /* 0x0000000000007948 */ /* 0x000fea0003800000 */
[----:B-1----:R-:W-:-:S05]  /*9260*/  SHF.R.U32.HI R0, RZ, 0x7, R0 ;  /* 0x00000007ff007819 */ /* 0x002fca0000011600 */
[----:B------:R-:W-:-:S05]  /*9270*/  VIADD R179, R0, 0x8 ;  /* 0x0000000800b37836 */ /* 0x000fca0000000000 */
[----:B------:R1:W-:Y:S06]  /*9280*/  BAR.SYNC.DEFER_BLOCKING R179, 0x100 ;  /* 0x000400b30000751d */ /* 0x0003ec0000010000 */
[----:B------:R-:W-:Y:S05]  /*9290*/  @!P0 BRA `(.L_x_2111) ;  /* 0x0000000000048947 */ /* 0x000fea0003800000 */
[----:B------:R-:W-:Y:S01]  /*92a0*/  BPT.TRAP 0x1 ;  /* 0x000000040000795c */ /* 0x000fe20000300000 */
.L_x_2111:
[----:B------:R-:W-:Y:S01]  /*92b0*/  IMAD R6, R16, 0x8, R17 ;  /* 0x0000000810067824 */ /* 0x000fe200078e0211 */
[----:B------:R-:W-:-:S04]  /*92c0*/  SHF.L.U32 R73, R200, 0x1f, RZ ;  /* 0x0000001fc8497819 */ /* 0x000fc800000006ff */
[----:B------:R2:W3:Y:S01]  /*92d0*/  SYNCS.PHASECHK.TRANS64.TRYWAIT P2, [R6+URZ+0x22830], R73 ;  /* 0x02283049060075a7 */ /* 0x0004e2000804017f */
[----:B------:R-:W-:Y:S05]  /*92e0*/  @!P0 BRA `(.L_x_2112) ;  /* 0x0000000000048947 */ /* 0x000fea0003800000 */
[----:B------:R-:W-:Y:S01]  /*92f0*/  BPT.TRAP 0x1 ;  /* 0x000000040000795c */ /* 0x000fe20000300000 */
.L_x_2112:
[----:B------:R-:W4:Y:S01]  /*9300*/  S2R R3, SR_TID.X ;  /* 0x0000000000037919 */ /* 0x000f220000002100 */
[----:B------:R-:W-:-:S05]  /*9310*/  VIADD R0, R17, 0x1c400 ;  /* 0x0001c40011007836 */ /* 0x000fca0000000000 */
[----:B------:R-:W-:-:S04]  /*9320*/  SHF.R.U32.HI R0, RZ, 0x4, R0 ;  /* 0x00000004ff007819 */ /* 0x000fc80000011600 */
[----:B------:R-:W-:Y:S02]  /*9330*/  LOP3.LUT R0, R0, 0x3fff, RZ, 0xc0, !PT ;  /* 0x00003fff00007812 */ /* 0x000fe400078ec0ff */
[----:B----4-:R-:W-:-:S04]  /*9340*/  LOP3.LUT R3, R3, 0x7f, RZ, 0xc0, !PT ;  /* 0x0000007f03037812 */ /* 0x010fc800078ec0ff */
[----:B------:R-:W-:Y:S01]  /*9350*/  ISETP.NE.AND P1, PT, R3, RZ, PT ;  /* 0x000000ff0300720c */ /* 0x000fe20003f25270 */
[----:B---3--:R-:W-:-:S12]  /*9360*/  @P2 BRA `(.L_x_2113) ;  /* 0x0000000000082947 */ /* 0x008fd80003800000 */
[----:B------:R-:W3:Y:S02]  /*9370*/  SYNCS.PHASECHK.TRANS64.TRYWAIT P2, [R6+URZ+0x22830], R73 ;  /* 0x02283049060075a7 */ /* 0x000ee4000804017f */
[----:B---3--:R-:W-:Y:S05]  /*9380*/  @!P2 BRA `(.L_x_2114) ;  /* 0x0000014c00c0a947 */ /* 0x008fea0003800000 */
.L_x_2113:
[----:B------:R-:W-:Y:S05]  /*9390*/  WARPSYNC.ALL ;  /* 0x0000000000007948 */ /* 0x000fea0003800000 */
[----:B------:R-:W-:-:S05]  /*93a0*/  LOP3.LUT R214, R0, 0x10000, RZ, 0xfc, !PT ;  /* 0x0001000000d67812 */ /* 0x000fca00078efcff */
[----:B------:R-:W-:Y:S01]  /*93b0*/  IMAD R4, R16, 0x300, R214 ;  /* 0x0000030010047824 */ /* 0x000fe200078e02d6 */
[----:B------:R-:W-:Y:S01]  /*93c0*/  LOP3.LUT R8, R40, 0x10000, RZ, 0xfc, !PT ;  /* 0x0001000028087812 */ /* 0x000fe200078efcff */
[----:B------:R-:W-:Y:S01]  /*93d0*/  IMAD.MOV.U32 R5, RZ, RZ, 0x40000040 ;  /* 0x40000040ff057424 */ /* 0x000fe200078e00ff */
[----:B------:R-:W4:Y:S01]  /*93e0*/  LDL R7, [R1+0x14] ;  /* 0x0000140001077983 */ /* 0x000f220000100800 */
[----:B------:R-:W-:Y:S01]  /*93f0*/  IMAD.MOV.U32 R9, RZ, RZ, 0x40000040 ;  /* 0x40000040ff097424 */ /* 0x000fe200078e00ff */
[C---:B------:R-:W-:Y:S01]  /*9400*/  R2UR UR6, R4.reuse ;  /* 0x00000000040672ca */ /* 0x040fe200000e0000 */
[----:B-----5:R-:W-:Y:S01]  /*9410*/  WARPGROUP.ARRIVE ;  /* 0x00000000000079c5 */ /* 0x020fe20000000000 */
[----:B------:R-:W-:Y:S01]  /*9420*/  R2UR UR7, R5 ;  /* 0x00000000050772ca */ /* 0x000fe200000e0000 */
[----:B------:R-:W-:Y:S01]  /*9430*/  VIADD R10, R4, 0x2 ;  /* 0x00000002040a7836 */ /* 0x000fe20000000000 */
[C---:B------:R-:W-:Y:S01]  /*9440*/  R2UR UR4, R8.reuse ;  /* 0x00000000080472ca */ /* 0x040fe200000e0000 */
[C---:B------:R-:W-:Y:S01]  /*9450*/  VIADD R20, R8.reuse, 0x2 ;  /* 0x0000000208147836 */ /* 0x040fe20000000000 */
[----:B------:R-:W-:Y:S01]  /*9460*/  R2UR UR5, R9 ;  /* 0x00000000090572ca */ /* 0x000fe200000e0000 */
[----:B------:R-:W-:Y:S01]  /*9470*/  IMAD.MOV.U32 R11, RZ, RZ, 0x40000040 ;  /* 0x40000040ff0b7424 */ /* 0x000fe200078e00ff */
[----:B------:R-:W0:Y:S01]  /*9480*/  S2R R74, SR_TID.X ;  /* 0x00000000004a7919 */ /* 0x000e220000002100 */
[----:B------:R-:W-:Y:S01]  /*9490*/  IMAD.MOV.U32 R21, RZ, RZ, 0x40000040 ;  /* 0x40000040ff157424 */ /* 0x000fe200078e00ff */
[----:B------:R-:W1:Y:S01]  /*94a0*/  LDC.64 R176, c[0x0][0x9e0] ;  /* 0x00027800ffb07b82 */ /* 0x000e620000000a00 */
[----:B------:R-:W-:Y:S01]  /*94b0*/  VIADD R14, R8, 0x4 ;  /* 0x00000004080e7836 */ /* 0x000fe20000000000 */
[----:B------:R-:W-:Y:S01]  /*94c0*/  LOP3.LUT R2, R2, 0xffefffff, RZ, 0xc0, !PT ;  /* 0xffefffff02027812 */ /* 0x000fe200078ec0ff */
[----:B------:R-:W-:-:S02]  /*94d0*/  IMAD.MOV.U32 R15, RZ, RZ, 0x40000040 ;  /* 0x40000040ff0f7424 */ /* 0x000fc400078e00ff */
[----:B------:R-:W-:Y:S02]  /*94e0*/  VIADD R12, R8, 0x6 ;  /* 0x00000006080c7836 */ /* 0x000fe40000000000 */
[----:B------:R-:W-:Y:S02]  /*94f0*/  IMAD.MOV.U32 R5, RZ, RZ, 0x40000040 ;  /* 0x40000040ff057424 */ /* 0x000fe400078e00ff */
[----:B------:R-:W-:Y:S01]  /*9500*/  HGMMA.64x96x16.F32 R24, gdesc[UR4], RZ, !UPT, gsb0 ;  /* 0x01600000041879f0 */ /* 0x000fe2000c0008ff */
[----:B------:R-:W-:Y:S01]  /*9510*/  R2UR UR6, R10 ;  /* 0x000000000a0672ca */ /* 0x000fe200000e0000 */
[----:B------:R-:W-:Y:S01]  /*9520*/  VIADD R10, R4, 0x4 ;  /* 0x00000004040a7836 */ /* 0x000fe20000000000 */
[----:B------:R-:W-:Y:S01]  /*9530*/  R2UR UR7, R11 ;  /* 0x000000000b0772ca */ /* 0x000fe200000e0000 */
[----:B------:R-:W-:Y:S01]  /*9540*/  IMAD.MOV.U32 R11, RZ, RZ, 0x40000040 ;  /* 0x40000040ff0b7424 */ /* 0x000fe200078e00ff */
[----:B------:R-:W-:Y:S01]  /*9550*/  R2UR UR4, R20 ;  /* 0x00000000140472ca */ /* 0x000fe200000e0000 */
[----:B------:R-:W-:Y:S01]  /*9560*/  VIADD R4, R4, 0x6 ;  /* 0x0000000604047836 */ /* 0x000fe20000000000 */
[----:B------:R-:W-:Y:S01]  /*9570*/  R2UR UR5, R21 ;  /* 0x00000000150572ca */ /* 0x000fe200000e0000 */
[----:B------:R-:W-:-:S02]  /*9580*/  IMAD.MOV.U32 R13, RZ, RZ, 0x40000040 ;  /* 0x40000040ff0d7424 */ /* 0x000fc400078e00ff */
[----:B------:R-:W-:Y:S02]  /*9590*/  IMAD.MOV.U32 R3, RZ, RZ, -0x60 ;  /* 0xffffffa0ff037424 */ /* 0x000fe400078e00ff */
[----:B------:R-:W-:Y:S02]  /*95a0*/  @!P1 VIADD R0, R6, 0x22840 ;  /* 0x0002284006009836 */ /* 0x000fe40000000000 */
[----:B------:R-:W-:Y:S01]  /*95b0*/  IMAD R72, R178, R3, 0x60 ;  /* 0x00000060b2487424 */ /* 0x000fe200078e0203 */
[----:B-1----:R-:W-:Y:S02]  /*95c0*/  ISETP.GE.AND P2, PT, R177, 0x1, PT ;  /* 0x00000001b100780c */ /* 0x002fe40003f46270 */
[----:B------:R-:W-:Y:S01]  /*95d0*/  @!P1 PRMT R0, RZ, 0x654, R0 ;  /* 0x00000654ff009816 */ /* 0x000fe20000000000 */
[----:B------:R-:W-:Y:S01]  /*95e0*/  IMAD.IADD R76, R72, 0x1, -R201 ;  /* 0x00000001484c7824 */ /* 0x000fe200078e0ac9 */
[----:B0-----:R-:W-:-:S09]  /*95f0*/  SHF.R.U32.HI R74, RZ, 0x7, R74 ;  /* 0x00000007ff4a7819 */ /* 0x001fd2000001164a */
[----:B------:R-:W-:Y:S01]  /*9600*/  @P2 LOP3.LUT R2, R2, 0x100000, RZ, 0xfc, !PT ;  /* 0x0010000002022812 */ /* 0x000fe200078efcff */
[----:B------:R-:W-:Y:S02]  /*9610*/  WARPGROUP.DEPBAR.LE gsb0, 0x0 ;  /* 0x00008000000079c5 */ /* 0x000fe40000010000 */
[----:B------:R-:W-:-:S06]  /*9620*/  WARPGROUP.ARRIVE ;  /* 0x00000000000079c5 */ /* 0x000fcc0000000000 */
[----:B------:R-:W-:Y:S01]  /*9630*/  HGMMA.64x96x16.F32 R24, gdesc[UR4], R24, gsb0 ;  /* 0x01600000041879f0 */ /* 0x000fe20008000818 */
[----:B------:R-:W-:Y:S02]  /*9640*/  R2UR UR6, R10 ;  /* 0x000000000a0672ca */ /* 0x000fe400000e0000 */
[----:B------:R-:W-:Y:S02]  /*9650*/  R2UR UR7, R11 ;  /* 0x000000000b0772ca */ /* 0x000fe400000e0000 */
[----:B------:R-:W-:Y:S02]  /*9660*/  R2UR UR4, R14 ;  /* 0x000000000e0472ca */ /* 0x000fe400000e0000 */
[----:B------:R-:W-:Y:S02]  /*9670*/  R2UR UR5, R15 ;  /* 0x000000000f0572ca */ /* 0x000fe400000e0000 */
[----:B------:R-:W-:Y:S01]  /*9680*/  IADD3 R11, -R74, 0xb, RZ ;  /* 0x0000000b4a0b7810 */ /* 0x000fe20007ffe1ff */
[----:B------:R-:W-:-:S02]  /*9690*/  WARPGROUP.DEPBAR.LE gsb0, 0x0 ;  /* 0x00008000000079c5 */ /* 0x000fc40000010000 */
[----:B------:R-:W-:-:S08]  /*96a0*/  WARPGROUP.ARRIVE ;  /* 0x00000000000079c5 */ /* 0x000fd00000000000 */
[----:B------:R-:W-:Y:S01]  /*96b0*/  HGMMA.64x96x16.F32 R24, gdesc[UR4], R24, gsb0 ;  /* 0x01600000041879f0 */ /* 0x000fe20008000818 */
[----:B------:R-:W-:Y:S01]  /*96c0*/  R2UR UR6, R4 ;  /* 0x00000000040672ca */ /* 0x000fe200000e0000 */
[----:B------:R-:W-:Y:S01]  /*96d0*/  IMAD.IADD R4, R204, 0x1, R72 ;  /* 0x00000001cc047824 */ /* 0x000fe200078e0248 */
[----:B------:R-:W-:Y:S02]  /*96e0*/  R2UR UR7, R5 ;  /* 0x00000000050772ca */ /* 0x000fe400000e0000 */
[----:B------:R-:W-:Y:S01]  /*96f0*/  R2UR UR4, R12 ;  /* 0x000000000c0472ca */ /* 0x000fe200000e0000 */
[----:B------:R-:W-:Y:S01]  /*9700*/  IMAD.IADD R74, R4, 0x1, -R201 ;  /* 0x00000001044a7824 */ /* 0x000fe200078e0ac9 */
[----:B------:R-:W-:Y:S01]  /*9710*/  R2UR UR5, R13 ;  /* 0x000000000d0572ca */ /* 0x000fe200000e0000 */
[----:B------:R-:W-:Y:S02]  /*9720*/  WARPGROUP.DEPBAR.LE gsb0, 0x0 ;  /* 0x00008000000079c5 */ /* 0x000fe40000010000 */
[----:B------:R-:W-:-:S10]  /*9730*/  WARPGROUP.ARRIVE ;  /* 0x00000000000079c5 */ /* 0x000fd40000000000 */
[----:B------:R-:W-:Y:S01]  /*9740*/  HGMMA.64x96x16.F32 R24, gdesc[UR4], R24, gsb0 ;  /* 0x01600000041879f0 */ /* 0x000fe20008000818 */
[----:B------:R-:W-:Y:S02]  /*9750*/  ULDC UR4, c[0x0][0x9dc] ;  /* 0x0002770000047ab9 */ /* 0x000fe40000000800 */
[----:B------:R-:W-:-:S05]  /*9760*/  IMAD.U32 R207, RZ, RZ, UR4 ;  /* 0x00000004ffcf7e24 */ /* 0x000fca000f8e00ff */
[----:B------:R-:W-:Y:S01]  /*9770*/  LOP3.LUT R10, RZ, R207, RZ, 0x33, !PT ;  /* 0x000000cfff0a7212 */ /* 0x000fe200078e33ff */
[----:B------:R-:W-:Y:S02]  /*9780*/  WARPGROUP.DEPBAR.LE gsb0, 0x0 ;  /* 0x00008000000079c5 */ /* 0x000fe40000010000 */
[----:B------:R0:W-:Y:S06]  /*9790*/  BAR.ARV R11, 0x100 ;  /* 0x0004000b0000751d */ /* 0x0001ec0000002000 */
[----:B------:R1:W-:Y:S02]  /*97a0*/  @!P1 SYNCS.ARRIVE.TRANS64.RED.A1T0 RZ, [R0+URZ], RZ ;  /* 0x000000ff00ff99a7 */ /* 0x0003e4000810043f */
[----:B-1----:R-:W-:-:S05]  /*97b0*/  IADD3 R0, -R205, 0x1, R4 ;  /* 0x00000001cd007810 */ /* 0x002fca0007ffe104 */
[----:B------:R-:W-:Y:S02]  /*97c0*/  IMAD.IADD R3, R0, 0x1, -R201 ;  /* 0x0000000100037824 */ /* 0x000fe400078e0ac9 */
[----:B----4-:R-:W-:Y:S02]  /*97d0*/  IMAD R0, R209, 0x80, R7 ;  /* 0x00000080d1007824 */ /* 0x010fe400078e0207 */
[C---:B------:R-:W-:Y:S02]  /*97e0*/  IMAD.IADD R75, R3.reuse, 0x1, R176 ;  /* 0x00000001034b7824 */ /* 0x040fe400078e02b0 */
[----:B------:R-:W-:-:S03]  /*97f0*/  IMAD.IADD R77, R3, 0x1, R10 ;  /* 0x00000001034d7824 */ /* 0x000fc600078e020a */
[----:B------:R-:W-:Y:S01]  /*9800*/  VIADDMNMX R4, R0, R75, R74, PT ;  /* 0x0000004b00047246 */ /* 0x000fe2000380014a */
[----:B------:R-:W-:Y:S01]  /*9810*/  IMAD.IADD R3, R77, 0x1, R0 ;  /* 0x000000014d037824 */ /* 0x000fe200078e0200 */
[----:B0-----:R-:W-:Y:S06]  /*9820*/  @!P2 BRA `(.L_x_2115) ;  /* 0x00000000004ca947 */ /* 0x001fec0003800000 */
[----:B------:R-:W-:Y:S01]  /*9830*/  IADD3 R5, R0, R204, -R205 ;  /* 0x000000cc00057210 */ /* 0x000fe20007ffe8cd */
[----:B------:R-:W-:Y:S03]  /*9840*/  BSSY B0, `(.L_x_2116) ;  /* 0x000000e000007945 */ /* 0x000fe60003800000 */
        /* <DEDUP_REMOVED lines=9> */
.L_x_2117:
[----:B------:R-:W-:-:S13]  /*98e0*/  ISETP.NE.AND P2, PT, R177, 0x1, PT ;  /* 0x00000001b100780c */ /* 0x000fda0003f45270 */
[----:B------:R-:W0:Y:S02]  /*98f0*/  @P2 LDC.64 R78, c[0x0][0x9e8] ;  /* 0x00027a00ff4e2b82 */ /* 0x000e240000000a00 */
[----:B0-----:R-:W-:-:S05]  /*9900*/  @P2 IMAD.HI.U32 R10, R5, R78, RZ ;  /* 0x0000004e050a2227 */ /* 0x001fca00078e00ff */
[----:B------:R-:W-:-:S07]  /*9910*/  @P2 SHF.R.U32.HI R5, RZ, R79, R10 ;  /* 0x0000004fff052219 */ /* 0x000fce000001160a */
.L_x_2118:
[----:B------:R-:W-:Y:S05]  /*9920*/  BSYNC B0 ;  /* 0x0000000000007941 */ /* 0x000fea0003800000 */
.L_x_2116:
[----:B------:R-:W-:-:S05]  /*9930*/  IMAD R10, R5, R177, R76 ;  /* 0x000000b1050a7224 */ /* 0x000fca00078e024c */
[----:B------:R-:W-:Y:S02]  /*9940*/  VIMNMX R3, R3, R10, !PT ;  /* 0x0000000a03037248 */ /* 0x000fe40007fe0100 */
[----:B------:R-:W-:-:S07]  /*9950*/  VIADDMNMX R4, R10, R177, R4, PT ;  /* 0x000000b10a047246 */ /* 0x000fce0003800104 */
.L_x_2115:
[C---:B------:R-:W-:Y:S02]  /*9960*/  ISETP.GE.AND P2, PT, R72.reuse, 0x2, PT ;  /* 0x000000024800780c */ /* 0x040fe40003f46270 */
[----:B------:R-:W-:Y:S02]  /*9970*/  ISETP.GE.AND P4, PT, R72, 0x9, PT ;  /* 0x000000094800780c */ /* 0x000fe40003f86270 */
[----:B------:R-:W-:Y:S02]  /*9980*/  ISETP.GT.AND P3, PT, R3, 0x1, !P2 ;  /* 0x000000010300780c */ /* 0x000fe40005764270 */
[----:B------:R-:W-:Y:S02]  /*9990*/  P2R R5, PR, RZ, 0x10 ;  /* 0x00000010ff057803 */ /* 0x000fe40000000000 */
[----:B------:R-:W-:Y:S02]  /*99a0*/  ISETP.LT.OR P3, PT, R4, 0x2, P3 ;  /* 0x000000020400780c */ /* 0x000fe40001f61670 */
[----:B------:R-:W-:-:S02]  /*99b0*/  ISETP.GE.AND P6, PT, R72, 0x1, PT ;  /* 0x000000014800780c */ /* 0x000fc40003fc6270 */
[----:B------:R-:W-:Y:S02]  /*99c0*/  FSEL R109, R25, -INF , !P3 ;  /* 0xff800000196d7808 */ /* 0x000fe40005800000 */
[----:B------:R-:W-:Y:S02]  /*99d0*/  ISETP.GT.AND P3, PT, R3, 0x8, !P4 ;  /* 0x000000080300780c */ /* 0x000fe40006764270 */
[----:B------:R-:W-:Y:S02]  /*99e0*/  ISETP.GE.AND P4, PT, R72, 0xa, PT ;  /* 0x0000000a4800780c */ /* 0x000fe40003f86270 */
[----:B------:R-:W-:Y:S02]  /*99f0*/  ISETP.LT.OR P3, PT, R4, 0x9, P3 ;  /* 0x000000090400780c */ /* 0x000fe40001f61670 */
[----:B------:R-:W-:Y:S02]  /*9a00*/  P2R R25, PR, RZ, 0x10 ;  /* 0x00000010ff197803 */ /* 0x000fe40000000000 */
[----:B------:R-:W-:-:S02]  /*9a10*/  FSEL R111, R28, -INF , !P3 ;  /* 0xff8000001c6f7808 */ /* 0x000fc40005800000 */
[----:B------:R-:W-:Y:S02]  /*9a20*/  ISETP.GT.AND P3, PT, R3, 0x9, !P4 ;  /* 0x000000090300780c */ /* 0x000fe40006764270 */
[----:B------:R-:W-:Y:S02]  /*9a30*/  ISETP.GE.AND P4, PT, R72, 0x11, PT ;  /* 0x000000114800780c */ /* 0x000fe40003f86270 */
[----:B------:R-:W-:Y:S02]  /*9a40*/  ISETP.LT.OR P3, PT, R4, 0xa, P3 ;  /* 0x0000000a0400780c */ /* 0x000fe40001f61670 */
[----:B------:R-:W-:Y:S02]  /*9a50*/  P2R R78, PR, RZ, 0x10 ;  /* 0x00000010ff4e7803 */ /* 0x000fe40000000000 */
[----:B------:R-:W-:Y:S02]  /*9a60*/  FSEL R113, R29, -INF , !P3 ;  /* 0xff8000001d717808 */ /* 0x000fe40005800000 */
[----:B------:R-:W-:-:S02]  /*9a70*/  ISETP.GT.AND P3, PT, R3, 0x10, !P4 ;  /* 0x000000100300780c */ /* 0x000fc40006764270 */
[----:B------:R-:W-:Y:S02]  /*9a80*/  ISETP.GE.AND P4, PT, R72, 0x12, PT ;  /* 0x000000124800780c */ /* 0x000fe40003f86270 */
[----:B------:R-:W-:-:S04]  /*9a90*/  ISETP.LT.OR P3, PT, R4, 0x11, P3 ;  /* 0x000000110400780c */ /* 0x000fc80001f61670 */
        /* <DEDUP_REMOVED lines=91> */
[----:B------:R-:W-:Y:S02]  /*a050*/  ISETP.GE.AND P5, PT, R72, 0x5a, PT ;  /* 0x0000005a4800780c */ /* 0x000fe40003fa6270 */
[----:B------:R-:W-:Y:S02]  /*a060*/  IADD3 R24, R77, 0x8, R0 ;  /* 0x000000084d187810 */ /* 0x000fe40007ffe000 */
[----:B------:R-:W-:Y:S02]  /*a070*/  P2R R64, PR, RZ, 0x20 ;  /* 0x00000020ff407803 */ /* 0x000fe40000000000 */
[----:B------:R-:W-:Y:S01]  /*a080*/  ISETP.GT.AND P5, PT, R3, 0x59, !P5 ;  /* 0x000000590300780c */ /* 0x000fe20006fa4270 */
[----:B------:R-:W-:-:S03]  /*a090*/  VIADD R3, R0, 0x8 ;  /* 0x0000000800037836 */ /* 0x000fc60000000000 */
[----:B------:R-:W-:Y:S02]  /*a0a0*/  ISETP.LT.OR P5, PT, R4, 0x5a, P5 ;  /* 0x0000005a0400780c */ /* 0x000fe40002fa1670 */
[----:B------:R-:W-:Y:S02]  /*a0b0*/  VIADDMNMX R4, R3, R75, R74, PT ;  /* 0x0000004b03047246 */ /* 0x000fe4000380014a */
[----:B------:R-:W-:Y:S02]  /*a0c0*/  FSEL R69, R69, -INF , !P5 ;  /* 0xff80000045457808 */ /* 0x000fe40006800000 */
[----:B------:R-:W-:-:S13]  /*a0d0*/  ISETP.GE.AND P5, PT, R177, 0x1, PT ;  /* 0x00000001b100780c */ /* 0x000fda0003fa6270 */
[----:B------:R-:W-:Y:S05]  /*a0e0*/  @!P5 BRA `(.L_x_2119) ;  /* 0x000000000050d947 */ /* 0x000fea0003800000 */
[----:B------:R-:W-:Y:S01]  /*a0f0*/  IADD3 R3, R0, R204, -R205 ;  /* 0x000000cc00037210 */ /* 0x000fe20007ffe8cd */
[----:B------:R-:W-:Y:S04]  /*a100*/  BSSY B0, `(.L_x_2120) ;  /* 0x000000f000007945 */ /* 0x000fe80003800000 */
[----:B------:R-:W-:-:S05]  /*a110*/  VIADD R3, R3, 0x8 ;  /* 0x0000000803037836 */ /* 0x000fca0000000000 */
        /* <DEDUP_REMOVED lines=9> */
.L_x_2121:
[----:B------:R-:W-:-:S13]  /*a1b0*/  ISETP.NE.AND P5, PT, R177, 0x1, PT ;  /* 0x00000001b100780c */ /* 0x000fda0003fa5270 */
[----:B------:R-:W0:Y:S02]  /*a1c0*/  @P5 LDC.64 R28, c[0x0][0x9e8] ;  /* 0x00027a00ff1c5b82 */ /* 0x000e240000000a00 */
[----:B0-----:R-:W-:-:S05]  /*a1d0*/  @P5 IMAD.HI.U32 R10, R3, R28, RZ ;  /* 0x0000001c030a5227 */ /* 0x001fca00078e00ff */
[----:B------:R-:W-:-:S07]  /*a1e0*/  @P5 SHF.R.U32.HI R3, RZ, R29, R10 ;  /* 0x0000001dff035219 */ /* 0x000fce000001160a */
.L_x_2122:
[----:B------:R-:W-:Y:S05]  /*a1f0*/  BSYNC B0 ;  /* 0x0000000000007941 */ /* 0x000fea0003800000 */
.L_x_2120:
[----:B------:R-:W-:-:S05]  /*a200*/  IMAD R3, R3, R177, R76 ;  /* 0x000000b103037224 */ /* 0x000fca00078e024c */
[----:B------:R-:W-:Y:S02]  /*a210*/  VIMNMX R24, R24, R3, !PT ;  /* 0x0000000318187248 */ /* 0x000fe40007fe0100 */
[----:B------:R-:W-:-:S07]  /*a220*/  VIADDMNMX R4, R3, R177, R4, PT ;  /* 0x000000b103047246 */ /* 0x000fce0003800104 */
.L_x_2119:
[----:B------:R-:W-:Y:S01]  /*a230*/  ISETP.GT.AND P2, PT, R24, 0x1, !P2 ;  /* 0x000000011800780c */ /* 0x000fe20005744270 */
[----:B------:R-:W-:Y:S01]  /*a240*/  ULDC UR4, c[0x0][0x988] ;  /* 0x0002620000047ab9 */ /* 0x000fe20000000800 */
        /* <DEDUP_REMOVED lines=16> */
[----:B------:R-:W-:-:S02]  /*a350*/  ISETP.NE.AND P5, PT, R37, RZ, PT ;  /* 0x000000ff2500720c */ /* 0x000fc40003fa5270 */
        /* <DEDUP_REMOVED lines=25> */
[----:B------:R-:W-:Y:S02]  /*a4f0*/  FMNMX.FTZ R10, R57, R10, !PT ;  /* 0x0000000a390a7209 */ /* 0x000fe40007810000 */
[----:B------:R-:W-:Y:S02]  /*a500*/  ISETP.LT.OR P2, PT, R4, 0x1a, P2 ;  /* 0x0000001a0400780c */ /* 0x000fe40001741670 */
[----:B------:R-:W-:Y:S02]  /*a510*/  FMNMX.FTZ R10, R61, R10, !PT ;  /* 0x0000000a3d0a7209 */ /* 0x000fe40007810000 */
[----:B------:R-:W-:Y:S02]  /*a520*/  FSEL R39, R39, -INF , !P2 ;  /* 0xff80000027277808 */ /* 0x000fe40005000000 */
        /* <DEDUP_REMOVED lines=8> */
[----:B------:R-:W-:Y:S01]  /*a5b0*/  FMNMX.FTZ R28, R69, R10, !PT ;  /* 0x0000000a451c7209 */ /* 0x000fe20007810000 */
[----:B------:R-:W-:Y:S01]  /*a5c0*/  IMAD.U32 R10, RZ, RZ, UR4 ;  /* 0x00000004ff0a7e24 */ /* 0x000fe2000f8e00ff */
[----:B------:R-:W-:Y:S02]  /*a5d0*/  ISETP.LT.OR P2, PT, R4, 0x22, P2 ;  /* 0x000000220400780c */ /* 0x000fe40001741670 */
[----:B------:R-:W-:Y:S01]  /*a5e0*/  ISETP.GT.AND P6, PT, R24, RZ, !P6 ;  /* 0x000000ff1800720c */ /* 0x000fe200077c4270 */
[----:B------:R-:W0:Y:S01]  /*a5f0*/  SHFL.BFLY PT, R3, R28, 0x2, 0x1f ;  /* 0x0c401f001c037f89 */ /* 0x000e2200000e0000 */
[----:B------:R-:W-:Y:S02]  /*a600*/  FSEL R43, R43, -INF , !P2 ;  /* 0xff8000002b2b7808 */ /* 0x000fe40005000000 */
[----:B------:R-:W-:-:S02]  /*a610*/  ISETP.NE.AND P2, PT, R80, RZ, PT ;  /* 0x000000ff5000720c */ /* 0x000fc40003f45270 */
[----:B------:R-:W-:Y:S02]  /*a620*/  ISETP.LT.OR P6, PT, R4, 0x1, P6 ;  /* 0x000000010400780c */ /* 0x000fe400037c1670 */
[----:B------:R-:W-:Y:S02]  /*a630*/  ISETP.GT.AND P2, PT, R24, 0x28, !P2 ;  /* 0x000000281800780c */ /* 0x000fe40005744270 */
[----:B------:R-:W-:Y:S02]  /*a640*/  FSEL R26, R26, -INF , !P6 ;  /* 0xff8000001a1a7808 */ /* 0x000fe40007000000 */
[----:B------:R-:W-:Y:S02]  /*a650*/  ISETP.LT.OR P2, PT, R4, 0x29, P2 ;  /* 0x000000290400780c */ /* 0x000fe40001741670 */
[----:B------:R-:W-:Y:S02]  /*a660*/  ISETP.NE.AND P5, PT, R60, RZ, PT ;  /* 0x000000ff3c00720c */ /* 0x000fe40003fa5270 */
[----:B------:R-:W-:-:S02]  /*a670*/  FSEL R25, R46, -INF , !P2 ;  /* 0xff8000002e197808 */ /* 0x000fc40005000000 */
[----:B------:R-:W-:Y:S02]  /*a680*/  ISETP.NE.AND P2, PT, R44, RZ, PT ;  /* 0x000000ff2c00720c */ /* 0x000fe40003f45270 */
[C---:B------:R-:W-:Y:S02]  /*a690*/  ISETP.GT.AND P3, PT, R24.reuse, 0x51, !P3 ;  /* 0x000000511800780c */ /* 0x040fe40005f64270 */
[C---:B------:R-:W-:Y:S02]  /*a6a0*/  ISETP.GT.AND P2, PT, R24.reuse, 0x29, !P2 ;  /* 0x000000291800780c */ /* 0x040fe40005744270 */
[----:B------:R-:W-:Y:S02]  /*a6b0*/  ISETP.GT.AND P4, PT, R24, 0x58, !P4 ;  /* 0x000000581800780c */ /* 0x000fe40006784270 */
[----:B------:R-:W-:Y:S02]  /*a6c0*/  ISETP.LT.OR P2, PT, R4, 0x2a, P2 ;  /* 0x0000002a0400780c */ /* 0x000fe40001741670 */
[----:B0-----:R-:W-:-:S02]  /*a6d0*/  FMNMX.FTZ R30, R28, R3, !PT ;  /* 0x000000031c1e7209 */ /* 0x001fc40007810000 */
[----:B------:R-:W-:Y:S02]  /*a6e0*/  FSEL R47, R47, -INF , !P2 ;  /* 0xff8000002f2f7808 */ /* 0x000fe40005000000 */
[----:B------:R-:W-:Y:S01]  /*a6f0*/  ISETP.NE.AND P2, PT, R45, RZ, PT ;  /* 0x000000ff2d00720c */ /* 0x000fe20003f45270 */
[----:B------:R-:W0:Y:S01]  /*a700*/  SHFL.BFLY PT, R3, R30, 0x1, 0x1f ;  /* 0x0c201f001e037f89 */ /* 0x000e2200000e0000 */
        /* <DEDUP_REMOVED lines=32> */
[----:B0-----:R-:W-:Y:S02]  /*a910*/  FMNMX.FTZ R3, R30, R3, !PT ;  /* 0x000000031e037209 */ /* 0x001fe40007810000 */
[----:B------:R-:W-:-:S02]  /*a920*/  FSEL R31, R58, -INF , !P2 ;  /* 0xff8000003a1f7808 */ /* 0x000fc40005000000 */
[----:B------:R-:W-:Y:S01]  /*a930*/  ISETP.NE.AND P2, PT, R56, RZ, PT ;  /* 0x000000ff3800720c */ /* 0x000fe20003f45270 */
[----:B------:R-:W-:Y:S01]  /*a940*/  FMUL.FTZ R32, R3, R10 ;  /* 0x0000000a03207220 */ /* 0x000fe20000410000 */
[----:B------:R-:W-:Y:S02]  /*a950*/  FMNMX.FTZ R28, R55, R28, !PT ;  /* 0x0000001c371c7209 */ /* 0x000fe40007810000 */
[----:B------:R-:W-:Y:S02]  /*a960*/  ISETP.GT.AND P2, PT, R24, 0x41, !P2 ;  /* 0x000000411800780c */ /* 0x000fe40005744270 */
[----:B------:R-:W-:Y:S02]  /*a970*/  FMNMX.FTZ R28, R31, R28, !PT ;  /* 0x0000001c1f1c7209 */ /* 0x000fe40007810000 */
[C---:B------:R-:W-:Y:S02]  /*a980*/  ISETP.LT.OR P2, PT, R4.reuse, 0x42, P2 ;  /* 0x000000420400780c */ /* 0x040fe40001741670 */
[----:B------:R-:W-:-:S02]  /*a990*/  ISETP.LT.OR P3, PT, R4, 0x52, P3 ;  /* 0x000000520400780c */ /* 0x000fc40001f61670 */
[----:B------:R-:W-:Y:S02]  /*a9a0*/  FSEL R59, R59, -INF , !P2 ;  /* 0xff8000003b3b7808 */ /* 0x000fe40005000000 */
[----:B------:R-:W-:Y:S02]  /*a9b0*/  ISETP.NE.AND P2, PT, R86, RZ, PT ;  /* 0x000000ff5600720c */ /* 0x000fe40003f45270 */
[----:B------:R-:W-:Y:S02]  /*a9c0*/  FMNMX.FTZ R28, R59, R28, !PT ;  /* 0x0000001c3b1c7209 */ /* 0x000fe40007810000 */
[----:B------:R-:W-:Y:S02]  /*a9d0*/  ISETP.GT.AND P2, PT, R24, 0x48, !P2 ;  /* 0x000000481800780c */ /* 0x000fe40005744270 */
[C---:B------:R-:W-:Y:S02]  /*a9e0*/  ISETP.LT.OR P4, PT, R4.reuse, 0x59, P4 ;  /* 0x000000590400780c */ /* 0x040fe40002781670 */
[----:B------:R-:W-:-:S02]  /*a9f0*/  ISETP.LT.OR P2, PT, R4, 0x49, P2 ;  /* 0x000000490400780c */ /* 0x000fc40001741670 */
[----:B------:R-:W-:Y:S02]  /*aa00*/  FSEL R67, R67, -INF , !P3 ;  /* 0xff80000043437808 */ /* 0x000fe40005800000 */
[----:B------:R-:W-:Y:S02]  /*aa10*/  FSEL R33, R62, -INF , !P2 ;  /* 0xff8000003e217808 */ /* 0x000fe40005000000 */
[----:B------:R-:W-:Y:S02]  /*aa20*/  ISETP.GT.AND P2, PT, R24, 0x49, !P5 ;  /* 0x000000491800780c */ /* 0x000fe40006f44270 */
[----:B------:R-:W-:Y:S02]  /*aa30*/  ISETP.NE.AND P5, PT, R88, RZ, PT ;  /* 0x000000ff5800720c */ /* 0x000fe40003fa5270 */
[----:B------:R-:W-:Y:S02]  /*aa40*/  ISETP.LT.OR P2, PT, R4, 0x4a, P2 ;  /* 0x0000004a0400780c */ /* 0x000fe40001741670 */
[----:B------:R-:W-:-:S02]  /*aa50*/  FMNMX.FTZ R28, R33, R28, !PT ;  /* 0x0000001c211c7209 */ /* 0x000fc40007810000 */
[----:B------:R-:W-:Y:S02]  /*aa60*/  FSEL R63, R63, -INF , !P2 ;  /* 0xff8000003f3f7808 */ /* 0x000fe40005000000 */
[----:B------:R-:W-:Y:S02]  /*aa70*/  FSETP.NEU.FTZ.AND P2, PT, R3, -INF , PT ;  /* 0xff8000000300780b */ /* 0x000fe40003f5d000 */
[----:B------:R-:W-:Y:S02]  /*aa80*/  FMNMX.FTZ R28, R63, R28, !PT ;  /* 0x0000001c3f1c7209 */ /* 0x000fe40007810000 */
[----:B------:R-:W-:Y:S02]  /*aa90*/  FSEL R32, R32, RZ, P2 ;  /* 0x000000ff20207208 */ /* 0x000fe40001000000 */
[----:B------:R-:W-:Y:S02]  /*aaa0*/  ISETP.GT.AND P2, PT, R24, 0x50, !P5 ;  /* 0x000000501800780c */ /* 0x000fe40006f44270 */
[----:B------:R-:W-:Y:S01]  /*aab0*/  ISETP.NE.AND P5, PT, R64, RZ, PT ;  /* 0x000000ff4000720c */ /* 0x000fe20003fa5270 */
[-CC-:B------:R-:W-:Y:S01]  /*aac0*/  FFMA.FTZ R152, R41, R10.reuse, -R32.reuse ;  /* 0x0000000a29987223 */ /* 0x180fe20000010820 */
[----:B------:R-:W-:Y:S01]  /*aad0*/  ISETP.LT.OR P2, PT, R4, 0x51, P2 ;  /* 0x000000510400780c */ /* 0x000fe20001741670 */
[-CC-:B------:R-:W-:Y:S01]  /*aae0*/  FFMA.FTZ R35, R109, R10.reuse, -R32.reuse ;  /* 0x0000000a6d237223 */ /* 0x180fe20000010820 */
[-CC-:B------:R-:W-:Y:S01]  /*aaf0*/  FFMA.FTZ R154, R111, R10.reuse, -R32.reuse ;  /* 0x0000000a6f9a7223 */ /* 0x180fe20000010820 */
[-CC-:B------:R-:W-:Y:S01]  /*ab00*/  FFMA.FTZ R41, R113, R10.reuse, -R32.reuse ;  /* 0x0000000a71297223 */ /* 0x180fe20000010820 */
[----:B------:R-:W-:Y:S01]  /*ab10*/  FSEL R37, R66, -INF , !P2 ;  /* 0xff80000042257808 */ /* 0x000fe20005000000 */
[----:B------:R-:W-:Y:S01]  /*ab20*/  MUFU.EX2 R152, R152 ;  /* 0x0000009800987308 */ /* 0x000fe20000000800 */
[----:B------:R-:W-:Y:S01]  /*ab30*/  ISETP.GT.AND P2, PT, R24, 0x59, !P5 ;  /* 0x000000591800780c */ /* 0x000fe20006f44270 */
[--C-:B------:R-:W-:Y:S01]  /*ab40*/  FFMA.FTZ R24, R101, R10, -R32.reuse ;  /* 0x0000000a65187223 */ /* 0x100fe20000010820 */
[----:B------:R-:W-:Y:S01]  /*ab50*/  FMNMX.FTZ R28, R37, R28, !PT ;  /* 0x0000001c251c7209 */ /* 0x000fe20007810000 */
[-CC-:B------:R-:W-:Y:S01]  /*ab60*/  FFMA.FTZ R156, R115, R10.reuse, -R32.reuse ;  /* 0x0000000a739c7223 */ /* 0x180fe20000010820 */
[----:B------:R-:W-:Y:S01]  /*ab70*/  ISETP.LT.OR P2, PT, R4, 0x5a, P2 ;  /* 0x0000005a0400780c */ /* 0x000fe20001741670 */
[--C-:B------:R-:W-:Y:S01]  /*ab80*/  FFMA.FTZ R4, R97, R10, -R32.reuse ;  /* 0x0000000a61047223 */ /* 0x100fe20000010820 */
[----:B------:R-:W-:Y:S01]  /*ab90*/  FSEL R101, R70, -INF , !P4 ;  /* 0xff80000046657808 */ /* 0x000fe20006000000 */
[----:B------:R-:W-:Y:S01]  /*aba0*/  MUFU.EX2 R35, R35 ;  /* 0x0000002300237308 */ /* 0x000fe20000000800 */
[----:B------:R-:W-:Y:S01]  /*abb0*/  FMNMX.FTZ R28, R67, R28, !PT ;  /* 0x0000001c431c7209 */ /* 0x000fe20007810000 */
[-CC-:B------:R-:W-:Y:S01]  /*abc0*/  FFMA.FTZ R45, R117, R10.reuse, -R32.reuse ;  /* 0x0000000a752d7223 */ /* 0x180fe20000010820 */
[----:B------:R-:W-:Y:S01]  /*abd0*/  FSEL R71, R71, -INF , !P2 ;  /* 0xff80000047477808 */ /* 0x000fe20005000000 */
[--C-:B------:R-:W-:Y:S01]  /*abe0*/  FFMA.FTZ R158, R107, R10, -R32.reuse ;  /* 0x0000000a6b9e7223 */ /* 0x100fe20000010820 */
[----:B------:R-:W-:Y:S01]  /*abf0*/  FMNMX.FTZ R28, R101, R28, !PT ;  /* 0x0000001c651c7209 */ /* 0x000fe20007810000 */
[-CC-:B------:R-:W-:Y:S01]  /*ac00*/  FFMA.FTZ R105, R105, R10.reuse, -R32.reuse ;  /* 0x0000000a69697223 */ /* 0x180fe20000010820 */
[--C-:B------:R-:W-:Y:S01]  /*ac10*/  FFMA.FTZ R103, R103, R10, -R32.reuse ;  /* 0x0000000a67677223 */ /* 0x100fe20000010820 */
[----:B------:R0:W-:Y:S01]  /*ac20*/  MUFU.EX2 R162, R4 ;  /* 0x0000000400a27308 */ /* 0x0001e20000000800 */
[----:B------:R-:W-:Y:S01]  /*ac30*/  FMNMX.FTZ R28, R71, R28, !PT ;  /* 0x0000001c471c7209 */ /* 0x000fe20007810000 */
[-CC-:B------:R-:W-:Y:S01]  /*ac40*/  FFMA.FTZ R99, R99, R10.reuse, -R32.reuse ;  /* 0x0000000a63637223 */ /* 0x180fe20000010820 */
[-CC-:B------:R-:W-:Y:S01]  /*ac50*/  FFMA.FTZ R95, R95, R10.reuse, -R32.reuse ;  /* 0x0000000a5f5f7223 */ /* 0x180fe20000010820 */
[-CC-:B------:R-:W-:Y:S01]  /*ac60*/  FFMA.FTZ R93, R93, R10.reuse, -R32.reuse ;  /* 0x0000000a5d5d7223 */ /* 0x180fe20000010820 */
[-CC-:B------:R-:W-:Y:S01]  /*ac70*/  FFMA.FTZ R91, R91, R10.reuse, -R32.reuse ;  /* 0x0000000a5b5b7223 */ /* 0x180fe20000010820 */
[----:B------:R-:W1:Y:S01]  /*ac80*/  SHFL.BFLY PT, R97, R28, 0x2, 0x1f ;  /* 0x0c401f001c617f89 */ /* 0x000e6200000e0000 */
[-CC-:B------:R-:W-:Y:S01]  /*ac90*/  FFMA.FTZ R89, R89, R10.reuse, -R32.reuse ;  /* 0x0000000a59597223 */ /* 0x180fe20000010820 */
[----:B------:R-:W-:Y:S01]  /*aca0*/  MUFU.EX2 R154, R154 ;  /* 0x0000009a009a7308 */ /* 0x000fe20000000800 */
[-CC-:B------:R-:W-:Y:S01]  /*acb0*/  FFMA.FTZ R85, R85, R10.reuse, -R32.reuse ;  /* 0x0000000a55557223 */ /* 0x180fe20000010820 */
[-CC-:B------:R-:W-:Y:S01]  /*acc0*/  FFMA.FTZ R79, R79, R10.reuse, -R32.reuse ;  /* 0x0000000a4f4f7223 */ /* 0x180fe20000010820 */
[-CC-:B------:R-:W-:Y:S01]  /*acd0*/  FFMA.FTZ R57, R57, R10.reuse, -R32.reuse ;  /* 0x0000000a39397223 */ /* 0x180fe20000010820 */
[-CC-:B------:R-:W-:Y:S01]  /*ace0*/  FFMA.FTZ R61, R61, R10.reuse, -R32.reuse ;  /* 0x0000000a3d3d7223 */ /* 0x180fe20000010820 */
[-CC-:B------:R-:W-:Y:S01]  /*acf0*/  FFMA.FTZ R65, R65, R10.reuse, -R32.reuse ;  /* 0x0000000a41417223 */ /* 0x180fe20000010820 */
[----:B------:R-:W-:-:S02]  /*ad00*/  FFMA.FTZ R49, R49, R10, -R32 ;  /* 0x0000000a31317223 */ /* 0x000fc40000010820 */
[----:B------:R-:W-:Y:S08]  /*ad10*/  MUFU.EX2 R41, R41 ;  /* 0x0000002900297308 */ /* 0x000ff00000000800 */
[----:B------:R-:W-:Y:S01]  /*ad20*/  MUFU.EX2 R156, R156 ;  /* 0x0000009c009c7308 */ /* 0x000fe20000000800 */
[----:B-1----:R-:W-:Y:S01]  /*ad30*/  FMNMX.FTZ R97, R28, R97, !PT ;  /* 0x000000611c617209 */ /* 0x002fe20007810000 */
[----:B------:R-:W-:-:S06]  /*ad40*/  FFMA.FTZ R28, R7, R10, -R32 ;  /* 0x0000000a071c7223 */ /* 0x000fcc0000010820 */
[----:B------:R-:W-:Y:S01]  /*ad50*/  MUFU.EX2 R45, R45 ;  /* 0x0000002d002d7308 */ /* 0x000fe20000000800 */
[----:B------:R-:W-:Y:S01]  /*ad60*/  FFMA.FTZ R32, R69, R10, -R32 ;  /* 0x0000000a45207223 */ /* 0x000fe20000010820 */
[----:B0-----:R-:W0:Y:S06]  /*ad70*/  SHFL.BFLY PT, R4, R97, 0x1, 0x1f ;  /* 0x0c201f0061047f89 */ /* 0x001e2c00000e0000 */
[----:B------:R-:W-:Y:S08]  /*ad80*/  MUFU.EX2 R158, R158 ;  /* 0x0000009e009e7308 */ /* 0x000ff00000000800 */
[----:B------:R-:W-:Y:S08]  /*ad90*/  MUFU.EX2 R105, R105 ;  /* 0x0000006900697308 */ /* 0x000ff00000000800 */
[----:B------:R-:W-:Y:S01]  /*ada0*/  MUFU.EX2 R103, R103 ;  /* 0x0000006700677308 */ /* 0x000fe20000000800 */
[----:B0-----:R-:W-:-:S04]  /*adb0*/  FMNMX.FTZ R7, R97, R4, !PT ;  /* 0x0000000461077209 */ /* 0x001fc80007810000 */
[C---:B------:R-:W-:Y:S01]  /*adc0*/  FSETP.NEU.FTZ.AND P2, PT, R7.reuse, -INF , PT ;  /* 0xff8000000700780b */ /* 0x040fe20003f5d000 */
[----:B------:R-:W-:Y:S02]  /*add0*/  FMUL.FTZ R4, R7, R10 ;  /* 0x0000000a07047220 */ /* 0x000fe40000410000 */
[----:B------:R-:W0:Y:S03]  /*ade0*/  MUFU.EX2 R24, R24 ;  /* 0x0000001800187308 */ /* 0x000e260000000800 */
[----:B------:R-:W-:-:S05]  /*adf0*/  FSEL R4, R4, RZ, P2 ;  /* 0x000000ff04047208 */ /* 0x000fca0001000000 */
        /* <DEDUP_REMOVED lines=20> */
[-CC-:B------:R-:W-:Y:S01]  /*af40*/  FFMA.FTZ R59, R59, R10.reuse, -R4.reuse ;  /* 0x0000000a3b3b7223 */ /* 0x180fe20000010804 */
[-CC-:B------:R-:W-:Y:S01]  /*af50*/  FFMA.FTZ R33, R33, R10.reuse, -R4.reuse ;  /* 0x0000000a21217223 */ /* 0x180fe20000010804 */
[-CC-:B------:R-:W-:Y:S01]  /*af60*/  FFMA.FTZ R63, R63, R10.reuse, -R4.reuse ;  /* 0x0000000a3f3f7223 */ /* 0x180fe20000010804 */
[-CC-:B------:R-:W-:Y:S01]  /*af70*/  FFMA.FTZ R37, R37, R10.reuse, -R4.reuse ;  /* 0x0000000a25257223 */ /* 0x180fe20000010804 */
[----:B------:R4:W-:Y:S01]  /*af80*/  MUFU.EX2 R36, R39 ;  /* 0x0000002700247308 */ /* 0x0009e20000000800 */
[-CC-:B------:R-:W-:Y:S01]  /*af90*/  FFMA.FTZ R67, R67, R10.reuse, -R4.reuse ;  /* 0x0000000a43437223 */ /* 0x180fe20000010804 */
[-CC-:B------:R-:W-:Y:S01]  /*afa0*/  FFMA.FTZ R101, R101, R10.reuse, -R4.reuse ;  /* 0x0000000a65657223 */ /* 0x180fe20000010804 */
[----:B------:R-:W-:Y:S01]  /*afb0*/  FFMA.FTZ R71, R71, R10, -R4 ;  /* 0x0000000a47477223 */ /* 0x000fe20000010804 */
[----:B0-----:R-:W-:-:S04]  /*afc0*/  F2FP.F16.F32.PACK_AB R160, R24, R103 ;  /* 0x0000006718a0723e */ /* 0x001fc800000000ff */
[----:B------:R-:W-:Y:S01]  /*afd0*/  MUFU.EX2 R83, R83 ;  /* 0x0000005300537308 */ /* 0x000fe20000000800 */
[----:B----4-:R-:W-:Y:S01]  /*afe0*/  FADD.FTZ R39, R152, R35 ;  /* 0x0000002398277221 */ /* 0x010fe20000010000 */
[----:B------:R-:W-:Y:S02]  /*aff0*/  F2FP.F16.F32.PACK_AB R152, R35, R152 ;  /* 0x000000982398723e */ /* 0x000fe400000000ff */
[----:B-1----:R-:W-:Y:S01]  /*b000*/  F2FP.F16.F32.PACK_AB R153, R87, R26 ;  /* 0x0000001a5799723e */ /* 0x002fe200000000ff */
[----:B------:R-:W-:Y:S01]  /*b010*/  FADD.FTZ R44, R154, R39 ;  /* 0x000000279a2c7221 */ /* 0x000fe20000010000 */
[C---:B------:R-:W-:Y:S02]  /*b020*/  F2FP.F16.F32.PACK_AB R154, R41.reuse, R154 ;  /* 0x0000009a299a723e */ /* 0x040fe400000000ff */
[----:B------:R-:W0:Y:S08]  /*b030*/  MUFU.EX2 R30, R81 ;  /* 0x00000051001e7308 */ /* 0x000e300000000800 */
[----:B------:R1:W-:Y:S08]  /*b040*/  MUFU.EX2 R161, R5 ;  /* 0x0000000500a17308 */ /* 0x0003f00000000800 */
[----:B------:R-:W4:Y:S01]  /*b050*/  MUFU.EX2 R77, R77 ;  /* 0x0000004d004d7308 */ /* 0x000f220000000800 */
[----:B-1----:R-:W-:Y:S01]  /*b060*/  FADD.FTZ R5, R41, R44 ;  /* 0x0000002c29057221 */ /* 0x002fe20000010000 */
[----:B------:R-:W-:Y:S01]  /*b070*/  FADD.FTZ R44, R26, R87 ;  /* 0x000000571a2c7221 */ /* 0x000fe20000010000 */
[----:B0-----:R-:W-:-:S02]  /*b080*/  F2FP.F16.F32.PACK_AB R155, R30, R83 ;  /* 0x000000531e9b723e */ /* 0x001fc400000000ff */
[----:B------:R-:W-:Y:S01]  /*b090*/  FADD.FTZ R46, R156, R5 ;  /* 0x000000059c2e7221 */ /* 0x000fe20000010000 */
[----:B------:R-:W-:Y:S01]  /*b0a0*/  FADD.FTZ R5, R83, R44 ;  /* 0x0000002c53057221 */ /* 0x000fe20000010000 */
[C---:B------:R-:W-:Y:S01]  /*b0b0*/  F2FP.F16.F32.PACK_AB R156, R45.reuse, R156 ;  /* 0x0000009c2d9c723e */ /* 0x040fe200000000ff */
[----:B------:R-:W0:Y:S01]  /*b0c0*/  MUFU.EX2 R34, R75 ;  /* 0x0000004b00227308 */ /* 0x000e220000000800 */
[----:B------:R-:W-:Y:S01]  /*b0d0*/  FADD.FTZ R39, R45, R46 ;  /* 0x0000002e2d277221 */ /* 0x000fe20000010000 */
[----:B------:R-:W-:-:S03]  /*b0e0*/  FADD.FTZ R46, R30, R5 ;  /* 0x000000051e2e7221 */ /* 0x000fc60000010000 */
[----:B------:R-:W-:Y:S01]  /*b0f0*/  FADD.FTZ R48, R158, R39 ;  /* 0x000000279e307221 */ /* 0x000fe20000010000 */
[C---:B------:R-:W-:Y:S02]  /*b100*/  F2FP.F16.F32.PACK_AB R158, R105.reuse, R158 ;  /* 0x0000009e699e723e */ /* 0x040fe400000000ff */
[----:B------:R-:W1:Y:S01]  /*b110*/  MUFU.EX2 R53, R53 ;  /* 0x0000003500357308 */ /* 0x000e620000000800 */
[----:B------:R-:W-:Y:S01]  /*b120*/  FADD.FTZ R48, R105, R48 ;  /* 0x0000003069307221 */ /* 0x000fe20000010000 */
[----:B----4-:R-:W-:-:S03]  /*b130*/  FADD.FTZ R5, R77, R46 ;  /* 0x0000002e4d057221 */ /* 0x010fc60000010000 */
[----:B------:R-:W-:-:S03]  /*b140*/  FADD.FTZ R39, R103, R48 ;  /* 0x0000003067277221 */ /* 0x000fc60000010000 */
[----:B------:R-:W4:Y:S01]  /*b150*/  MUFU.EX2 R95, R95 ;  /* 0x0000005f005f7308 */ /* 0x000f220000000800 */
[----:B0-----:R-:W-:Y:S01]  /*b160*/  FADD.FTZ R46, R34, R5 ;  /* 0x00000005222e7221 */ /* 0x001fe20000010000 */
[----:B------:R-:W-:Y:S01]  /*b170*/  FADD.FTZ R48, R24, R39 ;  /* 0x0000002718307221 */ /* 0x000fe20000010000 */
[----:B------:R-:W-:-:S03]  /*b180*/  F2FP.F16.F32.PACK_AB R157, R34, R77 ;  /* 0x0000004d229d723e */ /* 0x000fc600000000ff */
[----:B------:R-:W-:Y:S02]  /*b190*/  FADD.FTZ R39, R99, R48 ;  /* 0x0000003063277221 */ /* 0x000fe40000010000 */
[----:B------:R-:W0:Y:S01]  /*b1a0*/  MUFU.EX2 R38, R43 ;  /* 0x0000002b00267308 */ /* 0x000e220000000800 */
[----:B-1----:R-:W-:Y:S01]  /*b1b0*/  FADD.FTZ R5, R53, R46 ;  /* 0x0000002e35057221 */ /* 0x002fe20000010000 */
[C---:B------:R-:W-:Y:S01]  /*b1c0*/  FADD.FTZ R50, R162.reuse, R39 ;  /* 0x00000027a2327221 */ /* 0x040fe20000010000 */
[----:B------:R-:W-:Y:S02]  /*b1d0*/  F2FP.F16.F32.PACK_AB R162, R162, R99 ;  /* 0x00000063a2a2723e */ /* 0x000fe400000000ff */
[C---:B------:R-:W-:Y:S01]  /*b1e0*/  FADD.FTZ R48, R36.reuse, R5 ;  /* 0x0000000524307221 */ /* 0x040fe20000010000 */
[----:B------:R-:W-:Y:S02]  /*b1f0*/  F2FP.F16.F32.PACK_AB R159, R36, R53 ;  /* 0x00000035249f723e */ /* 0x000fe400000000ff */
[----:B------:R-:W1:Y:S01]  /*b200*/  MUFU.EX2 R164, R93 ;  /* 0x0000005d00a47308 */ /* 0x000e620000000800 */
[----:B------:R-:W-:Y:S01]  /*b210*/  FADD.FTZ R5, R161, R48 ;  /* 0x00000030a1057221 */ /* 0x000fe20000010000 */
[----:B----4-:R-:W-:-:S06]  /*b220*/  FADD.FTZ R39, R95, R50 ;  /* 0x000000325f277221 */ /* 0x010fcc0000010000 */
[----:B------:R-:W4:Y:S01]  /*b230*/  MUFU.EX2 R25, R25 ;  /* 0x0000001900197308 */ /* 0x000f220000000800 */
[C---:B0-----:R-:W-:Y:S01]  /*b240*/  FADD.FTZ R48, R38.reuse, R5 ;  /* 0x0000000526307221 */ /* 0x041fe20000010000 */
[----:B------:R-:W-:-:S06]  /*b250*/  F2FP.F16.F32.PACK_AB R161, R38, R161 ;  /* 0x000000a126a1723e */ /* 0x000fcc00000000ff */
[----:B------:R-:W0:Y:S01]  /*b260*/  MUFU.EX2 R91, R91 ;  /* 0x0000005b005b7308 */ /* 0x000e220000000800 */
[C---:B-1----:R-:W-:Y:S01]  /*b270*/  FADD.FTZ R50, R164.reuse, R39 ;  /* 0x00000027a4327221 */ /* 0x042fe20000010000 */
[----:B------:R-:W-:-:S06]  /*b280*/  F2FP.F16.F32.PACK_AB R164, R164, R95 ;  /* 0x0000005fa4a4723e */ /* 0x000fcc00000000ff */
[----:B------:R-:W1:Y:S01]  /*b290*/  MUFU.EX2 R40, R47 ;  /* 0x0000002f00287308 */ /* 0x000e620000000800 */
[----:B----4-:R-:W-:-:S07]  /*b2a0*/  FADD.FTZ R5, R25, R48 ;  /* 0x0000003019057221 */ /* 0x010fce0000010000 */
[----:B------:R-:W4:Y:S01]  /*b2b0*/  MUFU.EX2 R166, R89 ;  /* 0x0000005900a67308 */ /* 0x000f220000000800 */
[----:B0-----:R-:W-:-:S07]  /*b2c0*/  FADD.FTZ R39, R91, R50 ;  /* 0x000000325b277221 */ /* 0x001fce0000010000 */
[----:B------:R-:W0:Y:S01]  /*b2d0*/  MUFU.EX2 R27, R27 ;  /* 0x0000001b001b7308 */ /* 0x000e220000000800 */
[C---:B-1----:R-:W-:Y:S01]  /*b2e0*/  FADD.FTZ R50, R40.reuse, R5 ;  /* 0x0000000528327221 */ /* 0x042fe20000010000 */
[----:B------:R-:W-:-:S06]  /*b2f0*/  F2FP.F16.F32.PACK_AB R163, R40, R25 ;  /* 0x0000001928a3723e */ /* 0x000fcc00000000ff */
[----:B------:R-:W1:Y:S01]  /*b300*/  MUFU.EX2 R85, R85 ;  /* 0x0000005500557308 */ /* 0x000e620000000800 */
[C---:B----4-:R-:W-:Y:S01]  /*b310*/  FADD.FTZ R52, R166.reuse, R39 ;  /* 0x00000027a6347221 */ /* 0x050fe20000010000 */
[----:B------:R-:W-:-:S06]  /*b320*/  F2FP.F16.F32.PACK_AB R166, R166, R91 ;  /* 0x0000005ba6a6723e */ /* 0x000fcc00000000ff */
[----:B------:R-:W4:Y:S01]  /*b330*/  MUFU.EX2 R42, R51 ;  /* 0x00000033002a7308 */ /* 0x000f220000000800 */
[----:B0-----:R-:W-:-:S07]  /*b340*/  FADD.FTZ R5, R27, R50 ;  /* 0x000000321b057221 */ /* 0x001fce0000010000 */
[----:B------:R-:W0:Y:S01]  /*b350*/  MUFU.EX2 R168, R79 ;  /* 0x0000004f00a87308 */ /* 0x000e220000000800 */
[----:B-1----:R-:W-:-:S07]  /*b360*/  FADD.FTZ R35, R85, R52 ;  /* 0x0000003455237221 */ /* 0x002fce0000010000 */
[----:B------:R-:W1:Y:S01]  /*b370*/  MUFU.EX2 R29, R29 ;  /* 0x0000001d001d7308 */ /* 0x000e620000000800 */
[C---:B----4-:R-:W-:Y:S01]  /*b380*/  FADD.FTZ R4, R42.reuse, R5 ;  /* 0x000000052a047221 */ /* 0x050fe20000010000 */
[----:B------:R-:W-:-:S06]  /*b390*/  F2FP.F16.F32.PACK_AB R165, R42, R27 ;  /* 0x0000001b2aa5723e */ /* 0x000fcc00000000ff */
[----:B------:R-:W4:Y:S01]  /*b3a0*/  MUFU.EX2 R57, R57 ;  /* 0x0000003900397308 */ /* 0x000f220000000800 */
[C---:B0-----:R-:W-:Y:S01]  /*b3b0*/  FADD.FTZ R50, R168.reuse, R35 ;  /* 0x00000023a8327221 */ /* 0x041fe20000010000 */
[----:B------:R-:W-:-:S06]  /*b3c0*/  F2FP.F16.F32.PACK_AB R168, R168, R85 ;  /* 0x00000055a8a8723e */ /* 0x000fcc00000000ff */
[----:B------:R-:W0:Y:S01]  /*b3d0*/  MUFU.EX2 R44, R55 ;  /* 0x00000037002c7308 */ /* 0x000e220000000800 */
[----:B-1----:R-:W-:-:S07]  /*b3e0*/  FADD.FTZ R5, R29, R4 ;  /* 0x000000041d057221 */ /* 0x002fce0000010000 */
[----:B------:R-:W1:Y:S01]  /*b3f0*/  MUFU.EX2 R170, R61 ;  /* 0x0000003d00aa7308 */ /* 0x000e620000000800 */
[----:B----4-:R-:W-:-:S07]  /*b400*/  FADD.FTZ R35, R57, R50 ;  /* 0x0000003239237221 */ /* 0x010fce0000010000 */
        /* <DEDUP_REMOVED lines=29> */
[C---:B----4-:R-:W-:Y:S01]  /*b5e0*/  FADD.FTZ R26, R4.reuse, R35 ;  /* 0x00000023041a7221 */ /* 0x050fe20000010000 */
[----:B------:R-:W-:-:S03]  /*b5f0*/  F2FP.F16.F32.PACK_AB R173, R4, R37 ;  /* 0x0000002504ad723e */ /* 0x000fc600000000ff */
[----:B0-----:R-:W-:-:S04]  /*b600*/  FADD.FTZ R25, R101, R26 ;  /* 0x0000001a65197221 */ /* 0x001fc80000010000 */
[C---:B-1----:R-:W-:Y:S01]  /*b610*/  FADD.FTZ R4, R24.reuse, R25 ;  /* 0x0000001918047221 */ /* 0x042fe20000010000 */
[----:B------:R-:W-:Y:S01]  /*b620*/  F2FP.F16.F32.PACK_AB R175, R24, R101 ;  /* 0x0000006518af723e */ /* 0x000fe200000000ff */
[----:B------:R-:W-:Y:S06]  /*b630*/  @!P0 BRA `(.L_x_2123) ;  /* 0x0000000000048947 */ /* 0x000fec0003800000 */
[----:B------:R-:W-:Y:S01]  /*b640*/  BPT.TRAP 0x1 ;  /* 0x000000040000795c */ /* 0x000fe20000300000 */
.L_x_2123:
[----:B------:R0:W1:Y:S01]  /*b650*/  SYNCS.PHASECHK.TRANS64.TRYWAIT P2, [R6+URZ+0x22850], R73 ;  /* 0x02285049060075a7 */ /* 0x000062000804017f */
[----:B------:R-:W-:Y:S05]  /*b660*/  @!P0 BRA `(.L_x_2124) ;  /* 0x0000000000048947 */ /* 0x000fea0003800000 */
[----:B------:R-:W-:Y:S01]  /*b670*/  BPT.TRAP 0x1 ;  /* 0x000000040000795c */ /* 0x000fe20000300000 */
.L_x_2124:
[----:B------:R-:W-:Y:S04]  /*b680*/  BSSY B0, `(.L_x_2125) ;  /* 0x0000004000007945 */ /* 0x000fe80003800000 */
[----:B-1----:R-:W-:Y:S05]  /*b690*/  @P2 BRA `(.L_x_2126) ;  /* 0x0000000000082947 */ /* 0x002fea0003800000 */
[----:B------:R-:W1:Y:S02]  /*b6a0*/  SYNCS.PHASECHK.TRANS64.TRYWAIT P2, [R6+URZ+0x22850], R73 ;  /* 0x02285049060075a7 */ /* 0x000e64000804017f */
[----:B-1----:R-:W-:Y:S05]  /*b6b0*/  @!P2 BRA `(.L_x_2127) ;  /* 0x0000012c0008a947 */ /* 0x002fea0003800000 */
.L_x_2126:
[----:B------:R-:W-:Y:S05]  /*b6c0*/  BSYNC B0 ;  /* 0x0000000000007941 */ /* 0x000fea0003800000 */
.L_x_2125:
[----:B------:R-:W-:Y:S05]  /*b6d0*/  WARPSYNC.ALL ;  /* 0x0000000000007948 */ /* 0x000fea0003800000 */
[----:B------:R-:W-:Y:S01]  /*b6e0*/  VIADD R24, R17, 0x400 ;  /* 0x0000040011187836 */ /* 0x000fe20000000000 */
[----:B------:R4:W-:Y:S01]  /*b6f0*/  BAR.SYNC.DEFER_BLOCKING R179, 0x100 ;  /* 0x000400b30000751d */ /* 0x0009e20000010000 */
[----:B------:R-:W-:Y:S01]  /*b700*/  IMAD.MOV.U32 R181, RZ, RZ, 0x40000040 ;  /* 0x40000040ffb57424 */ /* 0x000fe200078e00ff */
[----:B------:R-:W-:Y:S01]  /*b710*/  ISETP.GE.AND P2, PT, R177, 0x1, PT ;  /* 0x00000001b100780c */ /* 0x000fe20003f46270 */
[----:B0123--:R-:W-:Y:S01]  /*b720*/  @!P1 VIADD R6, R6, 0x22860 ;  /* 0x0002286006069836 */ /* 0x00ffe20000000000 */
[----:B------:R-:W-:Y:S01]  /*b730*/  SHF.R.U32.HI R24, RZ, 0x4, R24 ;  /* 0x00000004ff187819 */ /* 0x000fe20000011618 */
[----:B------:R-:W-:Y:S01]  /*b740*/  IMAD.IADD R217, R204, 0x1, -R205 ;  /* 0x00000001ccd97824 */ /* 0x000fe200078e0acd */
[----:B------:R-:W-:Y:S01]  /*b750*/  R2UR UR7, R181 ;  /* 0x00000000b50772ca */ /* 0x000fe200000e0000 */
[----:B------:R-:W-:Y:S01]  /*b760*/  IMAD.MOV.U32 R181, RZ, RZ, 0x40000040 ;  /* 0x40000040ffb57424 */ /* 0x000fe200078e00ff */
[----:B------:R-:W-:-:S02]  /*b770*/  LOP3.LUT R24, R24, 0x3fff, RZ, 0xc0, !PT ;  /* 0x00003fff18187812 */ /* 0x000fc400078ec0ff */
[----:B------:R-:W-:Y:S02]  /*b780*/  @!P1 PRMT R6, RZ, 0x654, R6 ;  /* 0x00000654ff069816 */ /* 0x000fe40000000006 */
[----:B------:R-:W-:-:S05]  /*b790*/  LOP3.LUT R206, R24, 0x3000000, RZ, 0xfc, !PT ;  /* 0x0300000018ce7812 */ /* 0x000fca00078efcff */
[----:B------:R-:W-:-:S05]  /*b7a0*/  IMAD R180, R16, 0xc00, R206 ;  /* 0x00000c0010b47824 */ /* 0x000fca00078e02ce */
[----:B------:R-:W-:Y:S01]  /*b7b0*/  R2UR UR6, R180 ;  /* 0x00000000b40672ca */ /* 0x000fe200000e0000 */
[----:B------:R-:W-:-:S12]  /*b7c0*/  WARPGROUP.ARRIVE ;  /* 0x00000000000079c5 */ /* 0x000fd80000000000 */
[----:B------:R-:W-:Y:S03]  /*b7d0*/  HGMMA.64x256x16.F32 R24, R152, gdesc[UR4].tnspB, RZ, !UPT, gsb0 ;  /* 0x43e0000498187df0 */ /* 0x000fe6000c0008ff */
[----:B------:R-:W-:Y:S02]  /*b7e0*/  WARPGROUP.DEPBAR.LE gsb0, 0x0 ;  /* 0x00008000000079c5 */ /* 0x000fe40000010000 */
[----:B------:R-:W-:Y:S01]  /*b7f0*/  VIADD R152, R180, 0x80 ;  /* 0x00000080b4987836 */ /* 0x000fe20000000000 */
[----:B------:R-:W-:Y:S01]  /*b800*/  WARPGROUP.ARRIVE ;  /* 0x00000000000079c5 */ /* 0x000fe20000000000 */
[----:B------:R-:W-:Y:S02]  /*b810*/  IMAD.MOV.U32 R153, RZ, RZ, 0x40000040 ;  /* 0x40000040ff997424 */ /* 0x000fe400078e00ff */
[----:B------:R-:W-:Y:S01]  /*b820*/  IMAD R155, R209, 0x80, R217 ;  /* 0x00000080d19b7824 */ /* 0x000fe200078e02d9 */
[----:B------:R-:W-:Y:S01]  /*b830*/  R2UR UR6, R152 ;  /* 0x00000000980672ca */ /* 0x000fe200000e0000 */
[----:B------:R-:W-:Y:S01]  /*b840*/  VIADD R152, R180, 0x100 ;  /* 0x00000100b4987836 */ /* 0x000fe20000000000 */
[----:B------:R-:W-:Y:S01]  /*b850*/  R2UR UR7, R153 ;  /* 0x00000000990772ca */ /* 0x000fe200000e0000 */
[----:B------:R-:W-:-:S02]  /*b860*/  IMAD.MOV.U32 R153, RZ, RZ, 0x40000040 ;  /* 0x40000040ff997424 */ /* 0x000fc400078e00ff */
[----:B------:R-:W-:-:S13]  /*b870*/  IMAD.IADD R176, R155, 0x1, R176 ;  /* 0x000000019bb07824 */ /* 0x000fda00078e02b0 */
        /* <DEDUP_REMOVED lines=31> */
[----:B------:R0:W-:Y:S02]  /*ba70*/  @!P1 SYNCS.ARRIVE.TRANS64.RED.A1T0 RZ, [R6+URZ], RZ ;  /* 0x000000ff06ff99a7 */ /* 0x0001e4000810043f */
[----:B0-----:R-:W-:Y:S01]  /*ba80*/  VIADD R6, R178, 0xfffffffe ;  /* 0xfffffffeb2067836 */ /* 0x001fe20000000000 */
[----:B----4-:R-:W-:Y:S06]  /*ba90*/  @!P2 BRA `(.L_x_2128) ;  /* 0x000000000048a947 */ /* 0x010fec0003800000 */
        /* <DEDUP_REMOVED lines=11> */
.L_x_2130:
[----:B------:R-:W-:-:S13]  /*bb50*/  ISETP.NE.AND P2, PT, R177, 0x1, PT ;  /* 0x00000001b100780c */ /* 0x000fda0003f45270 */
[----:B------:R-:W0:Y:S02]  /*bb60*/  @P2 LDC.64 R152, c[0x0][0x9e8] ;  /* 0x00027a00ff982b82 */ /* 0x000e240000000a00 */
[----:B0-----:R-:W-:-:S05]  /*bb70*/  @P2 IMAD.HI.U32 R152, R154, R152, RZ ;  /* 0x000000989a982227 */ /* 0x001fca00078e00ff */
[----:B------:R-:W-:-:S07]  /*bb80*/  @P2 SHF.R.U32.HI R154, RZ, R153, R152 ;  /* 0x00000099ff9a2219 */ /* 0x000fce0000011698 */
.L_x_2131:
[----:B------:R-:W-:Y:S05]  /*bb90*/  BSYNC B0 ;  /* 0x0000000000007941 */ /* 0x000fea0003800000 */
.L_x_2129:
[----:B------:R-:W-:-:S05]  /*bba0*/  IMAD R177, R154, R177, R177 ;  /* 0x000000b19ab17224 */ /* 0x000fca00078e02b1 */
[----:B------:R-:W-:-:S07]  /*bbb0*/  VIMNMX R176, R176, R177, PT ;  /* 0x000000b1b0b07248 */ /* 0x000fce0003fe0100 */
.L_x_2128:
[----:B------:R-:W-:Y:S01]  /*bbc0*/  IMAD.HI R176, R176, 0x2aaaaaab, RZ ;  /* 0x2aaaaaabb0b07827 */ /* 0x000fe200078e02ff */
[----:B------:R-:W-:Y:S01]  /*bbd0*/  ULDC UR46, c[0x0][0x9e4] ;  /* 0x00027900002e7ab9 */ /* 0x000fe20000000800 */
[----:B------:R-:W-:Y:S01]  /*bbe0*/  ULDC UR43, c[0x0][0x9e4] ;  /* 0x00027900002b7ab9 */ /* 0x000fe20000000800 */
[----:B------:R-:W-:Y:S01]  /*bbf0*/  ULDC UR47, c[0x0][0x9dc] ;  /* 0x00027700002f7ab9 */ /* 0x000fe20000000800 */
[----:B------:R-:W-:Y:S01]  /*bc00*/  ULDC UR49, c[0x0][0x9dc] ;  /* 0x0002770000317ab9 */ /* 0x000fe20000000800 */
[----:B------:R-:W-:Y:S01]  /*bc10*/  SHF.R.U32.HI R153, RZ, 0x1f, R176 ;  /* 0x0000001fff997819 */ /* 0x000fe200000116b0 */
[----:B------:R-:W-:Y:S01]  /*bc20*/  ULDC UR42, c[0x0][0x988] ;  /* 0x00026200002a7ab9 */ /* 0x000fe20000000800 */
[----:B------:R-:W-:Y:S01]  /*bc30*/  ULDC UR45, c[0x0][0x988] ;  /* 0x00026200002d7ab9 */ /* 0x000fe20000000800 */
[----:B------:R-:W-:Y:S01]  /*bc40*/  ULDC UR44, c[0x0][0x988] ;  /* 0x00026200002c7ab9 */ /* 0x000fe20000000800 */
[----:B------:R-:W-:Y:S01]  /*bc50*/  LEA.HI.SX32 R153, R176, R153, 0x1c ;  /* 0x00000099b0997211 */ /* 0x000fe200078fe2ff */
[----:B------:R-:W-:Y:S01]  /*bc60*/  ULDC UR50, c[0x0][0x9e0] ;  /* 0x0002780000327ab9 */ /* 0x000fe20000000800 */
[----:B------:R-:W-:-:S02]  /*bc70*/  ULDC UR48, c[0x0][0x9e0] ;  /* 0x0002780000307ab9 */ /* 0x000fc40000000800 */
[----:B------:R-:W-:-:S04]  /*bc80*/  VIMNMX R218, R222, R153, !PT ;  /* 0x00000099deda7248 */ /* 0x000fc80007fe0100 */
[----:B------:R-:W-:-:S13]  /*bc90*/  ISETP.GE.AND P2, PT, R6, R218, PT ;  /* 0x000000da0600720c */ /* 0x000fda0003f46270 */
[----:B------:R-:W-:Y:S05]  /*bca0*/  @!P2 BRA `(.L_x_2132) ;  /* 0x000000300054a947 */ /* 0x000fea0003800000 */
[----:B------:R-:W-:-:S04]  /*bcb0*/  IMAD.IADD R216, R0, 0x1, R217 ;  /* 0x0000000100d87824 */ /* 0x000fc800078e02d9 */
[----:B------:R-:W-:-:S07]  /*bcc0*/  VIADD R208, R216, 0x8 ;  /* 0x00000008d8d07836 */ /* 0x000fce0000000000 */
.L_x_2150:
[----:B------:R-:W-:Y:S01]  /*bcd0*/  VIADD R16, R16, 0x1 ;  /* 0x0000000110107836 */ /* 0x000fe20000000000 */
[----:B------:R-:W-:Y:S05]  /*bce0*/  YIELD ;  /* 0x0000000000007946 */ /* 0x000fea0003800000 */
[----:B------:R-:W-:-:S04]  /*bcf0*/  ISETP.NE.AND P2, PT, R16, 0x2, PT ;  /* 0x000000021000780c */ /* 0x000fc80003f45270 */
[----:B------:R-:W-:Y:S02]  /*bd00*/  SEL R11, RZ, 0x1, P2 ;  /* 0x00000001ff0b7807 */ /* 0x000fe40001000000 */
[----:B------:R-:W-:Y:S02]  /*bd10*/  SEL R16, R16, RZ, P2 ;  /* 0x000000ff10107207 */ /* 0x000fe40001000000 */
[----:B------:R-:W-:Y:S01]  /*bd20*/  LOP3.LUT R200, R200, R11, RZ, 0x3c, !PT ;  /* 0x0000000bc8c87212 */ /* 0x000fe200078e3cff */
[----:B0-----:R-:W-:Y:S06]  /*bd30*/  @!P0 BRA `(.L_x_2133) ;  /* 0x0000000000048947 */ /* 0x001fec0003800000 */
[----:B------:R-:W-:Y:S01]  /*bd40*/  BPT.TRAP 0x1 ;  /* 0x000000040000795c */ /* 0x000fe20000300000 */
.L_x_2133:
[----:B------:R-:W-:Y:S01]  /*bd50*/  IMAD R210, R16, 0x8, R17 ;  /* 0x0000000810d27824 */ /* 0x000fe200078e0211 */
[----:B------:R-:W-:-:S04]  /*bd60*/  SHF.L.U32 R211, R200, 0x1f, RZ ;  /* 0x0000001fc8d37819 */ /* 0x000fc800000006ff */
[----:B------:R0:W1:Y:S01]  /*bd70*/  SYNCS.PHASECHK.TRANS64.TRYWAIT P2, [R210+URZ+0x22830], R211 ;  /* 0x022830d3d20075a7 */ /* 0x000062000804017f */
[----:B------:R-:W-:Y:S05]  /*bd80*/  @!P0 BRA `(.L_x_2134) ;  /* 0x0000000000048947 */ /* 0x000fea0003800000 */
[----:B------:R-:W-:Y:S01]  /*bd90*/  BPT.TRAP 0x1 ;  /* 0x000000040000795c */ /* 0x000fe20000300000 */
.L_x_2134:
[----:B------:R-:W-:Y:S02]  /*bda0*/  IMAD R10, R16, 0x300, R214 ;  /* 0x00000300100a7824 */ /* 0x000fe400078e02d6 */
[----:B------:R-:W-:Y:S01]  /*bdb0*/  IMAD.MOV.U32 R11, RZ, RZ, 0x40000040 ;  /* 0x40000040ff0b7424 */ /* 0x000fe200078e00ff */
[----:B-1----:R-:W-:Y:S06]  /*bdc0*/  @P2 BRA `(.L_x_2135) ;  /* 0x0000000000082947 */ /* 0x002fec0003800000 */
[----:B------:R-:W1:Y:S02]  /*bdd0*/  SYNCS.PHASECHK.TRANS64.TRYWAIT P2, [R210+URZ+0x22830], R211 ;  /* 0x022830d3d20075a7 */ /* 0x000e64000804017f */
[----:B-1----:R-:W-:Y:S05]  /*bde0*/  @!P2 BRA `(.L_x_2136) ;  /* 0x000001240050a947 */ /* 0x002fea0003800000 */
.L_x_2135:
        /* <DEDUP_REMOVED lines=9> */
[----:B------:R-:W2:Y:S01]  /*be80*/  S2R R207, SR_TID.X ;  /* 0x0000000000cf7919 */ /* 0x000ea20000002100 */
[----:B------:R-:W-:Y:S01]  /*be90*/  IMAD R226, R6, -0x60, R204 ;  /* 0xffffffa006e27824 */ /* 0x000fe200078e02cc */
[----:B------:R-:W-:-:S04]  /*bea0*/  LOP3.LUT P2, RZ, R2, 0x100000, RZ, 0xc0, !PT ;  /* 0x0010000002ff7812 */ /* 0x000fc8000784c0ff */
[----:B------:R-:W-:-:S05]  /*beb0*/  IADD3 R226, -R205, 0x1, R226 ;  /* 0x00000001cde27810 */ /* 0x000fca0007ffe1e2 */
        /* <DEDUP_REMOVED lines=8> */
[----:B------:R-:W-:Y:S01]  /*bf40*/  IMAD.IADD R226, R226, 0x1, -R201 ;  /* 0x00000001e2e27824 */ /* 0x000fe200078e0ac9 */
[----:B--2---:R-:W-:Y:S01]  /*bf50*/  SHF.R.U32.HI R207, RZ, 0x7, R207 ;  /* 0x00000007ffcf7819 */ /* 0x004fe200000116cf */
        /* <DEDUP_REMOVED lines=10> */
[----:B------:R-:W-:Y:S01]  /*c000*/  R2UR UR6, R10 ;  /* 0x000000000a0672ca */ /* 0x000fe200000e0000 */
[----:B------:R-:W-:Y:S01]  /*c010*/  @!P1 VIADD R10, R210, 0x22840 ;  /* 0x00022840d20a9836 */ /* 0x000fe20000000000 */
[----:B------:R-:W-:Y:S02]  /*c020*/  R2UR UR7, R11 ;  /* 0x000000000b0772ca */ /* 0x000fe400000e0000 */
[----:B------:R-:W-:Y:S02]  /*c030*/  R2UR UR4, R12 ;  /* 0x000000000c0472ca */ /* 0x000fe400000e0000 */
[----:B------:R-:W-:Y:S02]  /*c040*/  R2UR UR5, R13 ;  /* 0x000000000d0572ca */ /* 0x000fe400000e0000 */
[----:B------:R-:W-:Y:S01]  /*c050*/  IADD3 R11, -R207, 0xb, RZ ;  /* 0x0000000bcf0b7810 */ /* 0x000fe20007ffe1ff */
[----:B------:R-:W-:Y:S01]  /*c060*/  IMAD.U32 R207, RZ, RZ, UR47 ;  /* 0x0000002fffcf7e24 */ /* 0x000fe2000f8e00ff */
[----:B------:R-:W-:-:S04]  /*c070*/  @!P1 PRMT R10, RZ, 0x654, R10 ;  /* 0x00000654ff0a9816 */ /* 0x000fc8000000000a */
[----:B------:R-:W-:-:S05]  /*c080*/  LOP3.LUT R227, RZ, R207, RZ, 0x33, !PT ;  /* 0x000000cfffe37212 */ /* 0x000fca00078e33ff */
[----:B------:R-:W-:Y:S02]  /*c090*/  IMAD.IADD R227, R227, 0x1, R226 ;  /* 0x00000001e3e37824 */ /* 0x000fe400078e02e2 */
[----:B------:R-:W-:-:S04]  /*c0a0*/  VIADD R226, R226, UR50 ;  /* 0x00000032e2e27c36 */ /* 0x000fc80008000000 */
[----:B------:R-:W-:Y:S01]  /*c0b0*/  IMAD.IADD R225, R0, 0x1, R226 ;  /* 0x0000000100e17824 */ /* 0x000fe200078e02e2 */
[----:B------:R-:W-:Y:S02]  /*c0c0*/  WARPGROUP.DEPBAR.LE gsb0, 0x0 ;  /* 0x00008000000079c5 */ /* 0x000fe40000010000 */
[----:B------:R-:W-:-:S06]  /*c0d0*/  WARPGROUP.ARRIVE ;  /* 0x00000000000079c5 */ /* 0x000fcc0000000000 */
[----:B------:R-:W-:Y:S03]  /*c0e0*/  HGMMA.64x96x16.F32 R152, gdesc[UR4], R152, gsb0 ;  /* 0x01600000049879f0 */ /* 0x000fe60008000898 */
[----:B------:R-:W-:Y:S02]  /*c0f0*/  WARPGROUP.DEPBAR.LE gsb0, 0x0 ;  /* 0x00008000000079c5 */ /* 0x000fe40000010000 */
[----:B------:R2:W-:Y:S06]  /*c100*/  BAR.ARV R11, 0x100 ;  /* 0x0004000b0000751d */ /* 0x0005ec0000002000 */
[----:B------:R3:W-:Y:S02]  /*c110*/  @!P1 SYNCS.ARRIVE.TRANS64.RED.A1T0 RZ, [R10+URZ], RZ ;  /* 0x000000ff0aff99a7 */ /* 0x0007e4000810043f */
[----:B---3--:R-:W-:Y:S01]  /*c120*/  IMAD.IADD R10, R0, 0x1, R227 ;  /* 0x00000001000a7824 */ /* 0x008fe200078e02e3 */
[----:B--2---:R-:W-:Y:S06]  /*c130*/  @!P2 BRA `(.L_x_2137) ;  /* 0x000000000058a947 */ /* 0x004fec0003800000 */
        /* <DEDUP_REMOVED lines=12> */
.L_x_2139:
[----:B------:R-:W-:-:S05]  /*c200*/  IMAD.U32 R229, RZ, RZ, UR46 ;  /* 0x0000002effe57e24 */ /* 0x000fca000f8e00ff */
[----:B------:R-:W-:-:S13]  /*c210*/  ISETP.NE.AND P2, PT, R229, 0x1, PT ;  /* 0x00000001e500780c */ /* 0x000fda0003f45270 */
[----:B------:R-:W2:Y:S02]  /*c220*/  @P2 LDC.64 R212, c[0x0][0x9e8] ;  /* 0x00027a00ffd42b82 */ /* 0x000ea40000000a00 */
[----:B--2---:R-:W-:-:S05]  /*c230*/  @P2 IMAD.HI.U32 R212, R228, R212, RZ ;  /* 0x000000d4e4d42227 */ /* 0x004fca00078e00ff */
[----:B------:R-:W-:-:S07]  /*c240*/  @P2 SHF.R.U32.HI R228, RZ, R213, R212 ;  /* 0x000000d5ffe42219 */ /* 0x000fce00000116d4 */
.L_x_2140:
[----:B------:R-:W-:Y:S05]  /*c250*/  BSYNC B0 ;  /* 0x0000000000007941 */ /* 0x000fea0003800000 */
.L_x_2138:
[----:B------:R-:W-:-:S04]  /*c260*/  IMAD R212, R6, -0x60, -R201 ;  /* 0xffffffa006d47824 */ /* 0x000fc800078e0ac9 */
[----:B------:R-:W-:-:S05]  /*c270*/  IMAD R212, R228, R229, R212 ;  /* 0x000000e5e4d47224 */ /* 0x000fca00078e02d4 */
[----:B------:R-:W-:Y:S02]  /*c280*/  VIMNMX R10, R10, R212, !PT ;  /* 0x000000d40a0a7248 */ /* 0x000fe40007fe0100 */
[----:B------:R-:W-:-:S07]  /*c290*/  VIADDMNMX R225, R212, R229, R225, PT ;  /* 0x000000e5d4e17246 */ /* 0x000fce00038001e1 */
.L_x_2137:
[----:B------:R-:W-:Y:S01]  /*c2a0*/  IMAD R212, R6, -0x60, RZ ;  /* 0xffffffa006d47824 */ /* 0x000fe200078e02ff */
[----:B------:R-:W-:Y:S02]  /*c2b0*/  LOP3.LUT R2, R2, 0xfff7ffff, RZ, 0xc0, !PT ;  /* 0xfff7ffff02027812 */ /* 0x000fe400078ec0ff */
[--C-:B------:R-:W-:Y:S02]  /*c2c0*/  IADD3 R226, R226, 0x8, R0.reuse ;  /* 0x00000008e2e27810 */ /* 0x100fe40007ffe000 */
[C---:B------:R-:W-:Y:S02]  /*c2d0*/  ISETP.GE.AND P2, PT, R212.reuse, 0x1, PT ;  /* 0x00000001d400780c */ /* 0x040fe40003f46270 */
[----:B------:R-:W-:Y:S02]  /*c2e0*/  ISETP.GE.AND P4, PT, R212, 0x9, PT ;  /* 0x00000009d400780c */ /* 0x000fe40003f86270 */
[----:B------:R-:W-:-:S09]  /*c2f0*/  IADD3 R227, R227, 0x8, R0 ;  /* 0x00000008e3e37810 */ /* 0x000fd20007ffe000 */
[----:B------:R-:W-:Y:S02]  /*c300*/  @P2 LOP3.LUT R2, R2, 0x80000, RZ, 0xfc, !PT ;  /* 0x0008000002022812 */ /* 0x000fe400078efcff */
[----:B------:R-:W-:Y:S02]  /*c310*/  ISETP.GT.AND P2, PT, R10, RZ, !P2 ;  /* 0x000000ff0a00720c */ /* 0x000fe40005744270 */
[----:B------:R-:W-:Y:S02]  /*c320*/  LOP3.LUT R2, R2, 0xfffffffd, RZ, 0xc0, !PT ;  /* 0xfffffffd02027812 */ /* 0x000fe400078ec0ff */
[----:B------:R-:W-:Y:S02]  /*c330*/  ISETP.LT.OR P3, PT, R225, 0x1, P2 ;  /* 0x00000001e100780c */ /* 0x000fe40001761670 */
[----:B------:R-:W-:Y:S02]  /*c340*/  ISETP.GE.AND P2, PT, R212, 0x2, PT ;  /* 0x00000002d400780c */ /* 0x000fe40003f46270 */
[----:B------:R-:W-:-:S02]  /*c350*/  FSEL R152, R152, -INF , !P3 ;  /* 0xff80000098987808 */ /* 0x000fc40005800000 */
[----:B------:R-:W-:Y:S02]  /*c360*/  ISETP.GT.AND P3, PT, R10, 0x1, !P2 ;  /* 0x000000010a00780c */ /* 0x000fe40005764270 */
[----:B------:R-:W-:Y:S02]  /*c370*/  @P4 LOP3.LUT R2, R2, 0x2, RZ, 0xfc, !PT ;  /* 0x0000000202024812 */ /* 0x000fe400078efcff */
[----:B------:R-:W-:Y:S02]  /*c380*/  ISETP.LT.OR P3, PT, R225, 0x2, P3 ;  /* 0x00000002e100780c */ /* 0x000fe40001f61670 */
[----:B------:R-:W-:Y:S02]  /*c390*/  LOP3.LUT R2, R2, 0xfffffffb, RZ, 0xc0, !PT ;  /* 0xfffffffb02027812 */ /* 0x000fe400078ec0ff */
[----:B------:R-:W-:Y:S02]  /*c3a0*/  FSEL R153, R153, -INF , !P3 ;  /* 0xff80000099997808 */ /* 0x000fe40005800000 */
[----:B------:R-:W-:-:S02]  /*c3b0*/  ISETP.GT.AND P3, PT, R10, 0x8, !P4 ;  /* 0x000000080a00780c */ /* 0x000fc40006764270 */
[----:B------:R-:W-:Y:S02]  /*c3c0*/  ISETP.GE.AND P4, PT, R212, 0xa, PT ;  /* 0x0000000ad400780c */ /* 0x000fe40003f86270 */
[----:B------:R-:W-:-:S04]  /*c3d0*/  ISETP.LT.OR P3, PT, R225, 0x9, P3 ;  /* 0x00000009e100780c */ /* 0x000fc80001f61670 */
        /* <DEDUP_REMOVED lines=119> */
[----:B------:R-:W-:-:S13]  /*cb50*/  LOP3.LUT P6, RZ, R2, 0x100000, RZ, 0xc0, !PT ;  /* 0x0010000002ff7812 */ /* 0x000fda00078cc0ff */
[----:B------:R-:W-:Y:S05]  /*cb60*/  @!P6 BRA `(.L_x_2141) ;  /* 0x00000000005ce947 */ /* 0x000fea0003800000 */
[----:B------:R-:W-:Y:S01]  /*cb70*/  ISETP.GT.AND P6, PT, R208, -0x1, PT ;  /* 0xffffffffd000780c */ /* 0x000fe20003fc4270 */
[----:B------:R-:W-:-:S12]  /*cb80*/  BSSY B0, `(.L_x_2142) ;  /* 0x0000011000007945 */ /* 0x000fd80003800000 */
[----:B------:R-:W-:Y:S05]  /*cb90*/  @P6 BRA `(.L_x_2143) ;  /* 0x0000000000246947 */ /* 0x000fea0003800000 */
[----:B------:R-:W-:Y:S02]  /*cba0*/  IMAD.U32 R10, RZ, RZ, UR46 ;  /* 0x0000002eff0a7e24 */ /* 0x000fe4000f8e00ff */
[----:B------:R-:W-:-:S03]  /*cbb0*/  VIADD R225, R216, 0x8 ;  /* 0x00000008d8e17836 */ /* 0x000fc60000000000 */
[----:B------:R-:W-:Y:S02]  /*cbc0*/  ISETP.NE.AND P6, PT, R10, 0x1, PT ;  /* 0x000000010a00780c */ /* 0x000fe40003fc5270 */
[----:B------:R-:W-:-:S11]  /*cbd0*/  LOP3.LUT R225, RZ, R225, RZ, 0x33, !PT ;  /* 0x000000e1ffe17212 */ /* 0x000fd600078e33ff */
[----:B------:R-:W2:Y:S02]  /*cbe0*/  @P6 LDC.64 R156, c[0x0][0x9e8] ;  /* 0x00027a00ff9c6b82 */ /* 0x000ea40000000a00 */
[----:B--2---:R-:W-:-:S05]  /*cbf0*/  @P6 IMAD.HI.U32 R156, R225, R156, RZ ;  /* 0x0000009ce19c6227 */ /* 0x004fca00078e00ff */
[----:B------:R-:W-:-:S04]  /*cc00*/  @P6 SHF.R.U32.HI R225, RZ, R157, R156 ;  /* 0x0000009dffe16219 */ /* 0x000fc8000001169c */
[----:B------:R-:W-:Y:S01]  /*cc10*/  LOP3.LUT R225, RZ, R225, RZ, 0x33, !PT ;  /* 0x000000e1ffe17212 */ /* 0x000fe200078e33ff */
[----:B------:R-:W-:Y:S06]  /*cc20*/  BRA `(.L_x_2144) ;  /* 0x0000000000187947 */ /* 0x000fec0003800000 */
.L_x_2143:
[----:B------:R-:W-:Y:S02]  /*cc30*/  IMAD.U32 R10, RZ, RZ, UR46 ;  /* 0x0000002eff0a7e24 */ /* 0x000fe4000f8e00ff */
[----:B------:R-:W-:-:S03]  /*cc40*/  IMAD.MOV.U32 R225, RZ, RZ, R208 ;  /* 0x000000ffffe17224 */ /* 0x000fc600078e00d0 */
[----:B------:R-:W-:-:S13]  /*cc50*/  ISETP.NE.AND P6, PT, R10, 0x1, PT ;  /* 0x000000010a00780c */ /* 0x000fda0003fc5270 */
[----:B------:R-:W2:Y:S02]  /*cc60*/  @P6 LDC.64 R156, c[0x0][0x9e8] ;  /* 0x00027a00ff9c6b82 */ /* 0x000ea40000000a00 */
[----:B--2---:R-:W-:-:S05]  /*cc70*/  @P6 IMAD.HI.U32 R156, R208, R156, RZ ;  /* 0x0000009cd09c6227 */ /* 0x004fca00078e00ff */
[----:B------:R-:W-:-:S07]  /*cc80*/  @P6 SHF.R.U32.HI R225, RZ, R157, R156 ;  /* 0x0000009dffe16219 */ /* 0x000fce000001169c */
.L_x_2144:
[----:B------:R-:W-:Y:S05]  /*cc90*/  BSYNC B0 ;  /* 0x0000000000007941 */ /* 0x000fea0003800000 */
.L_x_2142:
[----:B------:R-:W-:-:S04]  /*cca0*/  IMAD.IADD R212, R212, 0x1, -R201 ;  /* 0x00000001d4d47824 */ /* 0x000fc800078e0ac9 */
[----:B------:R-:W-:-:S05]  /*ccb0*/  IMAD R212, R225, R10, R212 ;  /* 0x0000000ae1d47224 */ /* 0x000fca00078e02d4 */
[----:B------:R-:W-:Y:S02]  /*ccc0*/  VIMNMX R227, R227, R212, !PT ;  /* 0x000000d4e3e37248 */ /* 0x000fe40007fe0100 */
[----:B------:R-:W-:-:S07]  /*ccd0*/  VIADDMNMX R226, R212, R10, R226, PT ;  /* 0x0000000ad4e27246 */ /* 0x000fce00038001e2 */
.L_x_2141:
[----:B------:R-:W-:Y:S02]  /*cce0*/  ISETP.GT.AND P2, PT, R227, 0x1, !P2 ;  /* 0x00000001e300780c */ /* 0x000fe40005744270 */
[----:B------:R-:W-:Y:S02]  /*ccf0*/  FMNMX.FTZ R10, R152, R3, !PT ;  /* 0x00000003980a7209 */ /* 0x000fe40007810000 */
[----:B------:R-:W-:Y:S02]  /*cd00*/  ISETP.LT.OR P2, PT, R226, 0x2, P2 ;  /* 0x00000002e200780c */ /* 0x000fe40001741670 */
[C---:B------:R-:W-:Y:S02]  /*cd10*/  LOP3.LUT P6, RZ, R2.reuse, 0x8000, RZ, 0xc0, !PT ;  /* 0x0000800002ff7812 */ /* 0x040fe400078cc0ff */
        /* <DEDUP_REMOVED lines=65> */
[C---:B------:R-:W-:Y:S02]  /*d130*/  ISETP.GT.AND P2, PT, R227.reuse, 0x29, !P2 ;  /* 0x00000029e300780c */ /* 0x040fe40005744270 */
[----:B------:R-:W-:Y:S02]  /*d140*/  FSEL R194, R194, -INF , !P3 ;  /* 0xff800000c2c27808 */ /* 0x000fe40005800000 */
[----:B------:R-:W-:Y:S02]  /*d150*/  ISETP.LT.OR P2, PT, R226, 0x2a, P2 ;  /* 0x0000002ae200780c */ /* 0x000fe40001741670 */
[----:B------:R-:W-:Y:S02]  /*d160*/  ISETP.GT.AND P5, PT, R227, 0x58, !P5 ;  /* 0x00000058e300780c */ /* 0x000fe40006fa4270 */
[----:B------:R-:W-:-:S02]  /*d170*/  FSEL R175, R175, -INF , !P2 ;  /* 0xff800000afaf7808 */ /* 0x000fc40005000000 */
[----:B------:R-:W-:Y:S02]  /*d180*/  LOP3.LUT P2, RZ, R2, 0x800, RZ, 0xc0, !PT ;  /* 0x0000080002ff7812 */ /* 0x000fe4000784c0ff */
[----:B--2---:R-:W-:Y:S01]  /*d190*/  FMNMX.FTZ R157, R10, R157, !PT ;  /* 0x0000009d0a9d7209 */ /* 0x004fe20007810000 */
[----:B------:R-:W-:Y:S01]  /*d1a0*/  IMAD.U32 R10, RZ, RZ, UR45 ;  /* 0x0000002dff0a7e24 */ /* 0x000fe2000f8e00ff */
[----:B------:R-:W-:Y:S02]  /*d1b0*/  ISETP.GT.AND P2, PT, R227, 0x30, !P2 ;  /* 0x00000030e300780c */ /* 0x000fe40005744270 */
[C---:B------:R-:W-:Y:S02]  /*d1c0*/  ISETP.LT.OR P4, PT, R226.reuse, 0x52, P4 ;  /* 0x00000052e200780c */ /* 0x040fe40002781670 */
[C---:B------:R-:W-:Y:S02]  /*d1d0*/  ISETP.LT.OR P2, PT, R226.reuse, 0x31, P2 ;  /* 0x00000031e200780c */ /* 0x040fe40001741670 */
[----:B------:R-:W-:-:S02]  /*d1e0*/  ISETP.LT.OR P5, PT, R226, 0x59, P5 ;  /* 0x00000059e200780c */ /* 0x000fc40002fa1670 */
[----:B------:R-:W-:Y:S02]  /*d1f0*/  FSEL R156, R178, -INF , !P2 ;  /* 0xff800000b29c7808 */ /* 0x000fe40005000000 */
[----:B------:R-:W-:Y:S01]  /*d200*/  LOP3.LUT P2, RZ, R2, 0x400, RZ, 0xc0, !PT ;  /* 0x0000040002ff7812 */ /* 0x000fe2000784c0ff */
[----:B------:R-:W2:Y:S01]  /*d210*/  SHFL.BFLY PT, R178, R157, 0x1, 0x1f ;  /* 0x0c201f009db27f89 */ /* 0x000ea200000e0000 */
[----:B------:R-:W-:Y:S02]  /*d220*/  FSEL R195, R195, -INF , !P4 ;  /* 0xff800000c3c37808 */ /* 0x000fe40006000000 */
[----:B------:R-:W-:Y:S02]  /*d230*/  ISETP.GT.AND P2, PT, R227, 0x31, !P2 ;  /* 0x00000031e300780c */ /* 0x000fe40005744270 */
[----:B------:R-:W-:Y:S02]  /*d240*/  FSEL R198, R198, -INF , !P5 ;  /* 0xff800000c6c67808 */ /* 0x000fe40006800000 */
[----:B------:R-:W-:-:S04]  /*d250*/  ISETP.LT.OR P2, PT, R226, 0x32, P2 ;  /* 0x00000032e200780c */ /* 0x000fc80001741670 */
[----:B------:R-:W-:Y:S02]  /*d260*/  FSEL R179, R179, -INF , !P2 ;  /* 0xff800000b3b37808 */ /* 0x000fe40005000000 */
[----:B------:R-:W-:-:S04]  /*d270*/  LOP3.LUT P2, RZ, R2, 0x200, RZ, 0xc0, !PT ;  /* 0x0000020002ff7812 */ /* 0x000fc8000784c0ff */
[----:B------:R-:W-:-:S04]  /*d280*/  ISETP.GT.AND P2, PT, R227, 0x38, !P2 ;  /* 0x00000038e300780c */ /* 0x000fc80005744270 */
[----:B------:R-:W-:Y:S02]  /*d290*/  ISETP.LT.OR P2, PT, R226, 0x39, P2 ;  /* 0x00000039e200780c */ /* 0x000fe40001741670 */
[----:B--2---:R-:W-:Y:S02]  /*d2a0*/  FMNMX.FTZ R178, R157, R178, !PT ;  /* 0x000000b29db27209 */ /* 0x004fe40007810000 */
        /* <DEDUP_REMOVED lines=21> */
[----:B------:R-:W-:-:S04]  /*d400*/  FSETP.NEU.FTZ.AND P2, PT, R178, -INF , PT ;  /* 0xff800000b200780b */ /* 0x000fc80003f5d000 */
[----:B------:R-:W-:-:S05]  /*d410*/  FSEL R157, R178, RZ, P2 ;  /* 0x000000ffb29d7208 */ /* 0x000fca0001000000 */
[----:B------:R-:W-:Y:S01]  /*d420*/  FADD.FTZ R157, -R157, R3 ;  /* 0x000000039d9d7221 */ /* 0x000fe20000010100 */
[----:B------:R-:W-:-:S05]  /*d430*/  FMUL.FTZ R3, R178, R10 ;  /* 0x0000000ab2037220 */ /* 0x000fca0000410000 */
[----:B------:R-:W-:Y:S02]  /*d440*/  FSEL R3, R3, RZ, P2 ;  /* 0x000000ff03037208 */ /* 0x000fe40001000000 */
[----:B------:R-:W-:-:S03]  /*d450*/  LOP3.LUT P2, RZ, R2, 0x80000, RZ, 0xc0, !PT ;  /* 0x0008000002ff7812 */ /* 0x000fc6000784c0ff */
        /* <DEDUP_REMOVED lines=24> */
[----:B------:R-:W-:Y:S01]  /*d5e0*/  FMUL.FTZ R3, R157, R10 ;  /* 0x0000000a9d037220 */ /* 0x000fe20000410000 */
[----:B------:R-:W-:Y:S01]  /*d5f0*/  MUFU.EX2 R152, R152 ;  /* 0x0000009800987308 */ /* 0x000fe20000000800 */
[----:B------:R-:W-:-:S04]  /*d600*/  ISETP.GT.AND P2, PT, R227, RZ, !P2 ;  /* 0x000000ffe300720c */ /* 0x000fc80005744270 */
[----:B------:R-:W-:-:S03]  /*d610*/  ISETP.LT.OR P2, PT, R226, 0x1, P2 ;  /* 0x00000001e200780c */ /* 0x000fc60001741670 */
[----:B------:R-:W2:Y:S01]  /*d620*/  MUFU.EX2 R3, R3 ;  /* 0x0000000300037308 */ /* 0x000ea20000000800 */
[----:B------:R-:W-:Y:S02]  /*d630*/  FSEL R154, R154, -INF , !P2 ;  /* 0xff8000009a9a7808 */ /* 0x000fe40005000000 */
[----:B------:R-:W-:-:S04]  /*d640*/  ISETP.GT.AND P2, PT, R227, 0x59, !P6 ;  /* 0x00000059e300780c */ /* 0x000fc80007744270 */
[----:B------:R-:W-:Y:S01]  /*d650*/  ISETP.LT.OR P2, PT, R226, 0x5a, P2 ;  /* 0x0000005ae200780c */ /* 0x000fe20001741670 */
[----:B------:R-:W3:Y:S03]  /*d660*/  MUFU.EX2 R153, R153 ;  /* 0x0000009900997308 */ /* 0x000ee60000000800 */
[----:B------:R-:W-:-:S05]  /*d670*/  FSEL R199, R199, -INF , !P2 ;  /* 0xff800000c7c77808 */ /* 0x000fca0005000000 */
[----:B------:R-:W4:Y:S01]  /*d680*/  MUFU.EX2 R213, R213 ;  /* 0x000000d500d57308 */ /* 0x000f220000000800 */
[----:B--2---:R-:W-:Y:S01]  /*d690*/  FFMA.FTZ R5, R3, R5, R152 ;  /* 0x0000000503057223 */ /* 0x004fe20000010098 */
        /* <DEDUP_REMOVED lines=9> */
[----:B------:R-:W-:Y:S01]  /*d730*/  FMUL.FTZ R36, R36, R3 ;  /* 0x0000000324247220 */ /* 0x000fe20000410000 */
[----:B------:R-:W-:Y:S01]  /*d740*/  FMNMX.FTZ R153, R154, R7, !PT ;  /* 0x000000079a997209 */ /* 0x000fe20007810000 */
[-C--:B------:R-:W-:Y:S01]  /*d750*/  FMUL.FTZ R37, R37, R3.reuse ;  /* 0x0000000325257220 */ /* 0x080fe20000410000 */
[-C--:B------:R-:W-:Y:S01]  /*d760*/  FMUL.FTZ R40, R40, R3.reuse ;  /* 0x0000000328287220 */ /* 0x080fe20000410000 */
[----:B------:R-:W-:Y:S01]  /*d770*/  FMUL.FTZ R41, R41, R3 ;  /* 0x0000000329297220 */ /* 0x000fe20000410000 */
[----:B------:R-:W-:Y:S01]  /*d780*/  FMNMX.FTZ R153, R155, R153, !PT ;  /* 0x000000999b997209 */ /* 0x000fe20007810000 */
[----:B------:R-:W3:Y:S01]  /*d790*/  MUFU.EX2 R160, R160 ;  /* 0x000000a000a07308 */ /* 0x000ee20000000800 */
[----:B----4-:R-:W-:Y:S01]  /*d7a0*/  FADD.FTZ R5, R213, R5 ;  /* 0x00000005d5057221 */ /* 0x010fe20000010000 */
[----:B------:R-:W-:Y:S01]  /*d7b0*/  FMUL.FTZ R44, R44, R3 ;  /* 0x000000032c2c7220 */ /* 0x000fe20000410000 */
[----:B------:R-:W-:Y:S01]  /*d7c0*/  FMNMX.FTZ R153, R158, R153, !PT ;  /* 0x000000999e997209 */ /* 0x000fe20007810000 */
[-C--:B------:R-:W-:Y:S01]  /*d7d0*/  FMUL.FTZ R45, R45, R3.reuse ;  /* 0x000000032d2d7220 */ /* 0x080fe20000410000 */
[-C--:B------:R-:W-:Y:S01]  /*d7e0*/  FMUL.FTZ R48, R48, R3.reuse ;  /* 0x0000000330307220 */ /* 0x080fe20000410000 */
[----:B------:R-:W-:Y:S01]  /*d7f0*/  FMUL.FTZ R49, R49, R3 ;  /* 0x0000000331317220 */ /* 0x000fe20000410000 */
[----:B------:R-:W-:Y:S01]  /*d800*/  FMNMX.FTZ R153, R159, R153, !PT ;  /* 0x000000999f997209 */ /* 0x000fe20007810000 */
[----:B------:R-:W4:Y:S01]  /*d810*/  MUFU.EX2 R161, R161 ;  /* 0x000000a100a17308 */ /* 0x000f220000000800 */
[----:B--2---:R-:W-:Y:S01]  /*d820*/  FADD.FTZ R5, R228, R5 ;  /* 0x00000005e4057221 */ /* 0x004fe20000010000 */
[----:B------:R-:W-:Y:S01]  /*d830*/  FMUL.FTZ R52, R52, R3 ;  /* 0x0000000334347220 */ /* 0x000fe20000410000 */
[----:B------:R-:W-:Y:S01]  /*d840*/  FMNMX.FTZ R153, R162, R153, !PT ;  /* 0x00000099a2997209 */ /* 0x000fe20007810000 */
[-C--:B------:R-:W-:Y:S01]  /*d850*/  FMUL.FTZ R53, R53, R3.reuse ;  /* 0x0000000335357220 */ /* 0x080fe20000410000 */
[-C--:B------:R-:W-:Y:S01]  /*d860*/  FMUL.FTZ R56, R56, R3.reuse ;  /* 0x0000000338387220 */ /* 0x080fe20000410000 */
[----:B------:R-:W-:Y:S01]  /*d870*/  FMUL.FTZ R57, R57, R3 ;  /* 0x0000000339397220 */ /* 0x000fe20000410000 */
[----:B------:R-:W-:Y:S01]  /*d880*/  FMNMX.FTZ R153, R163, R153, !PT ;  /* 0x00000099a3997209 */ /* 0x000fe20007810000 */
[----:B------:R-:W2:Y:S01]  /*d890*/  MUFU.EX2 R164, R164 ;  /* 0x000000a400a47308 */ /* 0x000ea20000000800 */
[----:B---3--:R-:W-:Y:S01]  /*d8a0*/  FADD.FTZ R5, R160, R5 ;  /* 0x00000005a0057221 */ /* 0x008fe20000010000 */
        /* <DEDUP_REMOVED lines=38> */
[----:B------:R4:W-:Y:S01]  /*db10*/  MUFU.EX2 R212, R176 ;  /* 0x000000b000d47308 */ /* 0x0009e20000000800 */
        /* <DEDUP_REMOVED lines=8> */
[-C--:B------:R-:W-:Y:S01]  /*dba0*/  FMUL.FTZ R108, R108, R3.reuse ;  /* 0x000000036c6c7220 */ /* 0x080fe20000410000 */
[----:B------:R-:W-:Y:S01]  /*dbb0*/  FMUL.FTZ R109, R109, R3 ;  /* 0x000000036d6d7220 */ /* 0x000fe20000410000 */
[----:B------:R-:W-:Y:S01]  /*dbc0*/  FMNMX.FTZ R153, R190, R153, !PT ;  /* 0x00000099be997209 */ /* 0x000fe20007810000 */
[-C--:B------:R-:W-:Y:S01]  /*dbd0*/  FMUL.FTZ R112, R112, R3.reuse ;  /* 0x0000000370707220 */ /* 0x080fe20000410000 */
[-C--:B------:R-:W-:Y:S01]  /*dbe0*/  FMUL.FTZ R113, R113, R3.reuse ;  /* 0x0000000371717220 */ /* 0x080fe20000410000 */
[----:B------:R-:W-:Y:S01]  /*dbf0*/  FMUL.FTZ R116, R116, R3 ;  /* 0x0000000374747220 */ /* 0x000fe20000410000 */
[----:B------:R-:W-:Y:S01]  /*dc00*/  FMNMX.FTZ R153, R191, R153, !PT ;  /* 0x00000099bf997209 */ /* 0x000fe20007810000 */
[----:B------:R-:W5:Y:S01]  /*dc10*/  MUFU.EX2 R177, R177 ;  /* 0x000000b100b17308 */ /* 0x000f620000000800 */
[-C--:B------:R-:W-:Y:S01]  /*dc20*/  FMUL.FTZ R117, R117, R3.reuse ;  /* 0x0000000375757220 */ /* 0x080fe20000410000 */
[----:B------:R-:W-:Y:S01]  /*dc30*/  FMUL.FTZ R120, R120, R3 ;  /* 0x0000000378787220 */ /* 0x000fe20000410000 */
[----:B------:R-:W-:Y:S01]  /*dc40*/  FMNMX.FTZ R153, R194, R153, !PT ;  /* 0x00000099c2997209 */ /* 0x000fe20007810000 */
[-C--:B------:R-:W-:Y:S01]  /*dc50*/  FMUL.FTZ R121, R121, R3.reuse ;  /* 0x0000000379797220 */ /* 0x080fe20000410000 */
[-C--:B------:R-:W-:Y:S01]  /*dc60*/  FMUL.FTZ R124, R124, R3.reuse ;  /* 0x000000037c7c7220 */ /* 0x080fe20000410000 */
[----:B------:R-:W-:Y:S01]  /*dc70*/  FMUL.FTZ R125, R125, R3 ;  /* 0x000000037d7d7220 */ /* 0x000fe20000410000 */
[----:B------:R-:W-:Y:S01]  /*dc80*/  FMNMX.FTZ R153, R195, R153, !PT ;  /* 0x00000099c3997209 */ /* 0x000fe20007810000 */
[----:B------:R-:W0:Y:S01]  /*dc90*/  MUFU.EX2 R180, R180 ;  /* 0x000000b400b47308 */ /* 0x000e220000000800 */
[-C--:B------:R-:W-:Y:S01]  /*dca0*/  FMUL.FTZ R128, R128, R3.reuse ;  /* 0x0000000380807220 */ /* 0x080fe20000410000 */
[----:B------:R-:W-:Y:S01]  /*dcb0*/  FMUL.FTZ R129, R129, R3 ;  /* 0x0000000381817220 */ /* 0x000fe20000410000 */
[----:B------:R-:W-:Y:S01]  /*dcc0*/  FMNMX.FTZ R153, R198, R153, !PT ;  /* 0x00000099c6997209 */ /* 0x000fe20007810000 */
[-C--:B------:R-:W-:Y:S01]  /*dcd0*/  FMUL.FTZ R132, R132, R3.reuse ;  /* 0x0000000384847220 */ /* 0x080fe20000410000 */
[-C--:B------:R-:W-:Y:S01]  /*dce0*/  FMUL.FTZ R133, R133, R3.reuse ;  /* 0x0000000385857220 */ /* 0x080fe20000410000 */
[----:B------:R-:W-:Y:S01]  /*dcf0*/  FMUL.FTZ R136, R136, R3 ;  /* 0x0000000388887220 */ /* 0x000fe20000410000 */
[----:B------:R-:W-:Y:S01]  /*dd00*/  FMNMX.FTZ R153, R199, R153, !PT ;  /* 0x00000099c7997209 */ /* 0x000fe20007810000 */
[----:B------:R-:W1:Y:S01]  /*dd10*/  MUFU.EX2 R181, R181 ;  /* 0x000000b500b57308 */ /* 0x000e620000000800 */
[-C--:B------:R-:W-:Y:S01]  /*dd20*/  FMUL.FTZ R137, R137, R3.reuse ;  /* 0x0000000389897220 */ /* 0x080fe20000410000 */
[-C--:B------:R-:W-:Y:S01]  /*dd30*/  FMUL.FTZ R140, R140, R3.reuse ;  /* 0x000000038c8c7220 */ /* 0x080fe20000410000 */
[-C--:B------:R-:W-:Y:S01]  /*dd40*/  FMUL.FTZ R141, R141, R3.reuse ;  /* 0x000000038d8d7220 */ /* 0x080fe20000410000 */
[----:B------:R-:W3:Y:S01]  /*dd50*/  SHFL.BFLY PT, R157, R153, 0x2, 0x1f ;  /* 0x0c401f00999d7f89 */ /* 0x000ee200000e0000 */
[-C--:B------:R-:W-:Y:S01]  /*dd60*/  FMUL.FTZ R144, R144, R3.reuse ;  /* 0x0000000390907220 */ /* 0x080fe20000410000 */
[-C--:B------:R-:W-:Y:S01]  /*dd70*/  FMUL.FTZ R145, R145, R3.reuse ;  /* 0x0000000391917220 */ /* 0x080fe20000410000 */
[-C--:B------:R-:W-:Y:S01]  /*dd80*/  FMUL.FTZ R148, R148, R3.reuse ;  /* 0x0000000394947220 */ /* 0x080fe20000410000 */
[----:B------:R-:W1:Y:S01]  /*dd90*/  MUFU.EX2 R184, R184 ;  /* 0x000000b800b87308 */ /* 0x000e620000000800 */
[----:B------:R-:W-:-:S07]  /*dda0*/  FMUL.FTZ R149, R149, R3 ;  /* 0x0000000395957220 */ /* 0x000fce0000410000 */
[----:B------:R-:W1:Y:S08]  /*ddb0*/  MUFU.EX2 R185, R185 ;  /* 0x000000b900b97308 */ /* 0x000e700000000800 */
[----:B------:R-:W1:Y:S01]  /*ddc0*/  MUFU.EX2 R188, R188 ;  /* 0x000000bc00bc7308 */ /* 0x000e620000000800 */
[----:B---3--:R-:W-:-:S07]  /*ddd0*/  FMNMX.FTZ R153, R153, R157, !PT ;  /* 0x0000009d99997209 */ /* 0x008fce0007810000 */
[----:B------:R-:W3:Y:S01]  /*dde0*/  MUFU.EX2 R189, R189 ;  /* 0x000000bd00bd7308 */ /* 0x000ee20000000800 */
[----:B------:R-:W4:Y:S07]  /*ddf0*/  SHFL.BFLY PT, R157, R153, 0x1, 0x1f ;  /* 0x0c201f00999d7f89 */ /* 0x000f2e00000e0000 */
[----:B------:R-:W3:Y:S08]  /*de00*/  MUFU.EX2 R192, R192 ;  /* 0x000000c000c07308 */ /* 0x000ef00000000800 */
[----:B------:R-:W-:Y:S08]  /*de10*/  MUFU.EX2 R193, R193 ;  /* 0x000000c100c17308 */ /* 0x000ff00000000800 */
[----:B------:R-:W-:Y:S01]  /*de20*/  MUFU.EX2 R196, R196 ;  /* 0x000000c400c47308 */ /* 0x000fe20000000800 */
[----:B----4-:R-:W-:-:S04]  /*de30*/  FMNMX.FTZ R176, R153, R157, !PT ;  /* 0x0000009d99b07209 */ /* 0x010fc80007810000 */
[C---:B------:R-:W-:Y:S01]  /*de40*/  FSETP.NEU.FTZ.AND P2, PT, R176.reuse, -INF , PT ;  /* 0xff800000b000780b */ /* 0x040fe20003f5d000 */
[----:B------:R-:W-:-:S05]  /*de50*/  FMUL.FTZ R157, R176, R10 ;  /* 0x0000000ab09d7220 */ /* 0x000fca0000410000 */
[----:B------:R-:W-:-:S05]  /*de60*/  FSEL R157, R157, RZ, P2 ;  /* 0x000000ff9d9d7208 */ /* 0x000fca0001000000 */
[-C--:B------:R-:W-:Y:S01]  /*de70*/  FFMA.FTZ R227, R162, R10.reuse, -R157 ;  /* 0x0000000aa2e37223 */ /* 0x080fe2000001089d */
[----:B------:R-:W-:Y:S01]  /*de80*/  FADD.FTZ R162, R172, R5 ;  /* 0x00000005aca27221 */ /* 0x000fe20000010000 */
[--C-:B------:R-:W-:Y:S01]  /*de90*/  FFMA.FTZ R229, R158, R10, -R157.reuse ;  /* 0x0000000a9ee57223 */ /* 0x100fe2000001089d */
[----:B------:R-:W-:Y:S01]  /*dea0*/  F2FP.F16.F32.PACK_AB R158, R165, R164 ;  /* 0x000000a4a59e723e */ /* 0x000fe200000000ff */
[-CC-:B------:R-:W-:Y:S01]  /*deb0*/  FFMA.FTZ R226, R166, R10.reuse, -R157.reuse ;  /* 0x0000000aa6e27223 */ /* 0x180fe2000001089d */
[----:B--2---:R-:W-:Y:S01]  /*dec0*/  FADD.FTZ R5, R173, R162 ;  /* 0x000000a2ad057221 */ /* 0x004fe20000010000 */
[-CC-:B------:R-:W-:Y:S01]  /*ded0*/  FFMA.FTZ R230, R154, R10.reuse, -R157.reuse ;  /* 0x0000000a9ae67223 */ /* 0x180fe2000001089d */
[-CC-:B------:R-:W-:Y:S01]  /*dee0*/  FFMA.FTZ R155, R155, R10.reuse, -R157.reuse ;  /* 0x0000000a9b9b7223 */ /* 0x180fe2000001089d */
[-C--:B------:R-:W-:Y:S01]  /*def0*/  FFMA.FTZ R159, R159, R10.reuse, -R157 ;  /* 0x0000000a9f9f7223 */ /* 0x080fe2000001089d */
[----:B------:R-:W-:Y:S01]  /*df00*/  FADD.FTZ R164, R212, R5 ;  /* 0x00000005d4a47221 */ /* 0x000fe20000010000 */
[----:B------:R-:W-:Y:S01]  /*df10*/  MUFU.EX2 R229, R229 ;  /* 0x000000e500e57308 */ /* 0x000fe20000000800 */
[-CC-:B------:R-:W-:Y:S01]  /*df20*/  FFMA.FTZ R163, R163, R10.reuse, -R157.reuse ;  /* 0x0000000aa3a37223 */ /* 0x180fe2000001089d */
[-CC-:B------:R-:W-:Y:S01]  /*df30*/  FFMA.FTZ R167, R167, R10.reuse, -R157.reuse ;  /* 0x0000000aa7a77223 */ /* 0x180fe2000001089d */
[----:B-----5:R-:W-:Y:S01]  /*df40*/  FADD.FTZ R5, R177, R164 ;  /* 0x000000a4b1057221 */ /* 0x020fe20000010000 */
[-CC-:B------:R-:W-:Y:S01]  /*df50*/  FFMA.FTZ R225, R170, R10.reuse, -R157.reuse ;  /* 0x0000000aaae17223 */ /* 0x180fe2000001089d */
[-CC-:B------:R-:W-:Y:S01]  /*df60*/  FFMA.FTZ R171, R171, R10.reuse, -R157.reuse ;  /* 0x0000000aabab7223 */ /* 0x180fe2000001089d */
[----:B------:R-:W-:Y:S01]  /*df70*/  FFMA.FTZ R231, R156, R10, -R157 ;  /* 0x0000000a9ce77223 */ /* 0x000fe2000001089d */
[----:B0-----:R-:W-:Y:S01]  /*df80*/  FADD.FTZ R166, R180, R5 ;  /* 0x00000005b4a67221 */ /* 0x001fe20000010000 */
[----:B------:R-:W-:Y:S01]  /*df90*/  MUFU.EX2 R230, R230 ;  /* 0x000000e600e67308 */ /* 0x000fe20000000800 */
[----:B------:R-:W-:Y:S01]  /*dfa0*/  F2FP.F16.F32.PACK_AB R156, R161, R160 ;  /* 0x000000a0a19c723e */ /* 0x000fe200000000ff */
[--C-:B------:R-:W-:Y:S01]  /*dfb0*/  FFMA.FTZ R153, R174, R10, -R157.reuse ;  /* 0x0000000aae997223 */ /* 0x100fe2000001089d */
[C---:B-1----:R-:W-:Y:S01]  /*dfc0*/  FADD.FTZ R5, R181.reuse, R166 ;  /* 0x000000a6b5057221 */ /* 0x042fe20000010000 */
[----:B------:R-:W-:Y:S01]  /*dfd0*/  F2FP.F16.F32.PACK_AB R166, R181, R180 ;  /* 0x000000b4b5a6723e */ /* 0x000fe200000000ff */
[-CC-:B------:R-:W-:Y:S01]  /*dfe0*/  FFMA.FTZ R175, R175, R10.reuse, -R157.reuse ;  /* 0x0000000aafaf7223 */ /* 0x180fe2000001089d */
[----:B------:R-:W-:Y:S01]  /*dff0*/  FSEL R180, R176, RZ, P2 ;  /* 0x000000ffb0b47208 */ /* 0x000fe20001000000 */
[-CC-:B------:R-:W-:Y:S01]  /*e000*/  FFMA.FTZ R179, R179, R10.reuse, -R157.reuse ;  /* 0x0000000ab3b37223 */ /* 0x180fe2000001089d */
[----:B------:R-:W-:Y:S01]  /*e010*/  MUFU.EX2 R155, R155 ;  /* 0x0000009b009b7308 */ /* 0x000fe20000000800 */
[-CC-:B------:R-:W-:Y:S01]  /*e020*/  FFMA.FTZ R182, R182, R10.reuse, -R157.reuse ;  /* 0x0000000ab6b67223 */ /* 0x180fe2000001089d */
[-C--:B------:R-:W-:Y:S01]  /*e030*/  FFMA.FTZ R183, R183, R10.reuse, -R157 ;  /* 0x0000000ab7b77223 */ /* 0x080fe2000001089d */
[----:B------:R-:W-:Y:S01]  /*e040*/  FADD.FTZ R7, -R180, R7 ;  /* 0x00000007b4077221 */ /* 0x000fe20000010100 */
[-CC-:B------:R-:W-:Y:S01]  /*e050*/  FFMA.FTZ R186, R186, R10.reuse, -R157.reuse ;  /* 0x0000000ababa7223 */ /* 0x180fe2000001089d */
[--C-:B------:R-:W-:Y:S01]  /*e060*/  FFMA.FTZ R187, R187, R10, -R157.reuse ;  /* 0x0000000abbbb7223 */ /* 0x100fe2000001089d */
[----:B------:R-:W-:Y:S01]  /*e070*/  F2FP.F16.F32.PACK_AB R160, R169, R168 ;  /* 0x000000a8a9a0723e */ /* 0x000fe200000000ff */
[-C--:B------:R-:W-:Y:S01]  /*e080*/  FMUL.FTZ R7, R7, R10.reuse ;  /* 0x0000000a07077220 */ /* 0x080fe20000410000 */
[----:B------:R-:W-:Y:S01]  /*e090*/  MUFU.EX2 R159, R159 ;  /* 0x0000009f009f7308 */ /* 0x000fe20000000800 */
[-CC-:B------:R-:W-:Y:S01]  /*e0a0*/  FFMA.FTZ R190, R190, R10.reuse, -R157.reuse ;  /* 0x0000000abebe7223 */ /* 0x180fe2000001089d */
[-CC-:B------:R-:W-:Y:S01]  /*e0b0*/  FFMA.FTZ R191, R191, R10.reuse, -R157.reuse ;  /* 0x0000000abfbf7223 */ /* 0x180fe2000001089d */
[--C-:B------:R-:W-:Y:S01]  /*e0c0*/  FFMA.FTZ R194, R194, R10, -R157.reuse ;  /* 0x0000000ac2c27223 */ /* 0x100fe2000001089d */
[----:B------:R-:W-:Y:S01]  /*e0d0*/  F2FP.F16.F32.PACK_AB R162, R173, R172 ;  /* 0x000000acada2723e */ /* 0x000fe200000000ff */
[-C--:B------:R-:W-:Y:S01]  /*e0e0*/  FFMA.FTZ R195, R195, R10.reuse, -R157 ;  /* 0x0000000ac3c37223 */ /* 0x080fe2000001089d */
[----:B------:R-:W-:Y:S01]  /*e0f0*/  FADD.FTZ R168, R184, R5 ;  /* 0x00000005b8a87221 */ /* 0x000fe20000010000 */
[-CC-:B------:R-:W-:Y:S01]  /*e100*/  FFMA.FTZ R198, R198, R10.reuse, -R157.reuse ;  /* 0x0000000ac6c67223 */ /* 0x180fe2000001089d */
[----:B------:R-:W0:Y:S01]  /*e110*/  MUFU.EX2 R7, R7 ;  /* 0x0000000700077308 */ /* 0x000e220000000800 */
[----:B------:R-:W-:Y:S01]  /*e120*/  FFMA.FTZ R157, R199, R10, -R157 ;  /* 0x0000000ac79d7223 */ /* 0x000fe2000001089d */
[----:B------:R-:W-:Y:S01]  /*e130*/  FADD.FTZ R5, R185, R168 ;  /* 0x000000a8b9057221 */ /* 0x000fe20000010000 */
[----:B------:R-:W-:-:S02]  /*e140*/  F2FP.F16.F32.PACK_AB R154, R228, R213 ;  /* 0x000000d5e49a723e */ /* 0x000fc400000000ff */
[----:B------:R-:W-:Y:S01]  /*e150*/  F2FP.F16.F32.PACK_AB R164, R177, R212 ;  /* 0x000000d4b1a4723e */ /* 0x000fe200000000ff */
[----:B------:R-:W-:Y:S01]  /*e160*/  FADD.FTZ R170, R188, R5 ;  /* 0x00000005bcaa7221 */ /* 0x000fe20000010000 */
[----:B------:R-:W-:Y:S01]  /*e170*/  F2FP.F16.F32.PACK_AB R168, R185, R184 ;  /* 0x000000b8b9a8723e */ /* 0x000fe200000000ff */
[----:B------:R-:W1:Y:S02]  /*e180*/  MUFU.EX2 R227, R227 ;  /* 0x000000e300e37308 */ /* 0x000e640000000800 */
[C---:B---3--:R-:W-:Y:S01]  /*e190*/  FADD.FTZ R5, R189.reuse, R170 ;  /* 0x000000aabd057221 */ /* 0x048fe20000010000 */
[----:B------:R-:W-:-:S03]  /*e1a0*/  F2FP.F16.F32.PACK_AB R170, R189, R188 ;  /* 0x000000bcbdaa723e */ /* 0x000fc600000000ff */
[----:B------:R-:W-:Y:S02]  /*e1b0*/  FADD.FTZ R172, R192, R5 ;  /* 0x00000005c0ac7221 */ /* 0x000fe40000010000 */
[----:B------:R-:W2:Y:S01]  /*e1c0*/  MUFU.EX2 R163, R163 ;  /* 0x000000a300a37308 */ /* 0x000ea20000000800 */
[----:B0-----:R-:W-:Y:S01]  /*e1d0*/  FFMA.FTZ R4, R7, R4, R230 ;  /* 0x0000000407047223 */ /* 0x001fe200000100e6 */
[C---:B------:R-:W-:Y:S01]  /*e1e0*/  FADD.FTZ R5, R193.reuse, R172 ;  /* 0x000000acc1057221 */ /* 0x040fe20000010000 */
[----:B------:R-:W-:Y:S01]  /*e1f0*/  F2FP.F16.F32.PACK_AB R172, R193, R192 ;  /* 0x000000c0c1ac723e */ /* 0x000fe200000000ff */
[-C--:B------:R-:W-:Y:S01]  /*e200*/  FMUL.FTZ R26, R26, R7.reuse ;  /* 0x000000071a1a7220 */ /* 0x080fe20000410000 */
[----:B------:R-:W-:Y:S01]  /*e210*/  FADD.FTZ R4, R155, R4 ;  /* 0x000000049b047221 */ /* 0x000fe20000010000 */
[----:B------:R-:W-:Y:S01]  /*e220*/  FADD.FTZ R5, R196, R5 ;  /* 0x00000005c4057221 */ /* 0x000fe20000010000 */
        /* <DEDUP_REMOVED lines=28> */
[-C--:B------:R-:W-:Y:S01]  /*e3f0*/  FMUL.FTZ R70, R70, R7.reuse ;  /* 0x0000000746467220 */ /* 0x080fe20000410000 */
[-C--:B------:R-:W-:Y:S01]  /*e400*/  FMUL.FTZ R71, R71, R7.reuse ;  /* 0x0000000747477220 */ /* 0x080fe20000410000 */
[-C--:B------:R-:W-:Y:S01]  /*e410*/  FMUL.FTZ R74, R74, R7.reuse ;  /* 0x000000074a4a7220 */ /* 0x080fe20000410000 */
[-C--:B------:R-:W-:Y:S01]  /*e420*/  FMUL.FTZ R75, R75, R7.reuse ;  /* 0x000000074b4b7220 */ /* 0x080fe20000410000 */
[-C--:B------:R-:W-:Y:S01]  /*e430*/  FMUL.FTZ R78, R78, R7.reuse ;  /* 0x000000074e4e7220 */ /* 0x080fe20000410000 */
[----:B------:R2:W5:Y:S01]  /*e440*/  MUFU.EX2 R165, R153 ;  /* 0x0000009900a57308 */ /* 0x0005620000000800 */
        /* <DEDUP_REMOVED lines=8> */
[----:B--2---:R-:W-:Y:S01]  /*e4d0*/  FADD.FTZ R153, R163, R4 ;  /* 0x00000004a3997221 */ /* 0x004fe20000010000 */
[-C--:B------:R-:W-:Y:S01]  /*e4e0*/  FMUL.FTZ R94, R94, R7.reuse ;  /* 0x000000075e5e7220 */ /* 0x080fe20000410000 */
[-C--:B------:R-:W-:Y:S01]  /*e4f0*/  FMUL.FTZ R95, R95, R7.reuse ;  /* 0x000000075f5f7220 */ /* 0x080fe20000410000 */
[-C--:B------:R-:W-:Y:S01]  /*e500*/  FMUL.FTZ R98, R98, R7.reuse ;  /* 0x0000000762627220 */ /* 0x080fe20000410000 */
[----:B0-----:R-:W-:Y:S01]  /*e510*/  FADD.FTZ R4, R226, R153 ;  /* 0x00000099e2047221 */ /* 0x001fe20000010000 */
[-C--:B------:R-:W-:Y:S01]  /*e520*/  FMUL.FTZ R99, R99, R7.reuse ;  /* 0x0000000763637220 */ /* 0x080fe20000410000 */
[-C--:B------:R-:W-:Y:S01]  /*e530*/  FMUL.FTZ R102, R102, R7.reuse ;  /* 0x0000000766667220 */ /* 0x080fe20000410000 */
[----:B------:R-:W0:Y:S01]  /*e540*/  MUFU.EX2 R231, R231 ;  /* 0x000000e700e77308 */ /* 0x000e220000000800 */
[----:B---3--:R-:W-:Y:S01]  /*e550*/  FADD.FTZ R4, R167, R4 ;  /* 0x00000004a7047221 */ /* 0x008fe20000010000 */
[-C--:B------:R-:W-:Y:S01]  /*e560*/  FMUL.FTZ R103, R103, R7.reuse ;  /* 0x0000000767677220 */ /* 0x080fe20000410000 */
[-C--:B------:R-:W-:Y:S01]  /*e570*/  FMUL.FTZ R106, R106, R7.reuse ;  /* 0x000000076a6a7220 */ /* 0x080fe20000410000 */
[----:B------:R-:W-:Y:S01]  /*e580*/  FMUL.FTZ R107, R107, R7 ;  /* 0x000000076b6b7220 */ /* 0x000fe20000410000 */
[----:B-1----:R-:W-:Y:S01]  /*e590*/  FADD.FTZ R4, R161, R4 ;  /* 0x00000004a1047221 */ /* 0x002fe20000010000 */
[C---:B----4-:R-:W-:Y:S01]  /*e5a0*/  F2FP.F16.F32.PACK_AB R161, R171.reuse, R161 ;  /* 0x000000a1aba1723e */ /* 0x050fe200000000ff */
[-C--:B------:R-:W-:Y:S01]  /*e5b0*/  FMUL.FTZ R110, R110, R7.reuse ;  /* 0x000000076e6e7220 */ /* 0x080fe20000410000 */
[----:B------:R-:W1:Y:S01]  /*e5c0*/  MUFU.EX2 R179, R179 ;  /* 0x000000b300b37308 */ /* 0x000e620000000800 */
[----:B------:R-:W-:Y:S01]  /*e5d0*/  FADD.FTZ R4, R171, R4 ;  /* 0x00000004ab047221 */ /* 0x000fe20000010000 */
[-C--:B------:R-:W-:Y:S01]  /*e5e0*/  FMUL.FTZ R111, R111, R7.reuse ;  /* 0x000000076f6f7220 */ /* 0x080fe20000410000 */
[-C--:B------:R-:W-:Y:S01]  /*e5f0*/  FMUL.FTZ R114, R114, R7.reuse ;  /* 0x0000000772727220 */ /* 0x080fe20000410000 */
[-C--:B------:R-:W-:Y:S01]  /*e600*/  FMUL.FTZ R115, R115, R7.reuse ;  /* 0x0000000773737220 */ /* 0x080fe20000410000 */
[----:B-----5:R-:W-:Y:S01]  /*e610*/  FADD.FTZ R4, R165, R4 ;  /* 0x00000004a5047221 */ /* 0x020fe20000010000 */
[-C--:B------:R-:W-:Y:S01]  /*e620*/  FMUL.FTZ R118, R118, R7.reuse ;  /* 0x0000000776767220 */ /* 0x080fe20000410000 */
[-C--:B------:R-:W-:Y:S01]  /*e630*/  FMUL.FTZ R119, R119, R7.reuse ;  /* 0x0000000777777220 */ /* 0x080fe20000410000 */
[----:B------:R-:W2:Y:S01]  /*e640*/  MUFU.EX2 R182, R182 ;  /* 0x000000b600b67308 */ /* 0x000ea20000000800 */
[----:B------:R-:W-:Y:S01]  /*e650*/  FADD.FTZ R4, R175, R4 ;  /* 0x00000004af047221 */ /* 0x000fe20000010000 */
[-C--:B------:R-:W-:Y:S01]  /*e660*/  FMUL.FTZ R122, R122, R7.reuse ;  /* 0x000000077a7a7220 */ /* 0x080fe20000410000 */
[-C--:B------:R-:W-:Y:S01]  /*e670*/  FMUL.FTZ R123, R123, R7.reuse ;  /* 0x000000077b7b7220 */ /* 0x080fe20000410000 */
[-C--:B------:R-:W-:Y:S01]  /*e680*/  FMUL.FTZ R126, R126, R7.reuse ;  /* 0x000000077e7e7220 */ /* 0x080fe20000410000 */
[----:B0-----:R-:W-:Y:S01]  /*e690*/  FADD.FTZ R4, R231, R4 ;  /* 0x00000004e7047221 */ /* 0x001fe20000010000 */
[-C--:B------:R-:W-:Y:S01]  /*e6a0*/  FMUL.FTZ R127, R127, R7.reuse ;  /* 0x000000077f7f7220 */ /* 0x080fe20000410000 */
[-C--:B------:R-:W-:Y:S01]  /*e6b0*/  FMUL.FTZ R130, R130, R7.reuse ;  /* 0x0000000782827220 */ /* 0x080fe20000410000 */
[----:B------:R-:W0:Y:S01]  /*e6c0*/  MUFU.EX2 R183, R183 ;  /* 0x000000b700b77308 */ /* 0x000e220000000800 */
        /* <DEDUP_REMOVED lines=9> */
[----:B------:R-:W-:Y:S01]  /*e760*/  F2FP.F16.F32.PACK_AB R153, R155, R230 ;  /* 0x000000e69b99723e */ /* 0x000fe200000000ff */
[----:B------:R-:W-:Y:S01]  /*e770*/  FMUL.FTZ R143, R143, R7 ;  /* 0x000000078f8f7220 */ /* 0x000fe20000410000 */
[----:B------:R-:W-:Y:S01]  /*e780*/  F2FP.F16.F32.PACK_AB R155, R159, R229 ;  /* 0x000000e59f9b723e */ /* 0x000fe200000000ff */
[-C--:B------:R-:W-:Y:S01]  /*e790*/  FMUL.FTZ R146, R146, R7.reuse ;  /* 0x0000000792927220 */ /* 0x080fe20000410000 */
[----:B------:R-:W-:Y:S01]  /*e7a0*/  F2FP.F16.F32.PACK_AB R159, R167, R226 ;  /* 0x000000e2a79f723e */ /* 0x000fe200000000ff */
[-C--:B------:R-:W-:Y:S01]  /*e7b0*/  FMUL.FTZ R147, R147, R7.reuse ;  /* 0x0000000793937220 */ /* 0x080fe20000410000 */
[----:B------:R-:W2:Y:S01]  /*e7c0*/  MUFU.EX2 R187, R187 ;  /* 0x000000bb00bb7308 */ /* 0x000ea20000000800 */
[C---:B0-----:R-:W-:Y:S01]  /*e7d0*/  FADD.FTZ R180, R183.reuse, R180 ;  /* 0x000000b4b7b47221 */ /* 0x041fe20000010000 */
[----:B------:R-:W-:Y:S01]  /*e7e0*/  F2FP.F16.F32.PACK_AB R167, R183, R182 ;  /* 0x000000b6b7a7723e */ /* 0x000fe200000000ff */
[-C--:B------:R-:W-:Y:S01]  /*e7f0*/  FMUL.FTZ R150, R150, R7.reuse ;  /* 0x0000000796967220 */ /* 0x080fe20000410000 */
[----:B------:R-:W-:-:S04]  /*e800*/  FMUL.FTZ R151, R151, R7 ;  /* 0x0000000797977220 */ /* 0x000fc80000410000 */
[----:B------:R-:W0:Y:S01]  /*e810*/  MUFU.EX2 R190, R190 ;  /* 0x000000be00be7308 */ /* 0x000e220000000800 */
[----:B-1----:R-:W-:-:S07]  /*e820*/  FADD.FTZ R180, R169, R180 ;  /* 0x000000b4a9b47221 */ /* 0x002fce0000010000 */
[----:B------:R-:W1:Y:S01]  /*e830*/  MUFU.EX2 R191, R191 ;  /* 0x000000bf00bf7308 */ /* 0x000e620000000800 */
[C---:B--2---:R-:W-:Y:S01]  /*e840*/  FADD.FTZ R3, R187.reuse, R180 ;  /* 0x000000b4bb037221 */ /* 0x044fe20000010000 */
[----:B------:R-:W-:-:S06]  /*e850*/  F2FP.F16.F32.PACK_AB R169, R187, R169 ;  /* 0x000000a9bba9723e */ /* 0x000fcc00000000ff */
[----:B------:R-:W2:Y:S01]  /*e860*/  MUFU.EX2 R173, R194 ;  /* 0x000000c200ad7308 */ /* 0x000ea20000000800 */
[----:B0-----:R-:W-:-:S07]  /*e870*/  FADD.FTZ R180, R190, R3 ;  /* 0x00000003beb47221 */ /* 0x001fce0000010000 */
[----:B------:R-:W-:Y:S01]  /*e880*/  MUFU.EX2 R4, R195 ;  /* 0x000000c300047308 */ /* 0x000fe20000000800 */
[----:B-1----:R-:W-:-:S07]  /*e890*/  FADD.FTZ R180, R191, R180 ;  /* 0x000000b4bfb47221 */ /* 0x002fce0000010000 */
[----:B------:R-:W-:Y:S08]  /*e8a0*/  MUFU.EX2 R198, R198 ;  /* 0x000000c600c67308 */ /* 0x000ff00000000800 */
[----:B------:R-:W0:Y:S08]  /*e8b0*/  MUFU.EX2 R174, R197 ;  /* 0x000000c500ae7308 */ /* 0x000e300000000800 */
[----:B------:R1:W3:Y:S02]  /*e8c0*/  MUFU.EX2 R3, R157 ;  /* 0x0000009d00037308 */ /* 0x0002e40000000800 */
[----:B-1----:R-:W-:Y:S01]  /*e8d0*/  F2FP.F16.F32.PACK_AB R157, R163, R227 ;  /* 0x000000e3a39d723e */ /* 0x002fe200000000ff */
[----:B--2---:R-:W-:Y:S01]  /*e8e0*/  FADD.FTZ R163, R173, R180 ;  /* 0x000000b4ada37221 */ /* 0x004fe20000010000 */
[----:B0-----:R-:W-:Y:S01]  /*e8f0*/  FADD.FTZ R5, R174, R5 ;  /* 0x00000005ae057221 */ /* 0x001fe20000010000 */
[----:B------:R-:W-:-:S02]  /*e900*/  F2FP.F16.F32.PACK_AB R173, R4, R173 ;  /* 0x000000ad04ad723e */ /* 0x000fc400000000ff */
[----:B------:R-:W-:Y:S01]  /*e910*/  FADD.FTZ R171, R4, R163 ;  /* 0x000000a304ab7221 */ /* 0x000fe20000010000 */
[----:B------:R-:W-:Y:S02]  /*e920*/  F2FP.F16.F32.PACK_AB R163, R175, R165 ;  /* 0x000000a5afa3723e */ /* 0x000fe400000000ff */
[----:B------:R-:W-:Y:S01]  /*e930*/  F2FP.F16.F32.PACK_AB R174, R174, R196 ;  /* 0x000000c4aeae723e */ /* 0x000fe200000000ff */
[----:B------:R-:W-:Y:S01]  /*e940*/  FADD.FTZ R180, R198, R171 ;  /* 0x000000abc6b47221 */ /* 0x000fe20000010000 */
[----:B------:R-:W-:Y:S02]  /*e950*/  F2FP.F16.F32.PACK_AB R165, R179, R231 ;  /* 0x000000e7b3a5723e */ /* 0x000fe400000000ff */
[----:B------:R-:W-:Y:S01]  /*e960*/  F2FP.F16.F32.PACK_AB R171, R191, R190 ;  /* 0x000000bebfab723e */ /* 0x000fe200000000ff */
[C---:B---3--:R-:W-:Y:S01]  /*e970*/  FADD.FTZ R4, R3.reuse, R180 ;  /* 0x000000b403047221 */ /* 0x048fe20000010000 */
[----:B------:R-:W-:Y:S01]  /*e980*/  F2FP.F16.F32.PACK_AB R175, R3, R198 ;  /* 0x000000c603af723e */ /* 0x000fe200000000ff */
[----:B------:R-:W-:Y:S06]  /*e990*/  @!P0 BRA `(.L_x_2145) ;  /* 0x0000000000048947 */ /* 0x000fec0003800000 */
[----:B------:R-:W-:Y:S01]  /*e9a0*/  BPT.TRAP 0x1 ;  /* 0x000000040000795c */ /* 0x000fe20000300000 */
.L_x_2145:
[----:B------:R0:W1:Y:S01]  /*e9b0*/  SYNCS.PHASECHK.TRANS64.TRYWAIT P2, [R210+URZ+0x22850], R211 ;  /* 0x022850d3d20075a7 */ /* 0x000062000804017f */
[----:B------:R-:W-:Y:S05]  /*e9c0*/  @!P0 BRA `(.L_x_2146) ;  /* 0x0000000000048947 */ /* 0x000fea0003800000 */
[----:B------:R-:W-:Y:S01]  /*e9d0*/  BPT.TRAP 0x1 ;  /* 0x000000040000795c */ /* 0x000fe20000300000 */
.L_x_2146:
[----:B------:R-:W-:Y:S04]  /*e9e0*/  BSSY B0, `(.L_x_2147) ;  /* 0x0000004000007945 */ /* 0x000fe80003800000 */
[----:B-1----:R-:W-:Y:S05]  /*e9f0*/  @P2 BRA `(.L_x_2148) ;  /* 0x0000000000082947 */ /* 0x002fea0003800000 */
[----:B------:R-:W1:Y:S02]  /*ea00*/  SYNCS.PHASECHK.TRANS64.TRYWAIT P2, [R210+URZ+0x22850], R211 ;  /* 0x022850d3d20075a7 */ /* 0x000e64000804017f */
[----:B-1----:R-:W-:Y:S05]  /*ea10*/  @!P2 BRA `(.L_x_2149) ;  /* 0x000000f80058a947 */ /* 0x002fea0003800000 */
.L_x_2148:
[----:B------:R-:W-:Y:S05]  /*ea20*/  BSYNC B0 ;  /* 0x0000000000007941 */ /* 0x000fea0003800000 */
.L_x_2147:
[----:B------:R-:W2:Y:S01]  /*ea30*/  S2R R3, SR_TID.X ;  /* 0x0000000000037919 */ /* 0x000ea20000002100 */
[----:B------:R-:W-:Y:S05]  /*ea40*/  WARPSYNC.ALL ;  /* 0x0000000000007948 */ /* 0x000fea0003800000 */
[----:B------:R-:W-:Y:S01]  /*ea50*/  IMAD R180, R16, 0xc00, R206 ;  /* 0x00000c0010b47824 */ /* 0x000fe200078e02ce */
[----:B------:R-:W-:Y:S01]  /*ea60*/  ISETP.GT.AND P2, PT, R6, R218, PT ;  /* 0x000000da0600720c */ /* 0x000fe20003f44270 */
[----:B------:R-:W-:Y:S02]  /*ea70*/  IMAD.MOV.U32 R181, RZ, RZ, 0x40000040 ;  /* 0x40000040ffb57424 */ /* 0x000fe400078e00ff */
[----:B01----:R-:W-:Y:S01]  /*ea80*/  @!P1 VIADD R210, R210, 0x22860 ;  /* 0x00022860d2d29836 */ /* 0x003fe20000000000 */
[----:B------:R-:W-:Y:S01]  /*ea90*/  R2UR UR6, R180 ;  /* 0x00000000b40672ca */ /* 0x000fe200000e0000 */
[----:B------:R-:W-:Y:S01]  /*eaa0*/  VIADD R6, R6, 0xffffffff ;  /* 0xffffffff06067836 */ /* 0x000fe20000000000 */
[----:B------:R-:W-:Y:S01]  /*eab0*/  R2UR UR7, R181 ;  /* 0x00000000b50772ca */ /* 0x000fe200000e0000 */
[----:B------:R-:W-:Y:S01]  /*eac0*/  IMAD.MOV.U32 R181, RZ, RZ, 0x40000040 ;  /* 0x40000040ffb57424 */ /* 0x000fe200078e00ff */
[----:B------:R-:W-:Y:S01]  /*ead0*/  @!P1 PRMT R210, RZ, 0x654, R210 ;  /* 0x00000654ffd29816 */ /* 0x000fe200000000d2 */
[----:B------:R-:W-:Y:S01]  /*eae0*/  IMAD.MOV.U32 R7, RZ, RZ, R176 ;  /* 0x000000ffff077224 */ /* 0x000fe200078e00b0 */
[----:B--2---:R-:W-:-:S05]  /*eaf0*/  SHF.R.U32.HI R3, RZ, 0x7, R3 ;  /* 0x00000007ff037819 */ /* 0x004fca0000011603 */
[----:B------:R-:W-:-:S05]  /*eb00*/  VIADD R3, R3, 0x8 ;  /* 0x0000000803037836 */ /* 0x000fca0000000000 */
[----:B------:R0:W-:Y:S02]  /*eb10*/  BAR.SYNC.DEFER_BLOCKING R3, 0x100 ;  /* 0x000400030000751d */ /* 0x0001e40000010000 */
[----:B0-----:R-:W-:-:S04]  /*eb20*/  IMAD.MOV.U32 R3, RZ, RZ, R178 ;  /* 0x000000ffff037224 */ /* 0x001fc800078e00b2 */
        /* <DEDUP_REMOVED lines=43> */
[----:B------:R-:W-:Y:S02]  /*ede0*/  IMAD.MOV.U32 R7, RZ, RZ, R176 ;  /* 0x000000ffff077224 */ /* 0x000fe400078e00b0 */
[----:B------:R-:W-:-:S07]  /*edf0*/  IMAD.MOV.U32 R3, RZ, RZ, R178 ;  /* 0x000000ffff037224 */ /* 0x000fce00078e00b2 */
.L_x_2132:
[----:B------:R-:W1:Y:S01]  /*ee00*/  LDC R225, c[0x0][0x9e4] ;  /* 0x00027900ffe17b82 */ /* 0x000e620000000800 */
[----:B------:R-:W-:Y:S02]  /*ee10*/  IADD3 R152, R204, 0x80, -R205 ;  /* 0x00000080cc987810 */ /* 0x000fe40007ffe8cd */
[----:B------:R-:W-:-:S03]  /*ee20*/  LOP3.LUT R2, R2, 0xffefffff, RZ, 0xc0, !PT ;  /* 0xffefffff02027812 */ /* 0x000fc600078ec0ff */
[----:B------:R-:W-:-:S04]  /*ee30*/  IMAD R152, R209, 0x80, R152 ;  /* 0x00000080d1987824 */ /* 0x000fc800078e0298 */
[----:B------:R-:W-:Y:S01]  /*ee40*/  IMAD.IADD R207, R152, 0x1, -R207 ;  /* 0x0000000198cf7824 */ /* 0x000fe200078e0acf */
[----:B-1----:R-:W-:-:S13]  /*ee50*/  ISETP.GE.AND P2, PT, R225, 0x1, PT ;  /* 0x00000001e100780c */ /* 0x002fda0003f46270 */
[----:B------:R-:W-:Y:S01]  /*ee60*/  @P2 LOP3.LUT R2, R2, 0x100000, RZ, 0xfc, !PT ;  /* 0x0010000002022812 */ /* 0x000fe200078efcff */
[----:B------:R-:W-:Y:S06]  /*ee70*/  @!P2 BRA `(.L_x_2151) ;  /* 0x000000000048a947 */ /* 0x000fec0003800000 */
[----:B------:R-:W-:Y:S01]  /*ee80*/  IMAD.MOV.U32 R154, RZ, RZ, R152 ;  /* 0x000000ffff9a7224 */ /* 0x000fe200078e0098 */
[----:B------:R-:W-:Y:S04]  /*ee90*/  BSSY B0, `(.L_x_2152) ;  /* 0x000000e000007945 */ /* 0x000fe80003800000 */
        /* <DEDUP_REMOVED lines=9> */
.L_x_2153:
[----:B------:R-:W-:-:S13]  /*ef30*/  ISETP.NE.AND P2, PT, R225, 0x1, PT ;  /* 0x00000001e100780c */ /* 0x000fda0003f45270 */
[----:B------:R-:W1:Y:S02]  /*ef40*/  @P2 LDC.64 R152, c[0x0][0x9e8] ;  /* 0x00027a00ff982b82 */ /* 0x000e640000000a00 */
[----:B-1----:R-:W-:-:S05]  /*ef50*/  @P2 IMAD.HI.U32 R152, R154, R152, RZ ;  /* 0x000000989a982227 */ /* 0x002fca00078e00ff */
[----:B------:R-:W-:-:S07]  /*ef60*/  @P2 SHF.R.U32.HI R154, RZ, R153, R152 ;  /* 0x00000099ff9a2219 */ /* 0x000fce0000011698 */
.L_x_2154:
[----:B------:R-:W-:Y:S05]  /*ef70*/  BSYNC B0 ;  /* 0x0000000000007941 */ /* 0x000fea0003800000 */
.L_x_2152:
[----:B------:R-:W-:-:S05]  /*ef80*/  IMAD R154, R154, R225, RZ ;  /* 0x000000e19a9a7224 */ /* 0x000fca00078e02ff */
[----:B------:R-:W-:-:S07]  /*ef90*/  VIMNMX R207, R207, R154, !PT ;  /* 0x0000009acfcf7248 */ /* 0x000fce0007fe0100 */
.L_x_2151:
[----:B------:R-:W-:-:S04]  /*efa0*/  VIADD R207, R207, 0x5f ;  /* 0x0000005fcfcf7836 */ /* 0x000fc80000000000 */
[----:B------:R-:W-:-:S05]  /*efb0*/  IMAD.HI R207, R207, 0x2aaaaaab, RZ ;  /* 0x2aaaaaabcfcf7827 */ /* 0x000fca00078e02ff */
[----:B------:R-:W-:-:S04]  /*efc0*/  SHF.R.U32.HI R152, RZ, 0x1f, R207 ;  /* 0x0000001fff987819 */ /* 0x000fc800000116cf */
[----:B------:R-:W-:-:S04]  /*efd0*/  LEA.HI.SX32 R207, R207, R152, 0x1c ;  /* 0x00000098cfcf7211 */ /* 0x000fc800078fe2ff */
[----:B------:R-:W-:-:S04]  /*efe0*/  VIMNMX R207, R222, R207, !PT ;  /* 0x000000cfdecf7248 */ /* 0x000fc80007fe0100 */
[----:B------:R-:W-:-:S13]  /*eff0*/  ISETP.GE.AND P2, PT, R6, R207, PT ;  /* 0x000000cf0600720c */ /* 0x000fda0003f46270 */
[----:B------:R-:W-:Y:S05]  /*f000*/  @!P2 BRA `(.L_x_2155) ;  /* 0x0000001c00bca947 */ /* 0x000fea0003800000 */
[----:B------:R-:W-:Y:S02]  /*f010*/  IMAD.MOV.U32 R212, RZ, RZ, R7 ;  /* 0x000000ffffd47224 */ /* 0x000fe400078e0007 */
[----:B------:R-:W-:Y:S02]  /*f020*/  IMAD.MOV.U32 R213, RZ, RZ, R3 ;  /* 0x000000ffffd57224 */ /* 0x000fe400078e0003 */
[----:B------:R-:W-:-:S07]  /*f030*/  IMAD.MOV.U32 R209, RZ, RZ, R6 ;  /* 0x000000ffffd17224 */ /* 0x000fce00078e0006 */
.L_x_2165:
[----:B------:R-:W-:Y:S01]  /*f040*/  VIADD R16, R16, 0x1 ;  /* 0x0000000110107836 */ /* 0x000fe20000000000 */
[----:B------:R-:W-:Y:S05]  /*f050*/  YIELD ;  /* 0x0000000000007946 */ /* 0x000fea0003800000 */
[----:B------:R-:W-:Y:S01]  /*f060*/  ISETP.NE.AND P3, PT, R16, 0x2, PT ;  /* 0x000000021000780c */ /* 0x000fe20003f65270 */
[----:B-1----:R-:W-:Y:S02]  /*f070*/  IMAD.MOV.U32 R6, RZ, RZ, R209 ;  /* 0x000000ffff067224 */ /* 0x002fe400078e00d1 */
[----:B------:R-:W-:Y:S01]  /*f080*/  VIADD R209, R209, 0xffffffff ;  /* 0xffffffffd1d17836 */ /* 0x000fe20000000000 */
[----:B------:R-:W-:-:S02]  /*f090*/  SEL R3, RZ, 0x1, P3 ;  /* 0x00000001ff037807 */ /* 0x000fc40001800000 */
[----:B------:R-:W-:Y:S02]  /*f0a0*/  ISETP.GT.AND P2, PT, R6, R207, PT ;  /* 0x000000cf0600720c */ /* 0x000fe40003f44270 */
[----:B------:R-:W-:Y:S02]  /*f0b0*/  LOP3.LUT R200, R200, R3, RZ, 0x3c, !PT ;  /* 0x00000003c8c87212 */ /* 0x000fe400078e3cff */
[----:B------:R-:W-:Y:S01]  /*f0c0*/  SEL R16, R16, RZ, P3 ;  /* 0x000000ff10107207 */ /* 0x000fe20001800000 */
[----:B------:R-:W-:Y:S08]  /*f0d0*/  @!P0 BRA `(.L_x_2156) ;  /* 0x0000000000048947 */ /* 0x000ff00003800000 */
[----:B------:R-:W-:Y:S01]  /*f0e0*/  BPT.TRAP 0x1 ;  /* 0x000000040000795c */ /* 0x000fe20000300000 */
.L_x_2156:
[----:B------:R-:W-:Y:S01]  /*f0f0*/  IMAD R6, R16, 0x8, R17 ;  /* 0x0000000810067824 */ /* 0x000fe200078e0211 */
[----:B------:R-:W-:-:S04]  /*f100*/  SHF.L.U32 R208, R200, 0x1f, RZ ;  /* 0x0000001fc8d07819 */ /* 0x000fc800000006ff */
[----:B------:R1:W2:Y:S01]  /*f110*/  SYNCS.PHASECHK.TRANS64.TRYWAIT P3, [R6+URZ+0x22830], R208 ;  /* 0x022830d0060075a7 */ /* 0x0002a2000806017f */
[----:B------:R-:W-:Y:S05]  /*f120*/  @!P0 BRA `(.L_x_2157) ;  /* 0x0000000000048947 */ /* 0x000fea0003800000 */
[----:B------:R-:W-:Y:S01]  /*f130*/  BPT.TRAP 0x1 ;  /* 0x000000040000795c */ /* 0x000fe20000300000 */
.L_x_2157:
[----:B------:R-:W-:Y:S02]  /*f140*/  IMAD R10, R16, 0x300, R214 ;  /* 0x00000300100a7824 */ /* 0x000fe400078e02d6 */
[----:B------:R-:W-:Y:S01]  /*f150*/  IMAD.MOV.U32 R11, RZ, RZ, 0x40000040 ;  /* 0x40000040ff0b7424 */ /* 0x000fe200078e00ff */
[----:B--2---:R-:W-:Y:S06]  /*f160*/  @P3 BRA `(.L_x_2158) ;  /* 0x0000000000083947 */ /* 0x004fec0003800000 */
[----:B------:R-:W2:Y:S02]  /*f170*/  SYNCS.PHASECHK.TRANS64.TRYWAIT P3, [R6+URZ+0x22830], R208 ;  /* 0x022830d0060075a7 */ /* 0x000ea4000806017f */
[----:B--2---:R-:W-:Y:S05]  /*f180*/  @!P3 BRA `(.L_x_2159) ;  /* 0x000000f00090b947 */ /* 0x004fea0003800000 */
.L_x_2158:
[----:B------:R-:W-:Y:S05]  /*f190*/  WARPSYNC.ALL ;  /* 0x0000000000007948 */ /* 0x000fea0003800000 */
[C---:B------:R-:W-:Y:S01]  /*f1a0*/  R2UR UR6, R10.reuse ;  /* 0x000000000a0672ca */ /* 0x040fe200000e0000 */
[----:B------:R-:W-:Y:S01]  /*f1b0*/  WARPGROUP.ARRIVE ;  /* 0x00000000000079c5 */ /* 0x000fe20000000000 */
[----:B------:R-:W-:Y:S01]  /*f1c0*/  R2UR UR7, R11 ;  /* 0x000000000b0772ca */ /* 0x000fe200000e0000 */
[----:B0-----:R-:W-:Y:S01]  /*f1d0*/  VIADD R210, R10, 0x2 ;  /* 0x000000020ad27836 */ /* 0x001fe20000000000 */
[----:B------:R-:W-:Y:S01]  /*f1e0*/  R2UR UR4, R8 ;  /* 0x00000000080472ca */ /* 0x000fe200000e0000 */
[----:B------:R-:W-:Y:S01]  /*f1f0*/  IMAD.MOV.U32 R211, RZ, RZ, 0x40000040 ;  /* 0x40000040ffd37424 */ /* 0x000fe200078e00ff */
[----:B------:R-:W-:Y:S01]  /*f200*/  R2UR UR5, R9 ;  /* 0x00000000090572ca */ /* 0x000fe200000e0000 */
[----:B------:R-:W-:Y:S01]  /*f210*/  IMAD.MOV.U32 R11, RZ, RZ, 0x40000040 ;  /* 0x40000040ff0b7424 */ /* 0x000fe200078e00ff */
[----:B------:R-:W0:Y:S11]  /*f220*/  S2R R226, SR_TID.X ;  /* 0x0000000000e27919 */ /* 0x000e360000002100 */
[----:B------:R-:W-:Y:S01]  /*f230*/  HGMMA.64x96x16.F32 R152, gdesc[UR4], RZ, !UPT, gsb0 ;  /* 0x01600000049879f0 */ /* 0x000fe2000c0008ff */
[----:B------:R-:W-:Y:S01]  /*f240*/  R2UR UR6, R210 ;  /* 0x00000000d20672ca */ /* 0x000fe200000e0000 */
[----:B------:R-:W-:Y:S01]  /*f250*/  VIADD R210, R10, 0x4 ;  /* 0x000000040ad27836 */ /* 0x000fe20000000000 */
[----:B------:R-:W-:Y:S01]  /*f260*/  R2UR UR7, R211 ;  /* 0x00000000d30772ca */ /* 0x000fe200000e0000 */
[----:B------:R-:W-:Y:S01]  /*f270*/  IMAD.MOV.U32 R211, RZ, RZ, 0x40000040 ;  /* 0x40000040ffd37424 */ /* 0x000fe200078e00ff */
[----:B------:R-:W-:Y:S01]  /*f280*/  R2UR UR4, R20 ;  /* 0x00000000140472ca */ /* 0x000fe200000e0000 */
[----:B------:R-:W-:Y:S01]  /*f290*/  VIADD R10, R10, 0x6 ;  /* 0x000000060a0a7836 */ /* 0x000fe20000000000 */
[----:B------:R-:W-:-:S02]  /*f2a0*/  R2UR UR5, R21 ;  /* 0x00000000150572ca */ /* 0x000fc400000e0000 */
[----:B0-----:R-:W-:Y:S01]  /*f2b0*/  SHF.R.U32.HI R226, RZ, 0x7, R226 ;  /* 0x00000007ffe27819 */ /* 0x001fe200000116e2 */
        /* <DEDUP_REMOVED lines=42> */
[----:B------:R-:W0:Y:S02]  /*f560*/  SHFL.BFLY PT, R10, R211, 0x2, 0x1f ;  /* 0x0c401f00d30a7f89 */ /* 0x000e2400000e0000 */
[----:B0-----:R-:W-:Y:S01]  /*f570*/  FMNMX.FTZ R216, R211, R10, !PT ;  /* 0x0000000ad3d87209 */ /* 0x001fe20007810000 */
[----:B------:R-:W-:-:S04]  /*f580*/  IMAD.U32 R10, RZ, RZ, UR44 ;  /* 0x0000002cff0a7e24 */ /* 0x000fc8000f8e00ff */
[----:B------:R-:W0:Y:S02]  /*f590*/  SHFL.BFLY PT, R3, R216, 0x1, 0x1f ;  /* 0x0c201f00d8037f89 */ /* 0x000e2400000e0000 */
[----:B0-----:R-:W-:-:S05]  /*f5a0*/  FMNMX.FTZ R3, R216, R3, !PT ;  /* 0x00000003d8037209 */ /* 0x001fca0007810000 */
[C---:B------:R-:W-:Y:S01]  /*f5b0*/  FADD.FTZ R7, -R3.reuse, R213 ;  /* 0x000000d503077221 */ /* 0x040fe20000010100 */
[----:B------:R-:W-:-:S03]  /*f5c0*/  FMUL.FTZ R11, R3, R10 ;  /* 0x0000000a030b7220 */ /* 0x000fc60000410000 */
        /* <DEDUP_REMOVED lines=31> */
[----:B------:R-:W-:Y:S01]  /*f7c0*/  FFMA.FTZ R196, R196, R10, -R11 ;  /* 0x0000000ac4c47223 */ /* 0x000fe2000001080b */
[----:B------:R-:W0:Y:S01]  /*f7d0*/  MUFU.EX2 R210, R210 ;  /* 0x000000d200d27308 */ /* 0x000e220000000800 */
[----:B------:R-:W-:-:S04]  /*f7e0*/  FMNMX.FTZ R7, R170, R7, !PT ;  /* 0x00000007aa077209 */ /* 0x000fc80007810000 */
[----:B------:R-:W-:-:S03]  /*f7f0*/  FMNMX.FTZ R7, R171, R7, !PT ;  /* 0x00000007ab077209 */ /* 0x000fc60007810000 */
[----:B------:R-:W3:Y:S01]  /*f800*/  MUFU.EX2 R152, R152 ;  /* 0x0000009800987308 */ /* 0x000ee20000000800 */
[----:B------:R-:W-:-:S04]  /*f810*/  FMNMX.FTZ R7, R174, R7, !PT ;  /* 0x00000007ae077209 */ /* 0x000fc80007810000 */
[----:B------:R-:W-:-:S03]  /*f820*/  FMNMX.FTZ R7, R175, R7, !PT ;  /* 0x00000007af077209 */ /* 0x000fc60007810000 */
[----:B------:R-:W4:Y:S01]  /*f830*/  MUFU.EX2 R153, R153 ;  /* 0x0000009900997308 */ /* 0x000f220000000800 */
[----:B------:R-:W-:Y:S01]  /*f840*/  FMNMX.FTZ R7, R178, R7, !PT ;  /* 0x00000007b2077209 */ /* 0x000fe20007810000 */
[-C--:B0-----:R-:W-:Y:S01]  /*f850*/  FMUL.FTZ R24, R24, R210.reuse ;  /* 0x000000d218187220 */ /* 0x081fe20000410000 */
[-C--:B------:R-:W-:Y:S01]  /*f860*/  FMUL.FTZ R25, R25, R210.reuse ;  /* 0x000000d219197220 */ /* 0x080fe20000410000 */
[-C--:B------:R-:W-:Y:S01]  /*f870*/  FMUL.FTZ R28, R28, R210.reuse ;  /* 0x000000d21c1c7220 */ /* 0x080fe20000410000 */
[----:B------:R-:W-:Y:S01]  /*f880*/  FMNMX.FTZ R7, R179, R7, !PT ;  /* 0x00000007b3077209 */ /* 0x000fe20007810000 */
[-C--:B------:R-:W-:Y:S01]  /*f890*/  FMUL.FTZ R29, R29, R210.reuse ;  /* 0x000000d21d1d7220 */ /* 0x080fe20000410000 */
[-C--:B------:R-:W-:Y:S01]  /*f8a0*/  FMUL.FTZ R32, R32, R210.reuse ;  /* 0x000000d220207220 */ /* 0x080fe20000410000 */
[----:B------:R-:W0:Y:S01]  /*f8b0*/  MUFU.EX2 R156, R156 ;  /* 0x0000009c009c7308 */ /* 0x000e220000000800 */
[----:B------:R-:W-:Y:S01]  /*f8c0*/  FMNMX.FTZ R7, R182, R7, !PT ;  /* 0x00000007b6077209 */ /* 0x000fe20007810000 */
[----:B---3--:R-:W-:Y:S01]  /*f8d0*/  FFMA.FTZ R5, R210, R5, R152 ;  /* 0x00000005d2057223 */ /* 0x008fe20000010098 */
[-C--:B------:R-:W-:Y:S01]  /*f8e0*/  FMUL.FTZ R33, R33, R210.reuse ;  /* 0x000000d221217220 */ /* 0x080fe20000410000 */
[-C--:B------:R-:W-:Y:S01]  /*f8f0*/  FMUL.FTZ R36, R36, R210.reuse ;  /* 0x000000d224247220 */ /* 0x080fe20000410000 */
[----:B------:R-:W-:Y:S01]  /*f900*/  FMNMX.FTZ R7, R183, R7, !PT ;  /* 0x00000007b7077209 */ /* 0x000fe20007810000 */
[-C--:B------:R-:W-:Y:S01]  /*f910*/  FMUL.FTZ R37, R37, R210.reuse ;  /* 0x000000d225257220 */ /* 0x080fe20000410000 */
[----:B------:R-:W-:Y:S01]  /*f920*/  FMUL.FTZ R40, R40, R210 ;  /* 0x000000d228287220 */ /* 0x000fe20000410000 */
[----:B------:R-:W3:Y:S01]  /*f930*/  MUFU.EX2 R157, R157 ;  /* 0x0000009d009d7308 */ /* 0x000ee20000000800 */
[----:B------:R-:W-:Y:S01]  /*f940*/  FMNMX.FTZ R7, R186, R7, !PT ;  /* 0x00000007ba077209 */ /* 0x000fe20007810000 */
[C---:B----4-:R-:W-:Y:S01]  /*f950*/  FADD.FTZ R5, R153.reuse, R5 ;  /* 0x0000000599057221 */ /* 0x050fe20000010000 */
[----:B------:R-:W-:Y:S01]  /*f960*/  F2FP.F16.F32.PACK_AB R152, R153, R152 ;  /* 0x000000989998723e */ /* 0x000fe200000000ff */
[-C--:B------:R-:W-:Y:S01]  /*f970*/  FMUL.FTZ R41, R41, R210.reuse ;  /* 0x000000d229297220 */ /* 0x080fe20000410000 */
[----:B------:R-:W-:Y:S01]  /*f980*/  FMNMX.FTZ R7, R187, R7, !PT ;  /* 0x00000007bb077209 */ /* 0x000fe20007810000 */
[-C--:B------:R-:W-:Y:S01]  /*f990*/  FMUL.FTZ R44, R44, R210.reuse ;  /* 0x000000d22c2c7220 */ /* 0x080fe20000410000 */
[-C--:B------:R-:W-:Y:S01]  /*f9a0*/  FMUL.FTZ R45, R45, R210.reuse ;  /* 0x000000d22d2d7220 */ /* 0x080fe20000410000 */
[----:B------:R-:W-:Y:S01]  /*f9b0*/  MUFU.EX2 R160, R160 ;  /* 0x000000a000a07308 */ /* 0x000fe20000000800 */
[----:B------:R-:W-:Y:S01]  /*f9c0*/  FMNMX.FTZ R7, R190, R7, !PT ;  /* 0x00000007be077209 */ /* 0x000fe20007810000 */
[----:B0-----:R-:W-:Y:S01]  /*f9d0*/  FADD.FTZ R5, R156, R5 ;  /* 0x000000059c057221 */ /* 0x001fe20000010000 */
[-C--:B------:R-:W-:Y:S01]  /*f9e0*/  FMUL.FTZ R48, R48, R210.reuse ;  /* 0x000000d230307220 */ /* 0x080fe20000410000 */
[-C--:B------:R-:W-:Y:S01]  /*f9f0*/  FMUL.FTZ R49, R49, R210.reuse ;  /* 0x000000d231317220 */ /* 0x080fe20000410000 */
[----:B------:R-:W-:Y:S01]  /*fa00*/  FMNMX.FTZ R7, R191, R7, !PT ;  /* 0x00000007bf077209 */ /* 0x000fe20007810000 */
[-C--:B------:R-:W-:Y:S01]  /*fa10*/  FMUL.FTZ R52, R52, R210.reuse ;  /* 0x000000d234347220 */ /* 0x080fe20000410000 */
[-C--:B------:R-:W-:Y:S01]  /*fa20*/  FMUL.FTZ R53, R53, R210.reuse ;  /* 0x000000d235357220 */ /* 0x080fe20000410000 */
[----:B------:R-:W-:Y:S01]  /*fa30*/  MUFU.EX2 R161, R161 ;  /* 0x000000a100a17308 */ /* 0x000fe20000000800 */
[----:B------:R-:W-:Y:S01]  /*fa40*/  FMNMX.FTZ R7, R194, R7, !PT ;  /* 0x00000007c2077209 */ /* 0x000fe20007810000 */
[----:B---3--:R-:W-:Y:S01]  /*fa50*/  FADD.FTZ R5, R157, R5 ;  /* 0x000000059d057221 */ /* 0x008fe20000010000 */
[-C--:B------:R-:W-:Y:S01]  /*fa60*/  FMUL.FTZ R56, R56, R210.reuse ;  /* 0x000000d238387220 */ /* 0x080fe20000410000 */
[-C--:B------:R-:W-:Y:S01]  /*fa70*/  FMUL.FTZ R57, R57, R210.reuse ;  /* 0x000000d239397220 */ /* 0x080fe20000410000 */
[----:B------:R-:W-:Y:S01]  /*fa80*/  FMNMX.FTZ R7, R195, R7, !PT ;  /* 0x00000007c3077209 */ /* 0x000fe20007810000 */
[-C--:B------:R-:W-:Y:S01]  /*fa90*/  FMUL.FTZ R60, R60, R210.reuse ;  /* 0x000000d23c3c7220 */ /* 0x080fe20000410000 */
[-C--:B------:R-:W-:Y:S01]  /*faa0*/  FMUL.FTZ R61, R61, R210.reuse ;  /* 0x000000d23d3d7220 */ /* 0x080fe20000410000 */
[----:B------:R-:W-:Y:S01]  /*fab0*/  MUFU.EX2 R164, R164 ;  /* 0x000000a400a47308 */ /* 0x000fe20000000800 */
[----:B------:R-:W-:Y:S01]  /*fac0*/  FMNMX.FTZ R7, R198, R7, !PT ;  /* 0x00000007c6077209 */ /* 0x000fe20007810000 */
[-C--:B------:R-:W-:Y:S01]  /*fad0*/  FMUL.FTZ R64, R64, R210.reuse ;  /* 0x000000d240407220 */ /* 0x080fe20000410000 */
[-C--:B------:R-:W-:Y:S01]  /*fae0*/  FMUL.FTZ R65, R65, R210.reuse ;  /* 0x000000d241417220 */ /* 0x080fe20000410000 */
[-C--:B------:R-:W-:Y:S01]  /*faf0*/  FMUL.FTZ R68, R68, R210.reuse ;  /* 0x000000d244447220 */ /* 0x080fe20000410000 */
[----:B------:R-:W-:Y:S01]  /*fb00*/  FMNMX.FTZ R7, R199, R7, !PT ;  /* 0x00000007c7077209 */ /* 0x000fe20007810000 */
[-C--:B------:R-:W-:Y:S01]  /*fb10*/  FMUL.FTZ R69, R69, R210.reuse ;  /* 0x000000d245457220 */ /* 0x080fe20000410000 */
[-C--:B------:R-:W-:Y:S01]  /*fb20*/  FMUL.FTZ R72, R72, R210.reuse ;  /* 0x000000d248487220 */ /* 0x080fe20000410000 */
[----:B------:R-:W-:Y:S01]  /*fb30*/  MUFU.EX2 R165, R165 ;  /* 0x000000a500a57308 */ /* 0x000fe20000000800 */
[-C--:B------:R-:W-:Y:S01]  /*fb40*/  FMUL.FTZ R73, R73, R210.reuse ;  /* 0x000000d249497220 */ /* 0x080fe20000410000 */
[----:B------:R-:W0:Y:S01]  /*fb50*/  SHFL.BFLY PT, R211, R7, 0x2, 0x1f ;  /* 0x0c401f0007d37f89 */ /* 0x000e2200000e0000 */
        /* <DEDUP_REMOVED lines=23> */
[----:B0-----:R-:W-:Y:S01]  /*fcd0*/  FMNMX.FTZ R7, R7, R211, !PT ;  /* 0x000000d307077209 */ /* 0x001fe20007810000 */
[-C--:B------:R-:W-:Y:S01]  /*fce0*/  FMUL.FTZ R116, R116, R210.reuse ;  /* 0x000000d274747220 */ /* 0x080fe20000410000 */
[-C--:B------:R-:W-:Y:S01]  /*fcf0*/  FMUL.FTZ R117, R117, R210.reuse ;  /* 0x000000d275757220 */ /* 0x080fe20000410000 */
[-C--:B------:R-:W-:Y:S01]  /*fd00*/  FMUL.FTZ R120, R120, R210.reuse ;  /* 0x000000d278787220 */ /* 0x080fe20000410000 */
[-C--:B------:R-:W-:Y:S01]  /*fd10*/  FMUL.FTZ R121, R121, R210.reuse ;  /* 0x000000d279797220 */ /* 0x080fe20000410000 */
[----:B------:R-:W0:Y:S01]  /*fd20*/  SHFL.BFLY PT, R211, R7, 0x1, 0x1f ;  /* 0x0c201f0007d37f89 */ /* 0x000e2200000e0000 */
        /* <DEDUP_REMOVED lines=17> */
[----:B------:R-:W-:-:S06]  /*fe40*/  FFMA.FTZ R211, R197, R10, -R11 ;  /* 0x0000000ac5d37223 */ /* 0x000fcc000001080b */
[----:B------:R-:W-:Y:S01]  /*fe50*/  MUFU.EX2 R177, R177 ;  /* 0x000000b100b17308 */ /* 0x000fe20000000800 */
[----:B------:R-:W-:-:S04]  /*fe60*/  FADD.FTZ R11, -R7, R212 ;  /* 0x000000d4070b7221 */ /* 0x000fc80000010100 */
[-C--:B------:R-:W-:Y:S01]  /*fe70*/  FMUL.FTZ R197, R11, R10.reuse ;  /* 0x0000000a0bc57220 */ /* 0x080fe20000410000 */
[-C--:B------:R-:W-:Y:S02]  /*fe80*/  FMUL.FTZ R11, R7, R10.reuse ;  /* 0x0000000a070b7220 */ /* 0x080fe40000410000 */
[----:B------:R-:W-:Y:S02]  /*fe90*/  MUFU.EX2 R180, R180 ;  /* 0x000000b400b47308 */ /* 0x000fe40000000800 */
[-CC-:B------:R-:W-:Y:S01]  /*fea0*/  FFMA.FTZ R212, R154, R10.reuse, -R11.reuse ;  /* 0x0000000a9ad47223 */ /* 0x180fe2000001080b */
[-CC-:B------:R-:W-:Y:S01]  /*feb0*/  FFMA.FTZ R155, R155, R10.reuse, -R11.reuse ;  /* 0x0000000a9b9b7223 */ /* 0x180fe2000001080b */
[-CC-:B------:R-:W-:Y:S01]  /*fec0*/  FFMA.FTZ R213, R158, R10.reuse, -R11.reuse ;  /* 0x0000000a9ed57223 */ /* 0x180fe2000001080b */
[-CC-:B------:R-:W-:Y:S01]  /*fed0*/  FFMA.FTZ R159, R159, R10.reuse, -R11.reuse ;  /* 0x0000000a9f9f7223 */ /* 0x180fe2000001080b */
[-CC-:B------:R-:W-:Y:S02]  /*fee0*/  FFMA.FTZ R216, R162, R10.reuse, -R11.reuse ;  /* 0x0000000aa2d87223 */ /* 0x180fe4000001080b */
[----:B------:R-:W0:Y:S01]  /*fef0*/  MUFU.EX2 R197, R197 ;  /* 0x000000c500c57308 */ /* 0x000e220000000800 */
[-CC-:B------:R-:W-:Y:S01]  /*ff00*/  FFMA.FTZ R163, R163, R10.reuse, -R11.reuse ;  /* 0x0000000aa3a37223 */ /* 0x180fe2000001080b */
[-CC-:B------:R-:W-:Y:S01]  /*ff10*/  FFMA.FTZ R170, R170, R10.reuse, -R11.reuse ;  /* 0x0000000aaaaa7223 */ /* 0x180fe2000001080b */
[-CC-:B------:R-:W-:Y:S01]  /*ff20*/  FFMA.FTZ R166, R166, R10.reuse, -R11.reuse ;  /* 0x0000000aa6a67223 */ /* 0x180fe2000001080b */
[-CC-:B------:R-:W-:Y:S01]  /*ff30*/  FFMA.FTZ R154, R178, R10.reuse, -R11.reuse ;  /* 0x0000000ab29a7223 */ /* 0x180fe2000001080b */
[-CC-:B------:R-:W-:Y:S01]  /*ff40*/  FFMA.FTZ R218, R167, R10.reuse, -R11.reuse ;  /* 0x0000000aa7da7223 */ /* 0x180fe2000001080b */
[-CC-:B------:R-:W-:Y:S01]  /*ff50*/  FFMA.FTZ R217, R171, R10.reuse, -R11.reuse ;  /* 0x0000000aabd97223 */ /* 0x180fe2000001080b */
[-CC-:B------:R-:W-:Y:S01]  /*ff60*/  FFMA.FTZ R174, R174, R10.reuse, -R11.reuse ;  /* 0x0000000aaeae7223 */ /* 0x180fe2000001080b */
[----:B------:R-:W3:Y:S01]  /*ff70*/  MUFU.EX2 R212, R212 ;  /* 0x000000d400d47308 */ /* 0x000ee20000000800 */
        /* <DEDUP_REMOVED lines=11> */
[----:B------:R-:W-:Y:S01]  /*10030*/  FFMA.FTZ R199, R199, R10, -R11 ;  /* 0x0000000ac7c77223 */ /* 0x000fe2000001080b */
[-C--:B0-----:R-:W-:Y:S01]  /*10040*/  FMUL.FTZ R26, R26, R197.reuse ;  /* 0x000000c51a1a7220 */ /* 0x081fe20000410000 */
[-C--:B------:R-:W-:Y:S01]  /*10050*/  FMUL.FTZ R27, R27, R197.reuse ;  /* 0x000000c51b1b7220 */ /* 0x080fe20000410000 */
[-C--:B------:R-:W-:Y:S01]  /*10060*/  FMUL.FTZ R30, R30, R197.reuse ;  /* 0x000000c51e1e7220 */ /* 0x080fe20000410000 */
[----:B------:R-:W0:Y:S01]  /*10070*/  MUFU.EX2 R213, R213 ;  /* 0x000000d500d57308 */ /* 0x000e220000000800 */
[----:B---3--:R-:W-:Y:S01]  /*10080*/  FFMA.FTZ R4, R197, R4, R212 ;  /* 0x00000004c5047223 */ /* 0x008fe200000100d4 */
        /* <DEDUP_REMOVED lines=23> */
[----:B---3--:R-:W-:Y:S01]  /*10200*/  FADD.FTZ R153, R159, R4 ;  /* 0x000000049f997221 */ /* 0x008fe20000010000 */
[-C--:B------:R-:W-:Y:S01]  /*10210*/  FMUL.FTZ R67, R67, R197.reuse ;  /* 0x000000c543437220 */ /* 0x080fe20000410000 */
[-C--:B------:R-:W-:Y:S01]  /*10220*/  FMUL.FTZ R70, R70, R197.reuse ;  /* 0x000000c546467220 */ /* 0x080fe20000410000 */
[-C--:B------:R-:W-:Y:S01]  /*10230*/  FMUL.FTZ R71, R71, R197.reuse ;  /* 0x000000c547477220 */ /* 0x080fe20000410000 */
[-C--:B------:R-:W-:Y:S01]  /*10240*/  FMUL.FTZ R74, R74, R197.reuse ;  /* 0x000000c54a4a7220 */ /* 0x080fe20000410000 */
[-C--:B------:R-:W-:Y:S01]  /*10250*/  FMUL.FTZ R75, R75, R197.reuse ;  /* 0x000000c54b4b7220 */ /* 0x080fe20000410000 */
[-C--:B------:R-:W-:Y:S01]  /*10260*/  FMUL.FTZ R78, R78, R197.reuse ;  /* 0x000000c54e4e7220 */ /* 0x080fe20000410000 */
[----:B------:R3:W-:Y:S01]  /*10270*/  MUFU.EX2 R178, R170 ;  /* 0x000000aa00b27308 */ /* 0x0007e20000000800 */
[----:B----4-:R-:W-:Y:S01]  /*10280*/  FADD.FTZ R4, R216, R153 ;  /* 0x00000099d8047221 */ /* 0x010fe20000010000 */
[-C--:B------:R-:W-:Y:S01]  /*10290*/  FMUL.FTZ R79, R79, R197.reuse ;  /* 0x000000c54f4f7220 */ /* 0x080fe20000410000 */
[-C--:B------:R-:W-:Y:S01]  /*102a0*/  FMUL.FTZ R82, R82, R197.reuse ;  /* 0x000000c552527220 */ /* 0x080fe20000410000 */
[-C--:B------:R-:W-:Y:S01]  /*102b0*/  FMUL.FTZ R83, R83, R197.reuse ;  /* 0x000000c553537220 */ /* 0x080fe20000410000 */
[-C--:B------:R-:W-:Y:S01]  /*102c0*/  FMUL.FTZ R86, R86, R197.reuse ;  /* 0x000000c556567220 */ /* 0x080fe20000410000 */
[-C--:B------:R-:W-:Y:S01]  /*102d0*/  FMUL.FTZ R87, R87, R197.reuse ;  /* 0x000000c557577220 */ /* 0x080fe20000410000 */
[----:B------:R-:W-:Y:S01]  /*102e0*/  FMUL.FTZ R90, R90, R197 ;  /* 0x000000c55a5a7220 */ /* 0x000fe20000410000 */
[----:B------:R4:W5:Y:S01]  /*102f0*/  MUFU.EX2 R167, R166 ;  /* 0x000000a600a77308 */ /* 0x0009620000000800 */
[----:B---3--:R-:W-:-:S02]  /*10300*/  @!P1 VIADD R170, R6, 0x22840 ;  /* 0x0002284006aa9836 */ /* 0x008fc40000000000 */
[----:B0-----:R-:W-:Y:S01]  /*10310*/  FADD.FTZ R4, R163, R4 ;  /* 0x00000004a3047221 */ /* 0x001fe20000010000 */
[-C--:B------:R-:W-:Y:S01]  /*10320*/  FMUL.FTZ R91, R91, R197.reuse ;  /* 0x000000c55b5b7220 */ /* 0x080fe20000410000 */
[-C--:B------:R-:W-:Y:S01]  /*10330*/  FMUL.FTZ R94, R94, R197.reuse ;  /* 0x000000c55e5e7220 */ /* 0x080fe20000410000 */
[-C--:B------:R-:W-:Y:S01]  /*10340*/  FMUL.FTZ R95, R95, R197.reuse ;  /* 0x000000c55f5f7220 */ /* 0x080fe20000410000 */
[----:B------:R-:W-:Y:S01]  /*10350*/  @!P1 PRMT R170, RZ, 0x654, R170 ;  /* 0x00000654ffaa9816 */ /* 0x000fe200000000aa */
[-C--:B------:R-:W-:Y:S01]  /*10360*/  FMUL.FTZ R98, R98, R197.reuse ;  /* 0x000000c562627220 */ /* 0x080fe20000410000 */
[----:B------:R-:W0:Y:S01]  /*10370*/  MUFU.EX2 R171, R218 ;  /* 0x000000da00ab7308 */ /* 0x000e220000000800 */
[----:B----4-:R-:W-:Y:S01]  /*10380*/  FFMA.FTZ R166, R175, R10, -R11 ;  /* 0x0000000aafa67223 */ /* 0x010fe2000001080b */
[----:B------:R-:W-:Y:S01]  /*10390*/  IADD3 R11, -R226, 0xb, RZ ;  /* 0x0000000be20b7810 */ /* 0x000fe20007ffe1ff */
[-C--:B------:R-:W-:Y:S01]  /*103a0*/  FMUL.FTZ R99, R99, R197.reuse ;  /* 0x000000c563637220 */ /* 0x080fe20000410000 */
[-C--:B------:R-:W-:Y:S01]  /*103b0*/  FMUL.FTZ R102, R102, R197.reuse ;  /* 0x000000c566667220 */ /* 0x080fe20000410000 */
[-C--:B------:R-:W-:Y:S01]  /*103c0*/  FMUL.FTZ R103, R103, R197.reuse ;  /* 0x000000c567677220 */ /* 0x080fe20000410000 */
[-C--:B------:R-:W-:Y:S01]  /*103d0*/  FMUL.FTZ R106, R106, R197.reuse ;  /* 0x000000c56a6a7220 */ /* 0x080fe20000410000 */
[----:B------:R3:W-:Y:S06]  /*103e0*/  BAR.ARV R11, 0x100 ;  /* 0x0004000b0000751d */ /* 0x0007ec0000002000 */
[----:B------:R4:W-:Y:S01]  /*103f0*/  @!P1 SYNCS.ARRIVE.TRANS64.RED.A1T0 RZ, [R170+URZ], RZ ;  /* 0x000000ffaaff99a7 */ /* 0x0009e2000810043f */
[----:B------:R-:W1:Y:S01]  /*10400*/  MUFU.EX2 R179, R217 ;  /* 0x000000d900b37308 */ /* 0x000e620000000800 */
[----:B-----5:R-:W-:Y:S01]  /*10410*/  FADD.FTZ R4, R167, R4 ;  /* 0x00000004a7047221 */ /* 0x020fe20000010000 */
[-C--:B------:R-:W-:Y:S01]  /*10420*/  FMUL.FTZ R107, R107, R197.reuse ;  /* 0x000000c56b6b7220 */ /* 0x080fe20000410000 */
[-C--:B------:R-:W-:Y:S01]  /*10430*/  FMUL.FTZ R110, R110, R197.reuse ;  /* 0x000000c56e6e7220 */ /* 0x080fe20000410000 */
[-C--:B------:R-:W-:Y:S01]  /*10440*/  FMUL.FTZ R111, R111, R197.reuse ;  /* 0x000000c56f6f7220 */ /* 0x080fe20000410000 */
[----:B0-----:R-:W-:Y:S01]  /*10450*/  FADD.FTZ R153, R171, R4 ;  /* 0x00000004ab997221 */ /* 0x001fe20000010000 */
[-C--:B------:R-:W-:Y:S01]  /*10460*/  FMUL.FTZ R114, R114, R197.reuse ;  /* 0x000000c572727220 */ /* 0x080fe20000410000 */
[----:B----4-:R-:W-:Y:S01]  /*10470*/  FADD.FTZ R170, R160, R5 ;  /* 0x00000005a0aa7221 */ /* 0x010fe20000010000 */
[----:B------:R-:W0:Y:S01]  /*10480*/  MUFU.EX2 R175, R174 ;  /* 0x000000ae00af7308 */ /* 0x000e220000000800 */
[----:B------:R-:W-:Y:S01]  /*10490*/  FADD.FTZ R4, R178, R153 ;  /* 0x00000099b2047221 */ /* 0x000fe20000010000 */
[-C--:B------:R-:W-:Y:S01]  /*104a0*/  FMUL.FTZ R115, R115, R197.reuse ;  /* 0x000000c573737220 */ /* 0x080fe20000410000 */
[----:B------:R-:W-:Y:S01]  /*104b0*/  FADD.FTZ R5, R161, R170 ;  /* 0x000000aaa1057221 */ /* 0x000fe20000010000 */
[-C--:B------:R-:W-:Y:S01]  /*104c0*/  FMUL.FTZ R118, R118, R197.reuse ;  /* 0x000000c576767220 */ /* 0x080fe20000410000 */
[-C--:B------:R-:W-:Y:S01]  /*104d0*/  FMUL.FTZ R119, R119, R197.reuse ;  /* 0x000000c577777220 */ /* 0x080fe20000410000 */
[-C--:B------:R-:W-:Y:S01]  /*104e0*/  FMUL.FTZ R122, R122, R197.reuse ;  /* 0x000000c57a7a7220 */ /* 0x080fe20000410000 */
[----:B------:R-:W-:Y:S01]  /*104f0*/  FADD.FTZ R170, R164, R5 ;  /* 0x00000005a4aa7221 */ /* 0x000fe20000010000 */
[----:B------:R-:W4:Y:S01]  /*10500*/  MUFU.EX2 R182, R166 ;  /* 0x000000a600b67308 */ /* 0x000f220000000800 */
[----:B-1----:R-:W-:Y:S01]  /*10510*/  FADD.FTZ R4, R179, R4 ;  /* 0x00000004b3047221 */ /* 0x002fe20000010000 */
[-C--:B------:R-:W-:Y:S01]  /*10520*/  FMUL.FTZ R123, R123, R197.reuse ;  /* 0x000000c57b7b7220 */ /* 0x080fe20000410000 */
[----:B------:R-:W-:Y:S01]  /*10530*/  FADD.FTZ R5, R165, R170 ;  /* 0x000000aaa5057221 */ /* 0x000fe20000010000 */
[-C--:B------:R-:W-:Y:S01]  /*10540*/  FMUL.FTZ R126, R126, R197.reuse ;  /* 0x000000c57e7e7220 */ /* 0x080fe20000410000 */
[-C--:B------:R-:W-:Y:S01]  /*10550*/  FMUL.FTZ R127, R127, R197.reuse ;  /* 0x000000c57f7f7220 */ /* 0x080fe20000410000 */
[-C--:B------:R-:W-:Y:S01]  /*10560*/  FMUL.FTZ R130, R130, R197.reuse ;  /* 0x000000c582827220 */ /* 0x080fe20000410000 */
[-C--:B------:R-:W-:Y:S01]  /*10570*/  FMUL.FTZ R131, R131, R197.reuse ;  /* 0x000000c583837220 */ /* 0x080fe20000410000 */
[----:B------:R1:W5:Y:S01]  /*10580*/  MUFU.EX2 R210, R154 ;  /* 0x0000009a00d27308 */ /* 0x0003620000000800 */
[----:B0-----:R-:W-:Y:S01]  /*10590*/  FADD.FTZ R153, R175, R4 ;  /* 0x00000004af997221 */ /* 0x001fe20000010000 */
[-C--:B------:R-:W-:Y:S01]  /*105a0*/  FMUL.FTZ R134, R134, R197.reuse ;  /* 0x000000c586867220 */ /* 0x080fe20000410000 */
[-C--:B------:R-:W-:Y:S01]  /*105b0*/  FMUL.FTZ R135, R135, R197.reuse ;  /* 0x000000c587877220 */ /* 0x080fe20000410000 */
[-C--:B------:R-:W-:Y:S01]  /*105c0*/  FMUL.FTZ R138, R138, R197.reuse ;  /* 0x000000c58a8a7220 */ /* 0x080fe20000410000 */
[-C--:B------:R-:W-:Y:S01]  /*105d0*/  FMUL.FTZ R139, R139, R197.reuse ;  /* 0x000000c58b8b7220 */ /* 0x080fe20000410000 */
[-C--:B------:R-:W-:Y:S01]  /*105e0*/  FMUL.FTZ R142, R142, R197.reuse ;  /* 0x000000c58e8e7220 */ /* 0x080fe20000410000 */
[-C--:B------:R-:W-:Y:S01]  /*105f0*/  FMUL.FTZ R143, R143, R197.reuse ;  /* 0x000000c58f8f7220 */ /* 0x080fe20000410000 */
[----:B------:R0:W2:Y:S01]  /*10600*/  MUFU.EX2 R217, R158 ;  /* 0x0000009e00d97308 */ /* 0x0000a20000000800 */
[----:B-1----:R-:W-:Y:S01]  /*10610*/  F2FP.F16.F32.PACK_AB R154, R157, R156 ;  /* 0x0000009c9d9a723e */ /* 0x002fe200000000ff */
[----:B----4-:R-:W-:Y:S01]  /*10620*/  FADD.FTZ R153, R182, R153 ;  /* 0x00000099b6997221 */ /* 0x010fe20000010000 */
[----:B------:R-:W-:Y:S01]  /*10630*/  F2FP.F16.F32.PACK_AB R156, R161, R160 ;  /* 0x000000a0a19c723e */ /* 0x000fe200000000ff */
[----:B------:R-:W-:Y:S01]  /*10640*/  FADD.FTZ R160, R168, R5 ;  /* 0x00000005a8a07221 */ /* 0x000fe20000010000 */
[----:B------:R-:W-:Y:S01]  /*10650*/  F2FP.F16.F32.PACK_AB R157, R163, R216 ;  /* 0x000000d8a39d723e */ /* 0x000fe200000000ff */
[----:B------:R-:W-:Y:S01]  /*10660*/  FMUL.FTZ R146, R146, R197 ;  /* 0x000000c592927220 */ /* 0x000fe20000410000 */
[----:B------:R-:W-:Y:S01]  /*10670*/  F2FP.F16.F32.PACK_AB R163, R182, R175 ;  /* 0x000000afb6a3723e */ /* 0x000fe200000000ff */
[----:B------:R-:W-:Y:S01]  /*10680*/  FADD.FTZ R5, R169, R160 ;  /* 0x000000a0a9057221 */ /* 0x000fe20000010000 */
[----:B0-----:R-:W-:Y:S01]  /*10690*/  F2FP.F16.F32.PACK_AB R158, R165, R164 ;  /* 0x000000a4a59e723e */ /* 0x001fe200000000ff */
[----:B------:R0:W1:Y:S01]  /*106a0*/  MUFU.EX2 R218, R162 ;  /* 0x000000a200da7308 */ /* 0x0000620000000800 */
[----:B------:R-:W-:Y:S01]  /*106b0*/  F2FP.F16.F32.PACK_AB R160, R169, R168 ;  /* 0x000000a8a9a0723e */ /* 0x000fe200000000ff */
[----:B------:R-:W-:Y:S01]  /*106c0*/  FADD.FTZ R164, R172, R5 ;  /* 0x00000005aca47221 */ /* 0x000fe20000010000 */
[----:B-----5:R-:W-:Y:S01]  /*106d0*/  FADD.FTZ R4, R210, R153 ;  /* 0x00000099d2047221 */ /* 0x020fe20000010000 */
[-C--:B------:R-:W-:Y:S01]  /*106e0*/  FMUL.FTZ R147, R147, R197.reuse ;  /* 0x000000c593937220 */ /* 0x080fe20000410000 */
[-C--:B------:R-:W-:Y:S01]  /*106f0*/  FMUL.FTZ R150, R150, R197.reuse ;  /* 0x000000c596967220 */ /* 0x080fe20000410000 */
[----:B------:R-:W-:Y:S01]  /*10700*/  FADD.FTZ R5, R173, R164 ;  /* 0x000000a4ad057221 */ /* 0x000fe20000010000 */
[----:B--2---:R-:W-:Y:S01]  /*10710*/  FADD.FTZ R153, R217, R4 ;  /* 0x00000004d9997221 */ /* 0x004fe20000010000 */
[----:B------:R-:W2:Y:S01]  /*10720*/  MUFU.EX2 R181, R181 ;  /* 0x000000b500b57308 */ /* 0x000ea20000000800 */
[----:B0-----:R-:W-:Y:S01]  /*10730*/  F2FP.F16.F32.PACK_AB R162, R173, R172 ;  /* 0x000000acada2723e */ /* 0x001fe200000000ff */
[----:B------:R-:W-:Y:S01]  /*10740*/  FADD.FTZ R164, R176, R5 ;  /* 0x00000005b0a47221 */ /* 0x000fe20000010000 */
[----:B------:R-:W-:Y:S01]  /*10750*/  FMUL.FTZ R151, R151, R197 ;  /* 0x000000c597977220 */ /* 0x000fe20000410000 */
[----:B------:R-:W-:-:S02]  /*10760*/  F2FP.F16.F32.PACK_AB R161, R179, R178 ;  /* 0x000000b2b3a1723e */ /* 0x000fc400000000ff */
[C---:B------:R-:W-:Y:S01]  /*10770*/  FADD.FTZ R5, R177.reuse, R164 ;  /* 0x000000a4b1057221 */ /* 0x040fe20000010000 */
[----:B------:R-:W-:Y:S01]  /*10780*/  F2FP.F16.F32.PACK_AB R164, R177, R176 ;  /* 0x000000b0b1a4723e */ /* 0x000fe200000000ff */
[----:B------:R-:W0:Y:S01]  /*10790*/  MUFU.EX2 R183, R183 ;  /* 0x000000b700b77308 */ /* 0x000e220000000800 */
[----:B-1----:R-:W-:Y:S01]  /*107a0*/  FADD.FTZ R4, R218, R153 ;  /* 0x00000099da047221 */ /* 0x002fe20000010000 */
[----:B------:R-:W-:Y:S01]  /*107b0*/  FADD.FTZ R166, R180, R5 ;  /* 0x00000005b4a67221 */ /* 0x000fe20000010000 */
[----:B------:R-:W-:-:S05]  /*107c0*/  F2FP.F16.F32.PACK_AB R165, R217, R210 ;  /* 0x000000d2d9a5723e */ /* 0x000fca00000000ff */
        /* <DEDUP_REMOVED lines=8> */
[----:B--2---:R-:W-:-:S07]  /*10850*/  FADD.FTZ R4, R169, R4 ;  /* 0x00000004a9047221 */ /* 0x004fce0000010000 */
[----:B------:R-:W2:Y:S01]  /*10860*/  MUFU.EX2 R188, R188 ;  /* 0x000000bc00bc7308 */ /* 0x000ea20000000800 */
[C---:B0-----:R-:W-:Y:S01]  /*10870*/  FADD.FTZ R5, R185.reuse, R168 ;  /* 0x000000a8b9057221 */ /* 0x041fe20000010000 */
[----:B------:R-:W-:-:S06]  /*10880*/  F2FP.F16.F32.PACK_AB R168, R185, R184 ;  /* 0x000000b8b9a8723e */ /* 0x000fcc00000000ff */
[----:B------:R-:W0:Y:S01]  /*10890*/  MUFU.EX2 R190, R190 ;  /* 0x000000be00be7308 */ /* 0x000e220000000800 */
[C---:B-1----:R-:W-:Y:S01]  /*108a0*/  FADD.FTZ R153, R187.reuse, R4 ;  /* 0x00000004bb997221 */ /* 0x042fe20000010000 */
[----:B------:R-:W-:-:S06]  /*108b0*/  F2FP.F16.F32.PACK_AB R169, R187, R169 ;  /* 0x000000a9bba9723e */ /* 0x000fcc00000000ff */
[----:B------:R-:W1:Y:S01]  /*108c0*/  MUFU.EX2 R189, R189 ;  /* 0x000000bd00bd7308 */ /* 0x000e620000000800 */
[----:B--2---:R-:W-:-:S07]  /*108d0*/  FADD.FTZ R170, R188, R5 ;  /* 0x00000005bcaa7221 */ /* 0x004fce0000010000 */
[----:B------:R-:W2:Y:S01]  /*108e0*/  MUFU.EX2 R191, R191 ;  /* 0x000000bf00bf7308 */ /* 0x000ea20000000800 */
[----:B0-----:R-:W-:Y:S01]  /*108f0*/  FADD.FTZ R4, R190, R153 ;  /* 0x00000099be047221 */ /* 0x001fe20000010000 */
[----:B------:R-:W-:Y:S02]  /*10900*/  F2FP.F16.F32.PACK_AB R153, R155, R212 ;  /* 0x000000d49b99723e */ /* 0x000fe400000000ff */
[----:B------:R-:W-:Y:S02]  /*10910*/  F2FP.F16.F32.PACK_AB R155, R159, R213 ;  /* 0x000000d59f9b723e */ /* 0x000fe400000000ff */
[----:B------:R-:W-:Y:S02]  /*10920*/  F2FP.F16.F32.PACK_AB R159, R171, R167 ;  /* 0x000000a7ab9f723e */ /* 0x000fe400000000ff */
[----:B------:R-:W0:Y:S01]  /*10930*/  MUFU.EX2 R192, R192 ;  /* 0x000000c000c07308 */ /* 0x000e220000000800 */
[C---:B-1----:R-:W-:Y:S01]  /*10940*/  FADD.FTZ R5, R189.reuse, R170 ;  /* 0x000000aabd057221 */ /* 0x042fe20000010000 */
[----:B------:R-:W-:-:S02]  /*10950*/  F2FP.F16.F32.PACK_AB R170, R189, R188 ;  /* 0x000000bcbdaa723e */ /* 0x000fc400000000ff */
[----:B------:R-:W-:-:S04]  /*10960*/  F2FP.F16.F32.PACK_AB R167, R183, R218 ;  /* 0x000000dab7a7723e */ /* 0x000fc800000000ff */
[----:B------:R-:W1:Y:S01]  /*10970*/  MUFU.EX2 R173, R194 ;  /* 0x000000c200ad7308 */ /* 0x000e620000000800 */
[----:B--2---:R-:W-:-:S07]  /*10980*/  FADD.FTZ R4, R191, R4 ;  /* 0x00000004bf047221 */ /* 0x004fce0000010000 */
        /* <DEDUP_REMOVED lines=14> */
[----:B------:R-:W-:Y:S01]  /*10a70*/  F2FP.F16.F32.PACK_AB R171, R191, R190 ;  /* 0x000000bebfab723e */ /* 0x000fe200000000ff */
[C---:B0-----:R-:W-:Y:S01]  /*10a80*/  FADD.FTZ R5, R211.reuse, R174 ;  /* 0x000000aed3057221 */ /* 0x041fe20000010000 */
[----:B------:R-:W-:Y:S01]  /*10a90*/  F2FP.F16.F32.PACK_AB R174, R211, R196 ;  /* 0x000000c4d3ae723e */ /* 0x000fe200000000ff */
[C---:B-1----:R-:W-:Y:S01]  /*10aa0*/  FADD.FTZ R4, R199.reuse, R4 ;  /* 0x00000004c7047221 */ /* 0x042fe20000010000 */
[----:B------:R-:W-:Y:S01]  /*10ab0*/  F2FP.F16.F32.PACK_AB R175, R199, R198 ;  /* 0x000000c6c7af723e */ /* 0x000fe200000000ff */
[----:B---3--:R-:W-:Y:S06]  /*10ac0*/  @!P0 BRA `(.L_x_2160) ;  /* 0x0000000000048947 */ /* 0x008fec0003800000 */
[----:B------:R-:W-:Y:S01]  /*10ad0*/  BPT.TRAP 0x1 ;  /* 0x000000040000795c */ /* 0x000fe20000300000 */
.L_x_2160:
[----:B------:R0:W1:Y:S01]  /*10ae0*/  SYNCS.PHASECHK.TRANS64.TRYWAIT P3, [R6+URZ+0x22850], R208 ;  /* 0x022850d0060075a7 */ /* 0x000062000806017f */
[----:B------:R-:W-:Y:S05]  /*10af0*/  @!P0 BRA `(.L_x_2161) ;  /* 0x0000000000048947 */ /* 0x000fea0003800000 */
[----:B------:R-:W-:Y:S01]  /*10b00*/  BPT.TRAP 0x1 ;  /* 0x000000040000795c */ /* 0x000fe20000300000 */
.L_x_2161:
[----:B------:R-:W-:Y:S04]  /*10b10*/  BSSY B0, `(.L_x_2162) ;  /* 0x0000004000007945 */ /* 0x000fe80003800000 */
[----:B-1----:R-:W-:Y:S05]  /*10b20*/  @P3 BRA `(.L_x_2163) ;  /* 0x0000000000083947 */ /* 0x002fea0003800000 */
[----:B------:R-:W1:Y:S02]  /*10b30*/  SYNCS.PHASECHK.TRANS64.TRYWAIT P3, [R6+URZ+0x22850], R208 ;  /* 0x022850d0060075a7 */ /* 0x000e64000806017f */
[----:B-1----:R-:W-:Y:S05]  /*10b40*/  @!P3 BRA `(.L_x_2164) ;  /* 0x000000d80034b947 */ /* 0x002fea0003800000 */
.L_x_2163:
[----:B------:R-:W-:Y:S05]  /*10b50*/  BSYNC B0 ;  /* 0x0000000000007941 */ /* 0x000fea0003800000 */
.L_x_2162:
[----:B------:R-:W2:Y:S01]  /*10b60*/  S2R R178, SR_TID.X ;  /* 0x0000000000b27919 */ /* 0x000ea20000002100 */
[----:B------:R-:W-:Y:S01]  /*10b70*/  IMAD.MOV.U32 R177, RZ, RZ, 0x40000040 ;  /* 0x40000040ffb17424 */ /* 0x000fe200078e00ff */
[----:B------:R-:W-:Y:S05]  /*10b80*/  WARPSYNC.ALL ;  /* 0x0000000000007948 */ /* 0x000fea0003800000 */
[----:B------:R-:W-:Y:S01]  /*10b90*/  R2UR UR7, R177 ;  /* 0x00000000b10772ca */ /* 0x000fe200000e0000 */
[----:B------:R-:W-:Y:S02]  /*10ba0*/  IMAD R176, R16, 0xc00, R206 ;  /* 0x00000c0010b07824 */ /* 0x000fe400078e02ce */
[----:B01----:R-:W-:-:S02]  /*10bb0*/  @!P1 VIADD R6, R6, 0x22860 ;  /* 0x0002286006069836 */ /* 0x003fc40000000000 */
[----:B------:R-:W-:Y:S01]  /*10bc0*/  IMAD.MOV.U32 R212, RZ, RZ, R7 ;  /* 0x000000ffffd47224 */ /* 0x000fe200078e0007 */
[----:B------:R-:W-:Y:S01]  /*10bd0*/  R2UR UR6, R176 ;  /* 0x00000000b00672ca */ /* 0x000fe200000e0000 */
[----:B------:R-:W-:Y:S01]  /*10be0*/  IMAD.MOV.U32 R213, RZ, RZ, R3 ;  /* 0x000000ffffd57224 */ /* 0x000fe200078e0003 */
[----:B------:R-:W-:Y:S02]  /*10bf0*/  @!P1 PRMT R6, RZ, 0x654, R6 ;  /* 0x00000654ff069816 */ /* 0x000fe40000000006 */
[----:B--2---:R-:W-:-:S05]  /*10c00*/  SHF.R.U32.HI R178, RZ, 0x7, R178 ;  /* 0x00000007ffb27819 */ /* 0x004fca00000116b2 */
[----:B------:R-:W-:-:S05]  /*10c10*/  VIADD R177, R178, 0x8 ;  /* 0x00000008b2b17836 */ /* 0x000fca0000000000 */
[----:B------:R0:W-:Y:S02]  /*10c20*/  BAR.SYNC.DEFER_BLOCKING R177, 0x100 ;  /* 0x000400b10000751d */ /* 0x0001e40000010000 */
[----:B0-----:R-:W-:-:S04]  /*10c30*/  IMAD.MOV.U32 R177, RZ, RZ, 0x40000040 ;  /* 0x40000040ffb17424 */ /* 0x001fc800078e00ff */
        /* <DEDUP_REMOVED lines=43> */
[----:B-1----:R-:W-:-:S07]  /*10ef0*/  IMAD.MOV.U32 R6, RZ, RZ, R209 ;  /* 0x000000ffff067224 */ /* 0x002fce00078e00d1 */
.L_x_2155:
[----:B------:R-:W-:-:S13]  /*10f00*/  ISETP.GE.AND P2, PT, R6, R222, PT ;  /* 0x000000de0600720c */ /* 0x000fda0003f46270 */
[----:B------:R-:W-:Y:S05]  /*10f10*/  @!P2 BRA `(.L_x_2166) ;  /* 0x000000300054a947 */ /* 0x000fea0003800000 */
[----:B------:R-:W-:Y:S02]  /*10f20*/  VIADD R207, R0, 0x8 ;  /* 0x0000000800cf7836 */ /* 0x000fe40000000000 */
[----:B------:R-:W-:Y:S02]  /*10f30*/  IMAD.MOV.U32 R212, RZ, RZ, R7 ;  /* 0x000000ffffd47224 */ /* 0x000fe400078e0007 */
[----:B------:R-:W-:Y:S01]  /*10f40*/  IMAD.MOV.U32 R213, RZ, RZ, R3 ;  /* 0x000000ffffd57224 */ /* 0x000fe200078e0003 */
[----:B------:R-:W-:-:S07]  /*10f50*/  IADD3 R207, R207, R204, -R205 ;  /* 0x000000cccfcf7210 */ /* 0x000fce0007ffe8cd */
.L_x_2184:
[----:B------:R-:W-:Y:S01]  /*10f60*/  VIADD R16, R16, 0x1 ;  /* 0x0000000110107836 */ /* 0x000fe20000000000 */
[----:B------:R-:W-:Y:S05]  /*10f70*/  YIELD ;  /* 0x0000000000007946 */ /* 0x000fea0003800000 */
[----:B------:R-:W-:-:S04]  /*10f80*/  ISETP.NE.AND P2, PT, R16, 0x2, PT ;  /* 0x000000021000780c */ /* 0x000fc80003f45270 */
[----:B------:R-:W-:Y:S02]  /*10f90*/  SEL R3, RZ, 0x1, P2 ;  /* 0x00000001ff037807 */ /* 0x000fe40001000000 */
[----:B------:R-:W-:Y:S02]  /*10fa0*/  SEL R16, R16, RZ, P2 ;  /* 0x000000ff10107207 */ /* 0x000fe40001000000 */
[----:B------:R-:W-:Y:S01]  /*10fb0*/  LOP3.LUT R200, R200, R3, RZ, 0x3c, !PT ;  /* 0x00000003c8c87212 */ /* 0x000fe200078e3cff */
[----:B-1----:R-:W-:Y:S06]  /*10fc0*/  @!P0 BRA `(.L_x_2167) ;  /* 0x0000000000048947 */ /* 0x002fec0003800000 */
[----:B------:R-:W-:Y:S01]  /*10fd0*/  BPT.TRAP 0x1 ;  /* 0x000000040000795c */ /* 0x000fe20000300000 */
.L_x_2167:
[----:B------:R-:W-:Y:S01]  /*10fe0*/  IMAD R208, R16, 0x8, R17 ;  /* 0x0000000810d07824 */ /* 0x000fe200078e0211 */
[----:B------:R-:W-:-:S04]  /*10ff0*/  SHF.L.U32 R209, R200, 0x1f, RZ ;  /* 0x0000001fc8d17819 */ /* 0x000fc800000006ff */
[----:B------:R1:W2:Y:S01]  /*11000*/  SYNCS.PHASECHK.TRANS64.TRYWAIT P2, [R208+URZ+0x22830], R209 ;  /* 0x022830d1d00075a7 */ /* 0x0002a2000804017f */
[----:B------:R-:W-:Y:S05]  /*11010*/  @!P0 BRA `(.L_x_2168) ;  /* 0x0000000000048947 */ /* 0x000fea0003800000 */
[----:B------:R-:W-:Y:S01]  /*11020*/  BPT.TRAP 0x1 ;  /* 0x000000040000795c */ /* 0x000fe20000300000 */
.L_x_2168:
[----:B------:R-:W-:Y:S02]  /*11030*/  IMAD R10, R16, 0x300, R214 ;  /* 0x00000300100a7824 */ /* 0x000fe400078e02d6 */
[----:B------:R-:W-:Y:S01]  /*11040*/  IMAD.MOV.U32 R11, RZ, RZ, 0x40000040 ;  /* 0x40000040ff0b7424 */ /* 0x000fe200078e00ff */
[----:B--2---:R-:W-:Y:S06]  /*11050*/  @P2 BRA `(.L_x_2169) ;  /* 0x0000000000082947 */ /* 0x004fec0003800000 */
[----:B------:R-:W2:Y:S02]  /*11060*/  SYNCS.PHASECHK.TRANS64.TRYWAIT P2, [R208+URZ+0x22830], R209 ;  /* 0x022830d1d00075a7 */ /* 0x000ea4000804017f */
[----:B--2---:R-:W-:Y:S05]  /*11070*/  @!P2 BRA `(.L_x_2170) ;  /* 0x000000d000fca947 */ /* 0x004fea0003800000 */
.L_x_2169:
        /* <DEDUP_REMOVED lines=9> */
[----:B------:R-:W0:Y:S01]  /*11110*/  S2R R7, SR_TID.X ;  /* 0x0000000000077919 */ /* 0x000e220000002100 */
[----:B------:R-:W-:Y:S01]  /*11120*/  ISETP.GE.AND P2, PT, R225, 0x1, PT ;  /* 0x00000001e100780c */ /* 0x000fe20003f46270 */
[----:B------:R-:W-:-:S05]  /*11130*/  @!P1 VIADD R3, R208, 0x22840 ;  /* 0x00022840d0039836 */ /* 0x000fca0000000000 */
[----:B------:R-:W-:-:S04]  /*11140*/  @!P1 PRMT R3, RZ, 0x654, R3 ;  /* 0x00000654ff039816 */ /* 0x000fc80000000003 */
[----:B------:R-:W-:Y:S01]  /*11150*/  HGMMA.64x96x16.F32 R152, gdesc[UR4], RZ, !UPT, gsb0 ;  /* 0x01600000049879f0 */ /* 0x000fe2000c0008ff */
[----:B------:R-:W-:Y:S01]  /*11160*/  R2UR UR6, R210 ;  /* 0x00000000d20672ca */ /* 0x000fe200000e0000 */
[----:B------:R-:W-:Y:S01]  /*11170*/  VIADD R210, R10, 0x4 ;  /* 0x000000040ad27836 */ /* 0x000fe20000000000 */
[----:B------:R-:W-:Y:S01]  /*11180*/  R2UR UR7, R211 ;  /* 0x00000000d30772ca */ /* 0x000fe200000e0000 */
[----:B------:R-:W-:Y:S01]  /*11190*/  IMAD.MOV.U32 R211, RZ, RZ, 0x40000040 ;  /* 0x40000040ffd37424 */ /* 0x000fe200078e00ff */
[----:B------:R-:W-:Y:S01]  /*111a0*/  R2UR UR4, R20 ;  /* 0x00000000140472ca */ /* 0x000fe200000e0000 */
[----:B------:R-:W-:Y:S01]  /*111b0*/  VIADD R10, R10, 0x6 ;  /* 0x000000060a0a7836 */ /* 0x000fe20000000000 */
[----:B------:R-:W-:Y:S02]  /*111c0*/  R2UR UR5, R21 ;  /* 0x00000000150572ca */ /* 0x000fe400000e0000 */
[----:B0-----:R-:W-:Y:S01]  /*111d0*/  SHF.R.U32.HI R7, RZ, 0x7, R7 ;  /* 0x00000007ff077819 */ /* 0x001fe20000011607 */
        /* <DEDUP_REMOVED lines=11> */
[----:B------:R-:W-:Y:S01]  /*11290*/  IMAD R10, R6, -0x60, R204 ;  /* 0xffffffa0060a7824 */ /* 0x000fe200078e02cc */
[----:B------:R-:W-:Y:S02]  /*112a0*/  R2UR UR7, R11 ;  /* 0x000000000b0772ca */ /* 0x000fe400000e0000 */
[----:B------:R-:W-:Y:S02]  /*112b0*/  R2UR UR4, R12 ;  /* 0x000000000c0472ca */ /* 0x000fe400000e0000 */
[----:B------:R-:W-:Y:S02]  /*112c0*/  R2UR UR5, R13 ;  /* 0x000000000d0572ca */ /* 0x000fe400000e0000 */
[----:B------:R-:W-:Y:S02]  /*112d0*/  IADD3 R10, -R205, 0x1, R10 ;  /* 0x00000001cd0a7810 */ /* 0x000fe40007ffe10a */
[----:B------:R-:W-:-:S03]  /*112e0*/  IADD3 R11, -R7, 0xb, RZ ;  /* 0x0000000b070b7810 */ /* 0x000fc60007ffe1ff */
[----:B------:R-:W-:-:S04]  /*112f0*/  IMAD.IADD R10, R10, 0x1, -R201 ;  /* 0x000000010a0a7824 */ /* 0x000fc800078e0ac9 */
[----:B------:R-:W-:-:S04]  /*11300*/  VIADD R216, R10, UR48 ;  /* 0x000000300ad87c36 */ /* 0x000fc80008000000 */
[----:B------:R-:W-:Y:S01]  /*11310*/  IMAD.IADD R7, R0, 0x1, R216 ;  /* 0x0000000100077824 */ /* 0x000fe200078e02d8 */
[----:B------:R-:W-:Y:S02]  /*11320*/  WARPGROUP.DEPBAR.LE gsb0, 0x0 ;  /* 0x00008000000079c5 */ /* 0x000fe40000010000 */
[----:B------:R-:W-:-:S06]  /*11330*/  WARPGROUP.ARRIVE ;  /* 0x00000000000079c5 */ /* 0x000fcc0000000000 */
[----:B------:R-:W-:Y:S01]  /*11340*/  HGMMA.64x96x16.F32 R152, gdesc[UR4], R152, gsb0 ;  /* 0x01600000049879f0 */ /* 0x000fe20008000898 */
[----:B------:R-:W-:-:S06]  /*11350*/  ULOP3.LUT UR4, URZ, UR49, URZ, 0x33, !UPT ;  /* 0x000000313f047292 */ /* 0x000fcc000f8e333f */
[----:B------:R-:W-:Y:S01]  /*11360*/  VIADD R10, R10, UR4 ;  /* 0x000000040a0a7c36 */ /* 0x000fe20008000000 */
[----:B------:R-:W-:Y:S02]  /*11370*/  WARPGROUP.DEPBAR.LE gsb0, 0x0 ;  /* 0x00008000000079c5 */ /* 0x000fe40000010000 */
[----:B------:R0:W-:Y:S06]  /*11380*/  BAR.ARV R11, 0x100 ;  /* 0x0004000b0000751d */ /* 0x0001ec0000002000 */
[----:B------:R3:W-:Y:S02]  /*11390*/  @!P1 SYNCS.ARRIVE.TRANS64.RED.A1T0 RZ, [R3+URZ], RZ ;  /* 0x000000ff03ff99a7 */ /* 0x0007e4000810043f */
[----:B---3--:R-:W-:Y:S01]  /*113a0*/  IMAD.IADD R3, R0, 0x1, R10 ;  /* 0x0000000100037824 */ /* 0x008fe200078e020a */
[----:B0-----:R-:W-:Y:S06]  /*113b0*/  @!P2 BRA `(.L_x_2171) ;  /* 0x000000000058a947 */ /* 0x001fec0003800000 */
[----:B------:R-:W-:Y:S01]  /*113c0*/  IADD3 R217, R0, R204, -R205 ;  /* 0x000000cc00d97210 */ /* 0x000fe20007ffe8cd */
[----:B------:R-:W-:Y:S03]  /*113d0*/  BSSY B0, `(.L_x_2172) ;  /* 0x0000010000007945 */ /* 0x000fe60003800000 */
[----:B------:R-:W-:-:S13]  /*113e0*/  ISETP.GT.AND P2, PT, R217, -0x1, PT ;  /* 0xffffffffd900780c */ /* 0x000fda0003f44270 */
[----:B------:R-:W-:Y:S05]  /*113f0*/  @P2 BRA `(.L_x_2173) ;  /* 0x0000000000202947 */ /* 0x000fea0003800000 */
[----:B------:R-:W-:Y:S01]  /*11400*/  IMAD.U32 R218, RZ, RZ, UR43 ;  /* 0x0000002bffda7e24 */ /* 0x000fe2000f8e00ff */
[----:B------:R-:W-:-:S04]  /*11410*/  LOP3.LUT R217, RZ, R217, RZ, 0x33, !PT ;  /* 0x000000d9ffd97212 */ /* 0x000fc800078e33ff */
[----:B------:R-:W-:-:S13]  /*11420*/  ISETP.NE.AND P2, PT, R218, 0x1, PT ;  /* 0x00000001da00780c */ /* 0x000fda0003f45270 */
[----:B------:R-:W0:Y:S02]  /*11430*/  @P2 LDC.64 R210, c[0x0][0x9e8] ;  /* 0x00027a00ffd22b82 */ /* 0x000e240000000a00 */
[----:B0-----:R-:W-:-:S05]  /*11440*/  @P2 IMAD.HI.U32 R210, R217, R210, RZ ;  /* 0x000000d2d9d22227 */ /* 0x001fca00078e00ff */
[----:B------:R-:W-:-:S04]  /*11450*/  @P2 SHF.R.U32.HI R217, RZ, R211, R210 ;  /* 0x000000d3ffd92219 */ /* 0x000fc800000116d2 */
[----:B------:R-:W-:Y:S01]  /*11460*/  LOP3.LUT R217, RZ, R217, RZ, 0x33, !PT ;  /* 0x000000d9ffd97212 */ /* 0x000fe200078e33ff */
[----:B------:R-:W-:Y:S06]  /*11470*/  BRA `(.L_x_2174) ;  /* 0x0000000000147947 */ /* 0x000fec0003800000 */
.L_x_2173:
[----:B------:R-:W-:-:S05]  /*11480*/  IMAD.U32 R218, RZ, RZ, UR43 ;  /* 0x0000002bffda7e24 */ /* 0x000fca000f8e00ff */
[----:B------:R-:W-:-:S13]  /*11490*/  ISETP.NE.AND P2, PT, R218, 0x1, PT ;  /* 0x00000001da00780c */ /* 0x000fda0003f45270 */
[----:B------:R-:W0:Y:S02]  /*114a0*/  @P2 LDC.64 R210, c[0x0][0x9e8] ;  /* 0x00027a00ffd22b82 */ /* 0x000e240000000a00 */
[----:B0-----:R-:W-:-:S05]  /*114b0*/  @P2 IMAD.HI.U32 R210, R217, R210, RZ ;  /* 0x000000d2d9d22227 */ /* 0x001fca00078e00ff */
[----:B------:R-:W-:-:S07]  /*114c0*/  @P2 SHF.R.U32.HI R217, RZ, R211, R210 ;  /* 0x000000d3ffd92219 */ /* 0x000fce00000116d2 */
.L_x_2174:
[----:B------:R-:W-:Y:S05]  /*114d0*/  BSYNC B0 ;  /* 0x0000000000007941 */ /* 0x000fea0003800000 */
.L_x_2172:
[----:B------:R-:W-:-:S04]  /*114e0*/  IMAD R210, R6, -0x60, -R201 ;  /* 0xffffffa006d27824 */ /* 0x000fc800078e0ac9 */
[----:B------:R-:W-:-:S05]  /*114f0*/  IMAD R210, R217, R218, R210 ;  /* 0x000000dad9d27224 */ /* 0x000fca00078e02d2 */
[----:B------:R-:W-:Y:S02]  /*11500*/  VIMNMX R3, R3, R210, !PT ;  /* 0x000000d203037248 */ /* 0x000fe40007fe0100 */
[----:B------:R-:W-:-:S07]  /*11510*/  VIADDMNMX R7, R210, R218, R7, PT ;  /* 0x000000dad2077246 */ /* 0x000fce0003800107 */
.L_x_2171:
        /* <DEDUP_REMOVED lines=141> */
[----:B------:R-:W-:Y:S01]  /*11df0*/  ISETP.GT.AND P6, PT, R207, -0x1, PT ;  /* 0xffffffffcf00780c */ /* 0x000fe20003fc4270 */
[----:B------:R-:W-:-:S12]  /*11e00*/  BSSY B0, `(.L_x_2176) ;  /* 0x0000012000007945 */ /* 0x000fd80003800000 */
[----:B------:R-:W-:Y:S05]  /*11e10*/  @P6 BRA `(.L_x_2177) ;  /* 0x0000000000286947 */ /* 0x000fea0003800000 */
[----:B------:R-:W-:Y:S02]  /*11e20*/  IMAD.U32 R3, RZ, RZ, UR43 ;  /* 0x0000002bff037e24 */ /* 0x000fe4000f8e00ff */
[----:B------:R-:W-:-:S03]  /*11e30*/  VIADD R7, R0, 0x8 ;  /* 0x0000000800077836 */ /* 0x000fc60000000000 */
[----:B------:R-:W-:Y:S02]  /*11e40*/  ISETP.NE.AND P6, PT, R3, 0x1, PT ;  /* 0x000000010300780c */ /* 0x000fe40003fc5270 */
[----:B------:R-:W-:-:S04]  /*11e50*/  IADD3 R7, R7, R204, -R205 ;  /* 0x000000cc07077210 */ /* 0x000fc80007ffe8cd */
[----:B------:R-:W-:-:S07]  /*11e60*/  LOP3.LUT R7, RZ, R7, RZ, 0x33, !PT ;  /* 0x00000007ff077212 */ /* 0x000fce00078e33ff */
[----:B------:R-:W0:Y:S02]  /*11e70*/  @P6 LDC.64 R156, c[0x0][0x9e8] ;  /* 0x00027a00ff9c6b82 */ /* 0x000e240000000a00 */
[----:B0-----:R-:W-:-:S05]  /*11e80*/  @P6 IMAD.HI.U32 R156, R7, R156, RZ ;  /* 0x0000009c079c6227 */ /* 0x001fca00078e00ff */
[----:B------:R-:W-:-:S04]  /*11e90*/  @P6 SHF.R.U32.HI R7, RZ, R157, R156 ;  /* 0x0000009dff076219 */ /* 0x000fc8000001169c */
[----:B------:R-:W-:Y:S01]  /*11ea0*/  LOP3.LUT R7, RZ, R7, RZ, 0x33, !PT ;  /* 0x00000007ff077212 */ /* 0x000fe200078e33ff */
[----:B------:R-:W-:Y:S06]  /*11eb0*/  BRA `(.L_x_2178) ;  /* 0x0000000000187947 */ /* 0x000fec0003800000 */
.L_x_2177:
[----:B------:R-:W-:Y:S02]  /*11ec0*/  IMAD.U32 R3, RZ, RZ, UR43 ;  /* 0x0000002bff037e24 */ /* 0x000fe4000f8e00ff */
[----:B------:R-:W-:-:S03]  /*11ed0*/  IMAD.MOV.U32 R7, RZ, RZ, R207 ;  /* 0x000000ffff077224 */ /* 0x000fc600078e00cf */
[----:B------:R-:W-:-:S13]  /*11ee0*/  ISETP.NE.AND P6, PT, R3, 0x1, PT ;  /* 0x000000010300780c */ /* 0x000fda0003fc5270 */
[----:B------:R-:W0:Y:S02]  /*11ef0*/  @P6 LDC.64 R156, c[0x0][0x9e8] ;  /* 0x00027a00ff9c6b82 */ /* 0x000e240000000a00 */
[----:B0-----:R-:W-:-:S05]  /*11f00*/  @P6 IMAD.HI.U32 R156, R207, R156, RZ ;  /* 0x0000009ccf9c6227 */ /* 0x001fca00078e00ff */
[----:B------:R-:W-:-:S07]  /*11f10*/  @P6 SHF.R.U32.HI R7, RZ, R157, R156 ;  /* 0x0000009dff076219 */ /* 0x000fce000001169c */
.L_x_2178:
[----:B------:R-:W-:Y:S05]  /*11f20*/  BSYNC B0 ;  /* 0x0000000000007941 */ /* 0x000fea0003800000 */
.L_x_2176:
[----:B------:R-:W-:-:S04]  /*11f30*/  IMAD.IADD R210, R210, 0x1, -R201 ;  /* 0x00000001d2d27824 */ /* 0x000fc800078e0ac9 */
[----:B------:R-:W-:-:S05]  /*11f40*/  IMAD R210, R7, R3, R210 ;  /* 0x0000000307d27224 */ /* 0x000fca00078e02d2 */
[----:B------:R-:W-:Y:S02]  /*11f50*/  VIADDMNMX R216, R210, R3, R216, PT ;  /* 0x00000003d2d87246 */ /* 0x000fe400038001d8 */
[----:B------:R-:W-:-:S07]  /*11f60*/  VIMNMX R10, R10, R210, !PT ;  /* 0x000000d20a0a7248 */ /* 0x000fce0007fe0100 */
.L_x_2175:
        /* <DEDUP_REMOVED lines=59> */
[----:B------:R-:W-:Y:S01]  /*12320*/  ISETP.GT.AND P3, PT, R10, 0x50, !P3 ;  /* 0x000000500a00780c */ /* 0x000fe20005f64270 */
[----:B------:R-:W0:Y:S01]  /*12330*/  SHFL.BFLY PT, R7, R3, 0x2, 0x1f ;  /* 0x0c401f0003077f89 */ /* 0x000e2200000e0000 */
[----:B------:R-:W-:-:S02]  /*12340*/  FSEL R171, R171, -INF , !P2 ;  /* 0xff800000abab7808 */ /* 0x000fc40005000000 */
[----:B------:R-:W-:Y:S02]  /*12350*/  ISETP.GT.AND P2, PT, R10, 0x28, !P6 ;  /* 0x000000280a00780c */ /* 0x000fe40007744270 */
[----:B------:R-:W-:Y:S02]  /*12360*/  LOP3.LUT P6, RZ, R2, 0x80000, RZ, 0xc0, !PT ;  /* 0x0008000002ff7812 */ /* 0x000fe400078cc0ff */
[----:B------:R-:W-:Y:S02]  /*12370*/  ISETP.LT.OR P2, PT, R216, 0x29, P2 ;  /* 0x00000029d800780c */ /* 0x000fe40001741670 */
[----:B------:R-:W-:Y:S02]  /*12380*/  ISETP.GT.AND P4, PT, R10, 0x51, !P4 ;  /* 0x000000510a00780c */ /* 0x000fe40006784270 */
[----:B------:R-:W-:Y:S02]  /*12390*/  FSEL R174, R174, -INF , !P2 ;  /* 0xff800000aeae7808 */ /* 0x000fe40005000000 */
[----:B------:R-:W-:-:S02]  /*123a0*/  LOP3.LUT P2, RZ, R2, 0x1000, RZ, 0xc0, !PT ;  /* 0x0000100002ff7812 */ /* 0x000fc4000784c0ff */
[C---:B------:R-:W-:Y:S02]  /*123b0*/  ISETP.GT.AND P5, PT, R10.reuse, 0x58, !P5 ;  /* 0x000000580a00780c */ /* 0x040fe40006fa4270 */
[----:B------:R-:W-:Y:S02]  /*123c0*/  ISETP.GT.AND P2, PT, R10, 0x29, !P2 ;  /* 0x000000290a00780c */ /* 0x000fe40005744270 */
[C---:B------:R-:W-:Y:S02]  /*123d0*/  ISETP.LT.OR P3, PT, R216.reuse, 0x51, P3 ;  /* 0x00000051d800780c */ /* 0x040fe40001f61670 */
[----:B------:R-:W-:Y:S02]  /*123e0*/  ISETP.LT.OR P2, PT, R216, 0x2a, P2 ;  /* 0x0000002ad800780c */ /* 0x000fe40001741670 */
[----:B------:R-:W-:Y:S02]  /*123f0*/  FSEL R194, R194, -INF , !P3 ;  /* 0xff800000c2c27808 */ /* 0x000fe40005800000 */
[----:B------:R-:W-:-:S02]  /*12400*/  FSEL R175, R175, -INF , !P2 ;  /* 0xff800000afaf7808 */ /* 0x000fc40005000000 */
[----:B------:R-:W-:Y:S02]  /*12410*/  LOP3.LUT P2, RZ, R2, 0x800, RZ, 0xc0, !PT ;  /* 0x0000080002ff7812 */ /* 0x000fe4000784c0ff */
[----:B0-----:R-:W-:Y:S02]  /*12420*/  FMNMX.FTZ R3, R3, R7, !PT ;  /* 0x0000000703037209 */ /* 0x001fe40007810000 */
[----:B------:R-:W-:Y:S02]  /*12430*/  ISETP.GT.AND P2, PT, R10, 0x30, !P2 ;  /* 0x000000300a00780c */ /* 0x000fe40005744270 */
[C---:B------:R-:W-:Y:S02]  /*12440*/  ISETP.LT.OR P4, PT, R216.reuse, 0x52, P4 ;  /* 0x00000052d800780c */ /* 0x040fe40002781670 */
[C---:B------:R-:W-:Y:S02]  /*12450*/  ISETP.LT.OR P2, PT, R216.reuse, 0x31, P2 ;  /* 0x00000031d800780c */ /* 0x040fe40001741670 */
[----:B------:R-:W-:-:S02]  /*12460*/  ISETP.LT.OR P5, PT, R216, 0x59, P5 ;  /* 0x00000059d800780c */ /* 0x000fc40002fa1670 */
[----:B------:R-:W-:Y:S02]  /*12470*/  FSEL R178, R178, -INF , !P2 ;  /* 0xff800000b2b27808 */ /* 0x000fe40005000000 */
[----:B------:R-:W-:Y:S02]  /*12480*/  LOP3.LUT P2, RZ, R2, 0x400, RZ, 0xc0, !PT ;  /* 0x0000040002ff7812 */ /* 0x000fe4000784c0ff */
[----:B------:R-:W-:Y:S02]  /*12490*/  FSEL R195, R195, -INF , !P4 ;  /* 0xff800000c3c37808 */ /* 0x000fe40006000000 */
[----:B------:R-:W-:Y:S02]  /*124a0*/  ISETP.GT.AND P2, PT, R10, 0x31, !P2 ;  /* 0x000000310a00780c */ /* 0x000fe40005744270 */
[----:B------:R-:W-:Y:S02]  /*124b0*/  FSEL R198, R198, -INF , !P5 ;  /* 0xff800000c6c67808 */ /* 0x000fe40006800000 */
        /* <DEDUP_REMOVED lines=26> */
[----:B------:R-:W-:Y:S02]  /*12660*/  ISETP.GT.AND P2, PT, R10, RZ, !P6 ;  /* 0x000000ff0a00720c */ /* 0x000fe40007744270 */
[----:B------:R-:W-:Y:S02]  /*12670*/  LOP3.LUT P6, RZ, R2, 0x1, RZ, 0xc0, !PT ;  /* 0x0000000102ff7812 */ /* 0x000fe400078cc0ff */
[----:B------:R-:W-:-:S04]  /*12680*/  ISETP.LT.OR P2, PT, R216, 0x1, P2 ;  /* 0x00000001d800780c */ /* 0x000fc80001741670 */
[----:B------:R-:W-:Y:S02]  /*12690*/  FSEL R154, R154, -INF , !P2 ;  /* 0xff8000009a9a7808 */ /* 0x000fe40005000000 */
[----:B------:R-:W-:Y:S02]  /*126a0*/  ISETP.GT.AND P2, PT, R10, 0x59, !P6 ;  /* 0x000000590a00780c */ /* 0x000fe40007744270 */
[----:B------:R-:W-:Y:S01]  /*126b0*/  FMNMX.FTZ R7, R154, R212, !PT ;  /* 0x000000d49a077209 */ /* 0x000fe20007810000 */
[----:B------:R-:W0:Y:S01]  /*126c0*/  SHFL.BFLY PT, R10, R3, 0x1, 0x1f ;  /* 0x0c201f00030a7f89 */ /* 0x000e2200000e0000 */
[----:B------:R-:W-:Y:S02]  /*126d0*/  ISETP.LT.OR P2, PT, R216, 0x5a, P2 ;  /* 0x0000005ad800780c */ /* 0x000fe40001741670 */
[----:B------:R-:W-:Y:S02]  /*126e0*/  FMNMX.FTZ R7, R155, R7, !PT ;  /* 0x000000079b077209 */ /* 0x000fe40007810000 */
[----:B------:R-:W-:-:S02]  /*126f0*/  FSEL R199, R199, -INF , !P2 ;  /* 0xff800000c7c77808 */ /* 0x000fc40005000000 */
[----:B------:R-:W-:-:S04]  /*12700*/  FMNMX.FTZ R7, R158, R7, !PT ;  /* 0x000000079e077209 */ /* 0x000fc80007810000 */
[----:B------:R-:W-:-:S04]  /*12710*/  FMNMX.FTZ R7, R159, R7, !PT ;  /* 0x000000079f077209 */ /* 0x000fc80007810000 */
[----:B------:R-:W-:-:S04]  /*12720*/  FMNMX.FTZ R7, R162, R7, !PT ;  /* 0x00000007a2077209 */ /* 0x000fc80007810000 */
[----:B------:R-:W-:-:S04]  /*12730*/  FMNMX.FTZ R7, R163, R7, !PT ;  /* 0x00000007a3077209 */ /* 0x000fc80007810000 */
[----:B------:R-:W-:Y:S02]  /*12740*/  FMNMX.FTZ R7, R166, R7, !PT ;  /* 0x00000007a6077209 */ /* 0x000fe40007810000 */
[----:B0-----:R-:W-:Y:S02]  /*12750*/  FMNMX.FTZ R3, R3, R10, !PT ;  /* 0x0000000a03037209 */ /* 0x001fe40007810000 */
[----:B------:R-:W-:Y:S02]  /*12760*/  FMNMX.FTZ R7, R167, R7, !PT ;  /* 0x00000007a7077209 */ /* 0x000fe40007810000 */
[----:B------:R-:W-:Y:S02]  /*12770*/  FSETP.NEU.FTZ.AND P3, PT, R3, -INF , PT ;  /* 0xff8000000300780b */ /* 0x000fe40003f7d000 */
        /* <DEDUP_REMOVED lines=10> */
[----:B------:R-:W-:Y:S02]  /*12820*/  FSEL R10, R3, RZ, P3 ;  /* 0x000000ff030a7208 */ /* 0x000fe40001800000 */
[----:B------:R-:W-:-:S03]  /*12830*/  FMNMX.FTZ R156, R190, R7, !PT ;  /* 0x00000007be9c7209 */ /* 0x000fc60007810000 */
[----:B------:R-:W-:Y:S01]  /*12840*/  FADD.FTZ R7, -R10, R213 ;  /* 0x000000d50a077221 */ /* 0x000fe20000010100 */
[----:B------:R-:W-:Y:S01]  /*12850*/  FMNMX.FTZ R157, R191, R156, !PT ;  /* 0x0000009cbf9d7209 */ /* 0x000fe20007810000 */
[----:B------:R-:W-:-:S03]  /*12860*/  IMAD.U32 R10, RZ, RZ, UR42 ;  /* 0x0000002aff0a7e24 */ /* 0x000fc6000f8e00ff */
[----:B------:R-:W-:Y:S01]  /*12870*/  FMNMX.FTZ R156, R194, R157, !PT ;  /* 0x0000009dc29c7209 */ /* 0x000fe20007810000 */
[-C--:B------:R-:W-:Y:S01]  /*12880*/  FMUL.FTZ R157, R3, R10.reuse ;  /* 0x0000000a039d7220 */ /* 0x080fe20000410000 */
[----:B------:R-:W-:Y:S02]  /*12890*/  FMUL.FTZ R7, R7, R10 ;  /* 0x0000000a07077220 */ /* 0x000fe40000410000 */
[----:B------:R-:W-:Y:S02]  /*128a0*/  FMNMX.FTZ R156, R195, R156, !PT ;  /* 0x0000009cc39c7209 */ /* 0x000fe40007810000 */
[----:B------:R-:W-:Y:S02]  /*128b0*/  FSEL R157, R157, RZ, P3 ;  /* 0x000000ff9d9d7208 */ /* 0x000fe40001800000 */
[----:B------:R-:W-:-:S03]  /*128c0*/  FMNMX.FTZ R156, R198, R156, !PT ;  /* 0x0000009cc69c7209 */ /* 0x000fc60007810000 */
[--C-:B------:R-:W-:Y:S01]  /*128d0*/  FFMA.FTZ R152, R152, R10, -R157.reuse ;  /* 0x0000000a98987223 */ /* 0x100fe2000001089d */
[----:B------:R-:W-:Y:S01]  /*128e0*/  FMNMX.FTZ R156, R199, R156, !PT ;  /* 0x0000009cc79c7209 */ /* 0x000fe20007810000 */
        /* <DEDUP_REMOVED lines=23> */
[----:B------:R-:W-:Y:S01]  /*12a60*/  MUFU.EX2 R152, R152 ;  /* 0x0000009800987308 */ /* 0x000fe20000000800 */
[----:B------:R-:W0:Y:S07]  /*12a70*/  SHFL.BFLY PT, R197, R156, 0x2, 0x1f ;  /* 0x0c401f009cc57f89 */ /* 0x000e2e00000e0000 */
[----:B------:R-:W-:Y:S08]  /*12a80*/  MUFU.EX2 R153, R153 ;  /* 0x0000009900997308 */ /* 0x000ff00000000800 */
[----:B------:R-:W-:Y:S08]  /*12a90*/  MUFU.EX2 R211, R211 ;  /* 0x000000d300d37308 */ /* 0x000ff00000000800 */
[----:B------:R-:W-:Y:S01]  /*12aa0*/  MUFU.EX2 R217, R217 ;  /* 0x000000d900d97308 */ /* 0x000fe20000000800 */
[----:B0-----:R-:W-:-:S05]  /*12ab0*/  FMNMX.FTZ R156, R156, R197, !PT ;  /* 0x000000c59c9c7209 */ /* 0x001fca0007810000 */
[----:B------:R-:W0:Y:S02]  /*12ac0*/  SHFL.BFLY PT, R210, R156, 0x1, 0x1f ;  /* 0x0c201f009cd27f89 */ /* 0x000e2400000e0000 */
[----:B------:R-:W-:Y:S08]  /*12ad0*/  MUFU.EX2 R197, R192 ;  /* 0x000000c000c57308 */ /* 0x000ff00000000800 */
[----:B------:R0:W3:Y:S08]  /*12ae0*/  MUFU.EX2 R192, R7 ;  /* 0x0000000700c07308 */ /* 0x0000f00000000800 */
[----:B------:R-:W4:Y:S01]  /*12af0*/  MUFU.EX2 R160, R160 ;  /* 0x000000a000a07308 */ /* 0x000f220000000800 */
[----:B0-----:R-:W-:-:S07]  /*12b00*/  FMNMX.FTZ R7, R156, R210, !PT ;  /* 0x000000d29c077209 */ /* 0x001fce0007810000 */
[----:B------:R-:W0:Y:S01]  /*12b10*/  MUFU.EX2 R161, R161 ;  /* 0x000000a100a17308 */ /* 0x000e220000000800 */
[----:B---3--:R-:W-:Y:S01]  /*12b20*/  FFMA.FTZ R5, R192, R5, R152 ;  /* 0x00000005c0057223 */ /* 0x008fe20000010098 */
[C---:B------:R-:W-:Y:S01]  /*12b30*/  FSETP.NEU.FTZ.AND P2, PT, R7.reuse, -INF , PT ;  /* 0xff8000000700780b */ /* 0x040fe20003f5d000 */
[----:B------:R-:W-:Y:S01]  /*12b40*/  FMUL.FTZ R213, R7, R10 ;  /* 0x0000000a07d57220 */ /* 0x000fe20000410000 */
[C---:B------:R-:W-:Y:S01]  /*12b50*/  F2FP.F16.F32.PACK_AB R152, R153.reuse, R152 ;  /* 0x000000989998723e */ /* 0x040fe200000000ff */
[----:B------:R-:W-:Y:S01]  /*12b60*/  FADD.FTZ R5, R153, R5 ;  /* 0x0000000599057221 */ /* 0x000fe20000010000 */
[-C--:B------:R-:W-:Y:S01]  /*12b70*/  FMUL.FTZ R24, R24, R192.reuse ;  /* 0x000000c018187220 */ /* 0x080fe20000410000 */
[-C--:B------:R-:W-:Y:S01]  /*12b80*/  FMUL.FTZ R25, R25, R192.reuse ;  /* 0x000000c019197220 */ /* 0x080fe20000410000 */
[----:B------:R-:W3:Y:S01]  /*12b90*/  MUFU.EX2 R164, R164 ;  /* 0x000000a400a47308 */ /* 0x000ee20000000800 */
[----:B------:R-:W-:Y:S01]  /*12ba0*/  FADD.FTZ R5, R211, R5 ;  /* 0x00000005d3057221 */ /* 0x000fe20000010000 */
[----:B------:R-:W-:Y:S01]  /*12bb0*/  FSEL R213, R213, RZ, P2 ;  /* 0x000000ffd5d57208 */ /* 0x000fe20001000000 */
[-C--:B------:R-:W-:Y:S01]  /*12bc0*/  FMUL.FTZ R28, R28, R192.reuse ;  /* 0x000000c01c1c7220 */ /* 0x080fe20000410000 */
[-C--:B------:R-:W-:Y:S01]  /*12bd0*/  FMUL.FTZ R29, R29, R192.reuse ;  /* 0x000000c01d1d7220 */ /* 0x080fe20000410000 */
[----:B------:R-:W-:Y:S01]  /*12be0*/  FADD.FTZ R5, R217, R5 ;  /* 0x00000005d9057221 */ /* 0x000fe20000010000 */
[----:B------:R-:W-:Y:S01]  /*12bf0*/  FMUL.FTZ R32, R32, R192 ;  /* 0x000000c020207220 */ /* 0x000fe20000410000 */
[-C--:B------:R-:W-:Y:S01]  /*12c00*/  FFMA.FTZ R155, R155, R10.reuse, -R213 ;  /* 0x0000000a9b9b7223 */ /* 0x080fe200000108d5 */
[----:B------:R-:W5:Y:S01]  /*12c10*/  MUFU.EX2 R165, R165 ;  /* 0x000000a500a57308 */ /* 0x000f620000000800 */
[----:B----4-:R-:W-:Y:S01]  /*12c20*/  FADD.FTZ R156, R160, R5 ;  /* 0x00000005a09c7221 */ /* 0x010fe20000010000 */
[-CC-:B------:R-:W-:Y:S01]  /*12c30*/  FFMA.FTZ R158, R158, R10.reuse, -R213.reuse ;  /* 0x0000000a9e9e7223 */ /* 0x180fe200000108d5 */
[-CC-:B------:R-:W-:Y:S01]  /*12c40*/  FFMA.FTZ R162, R162, R10.reuse, -R213.reuse ;  /* 0x0000000aa2a27223 */ /* 0x180fe200000108d5 */
[--C-:B------:R-:W-:Y:S01]  /*12c50*/  FFMA.FTZ R154, R154, R10, -R213.reuse ;  /* 0x0000000a9a9a7223 */ /* 0x100fe200000108d5 */
[C---:B0-----:R-:W-:Y:S01]  /*12c60*/  FADD.FTZ R5, R161.reuse, R156 ;  /* 0x0000009ca1057221 */ /* 0x041fe20000010000 */
[----:B------:R-:W-:Y:S01]  /*12c70*/  F2FP.F16.F32.PACK_AB R156, R161, R160 ;  /* 0x000000a0a19c723e */ /* 0x000fe200000000ff */
[-C--:B------:R-:W-:Y:S01]  /*12c80*/  FFMA.FTZ R159, R159, R10.reuse, -R213 ;  /* 0x0000000a9f9f7223 */ /* 0x080fe200000108d5 */
[----:B------:R-:W0:Y:S01]  /*12c90*/  MUFU.EX2 R168, R168 ;  /* 0x000000a800a87308 */ /* 0x000e220000000800 */
[----:B---3--:R-:W-:Y:S01]  /*12ca0*/  FADD.FTZ R216, R164, R5 ;  /* 0x00000005a4d87221 */ /* 0x008fe20000010000 */
[-CC-:B------:R-:W-:Y:S01]  /*12cb0*/  FFMA.FTZ R163, R163, R10.reuse, -R213.reuse ;  /* 0x0000000aa3a37223 */ /* 0x180fe200000108d5 */
[-CC-:B------:R-:W-:Y:S01]  /*12cc0*/  FFMA.FTZ R166, R166, R10.reuse, -R213.reuse ;  /* 0x0000000aa6a67223 */ /* 0x180fe200000108d5 */
[-CC-:B------:R-:W-:Y:S01]  /*12cd0*/  FFMA.FTZ R167, R167, R10.reuse, -R213.reuse ;  /* 0x0000000aa7a77223 */ /* 0x180fe200000108d5 */
[-CC-:B------:R-:W-:Y:S01]  /*12ce0*/  FFMA.FTZ R170, R170, R10.reuse, -R213.reuse ;  /* 0x0000000aaaaa7223 */ /* 0x180fe200000108d5 */
[-CC-:B------:R-:W-:Y:S01]  /*12cf0*/  FFMA.FTZ R171, R171, R10.reuse, -R213.reuse ;  /* 0x0000000aabab7223 */ /* 0x180fe200000108d5 */
[-CC-:B------:R-:W-:Y:S01]  /*12d00*/  FFMA.FTZ R174, R174, R10.reuse, -R213.reuse ;  /* 0x0000000aaeae7223 */ /* 0x180fe200000108d5 */
[----:B------:R-:W3:Y:S01]  /*12d10*/  MUFU.EX2 R169, R169 ;  /* 0x000000a900a97308 */ /* 0x000ee20000000800 */
[----:B-----5:R-:W-:Y:S01]  /*12d20*/  FADD.FTZ R5, R165, R216 ;  /* 0x000000d8a5057221 */ /* 0x020fe20000010000 */
[-CC-:B------:R-:W-:Y:S01]  /*12d30*/  FFMA.FTZ R175, R175, R10.reuse, -R213.reuse ;  /* 0x0000000aafaf7223 */ /* 0x180fe200000108d5 */
[-CC-:B------:R-:W-:Y:S01]  /*12d40*/  FFMA.FTZ R178, R178, R10.reuse, -R213.reuse ;  /* 0x0000000ab2b27223 */ /* 0x180fe200000108d5 */
[-CC-:B------:R-:W-:Y:S01]  /*12d50*/  FFMA.FTZ R179, R179, R10.reuse, -R213.reuse ;  /* 0x0000000ab3b37223 */ /* 0x180fe200000108d5 */
[-CC-:B------:R-:W-:Y:S01]  /*12d60*/  FFMA.FTZ R182, R182, R10.reuse, -R213.reuse ;  /* 0x0000000ab6b67223 */ /* 0x180fe200000108d5 */
[-CC-:B------:R-:W-:Y:S01]  /*12d70*/  FFMA.FTZ R183, R183, R10.reuse, -R213.reuse ;  /* 0x0000000ab7b77223 */ /* 0x180fe200000108d5 */
[-C--:B------:R-:W-:Y:S01]  /*12d80*/  FFMA.FTZ R186, R186, R10.reuse, -R213 ;  /* 0x0000000ababa7223 */ /* 0x080fe200000108d5 */
[----:B------:R-:W4:Y:S01]  /*12d90*/  MUFU.EX2 R172, R172 ;  /* 0x000000ac00ac7308 */ /* 0x000f220000000800 */
[----:B0-----:R-:W-:Y:S01]  /*12da0*/  FADD.FTZ R160, R168, R5 ;  /* 0x00000005a8a07221 */ /* 0x001fe20000010000 */
[-CC-:B------:R-:W-:Y:S01]  /*12db0*/  FFMA.FTZ R187, R187, R10.reuse, -R213.reuse ;  /* 0x0000000abbbb7223 */ /* 0x180fe200000108d5 */
[-CC-:B------:R-:W-:Y:S01]  /*12dc0*/  FFMA.FTZ R190, R190, R10.reuse, -R213.reuse ;  /* 0x0000000abebe7223 */ /* 0x180fe200000108d5 */
[-CC-:B------:R-:W-:Y:S01]  /*12dd0*/  FFMA.FTZ R191, R191, R10.reuse, -R213.reuse ;  /* 0x0000000abfbf7223 */ /* 0x180fe200000108d5 */
[-CC-:B------:R-:W-:Y:S01]  /*12de0*/  FFMA.FTZ R194, R194, R10.reuse, -R213.reuse ;  /* 0x0000000ac2c27223 */ /* 0x180fe200000108d5 */
[-CC-:B------:R-:W-:Y:S01]  /*12df0*/  FFMA.FTZ R195, R195, R10.reuse, -R213.reuse ;  /* 0x0000000ac3c37223 */ /* 0x180fe200000108d5 */
[--C-:B------:R-:W-:Y:S01]  /*12e00*/  FFMA.FTZ R198, R198, R10, -R213.reuse ;  /* 0x0000000ac6c67223 */ /* 0x100fe200000108d5 */
[----:B------:R-:W0:Y:S01]  /*12e10*/  MUFU.EX2 R173, R173 ;  /* 0x000000ad00ad7308 */ /* 0x000e220000000800 */
[C---:B---3--:R-:W-:Y:S01]  /*12e20*/  FADD.FTZ R5, R169.reuse, R160 ;  /* 0x000000a0a9057221 */ /* 0x048fe20000010000 */
[----:B------:R-:W-:Y:S01]  /*12e30*/  F2FP.F16.F32.PACK_AB R160, R169, R168 ;  /* 0x000000a8a9a0723e */ /* 0x000fe200000000ff */
[----:B------:R-:W-:Y:S01]  /*12e40*/  FFMA.FTZ R199, R199, R10, -R213 ;  /* 0x0000000ac7c77223 */ /* 0x000fe200000108d5 */
        /* <DEDUP_REMOVED lines=35> */
[----:B------:R-:W-:Y:S01]  /*13080*/  FMUL.FTZ R96, R96, R192 ;  /* 0x000000c060607220 */ /* 0x000fe20000410000 */
[----:B------:R-:W2:Y:S01]  /*13090*/  MUFU.EX2 R180, R180 ;  /* 0x000000b400b47308 */ /* 0x000ea20000000800 */
[----:B-1----:R-:W-:Y:S01]  /*130a0*/  F2FP.F16.F32.PACK_AB R158, R165, R164 ;  /* 0x000000a4a59e723e */ /* 0x002fe200000000ff */
[----:B----4-:R-:W-:Y:S01]  /*130b0*/  FADD.FTZ R164, R172, R5 ;  /* 0x00000005aca47221 */ /* 0x010fe20000010000 */
[-C--:B------:R-:W-:Y:S01]  /*130c0*/  FMUL.FTZ R97, R97, R192.reuse ;  /* 0x000000c061617220 */ /* 0x080fe20000410000 */
[-C--:B------:R-:W-:Y:S01]  /*130d0*/  FMUL.FTZ R100, R100, R192.reuse ;  /* 0x000000c064647220 */ /* 0x080fe20000410000 */
[-C--:B------:R-:W-:Y:S01]  /*130e0*/  FMUL.FTZ R101, R101, R192.reuse ;  /* 0x000000c065657220 */ /* 0x080fe20000410000 */
[----:B0-----:R-:W-:Y:S01]  /*130f0*/  FADD.FTZ R5, R173, R164 ;  /* 0x000000a4ad057221 */ /* 0x001fe20000010000 */
[-C--:B------:R-:W-:Y:S01]  /*13100*/  FMUL.FTZ R104, R104, R192.reuse ;  /* 0x000000c068687220 */ /* 0x080fe20000410000 */
[----:B------:R-:W0:Y:S01]  /*13110*/  MUFU.EX2 R181, R181 ;  /* 0x000000b500b57308 */ /* 0x000e220000000800 */
[-C--:B------:R-:W-:Y:S01]  /*13120*/  FMUL.FTZ R105, R105, R192.reuse ;  /* 0x000000c069697220 */ /* 0x080fe20000410000 */
[----:B---3--:R-:W-:Y:S01]  /*13130*/  FADD.FTZ R164, R176, R5 ;  /* 0x00000005b0a47221 */ /* 0x008fe20000010000 */
[-C--:B------:R-:W-:Y:S01]  /*13140*/  FMUL.FTZ R108, R108, R192.reuse ;  /* 0x000000c06c6c7220 */ /* 0x080fe20000410000 */
[-C--:B------:R-:W-:Y:S01]  /*13150*/  FMUL.FTZ R109, R109, R192.reuse ;  /* 0x000000c06d6d7220 */ /* 0x080fe20000410000 */
[----:B------:R-:W-:Y:S01]  /*13160*/  FMUL.FTZ R112, R112, R192 ;  /* 0x000000c070707220 */ /* 0x000fe20000410000 */
[C---:B-----5:R-:W-:Y:S01]  /*13170*/  FADD.FTZ R5, R177.reuse, R164 ;  /* 0x000000a4b1057221 */ /* 0x060fe20000010000 */
[----:B------:R-:W-:Y:S01]  /*13180*/  F2FP.F16.F32.PACK_AB R164, R177, R176 ;  /* 0x000000b0b1a4723e */ /* 0x000fe200000000ff */
        /* <DEDUP_REMOVED lines=25> */
[C---:B--2---:R-:W-:Y:S01]  /*13320*/  FADD.FTZ R5, R185.reuse, R168 ;  /* 0x000000a8b9057221 */ /* 0x044fe20000010000 */
[----:B------:R-:W-:Y:S01]  /*13330*/  F2FP.F16.F32.PACK_AB R168, R185, R184 ;  /* 0x000000b8b9a8723e */ /* 0x000fe200000000ff */
[----:B------:R-:W-:-:S05]  /*13340*/  FMUL.FTZ R149, R149, R192 ;  /* 0x000000c095957220 */ /* 0x000fca0000410000 */
[----:B------:R-:W2:Y:S08]  /*13350*/  MUFU.EX2 R193, R193 ;  /* 0x000000c100c17308 */ /* 0x000eb00000000800 */
[----:B------:R3:W-:Y:S08]  /*13360*/  MUFU.EX2 R161, R162 ;  /* 0x000000a200a17308 */ /* 0x0007f00000000800 */
[----:B------:R-:W4:Y:S01]  /*13370*/  MUFU.EX2 R196, R196 ;  /* 0x000000c400c47308 */ /* 0x000f220000000800 */
[----:B---3--:R-:W-:Y:S01]  /*13380*/  F2FP.F16.F32.PACK_AB R162, R173, R172 ;  /* 0x000000acada2723e */ /* 0x008fe200000000ff */
[----:B0-----:R-:W-:Y:S01]  /*13390*/  FADD.FTZ R172, R188, R5 ;  /* 0x00000005bcac7221 */ /* 0x001fe20000010000 */
[----:B------:R-:W-:-:S03]  /*133a0*/  FSEL R5, R7, RZ, P2 ;  /* 0x000000ff07057208 */ /* 0x000fc60001000000 */
[----:B-1----:R-:W-:Y:S02]  /*133b0*/  FADD.FTZ R172, R189, R172 ;  /* 0x000000acbdac7221 */ /* 0x002fe40000010000 */
[----:B------:R0:W-:Y:S02]  /*133c0*/  MUFU.EX2 R210, R154 ;  /* 0x0000009a00d27308 */ /* 0x0001e40000000800 */
[----:B------:R-:W-:-:S04]  /*133d0*/  FADD.FTZ R172, R197, R172 ;  /* 0x000000acc5ac7221 */ /* 0x000fc80000010000 */
[C---:B--2---:R-:W-:Y:S01]  /*133e0*/  FADD.FTZ R177, R193.reuse, R172 ;  /* 0x000000acc1b17221 */ /* 0x044fe20000010000 */
[----:B------:R-:W-:Y:S01]  /*133f0*/  F2FP.F16.F32.PACK_AB R172, R193, R197 ;  /* 0x000000c5c1ac723e */ /* 0x000fe200000000ff */
[----:B------:R-:W-:Y:S01]  /*13400*/  MUFU.EX2 R159, R159 ;  /* 0x0000009f009f7308 */ /* 0x000fe20000000800 */
[----:B0-----:R-:W-:Y:S01]  /*13410*/  F2FP.F16.F32.PACK_AB R154, R217, R211 ;  /* 0x000000d3d99a723e */ /* 0x001fe200000000ff */
[----:B----4-:R-:W-:Y:S01]  /*13420*/  FADD.FTZ R184, R196, R177 ;  /* 0x000000b1c4b87221 */ /* 0x010fe20000010000 */
[----:B------:R-:W-:-:S04]  /*13430*/  FADD.FTZ R177, -R5, R212 ;  /* 0x000000d405b17221 */ /* 0x000fc80000010100 */
[----:B------:R-:W-:Y:S01]  /*13440*/  FMUL.FTZ R177, R177, R10 ;  /* 0x0000000ab1b17220 */ /* 0x000fe20000410000 */
[----:B------:R-:W-:Y:S08]  /*13450*/  MUFU.EX2 R163, R163 ;  /* 0x000000a300a37308 */ /* 0x000ff00000000800 */
[----:B------:R-:W0:Y:S08]  /*13460*/  MUFU.EX2 R177, R177 ;  /* 0x000000b100b17308 */ /* 0x000e300000000800 */
[----:B------:R1:W-:Y:S08]  /*13470*/  MUFU.EX2 R165, R166 ;  /* 0x000000a600a57308 */ /* 0x0003f00000000800 */
[----:B------:R-:W2:Y:S01]  /*13480*/  MUFU.EX2 R167, R167 ;  /* 0x000000a700a77308 */ /* 0x000ea20000000800 */
[----:B0-----:R-:W-:Y:S01]  /*13490*/  FFMA.FTZ R4, R177, R4, R210 ;  /* 0x00000004b1047223 */ /* 0x001fe200000100d2 */
[----:B-1----:R-:W-:Y:S01]  /*134a0*/  F2FP.F16.F32.PACK_AB R166, R181, R180 ;  /* 0x000000b4b5a6723e */ /* 0x002fe200000000ff */
[-C--:B------:R-:W-:Y:S01]  /*134b0*/  FMUL.FTZ R26, R26, R177.reuse ;  /* 0x000000b11a1a7220 */ /* 0x080fe20000410000 */
[-C--:B------:R-:W-:Y:S01]  /*134c0*/  FMUL.FTZ R27, R27, R177.reuse ;  /* 0x000000b11b1b7220 */ /* 0x080fe20000410000 */
[C---:B------:R-:W-:Y:S01]  /*134d0*/  FADD.FTZ R4, R153.reuse, R4 ;  /* 0x0000000499047221 */ /* 0x040fe20000010000 */
[----:B------:R-:W-:Y:S01]  /*134e0*/  F2FP.F16.F32.PACK_AB R153, R153, R210 ;  /* 0x000000d29999723e */ /* 0x000fe200000000ff */
[----:B------:R-:W-:Y:S01]  /*134f0*/  FMUL.FTZ R30, R30, R177 ;  /* 0x000000b11e1e7220 */ /* 0x000fe20000410000 */
[----:B------:R-:W0:Y:S01]  /*13500*/  MUFU.EX2 R157, R157 ;  /* 0x0000009d009d7308 */ /* 0x000e220000000800 */
[----:B------:R-:W-:Y:S01]  /*13510*/  FADD.FTZ R4, R155, R4 ;  /* 0x000000049b047221 */ /* 0x000fe20000010000 */
[----:B------:R-:W-:Y:S01]  /*13520*/  F2FP.F16.F32.PACK_AB R155, R159, R155 ;  /* 0x0000009b9f9b723e */ /* 0x000fe200000000ff */
[-C--:B------:R-:W-:Y:S01]  /*13530*/  FMUL.FTZ R31, R31, R177.reuse ;  /* 0x000000b11f1f7220 */ /* 0x080fe20000410000 */
[-C--:B------:R-:W-:Y:S01]  /*13540*/  FMUL.FTZ R34, R34, R177.reuse ;  /* 0x000000b122227220 */ /* 0x080fe20000410000 */
[----:B------:R-:W-:Y:S01]  /*13550*/  FADD.FTZ R4, R159, R4 ;  /* 0x000000049f047221 */ /* 0x000fe20000010000 */
[-C--:B------:R-:W-:Y:S01]  /*13560*/  FMUL.FTZ R35, R35, R177.reuse ;  /* 0x000000b123237220 */ /* 0x080fe20000410000 */
[----:B------:R-:W-:Y:S01]  /*13570*/  FMUL.FTZ R38, R38, R177 ;  /* 0x000000b126267220 */ /* 0x000fe20000410000 */
[----:B------:R1:W3:Y:S01]  /*13580*/  MUFU.EX2 R169, R170 ;  /* 0x000000aa00a97308 */ /* 0x0002e20000000800 */
[----:B------:R-:W-:Y:S01]  /*13590*/  FADD.FTZ R4, R161, R4 ;  /* 0x00000004a1047221 */ /* 0x000fe20000010000 */
[----:B--2---:R-:W-:Y:S01]  /*135a0*/  F2FP.F16.F32.PACK_AB R159, R167, R165 ;  /* 0x000000a5a79f723e */ /* 0x004fe200000000ff */
[-C--:B------:R-:W-:Y:S01]  /*135b0*/  FMUL.FTZ R39, R39, R177.reuse ;  /* 0x000000b127277220 */ /* 0x080fe20000410000 */
[-C--:B------:R-:W-:Y:S01]  /*135c0*/  FMUL.FTZ R42, R42, R177.reuse ;  /* 0x000000b12a2a7220 */ /* 0x080fe20000410000 */
[----:B------:R-:W-:Y:S01]  /*135d0*/  FADD.FTZ R4, R163, R4 ;  /* 0x00000004a3047221 */ /* 0x000fe20000010000 */
[-C--:B------:R-:W-:Y:S01]  /*135e0*/  FMUL.FTZ R43, R43, R177.reuse ;  /* 0x000000b12b2b7220 */ /* 0x080fe20000410000 */
[-C--:B------:R-:W-:Y:S01]  /*135f0*/  FMUL.FTZ R46, R46, R177.reuse ;  /* 0x000000b12e2e7220 */ /* 0x080fe20000410000 */
[----:B------:R-:W2:Y:S01]  /*13600*/  MUFU.EX2 R176, R171 ;  /* 0x000000ab00b07308 */ /* 0x000ea20000000800 */
[----:B------:R-:W-:Y:S01]  /*13610*/  FADD.FTZ R4, R165, R4 ;  /* 0x00000004a5047221 */ /* 0x000fe20000010000 */
[----:B0-----:R-:W-:Y:S01]  /*13620*/  FADD.FTZ R5, R157, R184 ;  /* 0x000000b89d057221 */ /* 0x001fe20000010000 */
[----:B-1----:R-:W-:Y:S01]  /*13630*/  F2FP.F16.F32.PACK_AB R170, R189, R188 ;  /* 0x000000bcbdaa723e */ /* 0x002fe200000000ff */
[-C--:B------:R-:W-:Y:S01]  /*13640*/  FMUL.FTZ R47, R47, R177.reuse ;  /* 0x000000b12f2f7220 */ /* 0x080fe20000410000 */
[----:B------:R-:W-:Y:S01]  /*13650*/  FADD.FTZ R4, R167, R4 ;  /* 0x00000004a7047221 */ /* 0x000fe20000010000 */
[-C--:B------:R-:W-:Y:S01]  /*13660*/  FMUL.FTZ R50, R50, R177.reuse ;  /* 0x000000b132327220 */ /* 0x080fe20000410000 */
[-C--:B------:R-:W-:Y:S01]  /*13670*/  FMUL.FTZ R51, R51, R177.reuse ;  /* 0x000000b133337220 */ /* 0x080fe20000410000 */
[----:B------:R0:W1:Y:S01]  /*13680*/  MUFU.EX2 R173, R174 ;  /* 0x000000ae00ad7308 */ /* 0x0000620000000800 */
        /* <DEDUP_REMOVED lines=8> */
[----:B0-----:R-:W-:Y:S01]  /*13710*/  F2FP.F16.F32.PACK_AB R174, R157, R196 ;  /* 0x000000c49dae723e */ /* 0x001fe200000000ff */
[----:B---3--:R-:W-:Y:S01]  /*13720*/  FADD.FTZ R157, R169, R4 ;  /* 0x00000004a99d7221 */ /* 0x008fe20000010000 */
[-C--:B------:R-:W-:Y:S01]  /*13730*/  FMUL.FTZ R67, R67, R177.reuse ;  /* 0x000000b143437220 */ /* 0x080fe20000410000 */
[-C--:B------:R-:W-:Y:S01]  /*13740*/  FMUL.FTZ R70, R70, R177.reuse ;  /* 0x000000b146467220 */ /* 0x080fe20000410000 */
[-C--:B------:R-:W-:Y:S01]  /*13750*/  FMUL.FTZ R71, R71, R177.reuse ;  /* 0x000000b147477220 */ /* 0x080fe20000410000 */
[----:B--2---:R-:W-:Y:S01]  /*13760*/  FADD.FTZ R4, R176, R157 ;  /* 0x0000009db0047221 */ /* 0x004fe20000010000 */
[-C--:B------:R-:W-:Y:S01]  /*13770*/  FMUL.FTZ R74, R74, R177.reuse ;  /* 0x000000b14a4a7220 */ /* 0x080fe20000410000 */
[----:B------:R-:W0:Y:S01]  /*13780*/  MUFU.EX2 R178, R178 ;  /* 0x000000b200b27308 */ /* 0x000e220000000800 */
[-C--:B------:R-:W-:Y:S01]  /*13790*/  FMUL.FTZ R75, R75, R177.reuse ;  /* 0x000000b14b4b7220 */ /* 0x080fe20000410000 */
[----:B-1----:R-:W-:Y:S01]  /*137a0*/  FADD.FTZ R157, R173, R4 ;  /* 0x00000004ad9d7221 */ /* 0x002fe20000010000 */
[-C--:B------:R-:W-:Y:S01]  /*137b0*/  FMUL.FTZ R78, R78, R177.reuse ;  /* 0x000000b14e4e7220 */ /* 0x080fe20000410000 */
[-C--:B------:R-:W-:Y:S01]  /*137c0*/  FMUL.FTZ R79, R79, R177.reuse ;  /* 0x000000b14f4f7220 */ /* 0x080fe20000410000 */
[-C--:B------:R-:W-:Y:S01]  /*137d0*/  FMUL.FTZ R82, R82, R177.reuse ;  /* 0x000000b152527220 */ /* 0x080fe20000410000 */
        /* <DEDUP_REMOVED lines=48> */
[----:B------:R-:W-:-:S02]  /*13ae0*/  FMUL.FTZ R151, R151, R177 ;  /* 0x000000b197977220 */ /* 0x000fc40000410000 */
[----:B------:R-:W1:Y:S01]  /*13af0*/  MUFU.EX2 R4, R191 ;  /* 0x000000bf00047308 */ /* 0x000e620000000800 */
[----:B--2---:R-:W-:-:S07]  /*13b00*/  FADD.FTZ R184, R187, R184 ;  /* 0x000000b8bbb87221 */ /* 0x004fce0000010000 */
[----:B------:R-:W2:Y:S01]  /*13b10*/  MUFU.EX2 R194, R194 ;  /* 0x000000c200c27308 */ /* 0x000ea20000000800 */
[----:B0-----:R-:W-:-:S07]  /*13b20*/  FADD.FTZ R157, R171, R184 ;  /* 0x000000b8ab9d7221 */ /* 0x001fce0000010000 */
[----:B------:R-:W0:Y:S01]  /*13b30*/  MUFU.EX2 R195, R195 ;  /* 0x000000c300c37308 */ /* 0x000e220000000800 */
[C---:B-1----:R-:W-:Y:S01]  /*13b40*/  FADD.FTZ R157, R4.reuse, R157 ;  /* 0x0000009d049d7221 */ /* 0x042fe20000010000 */
[----:B------:R-:W-:-:S06]  /*13b50*/  F2FP.F16.F32.PACK_AB R171, R4, R171 ;  /* 0x000000ab04ab723e */ /* 0x000fcc00000000ff */
[----:B------:R-:W1:Y:S01]  /*13b60*/  MUFU.EX2 R175, R198 ;  /* 0x000000c600af7308 */ /* 0x000e620000000800 */
[----:B--2---:R-:W-:Y:S01]  /*13b70*/  FADD.FTZ R188, R194, R157 ;  /* 0x0000009dc2bc7221 */ /* 0x004fe20000010000 */
[----:B------:R-:W-:Y:S02]  /*13b80*/  F2FP.F16.F32.PACK_AB R157, R163, R161 ;  /* 0x000000a1a39d723e */ /* 0x000fe400000000ff */
[----:B------:R-:W-:Y:S02]  /*13b90*/  F2FP.F16.F32.PACK_AB R161, R176, R169 ;  /* 0x000000a9b0a1723e */ /* 0x000fe400000000ff */
[----:B------:R-:W-:Y:S02]  /*13ba0*/  F2FP.F16.F32.PACK_AB R163, R180, R173 ;  /* 0x000000adb4a3723e */ /* 0x000fe400000000ff */
[----:B------:R-:W2:Y:S01]  /*13bb0*/  MUFU.EX2 R184, R199 ;  /* 0x000000c700b87308 */ /* 0x000ea20000000800 */
[----:B0-----:R-:W-:Y:S01]  /*13bc0*/  FADD.FTZ R188, R195, R188 ;  /* 0x000000bcc3bc7221 */ /* 0x001fe20000010000 */
[----:B------:R-:W-:-:S02]  /*13bd0*/  F2FP.F16.F32.PACK_AB R169, R187, R186 ;  /* 0x000000babba9723e */ /* 0x000fc400000000ff */
[----:B------:R-:W-:Y:S01]  /*13be0*/  F2FP.F16.F32.PACK_AB R173, R195, R194 ;  /* 0x000000c2c3ad723e */ /* 0x000fe200000000ff */
[----:B-1----:R-:W-:-:S04]  /*13bf0*/  FADD.FTZ R179, R175, R188 ;  /* 0x000000bcafb37221 */ /* 0x002fc80000010000 */
[C---:B--2---:R-:W-:Y:S01]  /*13c00*/  FADD.FTZ R4, R184.reuse, R179 ;  /* 0x000000b3b8047221 */ /* 0x044fe20000010000 */
[----:B------:R-:W-:Y:S01]  /*13c10*/  F2FP.F16.F32.PACK_AB R175, R184, R175 ;  /* 0x000000afb8af723e */ /* 0x000fe200000000ff */
[----:B------:R-:W-:Y:S06]  /*13c20*/  @!P0 BRA `(.L_x_2179) ;  /* 0x0000000000048947 */ /* 0x000fec0003800000 */
[----:B------:R-:W-:Y:S01]  /*13c30*/  BPT.TRAP 0x1 ;  /* 0x000000040000795c */ /* 0x000fe20000300000 */
.L_x_2179:
[----:B------:R0:W1:Y:S01]  /*13c40*/  SYNCS.PHASECHK.TRANS64.TRYWAIT P2, [R208+URZ+0x22850], R209 ;  /* 0x022850d1d00075a7 */ /* 0x000062000804017f */
[----:B------:R-:W-:Y:S05]  /*13c50*/  @!P0 BRA `(.L_x_2180) ;  /* 0x0000000000048947 */ /* 0x000fea0003800000 */
[----:B------:R-:W-:Y:S01]  /*13c60*/  BPT.TRAP 0x1 ;  /* 0x000000040000795c */ /* 0x000fe20000300000 */
.L_x_2180:
[----:B------:R-:W-:Y:S04]  /*13c70*/  BSSY B0, `(.L_x_2181) ;  /* 0x0000004000007945 */ /* 0x000fe80003800000 */
[----:B-1----:R-:W-:Y:S05]  /*13c80*/  @P2 BRA `(.L_x_2182) ;  /* 0x0000000000082947 */ /* 0x002fea0003800000 */
[----:B------:R-:W1:Y:S02]  /*13c90*/  SYNCS.PHASECHK.TRANS64.TRYWAIT P2, [R208+URZ+0x22850], R209 ;  /* 0x022850d1d00075a7 */ /* 0x000e64000804017f */
[----:B-1----:R-:W-:Y:S05]  /*13ca0*/  @!P2 BRA `(.L_x_2183) ;  /* 0x000000a80004a947 */ /* 0x002fea0003800000 */
.L_x_2182:
[----:B------:R-:W-:Y:S05]  /*13cb0*/  BSYNC B0 ;  /* 0x0000000000007941 */ /* 0x000fea0003800000 */
.L_x_2181:
[----:B------:R-:W2:Y:S01]  /*13cc0*/  S2R R178, SR_TID.X ;  /* 0x0000000000b27919 */ /* 0x000ea20000002100 */
[----:B------:R-:W-:Y:S01]  /*13cd0*/  IMAD.MOV.U32 R177, RZ, RZ, 0x40000040 ;  /* 0x40000040ffb17424 */ /* 0x000fe200078e00ff */
[----:B------:R-:W-:Y:S05]  /*13ce0*/  WARPSYNC.ALL ;  /* 0x0000000000007948 */ /* 0x000fea0003800000 */
[----:B------:R-:W-:Y:S01]  /*13cf0*/  R2UR UR7, R177 ;  /* 0x00000000b10772ca */ /* 0x000fe200000e0000 */
[----:B------:R-:W-:Y:S01]  /*13d00*/  IMAD R176, R16, 0xc00, R206 ;  /* 0x00000c0010b07824 */ /* 0x000fe200078e02ce */
[----:B------:R-:W-:Y:S01]  /*13d10*/  ISETP.GT.AND P2, PT, R6, R222, PT ;  /* 0x000000de0600720c */ /* 0x000fe20003f44270 */
[----:B01----:R-:W-:-:S02]  /*13d20*/  @!P1 VIADD R208, R208, 0x22860 ;  /* 0x00022860d0d09836 */ /* 0x003fc40000000000 */
[----:B------:R-:W-:Y:S01]  /*13d30*/  VIADD R6, R6, 0xffffffff ;  /* 0xffffffff06067836 */ /* 0x000fe20000000000 */
[----:B------:R-:W-:Y:S01]  /*13d40*/  R2UR UR6, R176 ;  /* 0x00000000b00672ca */ /* 0x000fe200000e0000 */
[----:B------:R-:W-:Y:S01]  /*13d50*/  IMAD.MOV.U32 R212, RZ, RZ, R7 ;  /* 0x000000ffffd47224 */ /* 0x000fe200078e0007 */
[----:B------:R-:W-:Y:S01]  /*13d60*/  @!P1 PRMT R208, RZ, 0x654, R208 ;  /* 0x00000654ffd09816 */ /* 0x000fe200000000d0 */
[----:B------:R-:W-:Y:S01]  /*13d70*/  IMAD.MOV.U32 R213, RZ, RZ, R3 ;  /* 0x000000ffffd57224 */ /* 0x000fe200078e0003 */
        /* <DEDUP_REMOVED lines=47> */
.L_x_2166:
[----:B------:R-:W-:Y:S05]  /*14070*/  WARPSYNC.ALL ;  /* 0x0000000000007948 */ /* 0x000fea0003800000 */
[----:B------:R-:W2:Y:S01]  /*14080*/  SHFL.BFLY PT, R0, R5, 0x2, 0x1f ;  /* 0x0c401f0005007f89 */ /* 0x000ea200000e0000 */
[----:B------:R-:W-:Y:S01]  /*14090*/  VIADD R16, R16, 0x1 ;  /* 0x0000000110107836 */ /* 0x000fe20000000000 */
[----:B------:R3:W-:Y:S08]  /*140a0*/  BAR.ARV R11, 0x100 ;  /* 0x0004000b0000751d */ /* 0x0007f00000002000 */
[----:B------:R-:W-:Y:S06]  /*140b0*/  BAR.ARV 0x8, 0x120 ;  /* 0x0204800000007b1d */ /* 0x000fec0000002000 */
[----:B------:R-:W-:Y:S01]  /*140c0*/  ISETP.NE.AND P1, PT, R16, 0x2, PT ;  /* 0x000000021000780c */ /* 0x000fe20003f25270 */
[----:B------:R-:W-:Y:S01]  /*140d0*/  VIADD R235, R235, 0x1 ;  /* 0x00000001ebeb7836 */ /* 0x000fe20000000000 */
[----:B------:R-:W4:Y:S01]  /*140e0*/  SHFL.BFLY PT, R13, R4, 0x2, 0x1f ;  /* 0x0c401f00040d7f89 */ /* 0x000f2200000e0000 */
[----:B------:R-:W-:-:S02]  /*140f0*/  PLOP3.LUT P0, PT, PT, PT, PT, 0x8, 0x0 ;  /* 0x000000000000781c */ /* 0x000fc40003f0e170 */
[----:B------:R-:W-:Y:S01]  /*14100*/  SEL R16, R16, RZ, P1 ;  /* 0x000000ff10107207 */ /* 0x000fe20000800000 */
[----:B--2---:R-:W-:Y:S01]  /*14110*/  FADD.FTZ R0, R0, R5 ;  /* 0x0000000500007221 */ /* 0x004fe20000010000 */
[----:B------:R-:W-:-:S04]  /*14120*/  SEL R5, RZ, 0x1, P1 ;  /* 0x00000001ff057807 */ /* 0x000fc80000800000 */
[----:B------:R-:W2:Y:S01]  /*14130*/  SHFL.BFLY PT, R9, R0, 0x1, 0x1f ;  /* 0x0c201f0000097f89 */ /* 0x000ea200000e0000 */
[----:B------:R-:W-:Y:S01]  /*14140*/  LOP3.LUT R200, R200, R5, RZ, 0x3c, !PT ;  /* 0x00000005c8c87212 */ /* 0x000fe200078e3cff */
[----:B------:R-:W-:Y:S02]  /*14150*/  IMAD.MOV.U32 R5, RZ, RZ, -0x800000 ;  /* 0xff800000ff057424 */ /* 0x000fe400078e00ff */
[----:B----4-:R-:W-:Y:S01]  /*14160*/  FADD.FTZ R13, R13, R4 ;  /* 0x000000040d0d7221 */ /* 0x010fe20000010000 */
[----:B------:R-:W-:-:S04]  /*14170*/  IMAD.MOV.U32 R4, RZ, RZ, -0x800000 ;  /* 0xff800000ff047424 */ /* 0x000fc800078e00ff */
[----:B------:R-:W4:Y:S01]  /*14180*/  SHFL.BFLY PT, R8, R13, 0x1, 0x1f ;  /* 0x0c201f000d087f89 */ /* 0x000f2200000e0000 */
[----:B--2---:R-:W-:Y:S01]  /*14190*/  FADD.FTZ R6, R0, R9 ;  /* 0x0000000900067221 */ /* 0x004fe20000010000 */
[----:B------:R-:W-:Y:S02]  /*141a0*/  IMAD.MOV.U32 R9, RZ, RZ, RZ ;  /* 0x000000ffff097224 */ /* 0x000fe400078e00ff */
[----:B------:R-:W-:Y:S02]  /*141b0*/  IMAD.MOV.U32 R0, RZ, RZ, RZ ;  /* 0x000000ffff007224 */ /* 0x000fe400078e00ff */
[----:B------:R-:W-:-:S13]  /*141c0*/  FSETP.NE.FTZ.AND P2, PT, R6, RZ, PT ;  /* 0x000000ff0600720b */ /* 0x000fda0003f55000 */
[----:B------:R-:W-:Y:S01]  /*141d0*/  @P2 FMUL.FTZ R12, R10, 0.69314718246459960938 ;  /* 0x3f3172180a0c2820 */ /* 0x000fe20000410000 */
[----:B------:R-:W2:Y:S01]  /*141e0*/  @P2 MUFU.RCP R9, R6 ;  /* 0x0000000600092308 */ /* 0x000ea20000001000 */
[----:B----4-:R-:W-:-:S05]  /*141f0*/  FADD.FTZ R8, R13, R8 ;  /* 0x000000080d087221 */ /* 0x010fca0000010000 */
[----:B------:R-:W-:Y:S02]  /*14200*/  FSETP.NE.FTZ.AND P3, PT, R8, RZ, PT ;  /* 0x000000ff0800720b */ /* 0x000fe40003f75000 */
[----:B---3--:R-:W3:Y:S01]  /*14210*/  @P2 MUFU.LG2 R11, R6 ;  /* 0x00000006000b2308 */ /* 0x008ee20000000c00 */
[-C--:B--2---:R-:W-:Y:S01]  /*14220*/  FMUL.FTZ R24, R24, R9.reuse ;  /* 0x0000000918187220 */ /* 0x084fe20000410000 */
[----:B------:R-:W-:-:S09]  /*14230*/  FMUL.FTZ R25, R25, R9 ;  /* 0x0000000919197220 */ /* 0x000fd20000410000 */
[----:B------:R-:W-:Y:S01]  /*14240*/  @P3 FMUL.FTZ R13, R10, 0.69314718246459960938 ;  /* 0x3f3172180a0d3820 */ /* 0x000fe20000410000 */
[----:B------:R-:W-:Y:S01]  /*14250*/  @P3 MUFU.RCP R0, R8 ;  /* 0x0000000800003308 */ /* 0x000fe20000001000 */
        /* <DEDUP_REMOVED lines=63> */
[----:B---3--:R-:W-:Y:S01]  /*14650*/  @P2 FMUL.FTZ R11, R11, 0.69314718246459960938 ;  /* 0x3f3172180b0b2820 */ /* 0x008fe20000410000 */
        /* <DEDUP_REMOVED lines=67> */
.L_x_2065:
[----:B------:R-:W-:Y:S05]  /*14a90*/  WARPSYNC.ALL ;  /* 0x0000000000007948 */ /* 0x000fea0003800000 */
[----:B------:R-:W2:Y:S08]  /*14aa0*/  S2UR UR5, SR_CgaCtaId ;  /* 0x00000000000579c3 */ /* 0x000eb00000008800 */
[----:B------:R-:W-:Y:S06]  /*14ab0*/  BAR.SYNC.DEFER_BLOCKING 0x5, 0x120 ;  /* 0x0144800000007b1d */ /* 0x000fec0000010000 */
[----:B------:R-:W-:Y:S01]  /*14ac0*/  UMOV UR4, 0x400 ;  /* 0x0000040000047882 */ /* 0x000fe20000000000 */
[----:B------:R-:W-:Y:S01]  /*14ad0*/  BSSY B0, `(.L_x_2185) ;  /* 0x000029a000007945 */ /* 0x000fe20003800000 */
[----:B--2---:R-:W-:-:S06]  /*14ae0*/  ULEA UR4, UR5, UR4, 0x18 ;  /* 0x0000000405047291 */ /* 0x004fcc000f8ec03f */
[----:B------:R-:W-:-:S05]  /*14af0*/  IMAD.U32 R17, RZ, RZ, UR4 ;  /* 0x00000004ff117e24 */ /* 0x000fca000f8e00ff */
[----:B01----:R0:W1:Y:S01]  /*14b00*/  LDS.128 R208, [R17+0x228d0] ;  /* 0x0228d00011d07984 */ /* 0x0030620000000c00 */
[----:B------:R-:W-:Y:S06]  /*14b10*/  BAR.ARV 0x4, 0x120 ;  /* 0x0104800000007b1d */ /* 0x000fec0000002000 */
[----:B------:R-:W-:Y:S05]  /*14b20*/  @P0 BRA `(.L_x_2186) ;  /* 0x0000001c00680947 */ /* 0x000fea0003800000 */
[----:B------:R-:W2:Y:S01]  /*14b30*/  LDL R3, [R1+0x1c] ;  /* 0x00001c0001037983 */ /* 0x000ea20000100800 */
[----:B------:R-:W-:Y:S05]  /*14b40*/  WARPSYNC.ALL ;  /* 0x0000000000007948 */ /* 0x000fea0003800000 */
[----:B------:R-:W3:Y:S01]  /*14b50*/  S2R R12, SR_SWINHI ;  /* 0x00000000000c7919 */ /* 0x000ee20000002f00 */
[----:B------:R-:W-:Y:S01]  /*14b60*/  F2FP.F16.F32.PACK_AB R64, R65, R64 ;  /* 0x000000404140723e */ /* 0x000fe200000000ff */
[----:B------:R-:W-:Y:S01]  /*14b70*/  ULDC.64 UR4, c[0x0][0xbd8] ;  /* 0x0002f60000047ab9 */ /* 0x000fe20000000a00 */
        /* <DEDUP_REMOVED lines=15> */
[----:B------:R-:W-:Y:S02]  /*14c70*/  MOV R10, R17 ;  /* 0x00000011000a7202 */ /* 0x000fe40000000f00 */
[----:B---3--:R-:W-:Y:S02]  /*14c80*/  MOV R11, R12 ;  /* 0x0000000c000b7202 */ /* 0x008fe40000000f00 */
        /* <DEDUP_REMOVED lines=29> */
[----:B------:R-:W-:Y:S01]  /*14e60*/  F2FP.F16.F32.PACK_AB R147, R0, R150 ;  /* 0x000000960093723e */ /* 0x000fe200000000ff */
[----:B--2---:R-:W-:Y:S01]  /*14e70*/  IMAD.WIDE R122, R3, 0x2, R10 ;  /* 0x00000002037a7825 */ /* 0x004fe200078e020a */
[----:B------:R-:W-:Y:S02]  /*14e80*/  BAR.SYNC.DEFER_BLOCKING 0x1, 0x100 ;  /* 0x0044000000007b1d */ /* 0x000fe40000010000 */
[C---:B------:R-:W-:Y:S02]  /*14e90*/  IADD3 R151, P1, R122.reuse, 0x20, RZ ;  /* 0x000000207a977810 */ /* 0x040fe40007f3e0ff */
[----:B------:R-:W-:-:S02]  /*14ea0*/  IADD3 R175, P2, R122, 0x40, RZ ;  /* 0x000000407aaf7810 */ /* 0x000fc40007f5e0ff */
[----:B------:R-:W-:Y:S01]  /*14eb0*/  LOP3.LUT R14, R151, 0x380, RZ, 0xc0, !PT ;  /* 0x00000380970e7812 */ /* 0x000fe200078ec0ff */
[--C-:B------:R-:W-:Y:S01]  /*14ec0*/  IMAD.X R15, RZ, RZ, R123.reuse, P1 ;  /* 0x000000ffff0f7224 */ /* 0x100fe200008e067b */
[----:B------:R-:W-:Y:S01]  /*14ed0*/  IADD3 R177, P3, R122, 0x60, RZ ;  /* 0x000000607ab17810 */ /* 0x000fe20007f7e0ff */
[--C-:B------:R-:W-:Y:S01]  /*14ee0*/  IMAD.X R21, RZ, RZ, R123.reuse, P2 ;  /* 0x000000ffff157224 */ /* 0x100fe200010e067b */
[----:B------:R-:W-:Y:S02]  /*14ef0*/  SHF.R.U64 R14, R14, 0x3, RZ ;  /* 0x000000030e0e7819 */ /* 0x000fe400000012ff */
[C---:B------:R-:W-:Y:S01]  /*14f00*/  IADD3 R94, P2, R122.reuse, 0x8000, RZ ;  /* 0x000080007a5e7810 */ /* 0x040fe20007f5e0ff */
[--C-:B-----5:R-:W-:Y:S01]  /*14f10*/  IMAD.X R31, RZ, RZ, R123.reuse, P3 ;  /* 0x000000ffff1f7224 */ /* 0x120fe200018e067b */
[----:B------:R-:W-:Y:S02]  /*14f20*/  IADD3 R185, P1, R122, 0x4060, RZ ;  /* 0x000040607ab97810 */ /* 0x000fe40007f3e0ff */
[----:B------:R-:W-:Y:S01]  /*14f30*/  LOP3.LUT R14, R14, R151, RZ, 0x3c, !PT ;  /* 0x000000970e0e7212 */ /* 0x000fe200078e3cff */
[--C-:B------:R-:W-:Y:S01]  /*14f40*/  IMAD.X R95, RZ, RZ, R123.reuse, P2 ;  /* 0x000000ffff5f7224 */ /* 0x100fe200010e067b */
[----:B------:R-:W-:Y:S01]  /*14f50*/  IADD3 R98, P3, R122, 0x8020, RZ ;  /* 0x000080207a627810 */ /* 0x000fe20007f7e0ff */
[----:B------:R-:W-:Y:S01]  /*14f60*/  IMAD.X R91, RZ, RZ, R123, P1 ;  /* 0x000000ffff5b7224 */ /* 0x000fe200008e067b */
[----:B------:R-:W-:-:S02]  /*14f70*/  LOP3.LUT R151, R94, 0x380, RZ, 0xc0, !PT ;  /* 0x000003805e977812 */ /* 0x000fc400078ec0ff */
[C---:B------:R-:W-:Y:S01]  /*14f80*/  IADD3 R12, P1, R122.reuse, 0xc020, RZ ;  /* 0x0000c0207a0c7810 */ /* 0x040fe20007f3e0ff */
[--C-:B------:R-:W-:Y:S01]  /*14f90*/  IMAD.X R99, RZ, RZ, R123.reuse, P3 ;  /* 0x000000ffff637224 */ /* 0x100fe200018e067b */
[----:B------:R-:W-:Y:S02]  /*14fa0*/  SHF.R.U64 R151, R151, 0x3, RZ ;  /* 0x0000000397977819 */ /* 0x000fe400000012ff */
[C---:B------:R-:W-:Y:S01]  /*14fb0*/  IADD3 R7, P3, R122.reuse, 0xc060, RZ ;  /* 0x0000c0607a077810 */ /* 0x040fe20007f7e0ff */
[--C-:B------:R-:W-:Y:S01]  /*14fc0*/  IMAD.X R115, RZ, RZ, R123.reuse, P1 ;  /* 0x000000ffff737224 */ /* 0x100fe200008e067b */
[----:B------:R-:W-:Y:S02]  /*14fd0*/  IADD3 R183, P0, R122, 0x4040, RZ ;  /* 0x000040407ab77810 */ /* 0x000fe40007f1e0ff */
[----:B------:R-:W-:Y:S02]  /*14fe0*/  LOP3.LUT R94, R151, R94, RZ, 0x3c, !PT ;  /* 0x0000005e975e7212 */ /* 0x000fe400078e3cff */
[----:B------:R-:W-:Y:S01]  /*14ff0*/  LOP3.LUT R151, R12, 0x380, RZ, 0xc0, !PT ;  /* 0x000003800c977812 */ /* 0x000fe200078ec0ff */
[----:B------:R-:W-:Y:S01]  /*15000*/  IMAD.X R87, RZ, RZ, R123, P0 ;  /* 0x000000ffff577224 */ /* 0x000fe200000e067b */
[----:B------:R-:W-:-:S02]  /*15010*/  LOP3.LUT R176, R7, 0x380, RZ, 0xc0, !PT ;  /* 0x0000038007b07812 */ /* 0x000fc400078ec0ff */
[----:B------:R-:W-:Y:S02]  /*15020*/  LOP3.LUT R20, R175, 0x380, RZ, 0xc0, !PT ;  /* 0x00000380af147812 */ /* 0x000fe400078ec0ff */
[C---:B------:R-:W-:Y:S02]  /*15030*/  LOP3.LUT R13, R122.reuse, 0x380, RZ, 0xc0, !PT ;  /* 0x000003807a0d7812 */ /* 0x040fe400078ec0ff */
[C---:B------:R-:W-:Y:S02]  /*15040*/  IADD3 R179, P4, R122.reuse, 0x4000, RZ ;  /* 0x000040007ab37810 */ /* 0x040fe40007f9e0ff */
[----:B------:R-:W-:Y:S02]  /*15050*/  SHF.R.U64 R151, R151, 0x3, RZ ;  /* 0x0000000397977819 */ /* 0x000fe400000012ff */
[C---:B------:R-:W-:Y:S01]  /*15060*/  IADD3 R181, P5, R122.reuse, 0x4020, RZ ;  /* 0x000040207ab57810 */ /* 0x040fe20007fbe0ff */
[----:B------:R-:W-:Y:S01]  /*15070*/  IMAD.X R39, RZ, RZ, R123, P4 ;  /* 0x000000ffff277224 */ /* 0x000fe200020e067b */
[----:B------:R-:W-:-:S02]  /*15080*/  IADD3 R3, P0, R122, 0xc000, RZ ;  /* 0x0000c0007a037810 */ /* 0x000fc40007f1e0ff */
[----:B------:R-:W-:Y:S01]  /*15090*/  SHF.R.U64 R176, R176, 0x3, RZ ;  /* 0x00000003b0b07819 */ /* 0x000fe200000012ff */
[--C-:B------:R-:W-:Y:S01]  /*150a0*/  IMAD.X R47, RZ, RZ, R123.reuse, P5 ;  /* 0x000000ffff2f7224 */ /* 0x100fe200028e067b */
[----:B------:R-:W-:Y:S01]  /*150b0*/  LOP3.LUT R30, R177, 0x380, RZ, 0xc0, !PT ;  /* 0x00000380b11e7812 */ /* 0x000fe200078ec0ff */
[----:B------:R-:W-:Y:S01]  /*150c0*/  IMAD.X R111, RZ, RZ, R123, P0 ;  /* 0x000000ffff6f7224 */ /* 0x000fe200000e067b */
[----:B------:R-:W-:Y:S02]  /*150d0*/  SHF.R.U64 R20, R20, 0x3, RZ ;  /* 0x0000000314147819 */ /* 0x000fe400000012ff */
[----:B------:R-:W-:Y:S02]  /*150e0*/  SHF.R.U64 R13, R13, 0x3, RZ ;  /* 0x000000030d0d7819 */ /* 0x000fe400000012ff */
[----:B------:R-:W-:Y:S02]  /*150f0*/  LOP3.LUT R38, R179, 0x380, RZ, 0xc0, !PT ;  /* 0x00000380b3267812 */ /* 0x000fe400078ec0ff */
[----:B------:R-:W-:-:S02]  /*15100*/  LOP3.LUT R114, R151, R12, RZ, 0x3c, !PT ;  /* 0x0000000c97727212 */ /* 0x000fc400078e3cff */
[----:B------:R-:W-:Y:S02]  /*15110*/  LOP3.LUT R46, R181, 0x380, RZ, 0xc0, !PT ;  /* 0x00000380b52e7812 */ /* 0x000fe400078ec0ff */
[----:B------:R-:W-:Y:S02]  /*15120*/  LOP3.LUT R12, R176, R7, RZ, 0x3c, !PT ;  /* 0x00000007b00c7212 */ /* 0x000fe400078e3cff */
[----:B------:R-:W-:Y:S01]  /*15130*/  LOP3.LUT R86, R183, 0x380, RZ, 0xc0, !PT ;  /* 0x00000380b7567812 */ /* 0x000fe200078ec0ff */
[----:B------:R-:W2:Y:S01]  /*15140*/  LDC.64 R6, c[0x0][0xbd8] ;  /* 0x0002f600ff067b82 */ /* 0x000ea20000000a00 */
[C---:B------:R-:W-:Y:S02]  /*15150*/  IADD3 R102, P4, R122.reuse, 0x8040, RZ ;  /* 0x000080407a667810 */ /* 0x040fe40007f9e0ff */
[C---:B------:R-:W-:Y:S02]  /*15160*/  IADD3 R106, P5, R122.reuse, 0x8060, RZ ;  /* 0x000080607a6a7810 */ /* 0x040fe40007fbe0ff */
[----:B------:R-:W-:Y:S01]  /*15170*/  IADD3 R118, P2, R122, 0xc040, RZ ;  /* 0x0000c0407a767810 */ /* 0x000fe20007f5e0ff */
[--C-:B------:R-:W-:Y:S01]  /*15180*/  IMAD.X R103, RZ, RZ, R123.reuse, P4 ;  /* 0x000000ffff677224 */ /* 0x100fe200020e067b */
[----:B------:R-:W-:Y:S01]  /*15190*/  SHF.R.U64 R30, R30, 0x3, RZ ;  /* 0x000000031e1e7819 */ /* 0x000fe200000012ff */
[--C-:B------:R-:W-:Y:S01]  /*151a0*/  IMAD.X R107, RZ, RZ, R123.reuse, P5 ;  /* 0x000000ffff6b7224 */ /* 0x100fe200028e067b */
[----:B------:R-:W-:Y:S01]  /*151b0*/  LOP3.LUT R20, R20, R175, RZ, 0x3c, !PT ;  /* 0x000000af14147212 */ /* 0x000fe200078e3cff */
[----:B------:R-:W-:Y:S01]  /*151c0*/  IMAD.X R119, RZ, RZ, R123, P2 ;  /* 0x000000ffff777224 */ /* 0x000fe200010e067b */
[----:B------:R-:W-:-:S02]  /*151d0*/  LOP3.LUT R90, R185, 0x380, RZ, 0xc0, !PT ;  /* 0x00000380b95a7812 */ /* 0x000fc400078ec0ff */
[----:B------:R-:W-:Y:S02]  /*151e0*/  ISETP.NE.U32.AND P0, PT, RZ, UR4, PT ;  /* 0x00000004ff007c0c */ /* 0x000fe4000bf05070 */
[----:B------:R-:W-:Y:S01]  /*151f0*/  LOP3.LUT R122, R13, R122, RZ, 0x3c, !PT ;  /* 0x0000007a0d7a7212 */ /* 0x000fe200078e3cff */
[----:B------:R-:W-:Y:S01]  /*15200*/  IMAD.X R13, RZ, RZ, R123, P3 ;  /* 0x000000ffff0d7224 */ /* 0x000fe200018e067b */
[----:B------:R-:W-:Y:S02]  /*15210*/  SHF.R.U64 R38, R38, 0x3, RZ ;  /* 0x0000000326267819 */ /* 0x000fe400000012ff */
[----:B------:R-:W-:Y:S02]  /*15220*/  LOP3.LUT R175, R98, 0x380, RZ, 0xc0, !PT ;  /* 0x0000038062af7812 */ /* 0x000fe400078ec0ff */
[----:B------:R-:W-:Y:S02]  /*15230*/  SHF.R.U64 R46, R46, 0x3, RZ ;  /* 0x000000032e2e7819 */ /* 0x000fe400000012ff */
[----:B------:R-:W-:Y:S01]  /*15240*/  SHF.R.U64 R86, R86, 0x3, RZ ;  /* 0x0000000356567819 */ /* 0x000fe200000012ff */
[----:B--2---:R-:W-:Y:S01]  /*15250*/  IMAD.WIDE R8, R233, 0x4, R6 ;  /* 0x00000004e9087825 */ /* 0x004fe200078e0206 */
[----:B------:R-:W-:-:S02]  /*15260*/  LOP3.LUT R30, R30, R177, RZ, 0x3c, !PT ;  /* 0x000000b11e1e7212 */ /* 0x000fc400078e3cff */
[----:B------:R-:W-:Y:S02]  /*15270*/  SHF.R.U64 R90, R90, 0x3, RZ ;  /* 0x000000035a5a7819 */ /* 0x000fe400000012ff */
[----:B------:R-:W-:Y:S01]  /*15280*/  ISETP.NE.AND.EX P0, PT, RZ, UR5, PT, P0 ;  /* 0x00000005ff007c0c */ /* 0x000fe2000bf05300 */
[----:B------:R-:W-:Y:S01]  /*15290*/  ULDC.64 UR4, c[0x0][0xbe0] ;  /* 0x0002f80000047ab9 */ /* 0x000fe20000000a00 */
[----:B------:R-:W-:Y:S02]  /*152a0*/  LOP3.LUT R38, R38, R179, RZ, 0x3c, !PT ;  /* 0x000000b326267212 */ /* 0x000fe400078e3cff */
[----:B------:R-:W-:Y:S02]  /*152b0*/  SHF.R.U64 R175, R175, 0x3, RZ ;  /* 0x00000003afaf7819 */ /* 0x000fe400000012ff */
[----:B------:R-:W-:Y:S02]  /*152c0*/  MOV R122, R122 ;  /* 0x0000007a007a7202 */ /* 0x000fe40000000f00 */
[----:B------:R-:W-:-:S02]  /*152d0*/  LOP3.LUT R46, R46, R181, RZ, 0x3c, !PT ;  /* 0x000000b52e2e7212 */ /* 0x000fc400078e3cff */
[----:B------:R-:W-:Y:S01]  /*152e0*/  LOP3.LUT R177, R102, 0x380, RZ, 0xc0, !PT ;  /* 0x0000038066b17812 */ /* 0x000fe200078ec0ff */
[----:B------:R-:W-:Y:S01]  /*152f0*/  STSM.16.M88.4 [R122], R24 ;  /* 0x000000187a007844 */ /* 0x000fe20000000200 */
[----:B------:R-:W-:Y:S02]  /*15300*/  MOV R14, R14 ;  /* 0x0000000e000e7202 */ /* 0x000fe40000000f00 */
[----:B------:R-:W-:Y:S02]  /*15310*/  LOP3.LUT R86, R86, R183, RZ, 0x3c, !PT ;  /* 0x000000b756567212 */ /* 0x000fe400078e3cff */
[----:B------:R-:W-:Y:S01]  /*15320*/  LOP3.LUT R179, R106, 0x380, RZ, 0xc0, !PT ;  /* 0x000003806ab37812 */ /* 0x000fe200078ec0ff */
[----:B------:R2:W-:Y:S01]  /*15330*/  STSM.16.M88.4 [R14], R32 ;  /* 0x000000200e007844 */ /* 0x0005e20000000200 */
[----:B------:R-:W-:Y:S02]  /*15340*/  MOV R20, R20 ;  /* 0x0000001400147202 */ /* 0x000fe40000000f00 */
[----:B------:R-:W-:-:S02]  /*15350*/  ISETP.NE.U32.AND P1, PT, RZ, UR4, PT ;  /* 0x00000004ff007c0c */ /* 0x000fc4000bf25070 */
[----:B------:R-:W-:Y:S01]  /*15360*/  LOP3.LUT R90, R90, R185, RZ, 0x3c, !PT ;  /* 0x000000b95a5a7212 */ /* 0x000fe200078e3cff */
[----:B------:R3:W-:Y:S01]  /*15370*/  STSM.16.M88.4 [R20], R40 ;  /* 0x0000002814007844 */ /* 0x0007e20000000200 */
[----:B------:R-:W-:Y:S02]  /*15380*/  LOP3.LUT R110, R3, 0x380, RZ, 0xc0, !PT ;  /* 0x00000380036e7812 */ /* 0x000fe400078ec0ff */
[----:B------:R-:W-:Y:S02]  /*15390*/  MOV R30, R30 ;  /* 0x0000001e001e7202 */ /* 0x000fe40000000f00 */
[----:B------:R-:W-:Y:S02]  /*153a0*/  LOP3.LUT R98, R175, R98, RZ, 0x3c, !PT ;  /* 0x00000062af627212 */ /* 0x000fe400078e3cff */
[----:B------:R-:W-:Y:S01]  /*153b0*/  MOV R38, R38 ;  /* 0x0000002600267202 */ /* 0x000fe20000000f00 */
[----:B------:R4:W-:Y:S01]  /*153c0*/  STSM.16.M88.4 [R30], R48 ;  /* 0x000000301e007844 */ /* 0x0009e20000000200 */
[----:B------:R-:W-:-:S02]  /*153d0*/  SHF.R.U64 R177, R177, 0x3, RZ ;  /* 0x00000003b1b17819 */ /* 0x000fc400000012ff */
[----:B------:R-:W-:Y:S01]  /*153e0*/  LOP3.LUT R175, R118, 0x380, RZ, 0xc0, !PT ;  /* 0x0000038076af7812 */ /* 0x000fe200078ec0ff */
[----:B------:R-:W-:Y:S01]  /*153f0*/  STSM.16.M88.4 [R38], R56 ;  /* 0x0000003826007844 */ /* 0x000fe20000000200 */
[----:B------:R-:W-:Y:S02]  /*15400*/  MOV R46, R46 ;  /* 0x0000002e002e7202 */ /* 0x000fe40000000f00 */
[----:B------:R-:W-:Y:S02]  /*15410*/  SHF.R.U64 R179, R179, 0x3, RZ ;  /* 0x00000003b3b37819 */ /* 0x000fe400000012ff */
[----:B------:R-:W-:Y:S01]  /*15420*/  MOV R86, R86 ;  /* 0x0000005600567202 */ /* 0x000fe20000000f00 */
[----:B------:R-:W-:Y:S01]  /*15430*/  STSM.16.M88.4 [R46], R64 ;  /* 0x000000402e007844 */ /* 0x000fe20000000200 */
[----:B------:R-:W-:Y:S02]  /*15440*/  ISETP.NE.AND.EX P1, PT, RZ, UR5, PT, P1 ;  /* 0x00000005ff007c0c */ /* 0x000fe4000bf25310 */
[----:B------:R-:W-:Y:S01]  /*15450*/  MOV R21, R12 ;  /* 0x0000000c00157202 */ /* 0x000fe20000000f00 */
[----:B------:R-:W-:Y:S01]  /*15460*/  STSM.16.M88.4 [R86], R72 ;  /* 0x0000004856007844 */ /* 0x000fe20000000200 */
[----:B------:R-:W-:-:S02]  /*15470*/  SHF.R.U64 R110, R110, 0x3, RZ ;  /* 0x000000036e6e7819 */ /* 0x000fc400000012ff */
[----:B------:R-:W-:Y:S02]  /*15480*/  MOV R94, R94 ;  /* 0x0000005e005e7202 */ /* 0x000fe40000000f00 */
[----:B--2---:R-:W-:Y:S02]  /*15490*/  F2FP.F16.F32.PACK_AB R14, R93, R167 ;  /* 0x000000a75d0e723e */ /* 0x004fe400000000ff */
[----:B------:R-:W-:Y:S02]  /*154a0*/  F2FP.F16.F32.PACK_AB R15, R120, R116 ;  /* 0x00000074780f723e */ /* 0x000fe400000000ff */
[----:B------:R-:W-:Y:S01]  /*154b0*/  F2FP.F16.F32.PACK_AB R24, R97, R168 ;  /* 0x000000a86118723e */ /* 0x000fe200000000ff */
[----:B------:R-:W2:Y:S01]  /*154c0*/  @P1 LDC.64 R6, c[0x0][0xbe0] ;  /* 0x0002f800ff061b82 */ /* 0x000ea20000000a00 */
[----:B------:R-:W-:Y:S02]  /*154d0*/  MOV R90, R90 ;  /* 0x0000005a005a7202 */ /* 0x000fe40000000f00 */
[----:B------:R-:W-:-:S02]  /*154e0*/  F2FP.F16.F32.PACK_AB R25, R153, R152 ;  /* 0x000000989919723e */ /* 0x000fc400000000ff */
[----:B------:R-:W-:Y:S01]  /*154f0*/  F2FP.F16.F32.PACK_AB R26, R101, R169 ;  /* 0x000000a9651a723e */ /* 0x000fe200000000ff */
[----:B------:R-:W-:Y:S01]  /*15500*/  STSM.16.M88.4 [R90], R80 ;  /* 0x000000505a007844 */ /* 0x000fe20000000200 */
[----:B------:R-:W-:Y:S02]  /*15510*/  F2FP.F16.F32.PACK_AB R12, R89, R166 ;  /* 0x000000a6590c723e */ /* 0x000fe400000000ff */
[----:B------:R-:W-:Y:S02]  /*15520*/  F2FP.F16.F32.PACK_AB R27, R155, R154 ;  /* 0x0000009a9b1b723e */ /* 0x000fe400000000ff */
[----:B------:R-:W-:Y:S02]  /*15530*/  F2FP.F16.F32.PACK_AB R32, R121, R174 ;  /* 0x000000ae7920723e */ /* 0x000fe400000000ff */
[----:B------:R-:W-:Y:S02]  /*15540*/  F2FP.F16.F32.PACK_AB R33, R165, R164 ;  /* 0x000000a4a521723e */ /* 0x000fe400000000ff */
[----:B------:R-:W-:-:S02]  /*15550*/  F2FP.F16.F32.PACK_AB R34, R125, R124 ;  /* 0x0000007c7d22723e */ /* 0x000fc400000000ff */
[----:B------:R-:W-:Y:S02]  /*15560*/  F2FP.F16.F32.PACK_AB R35, R127, R126 ;  /* 0x0000007e7f23723e */ /* 0x000fe400000000ff */
[----:B------:R-:W-:Y:S01]  /*15570*/  MOV R114, R114 ;  /* 0x0000007200727202 */ /* 0x000fe20000000f00 */
[----:B------:R-:W-:Y:S01]  /*15580*/  ULDC UR4, c[0x0][0xa88] ;  /* 0x0002a20000047ab9 */ /* 0x000fe20000000800 */
[----:B------:R-:W-:Y:S01]  /*15590*/  F2FP.F16.F32.PACK_AB R13, R112, R71 ;  /* 0x00000047700d723e */ /* 0x000fe200000000ff */
[----:B---3--:R-:W-:Y:S01]  /*155a0*/  IMAD.MOV.U32 R20, RZ, RZ, RZ ;  /* 0x000000ffff147224 */ /* 0x008fe200078e00ff */
[----:B------:R-:W-:Y:S02]  /*155b0*/  LOP3.LUT R102, R177, R102, RZ, 0x3c, !PT ;  /* 0x00000066b1667212 */ /* 0x000fe400078e3cff */
[----:B------:R-:W-:Y:S01]  /*155c0*/  SHF.R.U64 R175, R175, 0x3, RZ ;  /* 0x00000003afaf7819 */ /* 0x000fe200000012ff */
[----:B------:R3:W-:Y:S01]  /*155d0*/  STSM.16.M88.4 [R94], R12 ;  /* 0x0000000c5e007844 */ /* 0x0007e20000000200 */
[----:B------:R-:W-:-:S02]  /*155e0*/  LOP3.LUT R106, R179, R106, RZ, 0x3c, !PT ;  /* 0x0000006ab36a7212 */ /* 0x000fc400078e3cff */
[----:B------:R-:W-:Y:S02]  /*155f0*/  LOP3.LUT R110, R110, R3, RZ, 0x3c, !PT ;  /* 0x000000036e6e7212 */ /* 0x000fe400078e3cff */
[----:B------:R-:W-:Y:S02]  /*15600*/  MOV R98, R98 ;  /* 0x0000006200627202 */ /* 0x000fe40000000f00 */
[----:B------:R-:W-:Y:S02]  /*15610*/  LOP3.LUT R118, R175, R118, RZ, 0x3c, !PT ;  /* 0x00000076af767212 */ /* 0x000fe400078e3cff */
[----:B------:R-:W-:Y:S01]  /*15620*/  MOV R102, R102 ;  /* 0x0000006600667202 */ /* 0x000fe20000000f00 */
[----:B------:R-:W-:Y:S01]  /*15630*/  STSM.16.M88.4 [R98], R24 ;  /* 0x0000001862007844 */ /* 0x000fe20000000200 */
[----:B----4-:R-:W-:Y:S02]  /*15640*/  F2FP.F16.F32.PACK_AB R30, R109, R171 ;  /* 0x000000ab6d1e723e */ /* 0x010fe400000000ff */
[----:B------:R-:W-:-:S02]  /*15650*/  F2FP.F16.F32.PACK_AB R31, R159, R158 ;  /* 0x0000009e9f1f723e */ /* 0x000fc400000000ff */
[----:B------:R-:W-:Y:S02]  /*15660*/  MOV R106, R106 ;  /* 0x0000006a006a7202 */ /* 0x000fe40000000f00 */
[----:B---3--:R-:W-:Y:S01]  /*15670*/  F2FP.F16.F32.PACK_AB R12, R113, R172 ;  /* 0x000000ac710c723e */ /* 0x008fe200000000ff */
[----:B------:R-:W-:Y:S01]  /*15680*/  STSM.16.M88.4 [R102], R28 ;  /* 0x0000001c66007844 */ /* 0x000fe20000000200 */
[----:B------:R-:W-:Y:S02]  /*15690*/  F2FP.F16.F32.PACK_AB R13, R161, R160 ;  /* 0x000000a0a10d723e */ /* 0x000fe400000000ff */
[----:B------:R-:W-:Y:S02]  /*156a0*/  F2FP.F16.F32.PACK_AB R14, R117, R173 ;  /* 0x000000ad750e723e */ /* 0x000fe400000000ff */
[----:B------:R-:W-:Y:S02]  /*156b0*/  F2FP.F16.F32.PACK_AB R15, R163, R162 ;  /* 0x000000a2a30f723e */ /* 0x000fe400000000ff */
[----:B------:R-:W-:-:S02]  /*156c0*/  MOV R110, R110 ;  /* 0x0000006e006e7202 */ /* 0x000fc40000000f00 */
[----:B------:R-:W-:Y:S01]  /*156d0*/  MOV R118, R118 ;  /* 0x0000007600767202 */ /* 0x000fe20000000f00 */
[----:B------:R3:W-:Y:S04]  /*156e0*/  STSM.16.M88.4 [R106], R12 ;  /* 0x0000000c6a007844 */ /* 0x0007e80000000200 */
[----:B------:R4:W-:Y:S04]  /*156f0*/  STSM.16.M88.4 [R110], R32 ;  /* 0x000000206e007844 */ /* 0x0009e80000000200 */
[----:B------:R4:W-:Y:S04]  /*15700*/  STSM.16.M88.4 [R114], R128 ;  /* 0x0000008072007844 */ /* 0x0009e80000000200 */
[----:B------:R4:W-:Y:S04]  /*15710*/  STSM.16.M88.4 [R118], R136 ;  /* 0x0000008876007844 */ /* 0x0009e80000000200 */
[----:B------:R4:W-:Y:S01]  /*15720*/  STSM.16.M88.4 [R21], R144 ;  /* 0x0000009015007844 */ /* 0x0009e20000000200 */
[----:B------:R-:W-:Y:S01]  /*15730*/  BAR.SYNC.DEFER_BLOCKING 0x1, 0x100 ;  /* 0x0044000000007b1d */ /* 0x000fe20000010000 */
[----:B------:R-:W-:-:S02]  /*15740*/  IMAD.U32 R0, RZ, RZ, UR4 ;  /* 0x00000004ff007e24 */ /* 0x000fc4000f8e00ff */
[----:B--2---:R-:W-:-:S03]  /*15750*/  @P1 IMAD.WIDE R6, R233, 0x4, R6 ;  /* 0x00000004e9061825 */ /* 0x004fc600078e0206 */
[----:B------:R4:W5:Y:S01]  /*15760*/  @P0 LDG.E R20, desc[UR40][R8.64] ;  /* 0x0000002808140981 */ /* 0x000962000c1e1900 */
[----:B------:R-:W-:-:S03]  /*15770*/  IMAD R3, R220, 0x40, R215 ;  /* 0x00000040dc037824 */ /* 0x000fc600078e02d7 */
[----:B------:R4:W5:Y:S01]  /*15780*/  @P1 LDG.E R0, desc[UR40][R6.64] ;  /* 0x0000002806001981 */ /* 0x000962000c1e1900 */
[----:B------:R-:W-:-:S03]  /*15790*/  IMAD.WIDE R10, R3, 0x2, R10 ;  /* 0x00000002030a7825 */ /* 0x000fc600078e020a */
[----:B---3--:R-:W-:Y:S01]  /*157a0*/  IADD3 R13, P4, R10, 0x1000, RZ ;  /* 0x000010000a0d7810 */ /* 0x008fe20007f9e0ff */
[----:B------:R-:W-:-:S12]  /*157b0*/  @P1 BRA `(.L_x_2187) ;  /* 0x0000000000101947 */ /* 0x000fd80003800000 */
[----:B------:R-:W-:Y:S05]  /*157c0*/  @!P0 BRA `(.L_x_2187) ;  /* 0x00000000000c8947 */ /* 0x000fea0003800000 */
[----:B------:R-:W2:Y:S04]  /*157d0*/  LDG.E R3, desc[UR40][R8.64] ;  /* 0x0000002808037981 */ /* 0x000ea8000c1e1900 */
[----:B-----5:R-:W2:Y:S02]  /*157e0*/  LDG.E R0, desc[UR40][R8.64+0x4] ;  /* 0x0000042808007981 */ /* 0x020ea4000c1e1900 */
[----:B--2---:R-:W-:-:S07]  /*157f0*/  IMAD.IADD R0, R0, 0x1, -R3 ;  /* 0x0000000100007824 */ /* 0x004fce00078e0a03 */
.L_x_2187:
[----:B----4-:R-:W2:Y:S01]  /*15800*/  LDL R8, [R1+0x14] ;  /* 0x0000140001087983 */ /* 0x010ea20000100800 */
[----:B------:R-:W-:Y:S01]  /*15810*/  SHF.R.S32.HI R78, RZ, 0x1f, R232 ;  /* 0x0000001fff4e7819 */ /* 0x000fe200000114e8 */
[----:B------:R-:W-:Y:S01]  /*15820*/  ULDC.64 UR4, c[0x0][0xb70] ;  /* 0x0002dc0000047ab9 */ /* 0x000fe20000000a00 */
[--C-:B-----5:R-:W-:Y:S01]  /*15830*/  SHF.R.S32.HI R21, RZ, 0x1f, R20.reuse ;  /* 0x0000001fff157819 */ /* 0x120fe20000011414 */
[----:B------:R-:W3:Y:S01]  /*15840*/  S2R R15, SR_TID.X ;  /* 0x00000000000f7919 */ /* 0x000ee20000002100 */
[----:B------:R-:W-:Y:S01]  /*15850*/  SHF.R.S32.HI R3, RZ, 0x1f, R233 ;  /* 0x0000001fff037819 */ /* 0x000fe200000114e9 */
[----:B------:R-:W-:Y:S01]  /*15860*/  IMAD R7, R78, UR4, RZ ;  /* 0x000000044e077c24 */ /* 0x000fe2000f8e02ff */
[----:B------:R-:W-:Y:S02]  /*15870*/  SEL R80, R233, RZ, !P0 ;  /* 0x000000ffe9507207 */ /* 0x000fe40004000000 */
[----:B------:R-:W-:Y:S01]  /*15880*/  SEL R81, R3, RZ, !P0 ;  /* 0x000000ff03517207 */ /* 0x000fe20004000000 */
[----:B------:R-:W-:Y:S01]  /*15890*/  IMAD R9, R232, UR5, R7 ;  /* 0x00000005e8097c24 */ /* 0x000fe2000f8e0207 */
[----:B------:R-:W-:Y:S01]  /*158a0*/  IADD3 R29, P0, R10, 0x3000, RZ ;  /* 0x000030000a1d7810 */ /* 0x000fe20007f1e0ff */
[----:B------:R-:W-:Y:S01]  /*158b0*/  IMAD.WIDE.U32 R6, R232, UR4, R20 ;  /* 0x00000004e8067c25 */ /* 0x000fe2000f8e0014 */
[----:B------:R-:W-:Y:S01]  /*158c0*/  ULDC.64 UR4, c[0x0][0xb78] ;  /* 0x0002de0000047ab9 */ /* 0x000fe20000000a00 */
[----:B------:R-:W-:-:S02]  /*158d0*/  IADD3 R25, P3, R10, 0x2000, RZ ;  /* 0x000020000a197810 */ /* 0x000fc40007f7e0ff */
[----:B------:R-:W-:Y:S01]  /*158e0*/  IMAD.IADD R7, R7, 0x1, R9 ;  /* 0x0000000107077824 */ /* 0x000fe200078e0209 */
[C---:B------:R-:W-:Y:S01]  /*158f0*/  IADD3 R37, P2, R10.reuse, 0x5000, RZ ;  /* 0x000050000a257810 */ /* 0x040fe20007f5e0ff */
[----:B------:R-:W-:Y:S01]  /*15900*/  IMAD R3, R81, UR4, RZ ;  /* 0x0000000451037c24 */ /* 0x000fe2000f8e02ff */
[----:B------:R-:W-:Y:S01]  /*15910*/  IADD3 R33, P1, R10, 0x4000, RZ ;  /* 0x000040000a217810 */ /* 0x000fe20007f3e0ff */
[----:B------:R-:W-:Y:S01]  /*15920*/  IMAD.WIDE.U32 R6, R80, UR4, R6 ;  /* 0x0000000450067c25 */ /* 0x000fe2000f8e0006 */
[----:B------:R-:W-:Y:S02]  /*15930*/  LOP3.LUT R28, R29, 0x380, RZ, 0xc0, !PT ;  /* 0x000003801d1c7812 */ /* 0x000fe400078ec0ff */
[----:B------:R-:W-:Y:S02]  /*15940*/  LOP3.LUT R12, R13, 0x380, RZ, 0xc0, !PT ;  /* 0x000003800d0c7812 */ /* 0x000fe400078ec0ff */
[----:B------:R-:W-:Y:S02]  /*15950*/  LOP3.LUT R24, R25, 0x380, RZ, 0xc0, !PT ;  /* 0x0000038019187812 */ /* 0x000fe400078ec0ff */
[----:B------:R-:W-:-:S02]  /*15960*/  LOP3.LUT R36, R37, 0x380, RZ, 0xc0, !PT ;  /* 0x0000038025247812 */ /* 0x000fc400078ec0ff */
[----:B------:R-:W-:Y:S02]  /*15970*/  LOP3.LUT R32, R33, 0x380, RZ, 0xc0, !PT ;  /* 0x0000038021207812 */ /* 0x000fe400078ec0ff */
[----:B------:R-:W-:Y:S02]  /*15980*/  SHF.R.U64 R28, R28, 0x3, RZ ;  /* 0x000000031c1c7819 */ /* 0x000fe400000012ff */
[----:B------:R-:W-:Y:S02]  /*15990*/  SHF.R.U64 R12, R12, 0x3, RZ ;  /* 0x000000030c0c7819 */ /* 0x000fe400000012ff */
[----:B------:R-:W-:Y:S01]  /*159a0*/  SHF.R.U64 R24, R24, 0x3, RZ ;  /* 0x0000000318187819 */ /* 0x000fe200000012ff */
[----:B---3--:R-:W-:Y:S01]  /*159b0*/  VIADD R15, R15, 0xffffff80 ;  /* 0xffffff800f0f7836 */ /* 0x008fe20000000000 */
[----:B------:R-:W-:Y:S02]  /*159c0*/  SHF.R.U64 R36, R36, 0x3, RZ ;  /* 0x0000000324247819 */ /* 0x000fe400000012ff */
[----:B------:R-:W-:-:S02]  /*159d0*/  SHF.R.U64 R32, R32, 0x3, RZ ;  /* 0x0000000320207819 */ /* 0x000fc400000012ff */
[----:B------:R-:W-:Y:S02]  /*159e0*/  SHF.R.S32.HI R14, RZ, 0x1f, R15 ;  /* 0x0000001fff0e7819 */ /* 0x000fe4000001140f */
        /* <DEDUP_REMOVED lines=9> */
[----:B------:R-:W-:Y:S02]  /*15a80*/  LEA.HI R14, R14, R15, RZ, 0x7 ;  /* 0x0000000f0e0e7211 */ /* 0x000fe400078f38ff */
[C---:B------:R-:W-:Y:S02]  /*15a90*/  IADD3 R45, P4, R10.reuse, 0x7000, RZ ;  /* 0x000070000a2d7810 */ /* 0x040fe40007f9e0ff */
[----:B------:R-:W-:Y:S02]  /*15aa0*/  IADD3 R49, P3, R10, 0x8000, RZ ;  /* 0x000080000a317810 */ /* 0x000fe40007f7e0ff */
[----:B------:R-:W-:Y:S01]  /*15ab0*/  LOP3.LUT R32, R32, R33, RZ, 0x3c, !PT ;  /* 0x0000002120207212 */ /* 0x000fe200078e3cff */
[----:B------:R-:W-:Y:S01]  /*15ac0*/  IMAD.X R33, RZ, RZ, R11, P1 ;  /* 0x000000ffff217224 */ /* 0x000fe200008e060b */
[----:B------:R-:W-:Y:S02]  /*15ad0*/  IADD3 R57, P2, R10, 0xb000, RZ ;  /* 0x0000b0000a397810 */ /* 0x000fe40007f5e0ff */
[----:B------:R-:W-:-:S02]  /*15ae0*/  LOP3.LUT R52, R53, 0x380, RZ, 0xc0, !PT ;  /* 0x0000038035347812 */ /* 0x000fc400078ec0ff */
[----:B------:R-:W-:Y:S02]  /*15af0*/  LOP3.LUT R14, R14, 0xffffff80, RZ, 0xc0, !PT ;  /* 0xffffff800e0e7812 */ /* 0x000fe400078ec0ff */
[----:B------:R-:W-:Y:S02]  /*15b00*/  LOP3.LUT R44, R45, 0x380, RZ, 0xc0, !PT ;  /* 0x000003802d2c7812 */ /* 0x000fe400078ec0ff */
[----:B------:R-:W-:Y:S01]  /*15b10*/  LOP3.LUT R48, R49, 0x380, RZ, 0xc0, !PT ;  /* 0x0000038031307812 */ /* 0x000fe200078ec0ff */
[----:B------:R-:W-:Y:S01]  /*15b20*/  IMAD.IADD R14, R15, 0x1, -R14 ;  /* 0x000000010f0e7824 */ /* 0x000fe200078e0a0e */
[----:B------:R-:W-:Y:S02]  /*15b30*/  LOP3.LUT R56, R57, 0x380, RZ, 0xc0, !PT ;  /* 0x0000038039387812 */ /* 0x000fe400078ec0ff */
[----:B------:R-:W-:Y:S02]  /*15b40*/  SHF.R.U64 R52, R52, 0x3, RZ ;  /* 0x0000000334347819 */ /* 0x000fe400000012ff */
[----:B------:R-:W-:-:S02]  /*15b50*/  SHF.R.U64 R44, R44, 0x3, RZ ;  /* 0x000000032c2c7819 */ /* 0x000fc400000012ff */
[----:B------:R-:W-:Y:S02]  /*15b60*/  SHF.R.U64 R48, R48, 0x3, RZ ;  /* 0x0000000330307819 */ /* 0x000fe400000012ff */
[----:B------:R-:W-:Y:S02]  /*15b70*/  SHF.R.U64 R56, R56, 0x3, RZ ;  /* 0x0000000338387819 */ /* 0x000fe400000012ff */
        /* <DEDUP_REMOVED lines=8> */
[----:B------:R-:W-:-:S02]  /*15c00*/  LOP3.LUT P0, RZ, R14, 0x3, RZ, 0xc0, !PT ;  /* 0x000000030eff7812 */ /* 0x000fc4000780c0ff */
[C---:B------:R-:W-:Y:S02]  /*15c10*/  IADD3 R65, P4, R10.reuse, 0xd000, RZ ;  /* 0x0000d0000a417810 */ /* 0x040fe40007f9e0ff */
[----:B------:R-:W-:Y:S02]  /*15c20*/  IADD3 R69, P3, R10, 0xe000, RZ ;  /* 0x0000e0000a457810 */ /* 0x000fe40007f7e0ff */
[----:B------:R-:W-:Y:S02]  /*15c30*/  LOP3.LUT R64, R65, 0x380, RZ, 0xc0, !PT ;  /* 0x0000038041407812 */ /* 0x000fe400078ec0ff */
[----:B------:R-:W-:Y:S02]  /*15c40*/  LOP3.LUT R68, R69, 0x380, RZ, 0xc0, !PT ;  /* 0x0000038045447812 */ /* 0x000fe400078ec0ff */
[----:B------:R-:W-:Y:S02]  /*15c50*/  SHF.R.U64 R64, R64, 0x3, RZ ;  /* 0x0000000340407819 */ /* 0x000fe400000012ff */
[----:B------:R-:W-:-:S02]  /*15c60*/  SHF.R.U64 R68, R68, 0x3, RZ ;  /* 0x0000000344447819 */ /* 0x000fc400000012ff */
[----:B------:R-:W-:Y:S01]  /*15c70*/  LOP3.LUT R64, R64, R65, RZ, 0x3c, !PT ;  /* 0x0000004140407212 */ /* 0x000fe200078e3cff */
[--C-:B------:R-:W-:Y:S01]  /*15c80*/  IMAD.X R65, RZ, RZ, R11.reuse, P4 ;  /* 0x000000ffff417224 */ /* 0x100fe200020e060b */
[----:B------:R-:W-:Y:S01]  /*15c90*/  LOP3.LUT R68, R68, R69, RZ, 0x3c, !PT ;  /* 0x0000004544447212 */ /* 0x000fe200078e3cff */
[----:B------:R-:W-:Y:S01]  /*15ca0*/  IMAD.X R69, RZ, RZ, R11, P3 ;  /* 0x000000ffff457224 */ /* 0x000fe200018e060b */
[--C-:B------:R-:W-:Y:S01]  /*15cb0*/  SHF.R.S32.HI R77, RZ, 0x1f, R215.reuse ;  /* 0x0000001fff4d7819 */ /* 0x100fe200000114d7 */
[----:B------:R-:W-:Y:S02]  /*15cc0*/  IMAD.MOV.U32 R76, RZ, RZ, R215 ;  /* 0x000000ffff4c7224 */ /* 0x000fe400078e00d7 */
[----:B------:R-:W-:-:S05]  /*15cd0*/  IMAD R83, R237, -0x80, R0 ;  /* 0xffffff80ed537824 */ /* 0x000fca00078e0200 */
[----:B------:R-:W-:Y:S02]  /*15ce0*/  ISETP.GE.AND P3, PT, R220, R83, PT ;  /* 0x00000053dc00720c */ /* 0x000fe40003f66270 */
[----:B------:R-:W-:Y:S01]  /*15cf0*/  SHF.R.S32.HI R221, RZ, 0x1f, R220 ;  /* 0x0000001fffdd7819 */ /* 0x000fe200000114dc */
[----:B------:R-:W-:Y:S01]  /*15d00*/  BSSY B1, `(.L_x_2188) ;  /* 0x000006b000017945 */ /* 0x000fe20003800000 */
[----:B--2---:R-:W-:Y:S02]  /*15d10*/  IMAD R9, R237, 0x80, R8 ;  /* 0x00000080ed097824 */ /* 0x004fe400078e0208 */
[----:B------:R-:W-:Y:S01]  /*15d20*/  IMAD R8, R80, UR5, R3 ;  /* 0x0000000550087c24 */ /* 0x000fe2000f8e0203 */
[----:B------:R-:W-:Y:S02]  /*15d30*/  ULDC.64 UR4, c[0x0][0xb40] ;  /* 0x0002d00000047ab9 */ /* 0x000fe40000000a00 */
[----:B------:R-:W-:Y:S02]  /*15d40*/  SHF.R.S32.HI R3, RZ, 0x1f, R9 ;  /* 0x0000001fff037819 */ /* 0x000fe40000011409 */
[----:B------:R-:W-:-:S04]  /*15d50*/  IADD3 R6, P5, R9, R6, RZ ;  /* 0x0000000609067210 */ /* 0x000fc80007fbe0ff */
[----:B------:R-:W-:Y:S02]  /*15d60*/  IADD3.X R3, R3, R7, R8, P5, !PT ;  /* 0x0000000703037210 */ /* 0x000fe40002ffe408 */
[----:B------:R-:W-:Y:S02]  /*15d70*/  LEA R58, P5, R6, UR4, 0x2 ;  /* 0x00000004063a7c11 */ /* 0x000fe4000f8a10ff */
[----:B------:R-:W-:Y:S02]  /*15d80*/  IADD3 R7, P1, R10, 0xa000, RZ ;  /* 0x0000a0000a077810 */ /* 0x000fe40007f3e0ff */
[----:B------:R-:W-:Y:S01]  /*15d90*/  LEA.HI.X R59, R6, UR5, R3, 0x2, P5 ;  /* 0x00000005063b7c11 */ /* 0x000fe2000a8f1403 */
[----:B------:R-:W-:Y:S01]  /*15da0*/  VIADD R3, R9, 0x8 ;  /* 0x0000000809037836 */ /* 0x000fe20000000000 */
[----:B------:R-:W-:Y:S01]  /*15db0*/  IADD3 R41, P5, R10, 0x6000, RZ ;  /* 0x000060000a297810 */ /* 0x000fe20007fbe0ff */
[----:B------:R-:W-:Y:S01]  /*15dc0*/  ULDC.64 UR4, c[0x0][0xaa0] ;  /* 0x0002a80000047ab9 */ /* 0x000fe20000000a00 */
[----:B------:R-:W-:-:S02]  /*15dd0*/  LOP3.LUT R6, R7, 0x380, RZ, 0xc0, !PT ;  /* 0x0000038007067812 */ /* 0x000fc400078ec0ff */
[----:B------:R-:W-:Y:S02]  /*15de0*/  LOP3.LUT R40, R41, 0x380, RZ, 0xc0, !PT ;  /* 0x0000038029287812 */ /* 0x000fe400078ec0ff */
[----:B------:R-:W-:Y:S02]  /*15df0*/  SHF.R.U64 R6, R6, 0x3, RZ ;  /* 0x0000000306067819 */ /* 0x000fe400000012ff */
[----:B------:R-:W-:Y:S02]  /*15e00*/  SHF.R.U64 R40, R40, 0x3, RZ ;  /* 0x0000000328287819 */ /* 0x000fe400000012ff */
[----:B------:R-:W-:Y:S01]  /*15e10*/  LOP3.LUT R6, R6, R7, RZ, 0x3c, !PT ;  /* 0x0000000706067212 */ /* 0x000fe200078e3cff */
[--C-:B------:R-:W-:Y:S01]  /*15e20*/  IMAD.X R7, RZ, RZ, R11.reuse, P1 ;  /* 0x000000ffff077224 */ /* 0x100fe200008e060b */
[----:B------:R-:W-:Y:S01]  /*15e30*/  LOP3.LUT R40, R40, R41, RZ, 0x3c, !PT ;  /* 0x0000002928287212 */ /* 0x000fe200078e3cff */
[----:B------:R-:W-:Y:S01]  /*15e40*/  IMAD.X R41, RZ, RZ, R11, P5 ;  /* 0x000000ffff297224 */ /* 0x000fe200028e060b */
[----:B------:R-:W-:-:S02]  /*15e50*/  IADD3 R61, P5, R10, 0xc000, RZ ;  /* 0x0000c0000a3d7810 */ /* 0x000fc40007fbe0ff */
[C---:B------:R-:W-:Y:S02]  /*15e60*/  IADD3 R8, P2, R10.reuse, 0xf000, RZ ;  /* 0x0000f0000a087810 */ /* 0x040fe40007f5e0ff */
[-C--:B------:R-:W-:Y:S02]  /*15e70*/  ISETP.GE.OR P1, PT, R9, R0.reuse, P0 ;  /* 0x000000000900720c */ /* 0x080fe40000726670 */
[----:B------:R-:W-:Y:S01]  /*15e80*/  LOP3.LUT R60, R61, 0x380, RZ, 0xc0, !PT ;  /* 0x000003803d3c7812 */ /* 0x000fe200078ec0ff */
[----:B------:R-:W-:Y:S01]  /*15e90*/  IMAD.X R73, RZ, RZ, R11, P2 ;  /* 0x000000ffff497224 */ /* 0x000fe200010e060b */
[----:B------:R-:W-:Y:S02]  /*15ea0*/  ISETP.GE.OR P0, PT, R3, R0, P0 ;  /* 0x000000000300720c */ /* 0x000fe40000706670 */
[----:B------:R-:W-:Y:S02]  /*15eb0*/  LOP3.LUT R9, R10, 0x380, RZ, 0xc0, !PT ;  /* 0x000003800a097812 */ /* 0x000fe400078ec0ff */
[----:B------:R-:W-:-:S02]  /*15ec0*/  LOP3.LUT R3, R8, 0x380, RZ, 0xc0, !PT ;  /* 0x0000038008037812 */ /* 0x000fc400078ec0ff */
[----:B------:R-:W-:Y:S02]  /*15ed0*/  SHF.R.U64 R60, R60, 0x3, RZ ;  /* 0x000000033c3c7819 */ /* 0x000fe400000012ff */
[----:B------:R-:W-:Y:S01]  /*15ee0*/  SHF.R.U64 R9, R9, 0x3, RZ ;  /* 0x0000000309097819 */ /* 0x000fe200000012ff */
[----:B------:R-:W-:Y:S01]  /*15ef0*/  @!P1 STG.E desc[UR40][R58.64], R4 ;  /* 0x000000043a009986 */ /* 0x000fe2000c101928 */
[----:B------:R-:W-:Y:S02]  /*15f00*/  SHF.R.U64 R3, R3, 0x3, RZ ;  /* 0x0000000303037819 */ /* 0x000fe400000012ff */
[----:B------:R-:W-:Y:S01]  /*15f10*/  LOP3.LUT R60, R60, R61, RZ, 0x3c, !PT ;  /* 0x0000003d3c3c7212 */ /* 0x000fe200078e3cff */
[----:B------:R-:W-:Y:S01]  /*15f20*/  IMAD.X R61, RZ, RZ, R11, P5 ;  /* 0x000000ffff3d7224 */ /* 0x000fe200028e060b */
[----:B------:R-:W-:Y:S01]  /*15f30*/  LOP3.LUT R10, R9, R10, RZ, 0x3c, !PT ;  /* 0x0000000a090a7212 */ /* 0x000fe200078e3cff */
[----:B------:R2:W-:Y:S01]  /*15f40*/  @!P0 STG.E desc[UR40][R58.64+0x20], R5 ;  /* 0x000020053a008986 */ /* 0x0005e2000c101928 */
[----:B------:R-:W-:-:S03]  /*15f50*/  LOP3.LUT R72, R3, R8, RZ, 0x3c, !PT ;  /* 0x0000000803487212 */ /* 0x000fc600078e3cff */
        /* <DEDUP_REMOVED lines=10> */
[----:B--2---:R-:W5:Y:S04]  /*16000*/  LD.E.128 R4, desc[UR40][R6.64] ;  /* 0x0000002806047980 */ /* 0x004f68000c101d00 */
        /* <DEDUP_REMOVED lines=15> */
[----:B------:R-:W-:Y:S02]  /*16100*/  VIADD R0, R220, 0x40 ;  /* 0x00000040dc007836 */ /* 0x000fe40000000000 */
[----:B------:R-:W-:Y:S02]  /*16110*/  IMAD R21, R78, UR4, RZ ;  /* 0x000000044e157c24 */ /* 0x000fe4000f8e02ff */
[----:B------:R-:W-:Y:S01]  /*16120*/  IMAD.IADD R77, R77, 0x1, R3 ;  /* 0x000000014d4d7824 */ /* 0x000fe200078e0203 */
[----:B------:R-:W-:Y:S01]  /*16130*/  ISETP.GE.AND P0, PT, R0, R83, PT ;  /* 0x000000530000720c */ /* 0x000fe20003f06270 */
[----:B------:R-:W-:Y:S02]  /*16140*/  VIADD R3, R220, 0x20 ;  /* 0x00000020dc037836 */ /* 0x000fe40000000000 */
[----:B------:R-:W-:-:S02]  /*16150*/  IMAD R79, R232, UR5, R21 ;  /* 0x00000005e84f7c24 */ /* 0x000fc4000f8e0215 */
[----:B------:R-:W-:Y:S01]  /*16160*/  IMAD.WIDE.U32 R20, R232, UR4, R76 ;  /* 0x00000004e8147c25 */ /* 0x000fe2000f8e004c */
[----:B------:R-:W-:-:S03]  /*16170*/  ULDC.64 UR4, c[0x0][0xae8] ;  /* 0x0002ba0000047ab9 */ /* 0x000fc60000000a00 */
[----:B------:R-:W-:Y:S01]  /*16180*/  VIADD R0, R17, 0x22820 ;  /* 0x0002282011007836 */ /* 0x000fe20000000000 */
[-C--:B------:R-:W-:Y:S01]  /*16190*/  ISETP.GE.AND P2, PT, R3, R83.reuse, PT ;  /* 0x000000530300720c */ /* 0x080fe20003f46270 */
[----:B------:R-:W-:Y:S02]  /*161a0*/  VIADD R78, R220, 0x60 ;  /* 0x00000060dc4e7836 */ /* 0x000fe40000000000 */
[----:B------:R-:W-:Y:S01]  /*161b0*/  IMAD.IADD R21, R21, 0x1, R79 ;  /* 0x0000000115157824 */ /* 0x000fe200078e024f */
[----:B------:R-:W-:Y:S01]  /*161c0*/  PRMT R0, RZ, 0x654, R0 ;  /* 0x00000654ff007816 */ /* 0x000fe20000000000 */
[----:B------:R-:W-:Y:S01]  /*161d0*/  IMAD R3, R81, UR4, RZ ;  /* 0x0000000451037c24 */ /* 0x000fe2000f8e02ff */
[----:B------:R-:W-:Y:S01]  /*161e0*/  ISETP.GE.AND P1, PT, R78, R83, PT ;  /* 0x000000534e00720c */ /* 0x000fe20003f26270 */
[C---:B------:R-:W-:Y:S01]  /*161f0*/  IMAD.WIDE.U32 R78, R80.reuse, UR4, R20 ;  /* 0x00000004504e7c25 */ /* 0x040fe2000f8e0014 */
[----:B--2---:R2:W-:Y:S03]  /*16200*/  SYNCS.ARRIVE.TRANS64.RED.A1T0 RZ, [R0+URZ], RZ ;  /* 0x000000ff00ff79a7 */ /* 0x0045e6000810043f */
[----:B------:R-:W-:-:S02]  /*16210*/  IMAD R3, R80, UR5, R3 ;  /* 0x0000000550037c24 */ /* 0x000fc4000f8e0203 */
[----:B------:R-:W-:-:S04]  /*16220*/  IMAD.WIDE R76, R237, 0x80, R220 ;  /* 0x00000080ed4c7825 */ /* 0x000fc800078e02dc */
[----:B------:R-:W-:Y:S01]  /*16230*/  IMAD.IADD R83, R79, 0x1, R3 ;  /* 0x000000014f537824 */ /* 0x000fe200078e0203 */
[----:B--2---:R-:W-:Y:S06]  /*16240*/  @P3 BRA `(.L_x_2189) ;  /* 0x0000000000583947 */ /* 0x004fec0003800000 */
        /* <DEDUP_REMOVED lines=14> */
[----:B------:R-:W-:Y:S01]  /*16330*/  LEA.HI.X R81, R20, UR7, R3, 0x1, P3 ;  /* 0x0000000714517c11 */ /* 0x000fe200098f0c03 */
[----:B------:R-:W-:-:S04]  /*16340*/  VIADD R3, R215, 0x80 ;  /* 0x00000080d7037836 */ /* 0x000fc80000000000 */
[----:B-----5:R2:W-:Y:S01]  /*16350*/  @!P5 STG.E.128 desc[UR40][R80.64], R8 ;  /* 0x000000085000d986 */ /* 0x0205e2000c101d28 */
[----:B------:R-:W-:Y:S02]  /*16360*/  ISETP.GE.AND P3, PT, R3, UR4, PT ;  /* 0x0000000403007c0c */ /* 0x000fe4000bf66270 */
[----:B------:R-:W-:-:S03]  /*16370*/  ISETP.GE.AND P5, PT, R0, UR4, PT ;  /* 0x0000000400007c0c */ /* 0x000fc6000bfa6270 */
[----:B------:R2:W-:Y:S08]  /*16380*/  @!P4 STG.E.128 desc[UR40][R80.64+0x80], R32 ;  /* 0x000080205000c986 */ /* 0x0005f0000c101d28 */
[----:B------:R2:W-:Y:S04]  /*16390*/  @!P3 STG.E.128 desc[UR40][R80.64+0x100], R48 ;  /* 0x000100305000b986 */ /* 0x0005e8000c101d28 */
[----:B------:R2:W-:Y:S02]  /*163a0*/  @!P5 STG.E.128 desc[UR40][R80.64+0x180], R60 ;  /* 0x0001803c5000d986 */ /* 0x0005e4000c101d28 */
.L_x_2189:
[----:B------:R-:W-:Y:S05]  /*163b0*/  BSYNC B1 ;  /* 0x0000000000017941 */ /* 0x000fea0003800000 */
.L_x_2188:
[----:B------:R-:W-:Y:S04]  /*163c0*/  BSSY B1, `(.L_x_2190) ;  /* 0x000001a000017945 */ /* 0x000fe80003800000 */
[----:B------:R-:W-:Y:S05]  /*163d0*/  @P2 BRA `(.L_x_2191) ;  /* 0x0000000000602947 */ /* 0x000fea0003800000 */
[----:B------:R-:W-:Y:S01]  /*163e0*/  IADD3 R3, P2, R76, 0x20, RZ ;  /* 0x000000204c037810 */ /* 0x000fe20007f5e0ff */
[----:B------:R-:W-:Y:S01]  /*163f0*/  ULDC.64 UR6, c[0x0][0xad8] ;  /* 0x0002b60000067ab9 */ /* 0x000fe20000000a00 */
[----:B--2--5:R-:W-:Y:S01]  /*16400*/  IMAD.MOV.U32 R8, RZ, RZ, R78 ;  /* 0x000000ffff087224 */ /* 0x024fe200078e004e */
        /* <DEDUP_REMOVED lines=10> */
[----:B------:R-:W-:Y:S01]  /*164b0*/  VIADD R0, R215, 0x80 ;  /* 0x00000080d7007836 */ /* 0x000fe20000000000 */
[----:B------:R-:W-:Y:S01]  /*164c0*/  LEA R10, P5, R8, UR6, 0x1 ;  /* 0x00000006080a7c11 */ /* 0x000fe2000f8a08ff */
[----:B------:R-:W-:Y:S02]  /*164d0*/  IMAD.IADD R3, R9, 0x1, R3 ;  /* 0x0000000109037824 */ /* 0x000fe400078e0203 */
        /* <DEDUP_REMOVED lines=8> */
.L_x_2191:
[----:B------:R-:W-:Y:S05]  /*16560*/  BSYNC B1 ;  /* 0x0000000000017941 */ /* 0x000fea0003800000 */
.L_x_2190:
[----:B------:R-:W-:Y:S04]  /*16570*/  BSSY B1, `(.L_x_2192) ;  /* 0x000001a000017945 */ /* 0x000fe80003800000 */
[----:B------:R-:W-:Y:S05]  /*16580*/  @P0 BRA `(.L_x_2193) ;  /* 0x0000000000600947 */ /* 0x000fea0003800000 */
[----:B------:R-:W-:Y:S01]  /*16590*/  IADD3 R3, P0, R76, 0x40, RZ ;  /* 0x000000404c037810 */ /* 0x000fe20007f1e0ff */
[C---:B--2--5:R-:W-:Y:S01]  /*165a0*/  VIADD R8, R215.reuse, 0x40 ;  /* 0x00000040d7087836 */ /* 0x064fe20000000000 */
        /* <DEDUP_REMOVED lines=10> */
[----:B---3--:R-:W-:Y:S02]  /*16650*/  VIADD R10, R215, 0xc0 ;  /* 0x000000c0d70a7836 */ /* 0x008fe40000000000 */
        /* <DEDUP_REMOVED lines=11> */
.L_x_2193:
[----:B------:R-:W-:Y:S05]  /*16710*/  BSYNC B1 ;  /* 0x0000000000017941 */ /* 0x000fea0003800000 */
.L_x_2192:
[----:B------:R-:W-:Y:S05]  /*16720*/  @P1 BRA `(.L_x_2194) ;  /* 0x0000000c00501947 */ /* 0x000fea0003800000 */
[----:B------:R-:W-:Y:S01]  /*16730*/  IADD3 R3, P0, R76, 0x60, RZ ;  /* 0x000000604c037810 */ /* 0x000fe20007f1e0ff */
[C---:B------:R-:W-:Y:S01]  /*16740*/  VIADD R0, R215.reuse, 0x40 ;  /* 0x00000040d7007836 */ /* 0x040fe20000000000 */
        /* <DEDUP_REMOVED lines=24> */
.L_x_2186:
[----:B------:R-:W-:Y:S01]  /*168d0*/  ULDC.64 UR4, c[0x0][0xbd8] ;  /* 0x0002f60000047ab9 */ /* 0x000fe20000000a00 */
[----:B------:R-:W2:Y:S01]  /*168e0*/  LDC.64 R4, c[0x0][0xbd8] ;  /* 0x0002f600ff047b82 */ /* 0x000ea20000000a00 */
[----:B------:R-:W-:Y:S01]  /*168f0*/  ISETP.NE.U32.AND P0, PT, RZ, UR4, PT ;  /* 0x00000004ff007c0c */ /* 0x000fe2000bf05070 */
[----:B------:R-:W-:-:S03]  /*16900*/  IMAD.MOV.U32 R3, RZ, RZ, RZ ;  /* 0x000000ffff037224 */ /* 0x000fc600078e00ff */
[----:B------:R-:W-:Y:S01]  /*16910*/  ISETP.NE.AND.EX P0, PT, RZ, UR5, PT, P0 ;  /* 0x00000005ff007c0c */ /* 0x000fe2000bf05300 */
[----:B------:R-:W-:Y:S02]  /*16920*/  ULDC.64 UR4, c[0x0][0xbe0] ;  /* 0x0002f80000047ab9 */ /* 0x000fe40000000a00 */
[----:B------:R-:W-:-:S04]  /*16930*/  ISETP.NE.U32.AND P1, PT, RZ, UR4, PT ;  /* 0x00000004ff007c0c */ /* 0x000fc8000bf25070 */
[----:B------:R-:W-:Y:S01]  /*16940*/  ISETP.NE.AND.EX P1, PT, RZ, UR5, PT, P1 ;  /* 0x00000005ff007c0c */ /* 0x000fe2000bf25310 */
[----:B--2---:R-:W-:-:S12]  /*16950*/  IMAD.WIDE R4, R233, 0x4, R4 ;  /* 0x00000004e9047825 */ /* 0x004fd800078e0204 */
[----:B------:R-:W2:Y:S01]  /*16960*/  @P1 LDC.64 R6, c[0x0][0xbe0] ;  /* 0x0002f800ff061b82 */ /* 0x000ea20000000a00 */
[----:B------:R-:W-:Y:S02]  /*16970*/  ULDC UR4, c[0x0][0xa88] ;  /* 0x0002a20000047ab9 */ /* 0x000fe40000000800 */
[----:B------:R-:W-:Y:S01]  /*16980*/  IMAD.U32 R0, RZ, RZ, UR4 ;  /* 0x00000004ff007e24 */ /* 0x000fe2000f8e00ff */
[----:B------:R3:W5:Y:S01]  /*16990*/  @P0 LDG.E R3, desc[UR40][R4.64] ;  /* 0x0000002804030981 */ /* 0x000762000c1e1900 */
[----:B------:R-:W4:Y:S01]  /*169a0*/  S2R R8, SR_TID.X ;  /* 0x0000000000087919 */ /* 0x000f220000002100 */
[----:B--2---:R-:W-:-:S05]  /*169b0*/  @P1 IMAD.WIDE R6, R233, 0x4, R6 ;  /* 0x00000004e9061825 */ /* 0x004fca00078e0206 */
[----:B------:R3:W5:Y:S01]  /*169c0*/  @P1 LDG.E R0, desc[UR40][R6.64] ;  /* 0x0000002806001981 */ /* 0x000762000c1e1900 */
[----:B----4-:R-:W-:-:S05]  /*169d0*/  VIADD R8, R8, 0xffffff80 ;  /* 0xffffff8008087836 */ /* 0x010fca0000000000 */
[----:B------:R-:W-:Y:S01]  /*169e0*/  ISETP.GT.AND P2, PT, R8, 0x7f, PT ;  /* 0x0000007f0800780c */ /* 0x000fe20003f44270 */
[----:B------:R-:W-:-:S12]  /*169f0*/  @P1 BRA `(.L_x_2195) ;  /* 0x0000000000101947 */ /* 0x000fd80003800000 */
[----:B------:R-:W-:Y:S05]  /*16a00*/  @!P0 BRA `(.L_x_2195) ;  /* 0x00000000000c8947 */ /* 0x000fea0003800000 */
[----:B---3--:R-:W2:Y:S04]  /*16a10*/  LDG.E R7, desc[UR40][R4.64] ;  /* 0x0000002804077981 */ /* 0x008ea8000c1e1900 */
[----:B-----5:R-:W2:Y:S02]  /*16a20*/  LDG.E R0, desc[UR40][R4.64+0x4] ;  /* 0x0000042804007981 */ /* 0x020ea4000c1e1900 */
[----:B--2---:R-:W-:-:S07]  /*16a30*/  IMAD.IADD R0, R0, 0x1, -R7 ;  /* 0x0000000100007824 */ /* 0x004fce00078e0a07 */
.L_x_2195:
[----:B---3--:R-:W-:Y:S01]  /*16a40*/  SHF.R.S32.HI R4, RZ, 0x1f, R233 ;  /* 0x0000001fff047819 */ /* 0x008fe200000114e9 */
[----:B------:R-:W-:Y:S01]  /*16a50*/  BSSY B1, `(.L_x_2196) ;  /* 0x000001d000017945 */ /* 0x000fe20003800000 */
[----:B------:R-:W-:Y:S02]  /*16a60*/  SHF.R.S32.HI R9, RZ, 0x1f, R232 ;  /* 0x0000001fff097819 */ /* 0x000fe400000114e8 */
[----:B------:R-:W-:Y:S02]  /*16a70*/  SHF.R.S32.HI R12, RZ, 0x1f, R215 ;  /* 0x0000001fff0c7819 */ /* 0x000fe400000114d7 */
[----:B------:R-:W-:Y:S02]  /*16a80*/  SEL R11, R233, RZ, !P0 ;  /* 0x000000ffe90b7207 */ /* 0x000fe40004000000 */
[----:B------:R-:W-:Y:S02]  /*16a90*/  SEL R10, R4, RZ, !P0 ;  /* 0x000000ff040a7207 */ /* 0x000fe40004000000 */
[----:B-----5:R-:W-:Y:S01]  /*16aa0*/  SHF.R.S32.HI R8, RZ, 0x1f, R3 ;  /* 0x0000001fff087819 */ /* 0x020fe20000011403 */
[----:B------:R-:W-:Y:S06]  /*16ab0*/  @P2 BRA `(.L_x_2197) ;  /* 0x0000000000582947 */ /* 0x000fec0003800000 */
[----:B------:R-:W2:Y:S02]  /*16ac0*/  S2R R4, SR_TID.X ;  /* 0x0000000000047919 */ /* 0x000ea40000002100 */
        /* <DEDUP_REMOVED lines=21> */
.L_x_2197:
[----:B------:R-:W-:Y:S05]  /*16c20*/  BSYNC B1 ;  /* 0x0000000000017941 */ /* 0x000fea0003800000 */
.L_x_2196:
[----:B------:R-:W-:Y:S01]  /*16c30*/  ULDC.64 UR4, c[0x0][0xaa0] ;  /* 0x0002a80000047ab9 */ /* 0x000fe20000000a00 */
[----:B------:R-:W-:Y:S01]  /*16c40*/  IMAD.MOV.U32 R4, RZ, RZ, R215 ;  /* 0x000000ffff047224 */ /* 0x000fe200078e00d7 */
[----:B------:R-:W-:Y:S01]  /*16c50*/  BSSY B1, `(.L_x_2198) ;  /* 0x000002f000017945 */ /* 0x000fe20003800000 */
[----:B--2---:R-:W-:Y:S02]  /*16c60*/  IMAD.MOV.U32 R5, RZ, RZ, R12 ;  /* 0x000000ffff057224 */ /* 0x004fe400078e000c */
        /* <DEDUP_REMOVED lines=19> */
[----:B------:R-:W-:Y:S02]  /*16da0*/  VIADD R0, R220, 0x40 ;  /* 0x00000040dc007836 */ /* 0x000fe40000000000 */
[----:B------:R-:W-:-:S04]  /*16db0*/  IMAD.WIDE R8, R237, 0x80, R8 ;  /* 0x00000080ed087825 */ /* 0x000fc800078e0208 */
        /* <DEDUP_REMOVED lines=24> */
.L_x_2199:
[----:B------:R-:W-:Y:S05]  /*16f40*/  BSYNC B1 ;  /* 0x0000000000017941 */ /* 0x000fea0003800000 */
.L_x_2198:
        /* <DEDUP_REMOVED lines=28> */
.L_x_2201:
[----:B------:R-:W-:Y:S05]  /*17110*/  BSYNC B1 ;  /* 0x0000000000017941 */ /* 0x000fea0003800000 */
.L_x_2200:
        /* <DEDUP_REMOVED lines=27> */
.L_x_2203:
[----:B------:R-:W-:Y:S05]  /*172d0*/  BSYNC B1 ;  /* 0x0000000000017941 */ /* 0x000fea0003800000 */
.L_x_2202:
        /* <DEDUP_REMOVED lines=25> */
.L_x_2194:
[----:B------:R-:W-:Y:S05]  /*17470*/  BSYNC B0 ;  /* 0x0000000000007941 */ /* 0x000fea0003800000 */
.L_x_2185:
[----:B------:R-:W-:Y:S02]  /*17480*/  ULDC UR4, c[0x0][0xc14] ;  /* 0x0003050000047ab9 */ /* 0x000fe40000000800 */
[----:B-1----:R-:W-:-:S13]  /*17490*/  ISETP.GE.AND P0, PT, R211, UR4, PT ;  /* 0x00000004d3007c0c */ /* 0x002fda000bf06270 */
[----:B------:R-:W-:Y:S05]  /*174a0*/  @!P0 BRA `(.L_x_2204) ;  /* 0xfffffe9800c48947 */ /* 0x000fea000383ffff */
[----:B------:R-:W-:Y:S05]  /*174b0*/  BRA `(.L_x_1991) ;  /* 0x0000006000387947 */ /* 0x000fea0003800000 */
.L_x_1989:
[----:B------:R-:W-:-:S08]  /*174c0*/  NOP ;  /* 0x0000000000007918 */ /* 0x000fd00000000000 */
[----:B--2---:R-:W0:-:S00]  /*174d0*/  USETMAXREG.DEALLOC.CTAPOOL 0x18 ;  /* 0x00000018000079c8 */ /* 0x004e0000080e0500 */
[----:B0-----:R-:W-:-:S06]  /*174e0*/  LOP3.LUT R0, R0, 0x3, RZ, 0xc0, !PT ;  /* 0x0000000300007812 */ /* 0x001fcc00078ec0ff */
[----:B------:R-:W0:Y:S02]  /*174f0*/  SHFL.IDX PT, R0, R0, RZ, 0x1f ;  /* 0x00001fff00007589 */ /* 0x000e2400000e0000 */
[----:B0-----:R-:W-:-:S13]  /*17500*/  ISETP.NE.AND P0, PT, R0, RZ, PT ;  /* 0x000000ff0000720c */ /* 0x001fda0003f05270 */
[----:B------:R-:W-:Y:S05]  /*17510*/  @P0 BRA `(.L_x_1991) ;  /* 0x0000006000200947 */ /* 0x000fea0003800000 */
[----:B------:R-:W-:Y:S01]  /*17520*/  LOP3.LUT R7, R3, 0x1f, RZ, 0xc0, !PT ;  /* 0x0000001f03077812 */ /* 0x000fe200078ec0ff */
[----:B------:R-:W-:Y:S01]  /*17530*/  ULDC UR5, c[0x0][0xc14] ;  /* 0x0003050000057ab9 */ /* 0x000fe20000000800 */
[----:B------:R-:W-:Y:S01]  /*17540*/  LOP3.LUT R2, R2, 0xffffffdf, RZ, 0xc0, !PT ;  /* 0xffffffdf02027812 */ /* 0x000fe200078ec0ff */
[----:B------:R-:W-:Y:S01]  /*17550*/  IMAD.MOV.U32 R10, RZ, RZ, RZ ;  /* 0x000000ffff0a7224 */ /* 0x000fe200078e00ff */
[----:B------:R-:W-:Y:S01]  /*17560*/  ISETP.NE.AND P0, PT, R7, 0x1f, PT ;  /* 0x0000001f0700780c */ /* 0x000fe20003f05270 */
[----:B------:R-:W0:Y:S01]  /*17570*/  S2UR UR6, SR_CTAID.X ;  /* 0x00000000000679c3 */ /* 0x000e220000002500 */
[----:B------:R-:W-:-:S11]  /*17580*/  ULDC UR4, c[0x0][0xc10] ;  /* 0x0003040000047ab9 */ /* 0x000fd60000000800 */
[----:B------:R-:W-:Y:S02]  /*17590*/  @P0 LOP3.LUT R2, R2, 0x20, RZ, 0xfc, !PT ;  /* 0x0000002002020812 */ /* 0x000fe400078efcff */
[----:B------:R-:W-:-:S13]  /*175a0*/  ISETP.GE.OR P0, PT, R7, UR5, !P0 ;  /* 0x0000000507007c0c */ /* 0x000fda000c706670 */
[----:B------:R-:W1:Y:S02]  /*175b0*/  @!P0 LDC.64 R4, c[0x0][0xc58] ;  /* 0x00031600ff048b82 */ /* 0x000e640000000a00 */
[----:B-1----:R-:W-:-:S05]  /*175c0*/  @!P0 IMAD.WIDE.U32 R4, R7, 0x4, R4 ;  /* 0x0000000407048825 */ /* 0x002fca00078e0004 */
        /* <DEDUP_REMOVED lines=9> */
[----:B--2---:R-:W1:Y:S02]  /*17660*/  SHFL.UP PT, R0, R10, 0x1, RZ ;  /* 0x042000000a007989 */ /* 0x004e6400000e00ff */
[----:B-1----:R-:W-:-:S05]  /*17670*/  SEL R3, R0, RZ, P1 ;  /* 0x000000ff00037207 */ /* 0x002fca0000800000 */
[----:B------:R-:W-:-:S05]  /*17680*/  IMAD.IADD R3, R10, 0x1, R3 ;  /* 0x000000010a037824 */ /* 0x000fca00078e0203 */
[----:B------:R-:W1:Y:S02]  /*17690*/  SHFL.UP PT, R0, R3, 0x2, RZ ;  /* 0x0440000003007989 */ /* 0x000e6400000e00ff */
[----:B-1----:R-:W-:Y:S02]  /*176a0*/  SEL R0, R0, RZ, P0 ;  /* 0x000000ff00007207 */ /* 0x002fe40000000000 */
[----:B------:R-:W-:-:S03]  /*176b0*/  ISETP.GE.U32.AND P0, PT, R7, 0x4, PT ;  /* 0x000000040700780c */ /* 0x000fc60003f06070 */
[----:B------:R-:W-:-:S05]  /*176c0*/  IMAD.IADD R0, R3, 0x1, R0 ;  /* 0x0000000103007824 */ /* 0x000fca00078e0200 */
[----:B------:R-:W1:Y:S05]  /*176d0*/  SHFL.UP PT, R6, R0, 0x4, RZ ;  /* 0x0480000000067989 */ /* 0x000e6a00000e00ff */
[----:B------:R-:W-:-:S04]  /*176e0*/  @P0 LOP3.LUT R2, R2, 0x8, RZ, 0xfc, !PT ;  /* 0x0000000802020812 */ /* 0x000fc800078efcff */
[----:B------:R-:W-:Y:S02]  /*176f0*/  LOP3.LUT R2, R2, 0xfffffffb, RZ, 0xc0, !PT ;  /* 0xfffffffb02027812 */ /* 0x000fe400078ec0ff */
[----:B-1----:R-:W-:Y:S01]  /*17700*/  SEL R5, R6, RZ, P0 ;  /* 0x000000ff06057207 */ /* 0x002fe20000000000 */
[----:B------:R-:W-:Y:S01]  /*17710*/  IMAD.MOV.U32 R6, RZ, RZ, RZ ;  /* 0x000000ffff067224 */ /* 0x000fe200078e00ff */
[----:B------:R-:W-:-:S03]  /*17720*/  ISETP.GE.U32.AND P0, PT, R7, 0x8, PT ;  /* 0x000000080700780c */ /* 0x000fc60003f06070 */
[----:B------:R-:W-:-:S05]  /*17730*/  IMAD.IADD R5, R0, 0x1, R5 ;  /* 0x0000000100057824 */ /* 0x000fca00078e0205 */
[----:B------:R-:W1:Y:S05]  /*17740*/  SHFL.UP PT, R4, R5, 0x8, RZ ;  /* 0x0500000005047989 */ /* 0x000e6a00000e00ff */
[----:B------:R-:W-:-:S04]  /*17750*/  @P0 LOP3.LUT R2, R2, 0x4, RZ, 0xfc, !PT ;  /* 0x0000000402020812 */ /* 0x000fc800078efcff */
[----:B------:R-:W-:Y:S02]  /*17760*/  LOP3.LUT R2, R2, 0xfffffffd, RZ, 0xc0, !PT ;  /* 0xfffffffd02027812 */ /* 0x000fe400078ec0ff */
[----:B-1----:R-:W-:Y:S02]  /*17770*/  SEL R4, R4, RZ, P0 ;  /* 0x000000ff04047207 */ /* 0x002fe40000000000 */
[----:B------:R-:W-:-:S03]  /*17780*/  ISETP.GE.U32.AND P0, PT, R7, 0x10, PT ;  /* 0x000000100700780c */ /* 0x000fc60003f06070 */
[----:B------:R-:W-:-:S05]  /*17790*/  IMAD.IADD R4, R5, 0x1, R4 ;  /* 0x0000000105047824 */ /* 0x000fca00078e0204 */
[----:B------:R-:W1:Y:S05]  /*177a0*/  SHFL.UP PT, R3, R4, 0x10, RZ ;  /* 0x0600000004037989 */ /* 0x000e6a00000e00ff */
[----:B------:R-:W-:Y:S02]  /*177b0*/  @P0 LOP3.LUT R2, R2, 0x2, RZ, 0xfc, !PT ;  /* 0x0000000202020812 */ /* 0x000fe400078efcff */
[----:B-1----:R-:W-:-:S05]  /*177c0*/  SEL R3, R3, RZ, P0 ;  /* 0x000000ff03037207 */ /* 0x002fca0000000000 */
[----:B------:R-:W-:-:S05]  /*177d0*/  IMAD.IADD R0, R4, 0x1, R3 ;  /* 0x0000000104007824 */ /* 0x000fca00078e0203 */
[----:B------:R-:W1:Y:S02]  /*177e0*/  SHFL.IDX PT, R3, R0, 0x1f, 0x1f ;  /* 0x03e01f0000037f89 */ /* 0x000e6400000e0000 */
[----:B-1----:R-:W-:-:S04]  /*177f0*/  IMAD R3, R3, UR4, RZ ;  /* 0x0000000403037c24 */ /* 0x002fc8000f8e02ff */
[----:B------:R-:W-:Y:S01]  /*17800*/  IMAD.MOV.U32 R4, RZ, RZ, R3 ;  /* 0x000000ffff047224 */ /* 0x000fe200078e0003 */
[----:B0-----:R-:W-:-:S13]  /*17810*/  ISETP.GT.AND P0, PT, R3, UR6, PT ;  /* 0x0000000603007c0c */ /* 0x001fda000bf04270 */
[----:B------:R-:W-:Y:S05]  /*17820*/  @P0 BRA `(.L_x_2205) ;  /* 0x0000000000bc0947 */ /* 0x000fea0003800000 */
[----:B------:R-:W-:Y:S01]  /*17830*/  IMAD.MOV.U32 R3, RZ, RZ, R4 ;  /* 0x000000ffff037224 */ /* 0x000fe200078e0004 */
[----:B------:R-:W-:Y:S01]  /*17840*/  ULDC UR5, c[0x0][0xc14] ;  /* 0x0003050000057ab9 */ /* 0x000fe20000000800 */
[----:B------:R-:W-:Y:S01]  /*17850*/  IMAD.MOV.U32 R6, RZ, RZ, RZ ;  /* 0x000000ffff067224 */ /* 0x000fe200078e00ff */
[----:B------:R-:W-:Y:S01]  /*17860*/  ULDC UR7, c[0x0][0xc14] ;  /* 0x0003050000077ab9 */ /* 0x000fe20000000800 */
[----:B------:R-:W-:-:S05]  /*17870*/  ULDC UR4, c[0x0][0xc10] ;  /* 0x0003040000047ab9 */ /* 0x000fca0000000800 */
.L_x_2209:
        /* <DEDUP_REMOVED lines=15> */
.L_x_2208:
[----:B------:R-:W-:Y:S05]  /*17970*/  BSYNC B0 ;  /* 0x0000000000007941 */ /* 0x000fea0003800000 */
.L_x_2207:
[----:B-----5:R-:W0:Y:S01]  /*17980*/  SHFL.UP PT, R0, R10, 0x1, RZ ;  /* 0x042000000a007989 */ /* 0x020e2200000e00ff */
        /* <DEDUP_REMOVED lines=25> */
.L_x_2205:
        /* <DEDUP_REMOVED lines=20> */
.L_x_2210:
[----:B-12---:R-:W-:Y:S02]  /*17c60*/  IMAD.MOV R0, RZ, RZ, -R5 ;  /* 0x000000ffff007224 */ /* 0x006fe400078e0a05 */
[----:B---3--:R-:W-:Y:S02]  /*17c70*/  IMAD R16, R16, UR4, R7 ;  /* 0x0000000410107c24 */ /* 0x008fe4000f8e0207 */
[----:B------:R-:W-:Y:S02]  /*17c80*/  IMAD R3, R0, R11, RZ ;  /* 0x0000000b00037224 */ /* 0x000fe400078e02ff */
[----:B------:R-:W-:-:S04]  /*17c90*/  IMAD.MOV.U32 R4, RZ, RZ, RZ ;  /* 0x000000ffff047224 */ /* 0x000fc800078e00ff */
[----:B------:R-:W-:Y:S01]  /*17ca0*/  IMAD.HI.U32 R4, R5, R3, R4 ;  /* 0x0000000305047227 */ /* 0x000fe200078e0004 */
[----:B------:R-:W-:Y:S02]  /*17cb0*/  IADD3 R3, -R16, UR6, RZ ;  /* 0x0000000610037c10 */ /* 0x000fe4000fffe1ff */
        /* <DEDUP_REMOVED lines=19> */
[----:B------:R-:W-:Y:S01]  /*17df0*/  VIADDMNMX R8, R5, UR4, R8, PT ;  /* 0x0000000405087c46 */ /* 0x000fe2000b800108 */
[----:B------:R-:W-:-:S03]  /*17e00*/  IMAD.IADD R0, R3, 0x1, R0 ;  /* 0x0000000103007824 */ /* 0x000fc600078e0200 */
[----:B------:R-:W-:-:S04]  /*17e10*/  IABS R7, R8 ;  /* 0x0000000800077213 */ /* 0x000fc80000000000 */
[----:B------:R-:W1:Y:S08]  /*17e20*/  I2F.RP R10, R7 ;  /* 0x00000007000a7306 */ /* 0x000e700000209400 */
[----:B-1----:R-:W1:Y:S02]  /*17e30*/  MUFU.RCP R10, R10 ;  /* 0x0000000a000a7308 */ /* 0x002e640000001000 */
[----:B-1----:R-:W-:-:S06]  /*17e40*/  VIADD R4, R10, 0xffffffe ;  /* 0x0ffffffe0a047836 */ /* 0x002fcc0000000000 */
[----:B------:R1:W2:Y:S02]  /*17e50*/  F2I.FTZ.U32.TRUNC.NTZ R5, R4 ;  /* 0x0000000400057305 */ /* 0x0002a4000021f000 */
[----:B-1----:R-:W-:Y:S02]  /*17e60*/  IMAD.MOV.U32 R4, RZ, RZ, RZ ;  /* 0x000000ffff047224 */ /* 0x002fe400078e00ff */
[----:B--2---:R-:W-:-:S04]  /*17e70*/  IMAD.MOV R6, RZ, RZ, -R5 ;  /* 0x000000ffff067224 */ /* 0x004fc800078e0a05 */
        /* <DEDUP_REMOVED lines=22> */
.L_x_2206:
[----:B------:R-:W-:Y:S02]  /*17fe0*/  IMAD.MOV.U32 R17, RZ, RZ, RZ ;  /* 0x000000ffff117224 */ /* 0x000fe400078e00ff */
[----:B------:R-:W-:Y:S02]  /*17ff0*/  IMAD.U32 R16, RZ, RZ, UR6 ;  /* 0x00000006ff107e24 */ /* 0x000fe4000f8e00ff */
[----:B------:R-:W-:-:S07]  /*18000*/  IMAD.MOV.U32 R18, RZ, RZ, RZ ;  /* 0x000000ffff127224 */ /* 0x000fce00078e00ff */
.L_x_2211:
        /* <DEDUP_REMOVED lines=16> */
[----:B------:R-:W-:Y:S01]  /*18110*/  ULDC.64 UR38, c[0x0][0x198] ;  /* 0x0000660000267ab9 */ /* 0x000fe20000000a00 */
[----:B------:R-:W-:Y:S02]  /*18120*/  ULDC UR36, c[0x0][0xc] ;  /* 0x0000030000247ab9 */ /* 0x000fe40000000800 */
[----:B------:R1:W-:Y:S04]  /*18130*/  STL [R1+0xc], R0 ;  /* 0x00000c0001007387 */ /* 0x0003e80000100800 */
[----:B------:R1:W-:Y:S04]  /*18140*/  STL [R1+0x4], RZ ;  /* 0x000004ff01007387 */ /* 0x0003e80000100800 */
[----:B------:R1:W-:Y:S04]  /*18150*/  STL [R1], RZ ;  /* 0x000000ff01007387 */ /* 0x0003e80000100800 */
[----:B------:R1:W-:Y:S02]  /*18160*/  STL [R1+0x8], R0 ;  /* 0x0000080001007387 */ /* 0x0003e40000100800 */
.L_x_2312:
[----:B------:R-:W-:Y:S05]  /*18170*/  YIELD ;  /* 0x0000000000007946 */ /* 0x000fea0003800000 */
[----:B------:R-:W-:Y:S01]  /*18180*/  ULDC.64 UR4, c[0x0][0xa28] ;  /* 0x00028a0000047ab9 */ /* 0x000fe20000000a00 */
[----:B------:R-:W-:Y:S01]  /*18190*/  IMAD.MOV.U32 R6, RZ, RZ, RZ ;  /* 0x000000ffff067224 */ /* 0x000fe200078e00ff */
[----:B------:R-:W-:Y:S01]  /*181a0*/  ISETP.NE.U32.AND P0, PT, RZ, UR4, PT ;  /* 0x00000004ff007c0c */ /* 0x000fe2000bf05070 */
[----:B-1----:R-:W-:Y:S01]  /*181b0*/  IMAD.MOV.U32 R0, RZ, RZ, RZ ;  /* 0x000000ffff007224 */ /* 0x002fe200078e00ff */
[----:B------:R-:W-:Y:S01]  /*181c0*/  ULDC.64 UR8, c[0x0][0xa08] ;  /* 0x0002820000087ab9 */ /* 0x000fe20000000a00 */
[----:B------:R-:W-:Y:S01]  /*181d0*/  ULDC.64 UR10, c[0x0][0xa10] ;  /* 0x00028400000a7ab9 */ /* 0x000fe20000000a00 */
        /* <DEDUP_REMOVED lines=21> */
[----:B------:R-:W-:Y:S01]  /*18330*/  ISETP.NE.U32.AND P1, PT, RZ, UR8, PT ;  /* 0x00000008ff007c0c */ /* 0x000fe2000bf25070 */
[----:B------:R-:W-:Y:S01]  /*18340*/  ULDC UR6, c[0x0][0x338] ;  /* 0x0000ce0000067ab9 */ /* 0x000fe20000000800 */
[----:B------:R-:W-:Y:S01]  /*18350*/  ULDC UR4, c[0x0][0x404] ;  /* 0x0001010000047ab9 */ /* 0x000fe20000000800 */
[----:B------:R-:W-:Y:S01]  /*18360*/  UISETP.NE.AND.EX UP0, UPT, UR5, URZ, UPT, UP0 ;  /* 0x0000003f0500728c */ /* 0x000fe2000bf05300 */
[----:B------:R-:W-:Y:S01]  /*18370*/  ISETP.NE.AND.EX P3, PT, RZ, UR9, PT, P1 ;  /* 0x00000009ff007c0c */ /* 0x000fe2000bf65310 */
[----:B------:R-:W-:Y:S01]  /*18380*/  IMAD.U32 R9, RZ, RZ, UR6 ;  /* 0x00000006ff097e24 */ /* 0x000fe2000f8e00ff */
[----:B------:R-:W-:Y:S01]  /*18390*/  ULDC UR5, c[0x0][0x2e0] ;  /* 0x0000b80000057ab9 */ /* 0x000fe20000000800 */
[----:B------:R-:W-:Y:S01]  /*183a0*/  USEL UR4, UR4, 0x1, UP0 ;  /* 0x0000000104047887 */ /* 0x000fe20008000000 */
[----:B------:R-:W-:-:S03]  /*183b0*/  ISETP.NE.U32.AND P1, PT, RZ, UR10, PT ;  /* 0x0000000aff007c0c */ /* 0x000fc6000bf25070 */
[----:B------:R-:W-:Y:S01]  /*183c0*/  UIMAD UR4, UR4, UR5, URZ ;  /* 0x00000005040472a4 */ /* 0x000fe2000f8e023f */
[----:B------:R-:W-:-:S05]  /*183d0*/  ISETP.NE.AND.EX P1, PT, RZ, UR11, PT, P1 ;  /* 0x0000000bff007c0c */ /* 0x000fca000bf25310 */
[----:B------:R-:W-:Y:S01]  /*183e0*/  IMAD.U32 R7, RZ, RZ, UR4 ;  /* 0x00000004ff077e24 */ /* 0x000fe2000f8e00ff */
[----:B-1----:R-:W-:Y:S07]  /*183f0*/  @P0 BRA `(.L_x_2213) ;  /* 0x0000000000100947 */ /* 0x002fee0003800000 */
[----:B------:R-:W-:Y:S05]  /*18400*/  @!P2 BRA `(.L_x_2213) ;  /* 0x00000000000ca947 */ /* 0x000fea0003800000 */
[----:B------:R-:W2:Y:S04]  /*18410*/  LDG.E R5, desc[UR40][R2.64] ;  /* 0x0000002802057981 */ /* 0x000ea8000c1e1900 */
[----:B-----5:R-:W2:Y:S02]  /*18420*/  LDG.E R0, desc[UR40][R2.64+0x4] ;  /* 0x0000042802007981 */ /* 0x020ea4000c1e1900 */
[----:B--2---:R-:W-:-:S07]  /*18430*/  IMAD.IADD R0, R0, 0x1, -R5 ;  /* 0x0000000100007824 */ /* 0x004fce00078e0a05 */
.L_x_2213:
[----:B------:R-:W1:Y:S01]  /*18440*/  LDC.64 R4, c[0x0][0xa08] ;  /* 0x00028200ff047b82 */ /* 0x000e620000000a00 */
[----:B------:R-:W-:Y:S01]  /*18450*/  IMAD.MOV.U32 R8, RZ, RZ, RZ ;  /* 0x000000ffff087224 */ /* 0x000fe200078e00ff */
[----:B------:R-:W-:-:S06]  /*18460*/  ULDC.64 UR4, c[0x0][0xa20] ;  /* 0x0002880000047ab9 */ /* 0x000fcc0000000a00 */
[----:B------:R-:W2:Y:S01]  /*18470*/  LDC.64 R2, c[0x0][0xa10] ;  /* 0x00028400ff027b82 */ /* 0x000ea20000000a00 */
[----:B-1----:R-:W-:-:S05]  /*18480*/  IMAD.WIDE R4, R19, 0x4, R4 ;  /* 0x0000000413047825 */ /* 0x002fca00078e0204 */
[----:B------:R-:W3:Y:S01]  /*18490*/  @P3 LDG.E R8, desc[UR40][R4.64] ;  /* 0x0000002804083981 */ /* 0x000ee2000c1e1900 */
[----:B------:R-:W-:Y:S02]  /*184a0*/  IMAD.MOV.U32 R10, RZ, RZ, RZ ;  /* 0x000000ffff0a7224 */ /* 0x000fe400078e00ff */
[----:B--2---:R-:W-:-:S05]  /*184b0*/  IMAD.WIDE R2, R19, 0x4, R2 ;  /* 0x0000000413027825 */ /* 0x004fca00078e0202 */
[----:B------:R1:W5:Y:S01]  /*184c0*/  @P1 LDG.E R10, desc[UR40][R2.64] ;  /* 0x00000028020a1981 */ /* 0x000362000c1e1900 */
[----:B------:R-:W-:-:S04]  /*184d0*/  ISETP.NE.U32.AND P0, PT, RZ, UR4, PT ;  /* 0x00000004ff007c0c */ /* 0x000fc8000bf05070 */
[----:B------:R-:W-:Y:S01]  /*184e0*/  ISETP.NE.AND.EX P0, PT, RZ, UR5, PT, P0 ;  /* 0x00000005ff007c0c */ /* 0x000fe2000bf05300 */
[----:B---3-5:R-:W-:-:S05]  /*184f0*/  IMAD.IADD R8, R8, 0x1, R6 ;  /* 0x0000000108087824 */ /* 0x028fca00078e0206 */
[----:B------:R1:W-:Y:S07]  /*18500*/  STL [R1+0x10], R8 ;  /* 0x0000100801007387 */ /* 0x0003ee0000100800 */
[----:B------:R-:W-:Y:S05]  /*18510*/  @!P0 BRA `(.L_x_2214) ;  /* 0x0000000000108947 */ /* 0x000fea0003800000 */
[----:B------:R-:W2:Y:S02]  /*18520*/  LDC.64 R4, c[0x0][0xa20] ;  /* 0x00028800ff047b82 */ /* 0x000ea40000000a00 */
[----:B--2---:R-:W-:-:S05]  /*18530*/  IMAD.WIDE R4, R19, 0x4, R4 ;  /* 0x0000000413047825 */ /* 0x004fca00078e0204 */
[----:B------:R2:W5:Y:S01]  /*18540*/  LDG.E R7, desc[UR40][R4.64] ;  /* 0x0000002804077981 */ /* 0x000562000c1e1900 */
[----:B------:R-:W-:Y:S05]  /*18550*/  BRA `(.L_x_2215) ;  /* 0x0000000000107947 */ /* 0x000fea0003800000 */
.L_x_2214:
[----:B------:R-:W-:Y:S05]  /*18560*/  @!P3 BRA `(.L_x_2215) ;  /* 0x00000000000cb947 */ /* 0x000fea0003800000 */
[----:B------:R-:W2:Y:S04]  /*18570*/  LDG.E R7, desc[UR40][R4.64] ;  /* 0x0000002804077981 */ /* 0x000ea8000c1e1900 */
[----:B------:R-:W2:Y:S02]  /*18580*/  LDG.E R4, desc[UR40][R4.64+0x4] ;  /* 0x0000042804047981 */ /* 0x000ea4000c1e1900 */
[----:B--2---:R-:W-:-:S07]  /*18590*/  IMAD.IADD R7, R4, 0x1, -R7 ;  /* 0x0000000104077824 */ /* 0x004fce00078e0a07 */
.L_x_2215:
[----:B--2---:R-:W2:Y:S04]  /*185a0*/  @P1 LDG.E R4, desc[UR40][R2.64] ;  /* 0x0000002802041981 */ /* 0x004ea8000c1e1900 */
[----:B-1----:R-:W2:Y:S01]  /*185b0*/  @P1 LDG.E R2, desc[UR40][R2.64+0x4] ;  /* 0x0000042802021981 */ /* 0x002ea2000c1e1900 */
[----:B-----5:R-:W-:Y:S02]  /*185c0*/  IMAD.IADD R5, R7, 0x1, -R6 ;  /* 0x0000000107057824 */ /* 0x020fe400078e0a06 */
[----:B--2---:R-:W-:Y:S01]  /*185d0*/  @P1 IMAD.IADD R9, R2, 0x1, -R4 ;  /* 0x0000000102091824 */ /* 0x004fe200078e0a04 */
[----:B------:R-:W-:-:S03]  /*185e0*/  LEA R4, R17, 0x80, 0x7 ;  /* 0x0000008011047811 */ /* 0x000fc600078e38ff */
[----:B------:R-:W-:-:S04]  /*185f0*/  IMAD.IADD R8, R5, 0x1, R9 ;  /* 0x0000000105087824 */ /* 0x000fc800078e0209 */
[C---:B------:R-:W-:Y:S01]  /*18600*/  VIADD R20, R8.reuse, 0x5f ;  /* 0x0000005f08147836 */ /* 0x040fe20000000000 */
[----:B------:R-:W-:-:S03]  /*18610*/  IADD3 R4, R8, R4, -R0 ;  /* 0x0000000408047210 */ /* 0x000fc60007ffe800 */
[----:B------:R-:W-:-:S05]  /*18620*/  IMAD.HI R20, R20, 0x2aaaaaab, RZ ;  /* 0x2aaaaaab14147827 */ /* 0x000fca00078e02ff */
[----:B------:R-:W-:-:S04]  /*18630*/  SHF.R.U32.HI R2, RZ, 0x1f, R20 ;  /* 0x0000001fff027819 */ /* 0x000fc80000011614 */
[----:B------:R-:W-:Y:S02]  /*18640*/  LEA.HI.SX32 R20, R20, R2, 0x1c ;  /* 0x0000000214147211 */ /* 0x000fe400078fe2ff */
[----:B------:R-:W1:Y:S02]  /*18650*/  LDC.64 R2, c[0x0][0x9e0] ;  /* 0x00027800ff027b82 */ /* 0x000e640000000a00 */
[----:B-1----:R-:W-:Y:S01]  /*18660*/  ISETP.GE.AND P2, PT, R3, 0x1, PT ;  /* 0x000000010300780c */ /* 0x002fe20003f46270 */
[----:B------:R-:W-:-:S12]  /*18670*/  IMAD.IADD R2, R4, 0x1, R2 ;  /* 0x0000000104027824 */ /* 0x000fd800078e0202 */
[----:B------:R-:W-:Y:S05]  /*18680*/  @!P2 BRA `(.L_x_2216) ;  /* 0x000000000048a947 */ /* 0x000fea0003800000 */
        /* <DEDUP_REMOVED lines=11> */
.L_x_2218:
[----:B------:R-:W-:-:S13]  /*18740*/  ISETP.NE.AND P0, PT, R3, 0x1, PT ;  /* 0x000000010300780c */ /* 0x000fda0003f05270 */
[----:B------:R-:W1:Y:S02]  /*18750*/  @P0 LDC.64 R6, c[0x0][0x9e8] ;  /* 0x00027a00ff060b82 */ /* 0x000e640000000a00 */
[----:B-1----:R-:W-:-:S05]  /*18760*/  @P0 IMAD.HI.U32 R6, R11, R6, RZ ;  /* 0x000000060b060227 */ /* 0x002fca00078e00ff */
[----:B------:R-:W-:-:S07]  /*18770*/  @P0 SHF.R.U32.HI R11, RZ, R7, R6 ;  /* 0x00000007ff0b0219 */ /* 0x000fce0000011606 */
.L_x_2219:
[----:B------:R-:W-:Y:S05]  /*18780*/  BSYNC B0 ;  /* 0x0000000000007941 */ /* 0x000fea0003800000 */
.L_x_2217:
[----:B------:R-:W-:-:S05]  /*18790*/  IMAD R11, R11, R3, R3 ;  /* 0x000000030b0b7224 */ /* 0x000fca00078e0203 */
[----:B------:R-:W-:-:S07]  /*187a0*/  VIMNMX R2, R2, R11, PT ;  /* 0x0000000b02027248 */ /* 0x000fce0003fe0100 */
.L_x_2216:
        /* <DEDUP_REMOVED lines=15> */
.L_x_2222:
[----:B------:R-:W-:Y:S01]  /*188a0*/  ISETP.NE.AND P0, PT, R3, 0x1, PT ;  /* 0x000000010300780c */ /* 0x000fe20003f05270 */
[----:B------:R-:W-:-:S12]  /*188b0*/  IMAD.MOV.U32 R11, RZ, RZ, R0 ;  /* 0x000000ffff0b7224 */ /* 0x000fd800078e0000 */
[----:B------:R-:W1:Y:S02]  /*188c0*/  @P0 LDC.64 R6, c[0x0][0x9e8] ;  /* 0x00027a00ff060b82 */ /* 0x000e640000000a00 */
[----:B-1----:R-:W-:-:S05]  /*188d0*/  @P0 IMAD.HI.U32 R6, R0, R6, RZ ;  /* 0x0000000600060227 */ /* 0x002fca00078e00ff */
[----:B------:R-:W-:-:S07]  /*188e0*/  @P0 SHF.R.U32.HI R11, RZ, R7, R6 ;  /* 0x00000007ff0b0219 */ /* 0x000fce0000011606 */
.L_x_2223:
[----:B------:R-:W-:Y:S05]  /*188f0*/  BSYNC B0 ;  /* 0x0000000000007941 */ /* 0x000fea0003800000 */
.L_x_2221:
[----:B------:R-:W-:-:S05]  /*18900*/  IMAD R3, R11, R3, RZ ;  /* 0x000000030b037224 */ /* 0x000fca00078e02ff */
[----:B------:R-:W-:-:S07]  /*18910*/  VIMNMX R8, R8, R3, !PT ;  /* 0x0000000308087248 */ /* 0x000fce0007fe0100 */
.L_x_2220:
[----:B------:R-:W-:Y:S01]  /*18920*/  VIADD R2, R2, 0x5f ;  /* 0x0000005f02027836 */ /* 0x000fe20000000000 */
[----:B------:R-:W-:Y:S01]  /*18930*/  BSSY B0, `(.L_x_2224) ;  /* 0x00000ea000007945 */ /* 0x000fe20003800000 */
[----:B------:R-:W-:Y:S01]  /*18940*/  IMAD.HI R8, R8, 0x2aaaaaab, RZ ;  /* 0x2aaaaaab08087827 */ /* 0x000fe200078e02ff */
[----:B------:R-:W-:-:S03]  /*18950*/  PLOP3.LUT P2, PT, PT, PT, PT, 0x80, 0x0 ;  /* 0x000000000000781c */ /* 0x000fc60003f4f070 */
[----:B------:R-:W-:-:S05]  /*18960*/  IMAD.HI R2, R2, 0x2aaaaaab, RZ ;  /* 0x2aaaaaab02027827 */ /* 0x000fca00078e02ff */
[----:B------:R-:W-:-:S04]  /*18970*/  SHF.R.U32.HI R3, RZ, 0x1f, R2 ;  /* 0x0000001fff037819 */ /* 0x000fc80000011602 */
[----:B------:R-:W-:Y:S02]  /*18980*/  LEA.HI.SX32 R3, R2, R3, 0x1c ;  /* 0x0000000302037211 */ /* 0x000fe400078fe2ff */
[----:B------:R-:W-:Y:S02]  /*18990*/  SHF.R.U32.HI R2, RZ, 0x1f, R8 ;  /* 0x0000001fff027819 */ /* 0x000fe40000011608 */
[----:B------:R-:W-:Y:S02]  /*189a0*/  VIMNMX R3, R20, R3, PT ;  /* 0x0000000314037248 */ /* 0x000fe40003fe0100 */
[----:B------:R-:W-:-:S03]  /*189b0*/  LEA.HI.SX32 R2, R8, R2, 0x1c ;  /* 0x0000000208027211 */ /* 0x000fc600078fe2ff */
[----:B------:R-:W-:Y:S01]  /*189c0*/  IMAD R3, R3, 0x60, -R5 ;  /* 0x0000006003037824 */ /* 0x000fe200078e0a05 */
[----:B------:R-:W-:-:S04]  /*189d0*/  VIMNMX R2, RZ, R2, !PT ;  /* 0x00000002ff027248 */ /* 0x000fc80007fe0100 */
[----:B------:R-:W-:Y:S01]  /*189e0*/  VIMNMX R9, R3, R9, PT ;  /* 0x0000000903097248 */ /* 0x000fe20003fe0100 */
[----:B------:R-:W-:-:S05]  /*189f0*/  IMAD R2, R2, 0x60, -R5 ;  /* 0x0000006002027824 */ /* 0x000fca00078e0a05 */
[----:B------:R-:W-:-:S04]  /*18a00*/  VIMNMX R5, RZ, R2, !PT ;  /* 0x00000002ff057248 */ /* 0x000fc80007fe0100 */
[----:B------:R-:W-:Y:S01]  /*18a10*/  ISETP.GT.AND P0, PT, R9, R5, PT ;  /* 0x000000050900720c */ /* 0x000fe20003f04270 */
[----:B------:R-:W-:-:S05]  /*18a20*/  IMAD.WIDE.U32 R2, R5, -0x55555555, RZ ;  /* 0xaaaaaaab05027825 */ /* 0x000fca00078e00ff */
[----:B------:R-:W-:-:S05]  /*18a30*/  SHF.R.U32.HI R2, RZ, 0x6, R3 ;  /* 0x00000006ff027819 */ /* 0x000fca0000011603 */
[----:B------:R-:W-:Y:S02]  /*18a40*/  IMAD.MOV.U32 R3, RZ, RZ, R2 ;  /* 0x000000ffff037224 */ /* 0x000fe400078e0002 */
[----:B------:R-:W-:-:S04]  /*18a50*/  @P0 VIADD R5, R9, 0x5f ;  /* 0x0000005f09050836 */ /* 0x000fc80000000000 */
[----:B------:R-:W-:-:S05]  /*18a60*/  @P0 IMAD.HI R5, R5, 0x2aaaaaab, RZ ;  /* 0x2aaaaaab05050827 */ /* 0x000fca00078e02ff */
[----:B------:R-:W-:-:S04]  /*18a70*/  @P0 SHF.R.U32.HI R6, RZ, 0x1f, R5 ;  /* 0x0000001fff060819 */ /* 0x000fc80000011605 */
[----:B------:R-:W-:-:S04]  /*18a80*/  @P0 LEA.HI.SX32 R3, R5, R6, 0x1c ;  /* 0x0000000605030211 */ /* 0x000fc800078fe2ff */
[----:B------:R-:W-:-:S13]  /*18a90*/  ISETP.GT.AND P0, PT, R3, R2, PT ;  /* 0x000000020300720c */ /* 0x000fda0003f04270 */
[----:B------:R-:W-:Y:S05]  /*18aa0*/  @!P0 BRA `(.L_x_2225) ;  /* 0x0000000c00488947 */ /* 0x000fea0003800000 */
[----:B------:R-:W1:Y:S01]  /*18ab0*/  LDC R5, c[0x0][0x428] ;  /* 0x00010a00ff057b82 */ /* 0x000e620000000800 */
[----:B------:R-:W-:Y:S01]  /*18ac0*/  UMOV UR4, 0xffffffff ;  /* 0xffffffff00047882 */ /* 0x000fe20000000000 */
[----:B-1----:R-:W-:Y:S01]  /*18ad0*/  ISETP.NE.AND P0, PT, R5, 0x1, PT ;  /* 0x000000010500780c */ /* 0x002fe20003f05270 */
[----:B------:R-:W-:-:S12]  /*18ae0*/  IMAD.MOV.U32 R5, RZ, RZ, R18 ;  /* 0x000000ffff057224 */ /* 0x000fd800078e0012 */
[----:B------:R-:W1:Y:S08]  /*18af0*/  @P0 LDC R7, c[0x0][0x42c] ;  /* 0x00010b00ff070b82 */ /* 0x000e700000000800 */
[----:B------:R-:W2:Y:S01]  /*18b00*/  @P0 LDC R6, c[0x0][0x430] ;  /* 0x00010c00ff060b82 */ /* 0x000ea20000000800 */
[----:B-1----:R-:W-:-:S05]  /*18b10*/  @P0 IMAD.HI.U32 R7, R18, R7, RZ ;  /* 0x0000000712070227 */ /* 0x002fca00078e00ff */
[----:B--2---:R-:W-:Y:S02]  /*18b20*/  @P0 SHF.R.U32.HI R5, RZ, R6, R7 ;  /* 0x00000006ff050219 */ /* 0x004fe40000011607 */
[----:B------:R-:W-:Y:S01]  /*18b30*/  SEL R6, R19, RZ, !P1 ;  /* 0x000000ff13067207 */ /* 0x000fe20004800000 */
[----:B------:R-:W-:Y:S06]  /*18b40*/  BRA.DIV UR4, `(.L_x_2226) ;  /* 0x0000005a04707947 */ /* 0x000fec000b800000 */
.L_x_2382:
[----:B------:R-:W-:-:S03]  /*18b50*/  UMOV UR4, 0xffffffff ;  /* 0xffffffff00047882 */ /* 0x000fc60000000000 */
[----:B------:R-:W-:Y:S05]  /*18b60*/  BRA.DIV UR4, `(.L_x_2227) ;  /* 0x0000005a049c7947 */ /* 0x000fea000b800000 */
[----:B------:R-:W-:-:S13]  /*18b70*/  ELECT P6, URZ, PT ;  /* 0x00000000003f782f */ /* 0x000fda00038c0000 */
.L_x_2385:
[----:B------:R-:W2:Y:S01]  /*18b80*/  LDL R7, [R1+0x24] ;  /* 0x0000240001077983 */ /* 0x000ea20000100800 */
[----:B------:R-:W-:Y:S01]  /*18b90*/  MOV R9, 0x400 ;  /* 0x0000040000097802 */ /* 0x000fe20000000f00 */
[----:B------:R-:W-:Y:S01]  /*18ba0*/  BSSY B1, `(.L_x_2228) ;  /* 0x000000a000017945 */ /* 0x000fe20003800000 */
[----:B--2---:R-:W-:-:S05]  /*18bb0*/  VIADD R8, R7, 0x1 ;  /* 0x0000000107087836 */ /* 0x004fca0000000000 */
[----:B------:R-:W-:-:S04]  /*18bc0*/  LEA.HI R7, R8, R8, RZ, 0x1 ;  /* 0x0000000808077211 */ /* 0x000fc800078f08ff */
[----:B------:R-:W-:-:S05]  /*18bd0*/  LOP3.LUT R7, R7, 0xfffffffe, RZ, 0xc0, !PT ;  /* 0xfffffffe07077812 */ /* 0x000fca00078ec0ff */
[----:B------:R-:W-:Y:S02]  /*18be0*/  IMAD.IADD R8, R8, 0x1, -R7 ;  /* 0x0000000108087824 */ /* 0x000fe400078e0a07 */
[----:B------:R-:W1:Y:S03]  /*18bf0*/  S2R R7, SR_CgaCtaId ;  /* 0x0000000000077919 */ /* 0x000e660000008800 */
[----:B------:R-:W-:Y:S02]  /*18c00*/  SHF.L.U32 R8, R8, 0x1f, RZ ;  /* 0x0000001f08087819 */ /* 0x000fe400000006ff */
[----:B-1----:R-:W-:-:S04]  /*18c10*/  LEA R7, R7, R9, 0x18 ;  /* 0x0000000907077211 */ /* 0x002fc800078ec0ff */
[----:B------:R-:W1:Y:S02]  /*18c20*/  SYNCS.PHASECHK.TRANS64.TRYWAIT P0, [R7+URZ+0x22820], R8 ;  /* 0x02282008070075a7 */ /* 0x000e64000800017f */
[----:B-1----:R-:W-:Y:S05]  /*18c30*/  @!P0 BRA `(.L_x_2229) ;  /* 0x0000005800888947 */ /* 0x002fea0003800000 */
.L_x_2386:
[----:B------:R-:W-:Y:S05]  /*18c40*/  BSYNC B1 ;  /* 0x0000000000017941 */ /* 0x000fea0003800000 */
.L_x_2228:
[----:B------:R-:W-:Y:S04]  /*18c50*/  BSSY B1, `(.L_x_2230) ;  /* 0x000004d000017945 */ /* 0x000fe80003800000 */
[----:B------:R-:W-:Y:S05]  /*18c60*/  @!P6 BRA `(.L_x_2231) ;  /* 0x00000004002ce947 */ /* 0x000fea0003800000 */
[----:B------:R-:W1:Y:S04]  /*18c70*/  LDL R11, [R1+0x4] ;  /* 0x00000400010b7983 */ /* 0x000e680000100800 */
[----:B------:R-:W2:Y:S01]  /*18c80*/  LDL R9, [R1+0xc] ;  /* 0x00000c0001097983 */ /* 0x000ea20000100800 */
[----:B-1----:R-:W-:Y:S01]  /*18c90*/  IMAD R8, R11, 0x8, R7 ;  /* 0x000000080b087824 */ /* 0x002fe200078e0207 */
[----:B--2---:R-:W-:-:S04]  /*18ca0*/  SHF.L.U32 R11, R9, 0x1f, RZ ;  /* 0x0000001f090b7819 */ /* 0x004fc800000006ff */
[----:B------:R-:W1:Y:S02]  /*18cb0*/  SYNCS.PHASECHK.TRANS64.TRYWAIT P0, [R8+URZ+0x228a0], R11 ;  /* 0x0228a00b080075a7 */ /* 0x000e64000800017f */
[----:B-1----:R-:W-:Y:S05]  /*18cc0*/  @!P0 BRA `(.L_x_2232) ;  /* 0x0000005800788947 */ /* 0x002fea0003800000 */
.L_x_2387:
        /* <DEDUP_REMOVED lines=11> */
.L_x_2233:
[----:B--2---:R-:W2:Y:S01]  /*18d80*/  LDL R9, [R1+0x4] ;  /* 0x0000040001097983 */ /* 0x004ea20000100800 */
        /* <DEDUP_REMOVED lines=11> */
[----:B------:R-:W-:-:S04]  /*18e40*/  IMAD R9, R3, 0x60, R10 ;  /* 0x0000006003097824 */ /* 0x000fc800078e020a */
[----:B------:R-:W-:-:S05]  /*18e50*/  VIADD R9, R9, 0xffffffa0 ;  /* 0xffffffa009097836 */ /* 0x000fca0000000000 */
[----:B------:R-:W-:-:S03]  /*18e60*/  R2UR UR11, R9 ;  /* 0x00000000090b72ca */ /* 0x000fc600000e0000 */
[----:B------:R-:W-:-:S10]  /*18e70*/  UIADD3 UR8, UR8, 0x1c400, URZ ;  /* 0x0001c40008087890 */ /* 0x000fd4000fffe03f */
[----:B------:R2:W-:Y:S01]  /*18e80*/  UTMALDG.4D [UR8], [UR4], desc[UR6] ;  /* 0x00000608040075b4 */ /* 0x0005e20008019000 */
[----:B------:R-:W3:Y:S02]  /*18e90*/  SYNCS.PHASECHK.TRANS64.TRYWAIT P0, [R8+URZ+0x228c0], R11 ;  /* 0x0228c00b080075a7 */ /* 0x000ee4000800017f */
[----:B--23--:R-:W-:Y:S05]  /*18ea0*/  @!P0 BRA `(.L_x_2234) ;  /* 0x0000005800148947 */ /* 0x00cfea0003800000 */
.L_x_2388:
        /* <DEDUP_REMOVED lines=8> */
.L_x_2235:
[----:B-12---:R-:W2:Y:S01]  /*18f30*/  LDL R11, [R1+0x4] ;  /* 0x00000400010b7983 */ /* 0x006ea20000100800 */
        /* <DEDUP_REMOVED lines=30> */
.L_x_2231:
[----:B------:R-:W-:Y:S05]  /*19120*/  BSYNC B1 ;  /* 0x0000000000017941 */ /* 0x000fea0003800000 */
.L_x_2230:
[----:B-1----:R-:W2:Y:S04]  /*19130*/  LDL.LU R8, [R1+0x4] ;  /* 0x0000040001087983 */ /* 0x002ea80000300800 */
        /* <DEDUP_REMOVED lines=12> */
[C---:B------:R-:W-:Y:S02]  /*19200*/  IMAD R8, R3.reuse, 0x60, R10 ;  /* 0x0000006003087824 */ /* 0x040fe400078e020a */
[----:B------:R-:W-:Y:S02]  /*19210*/  VIADD R3, R3, 0xffffffff ;  /* 0xffffffff03037836 */ /* 0x000fe40000000000 */
[----:B------:R-:W-:-:S07]  /*19220*/  VIADD R8, R8, 0xffffff40 ;  /* 0xffffff4008087836 */ /* 0x000fce0000000000 */
.L_x_2242:
[----:B------:R-:W-:Y:S05]  /*19230*/  YIELD ;  /* 0x0000000000007946 */ /* 0x000fea0003800000 */
[----:B------:R-:W-:Y:S04]  /*19240*/  BSSY B1, `(.L_x_2236) ;  /* 0x000004b000017945 */ /* 0x000fe80003800000 */
[----:B-1----:R-:W-:Y:S05]  /*19250*/  @!P6 BRA `(.L_x_2237) ;  /* 0x000000040024e947 */ /* 0x002fea0003800000 */
[----:B------:R-:W2:Y:S04]  /*19260*/  LDL R9, [R1+0x4] ;  /* 0x0000040001097983 */ /* 0x000ea80000100800 */
[----:B------:R-:W3:Y:S01]  /*19270*/  LDL R10, [R1+0xc] ;  /* 0x00000c00010a7983 */ /* 0x000ee20000100800 */
[----:B--2---:R-:W-:Y:S01]  /*19280*/  IMAD R9, R9, 0x8, R7 ;  /* 0x0000000809097824 */ /* 0x004fe200078e0207 */
[----:B---3--:R-:W-:-:S04]  /*19290*/  SHF.L.U32 R10, R10, 0x1f, RZ ;  /* 0x0000001f0a0a7819 */ /* 0x008fc800000006ff */
[----:B------:R-:W1:Y:S02]  /*192a0*/  SYNCS.PHASECHK.TRANS64.TRYWAIT P0, [R9+URZ+0x228a0], R10 ;  /* 0x0228a00a090075a7 */ /* 0x000e64000800017f */
[----:B-1----:R-:W-:Y:S05]  /*192b0*/  @!P0 BRA `(.L_x_2238) ;  /* 0x0000005400248947 */ /* 0x002fea0003800000 */
.L_x_2389:
        /* <DEDUP_REMOVED lines=11> */
.L_x_2239:
[----:B--2---:R-:W2:Y:S01]  /*19370*/  LDL R11, [R1+0x4] ;  /* 0x00000400010b7983 */ /* 0x004ea20000100800 */
        /* <DEDUP_REMOVED lines=14> */
[----:B------:R-:W3:Y:S02]  /*19460*/  SYNCS.PHASECHK.TRANS64.TRYWAIT P1, [R9+URZ+0x228c0], R10 ;  /* 0x0228c00a090075a7 */ /* 0x000ee4000802017f */
[----:B--23--:R-:W-:Y:S05]  /*19470*/  @!P1 BRA `(.L_x_2240) ;  /* 0x0000005000c89947 */ /* 0x00cfea0003800000 */
.L_x_2390:
        /* <DEDUP_REMOVED lines=8> */
.L_x_2241:
        /* <DEDUP_REMOVED lines=31> */
.L_x_2237:
[----:B------:R-:W-:Y:S05]  /*196f0*/  BSYNC B1 ;  /* 0x0000000000017941 */ /* 0x000fea0003800000 */
.L_x_2236:
        /* <DEDUP_REMOVED lines=13> */
.L_x_2225:
[----:B------:R-:W-:Y:S05]  /*197d0*/  BSYNC B0 ;  /* 0x0000000000007941 */ /* 0x000fea0003800000 */
.L_x_2224:
[----:B------:R-:W2:Y:S01]  /*197e0*/  LDC.64 R2, c[0x0][0x9e0] ;  /* 0x00027800ff027b82 */ /* 0x000ea20000000a00 */
[----:B------:R-:W-:Y:S07]  /*197f0*/  @!P2 WARPSYNC.ALL ;  /* 0x000000000000a948 */ /* 0x000fee0003800000 */
[----:B------:R-:W-:Y:S01]  /*19800*/  @!P2 BAR.SYNC.DEFER_BLOCKING 0xc, 0x120 ;  /* 0x030480000000ab1d */ /* 0x000fe20000010000 */
[----:B--2---:R-:W-:Y:S01]  /*19810*/  ISETP.GE.AND P0, PT, R3, 0x1, PT ;  /* 0x000000010300780c */ /* 0x004fe20003f06270 */
        /* <DEDUP_REMOVED lines=8> */
[----:B------:R-:W2:Y:S02]  /*198a0*/  @P1 LDC.64 R6, c[0x0][0x9e8] ;  /* 0x00027a00ff061b82 */ /* 0x000ea40000000a00 */
[----:B--2---:R-:W-:-:S05]  /*198b0*/  @P1 IMAD.HI.U32 R6, R4, R6, RZ ;  /* 0x0000000604061227 */ /* 0x004fca00078e00ff */
[----:B------:R-:W-:-:S04]  /*198c0*/  @P1 SHF.R.U32.HI R4, RZ, R7, R6 ;  /* 0x00000007ff041219 */ /* 0x000fc80000011606 */
[----:B------:R-:W-:Y:S01]  /*198d0*/  LOP3.LUT R6, RZ, R4, RZ, 0x33, !PT ;  /* 0x00000004ff067212 */ /* 0x000fe200078e33ff */
[----:B------:R-:W-:Y:S06]  /*198e0*/  BRA `(.L_x_2246) ;  /* 0x0000000000107947 */ /* 0x000fec0003800000 */
.L_x_2245:
[----:B------:R-:W-:-:S13]  /*198f0*/  ISETP.NE.AND P1, PT, R3, 0x1, PT ;  /* 0x000000010300780c */ /* 0x000fda0003f25270 */
[----:B------:R-:W2:Y:S02]  /*19900*/  @P1 LDC.64 R4, c[0x0][0x9e8] ;  /* 0x00027a00ff041b82 */ /* 0x000ea40000000a00 */
[----:B--2---:R-:W-:-:S05]  /*19910*/  @P1 IMAD.HI.U32 R4, R6, R4, RZ ;  /* 0x0000000406041227 */ /* 0x004fca00078e00ff */
[----:B------:R-:W-:-:S07]  /*19920*/  @P1 SHF.R.U32.HI R6, RZ, R5, R4 ;  /* 0x00000005ff061219 */ /* 0x000fce0000011604 */
.L_x_2246:
[----:B------:R-:W-:Y:S05]  /*19930*/  BSYNC B0 ;  /* 0x0000000000007941 */ /* 0x000fea0003800000 */
.L_x_2244:
[----:B------:R-:W-:-:S05]  /*19940*/  IMAD R5, R6, R3, R3 ;  /* 0x0000000306057224 */ /* 0x000fca00078e0203 */
[----:B------:R-:W-:-:S07]  /*19950*/  VIMNMX R2, R2, R5, PT ;  /* 0x0000000502027248 */ /* 0x000fce0003fe0100 */
.L_x_2243:
[----:B------:R-:W-:Y:S01]  /*19960*/  VIADD R2, R2, 0x5f ;  /* 0x0000005f02027836 */ /* 0x000fe20000000000 */
[----:B------:R-:W-:-:S03]  /*19970*/  ULDC UR4, c[0x0][0x9dc] ;  /* 0x0002770000047ab9 */ /* 0x000fc60000000800 */
[----:B------:R-:W-:-:S05]  /*19980*/  IMAD.HI R2, R2, 0x2aaaaaab, RZ ;  /* 0x2aaaaaab02027827 */ /* 0x000fca00078e02ff */
[----:B------:R-:W-:-:S04]  /*19990*/  SHF.R.U32.HI R5, RZ, 0x1f, R2 ;  /* 0x0000001fff057819 */ /* 0x000fc80000011602 */
[----:B------:R-:W-:Y:S01]  /*199a0*/  LEA.HI.SX32 R5, R2, R5, 0x1c ;  /* 0x0000000502057211 */ /* 0x000fe200078fe2ff */
[----:B------:R-:W-:-:S03]  /*199b0*/  VIADD R2, R0, -UR4 ;  /* 0x8000000400027c36 */ /* 0x000fc60008000000 */
[----:B------:R-:W-:-:S05]  /*199c0*/  VIMNMX R6, R20, R5, PT ;  /* 0x0000000514067248 */ /* 0x000fca0003fe0100 */
[----:B------:R2:W-:Y:S01]  /*199d0*/  STL [R1+0x20], R6 ;  /* 0x0000200601007387 */ /* 0x0005e20000100800 */
[----:B------:R-:W-:Y:S05]  /*199e0*/  @!P0 BRA `(.L_x_2247) ;  /* 0x0000000000448947 */ /* 0x000fea0003800000 */
[----:B------:R-:W-:Y:S01]  /*199f0*/  ISETP.GT.AND P0, PT, R0, -0x1, PT ;  /* 0xffffffff0000780c */ /* 0x000fe20003f04270 */
[----:B------:R-:W-:-:S12]  /*19a00*/  BSSY B0, `(.L_x_2248) ;  /* 0x000000d000007945 */ /* 0x000fd80003800000 */
[----:B------:R-:W-:Y:S05]  /*19a10*/  @P0 BRA `(.L_x_2249) ;  /* 0x00000000001c0947 */ /* 0x000fea0003800000 */
[----:B------:R-:W-:Y:S02]  /*19a20*/  ISETP.NE.AND P0, PT, R3, 0x1, PT ;  /* 0x000000010300780c */ /* 0x000fe40003f05270 */
[----:B------:R-:W-:-:S11]  /*19a30*/  LOP3.LUT R7, RZ, R0, RZ, 0x33, !PT ;  /* 0x00000000ff077212 */ /* 0x000fd600078e33ff */
[----:B------:R-:W3:Y:S02]  /*19a40*/  @P0 LDC.64 R4, c[0x0][0x9e8] ;  /* 0x00027a00ff040b82 */ /* 0x000ee40000000a00 */
[----:B---3--:R-:W-:-:S05]  /*19a50*/  @P0 IMAD.HI.U32 R4, R7, R4, RZ ;  /* 0x0000000407040227 */ /* 0x008fca00078e00ff */
[----:B------:R-:W-:-:S04]  /*19a60*/  @P0 SHF.R.U32.HI R7, RZ, R5, R4 ;  /* 0x00000005ff070219 */ /* 0x000fc80000011604 */
[----:B------:R-:W-:Y:S01]  /*19a70*/  LOP3.LUT R0, RZ, R7, RZ, 0x33, !PT ;  /* 0x00000007ff007212 */ /* 0x000fe200078e33ff */
[----:B------:R-:W-:Y:S06]  /*19a80*/  BRA `(.L_x_2250) ;  /* 0x0000000000107947 */ /* 0x000fec0003800000 */
.L_x_2249:
[----:B------:R-:W-:-:S13]  /*19a90*/  ISETP.NE.AND P0, PT, R3, 0x1, PT ;  /* 0x000000010300780c */ /* 0x000fda0003f05270 */
[----:B------:R-:W3:Y:S02]  /*19aa0*/  @P0 LDC.64 R4, c[0x0][0x9e8] ;  /* 0x00027a00ff040b82 */ /* 0x000ee40000000a00 */
[----:B---3--:R-:W-:-:S05]  /*19ab0*/  @P0 IMAD.HI.U32 R4, R0, R4, RZ ;  /* 0x0000000400040227 */ /* 0x008fca00078e00ff */
[----:B------:R-:W-:-:S07]  /*19ac0*/  @P0 SHF.R.U32.HI R0, RZ, R5, R4 ;  /* 0x00000005ff000219 */ /* 0x000fce0000011604 */
.L_x_2250:
[----:B------:R-:W-:Y:S05]  /*19ad0*/  BSYNC B0 ;  /* 0x0000000000007941 */ /* 0x000fea0003800000 */
.L_x_2248:
[----:B------:R-:W-:-:S05]  /*19ae0*/  IMAD R3, R0, R3, RZ ;  /* 0x0000000300037224 */ /* 0x000fca00078e02ff */
[----:B------:R-:W-:-:S07]  /*19af0*/  VIMNMX R2, R2, R3, !PT ;  /* 0x0000000302027248 */ /* 0x000fce0007fe0100 */
.L_x_2247:
[----:B------:R-:W-:Y:S01]  /*19b00*/  IMAD.HI R2, R2, 0x2aaaaaab, RZ ;  /* 0x2aaaaaab02027827 */ /* 0x000fe200078e02ff */
[----:B------:R-:W-:Y:S04]  /*19b10*/  BSSY B6, `(.L_x_2251) ;  /* 0x00002ad000067945 */ /* 0x000fe80003800000 */
[----:B------:R-:W-:-:S04]  /*19b20*/  SHF.R.U32.HI R3, RZ, 0x1f, R2 ;  /* 0x0000001fff037819 */ /* 0x000fc80000011602 */
[----:B------:R-:W-:-:S04]  /*19b30*/  LEA.HI.SX32 R3, R2, R3, 0x1c ;  /* 0x0000000302037211 */ /* 0x000fc800078fe2ff */
[----:B------:R-:W-:-:S04]  /*19b40*/  VIMNMX R0, RZ, R3, !PT ;  /* 0x00000003ff007248 */ /* 0x000fc80007fe0100 */
[----:B------:R-:W-:Y:S01]  /*19b50*/  ISETP.GT.AND P0, PT, R6, R0, PT ;  /* 0x000000000600720c */ /* 0x000fe20003f04270 */
[----:B------:R3:W-:-:S12]  /*19b60*/  STL [R1+0x18], R0 ;  /* 0x0000180001007387 */ /* 0x0007d80000100800 */
[----:B---3--:R-:W-:Y:S05]  /*19b70*/  @P0 BRA `(.L_x_2252) ;  /* 0x0000000000440947 */ /* 0x008fea0003800000 */
[----:B------:R-:W3:Y:S02]  /*19b80*/  S2R R0, SR_TID.X ;  /* 0x0000000000007919 */ /* 0x000ee40000002100 */
[----:B---3--:R-:W-:-:S04]  /*19b90*/  LOP3.LUT R0, R0, 0x1f, RZ, 0xc0, !PT ;  /* 0x0000001f00007812 */ /* 0x008fc800078ec0ff */
[----:B------:R-:W-:-:S13]  /*19ba0*/  ISETP.NE.AND P1, PT, R0, RZ, PT ;  /* 0x000000ff0000720c */ /* 0x000fda0003f25270 */
[----:B------:R-:W-:Y:S05]  /*19bb0*/  @P1 BRA `(.L_x_2253) ;  /* 0x0000002800881947 */ /* 0x000fea0003800000 */
[----:B------:R-:W3:Y:S01]  /*19bc0*/  S2R R7, SR_LANEID ;  /* 0x0000000000077919 */ /* 0x000ee20000000000 */
[----:B------:R-:W-:Y:S01]  /*19bd0*/  VOTEU.ANY UR4, UPT, PT ;  /* 0x0000000000047886 */ /* 0x000fe200038e0100 */
[----:B------:R-:W4:Y:S01]  /*19be0*/  LDC.64 R2, c[0x0][0xc38] ;  /* 0x00030e00ff027b82 */ /* 0x000f220000000a00 */
[----:B------:R-:W3:Y:S08]  /*19bf0*/  FLO.U32 R0, UR4 ;  /* 0x0000000400007d00 */ /* 0x000ef000080e0000 */
[----:B------:R-:W4:Y:S01]  /*19c00*/  POPC R5, UR4 ;  /* 0x0000000400057d09 */ /* 0x000f220008000000 */
[----:B---3--:R-:W-:-:S13]  /*19c10*/  ISETP.EQ.U32.AND P0, PT, R0, R7, PT ;  /* 0x000000070000720c */ /* 0x008fda0003f02070 */
[----:B----4-:R-:W3:Y:S01]  /*19c20*/  @P0 ATOMG.E.ADD.STRONG.GPU PT, R3, desc[UR40][R2.64], R5 ;  /* 0x00000005020309a8 */ /* 0x010ee200081ee1e8 */
[----:B------:R-:W4:Y:S02]  /*19c30*/  S2R R4, SR_LTMASK ;  /* 0x0000000000047919 */ /* 0x000f240000003900 */
[----:B----4-:R-:W-:-:S04]  /*19c40*/  LOP3.LUT R4, R4, UR4, RZ, 0xc0, !PT ;  /* 0x0000000404047c12 */ /* 0x010fc8000f8ec0ff */
[----:B------:R-:W4:Y:S01]  /*19c50*/  POPC R7, R4 ;  /* 0x0000000400077309 */ /* 0x000f220000000000 */
[----:B---3--:R-:W4:Y:S02]  /*19c60*/  SHFL.IDX PT, R0, R3, R0, 0x1f ;  /* 0x00001f0003007589 */ /* 0x008f2400000e0000 */
[----:B----4-:R-:W-:Y:S01]  /*19c70*/  IADD3 R16, R0, UR36, R7 ;  /* 0x0000002400107c10 */ /* 0x010fe2000fffe007 */
[----:B------:R-:W-:Y:S06]  /*19c80*/  BRA `(.L_x_2253) ;  /* 0x0000002800547947 */ /* 0x000fec0003800000 */
.L_x_2252:
[----:B------:R-:W3:Y:S01]  /*19c90*/  S2R R3, SR_CgaCtaId ;  /* 0x0000000000037919 */ /* 0x000ee20000008800 */
[----:B------:R-:W-:-:S04]  /*19ca0*/  MOV R0, 0x400 ;  /* 0x0000040000007802 */ /* 0x000fc80000000f00 */
[----:B---3--:R-:W-:-:S05]  /*19cb0*/  LEA R2, R3, R0, 0x18 ;  /* 0x0000000003027211 */ /* 0x008fca00078ec0ff */
[----:B------:R3:W-:Y:S01]  /*19cc0*/  STL [R1+0x1c], R2 ;  /* 0x00001c0201007387 */ /* 0x0007e20000100800 */
[----:B------:R-:W-:-:S05]  /*19cd0*/  VIADD R0, R2, 0x1c400 ;  /* 0x0001c40002007836 */ /* 0x000fca0000000000 */
[----:B------:R-:W-:-:S13]  /*19ce0*/  LOP3.LUT P0, RZ, R0, 0x3ff, RZ, 0xc0, !PT ;  /* 0x000003ff00ff7812 */ /* 0x000fda000780c0ff */
[----:B---3--:R-:W-:Y:S05]  /*19cf0*/  @!P0 BRA `(.L_x_2254) ;  /* 0x0000000000408947 */ /* 0x008fea0003800000 */
[----:B------:R-:W-:Y:S01]  /*19d00*/  MOV R2, 0x0 ;  /* 0x0000000000027802 */ /* 0x000fe20000000f00 */
[----:B------:R-:W-:Y:S01]  /*19d10*/  ULDC.64 UR6, c[0x4][0x90] ;  /* 0x0100240000067ab9 */ /* 0x000fe20000000a00 */
[----:B------:R-:W-:Y:S01]  /*19d20*/  ULDC.64 UR8, c[0x4][0x98] ;  /* 0x0100260000087ab9 */ /* 0x000fe20000000a00 */
[----:B------:R-:W-:Y:S01]  /*19d30*/  ULDC.64 UR4, c[0x4][0x8] ;  /* 0x0100020000047ab9 */ /* 0x000fe20000000a00 */
[----:B------:R-:W-:Y:S02]  /*19d40*/  IMAD.U32 R4, RZ, RZ, UR6 ;  /* 0x00000006ff047e24 */ /* 0x000fe4000f8e00ff */
[----:B------:R-:W3:Y:S01]  /*19d50*/  LDC.64 R2, c[0x4][R2] ;  /* 0x0100000002027b82 */ /* 0x000ee20000000a00 */
[----:B------:R-:W-:Y:S02]  /*19d60*/  IMAD.U32 R5, RZ, RZ, UR7 ;  /* 0x00000007ff057e24 */ /* 0x000fe4000f8e00ff */
[----:B--2---:R-:W-:Y:S02]  /*19d70*/  IMAD.U32 R6, RZ, RZ, UR8 ;  /* 0x00000008ff067e24 */ /* 0x004fe4000f8e00ff */
[----:B------:R-:W-:-:S02]  /*19d80*/  IMAD.U32 R7, RZ, RZ, UR9 ;  /* 0x00000009ff077e24 */ /* 0x000fc4000f8e00ff */
[----:B------:R-:W-:Y:S02]  /*19d90*/  IMAD.U32 R10, RZ, RZ, UR4 ;  /* 0x00000004ff0a7e24 */ /* 0x000fe4000f8e00ff */
[----:B-1----:R-:W-:Y:S02]  /*19da0*/  IMAD.U32 R11, RZ, RZ, UR5 ;  /* 0x00000005ff0b7e24 */ /* 0x002fe4000f8e00ff */
[----:B------:R-:W-:Y:S02]  /*19db0*/  IMAD.MOV.U32 R8, RZ, RZ, 0x70 ;  /* 0x00000070ff087424 */ /* 0x000fe400078e00ff */
[----:B------:R-:W-:Y:S02]  /*19dc0*/  IMAD.MOV.U32 R12, RZ, RZ, 0x1 ;  /* 0x00000001ff0c7424 */ /* 0x000fe400078e00ff */
[----:B0-----:R-:W-:-:S07]  /*19dd0*/  IMAD.MOV.U32 R13, RZ, RZ, RZ ;  /* 0x000000ffff0d7224 */ /* 0x001fce00078e00ff */
[----:B------:R-:W-:-:S07]  /*19de0*/  LEPC R20, `(.L_x_2254) ;  /* 0x000000001014794e */ /* 0x000fce0000000000 */
[----:B---3--:R-:W-:Y:S05]  /*19df0*/  CALL.ABS.NOINC R2 ;  /* 0x0000000002007343 */ /* 0x008fea0003c00000 */
.L_x_2254:
[----:B------:R-:W3:Y:S02]  /*19e00*/  LDL R2, [R1+0x1c] ;  /* 0x00001c0001027983 */ /* 0x000ee40000100800 */
[----:B---3--:R-:W-:-:S05]  /*19e10*/  VIADD R0, R2, 0x400 ;  /* 0x0000040002007836 */ /* 0x008fca0000000000 */
[----:B------:R-:W-:-:S13]  /*19e20*/  LOP3.LUT P0, RZ, R0, 0x3ff, RZ, 0xc0, !PT ;  /* 0x000003ff00ff7812 */ /* 0x000fda000780c0ff */
[----:B------:R-:W-:Y:S05]  /*19e30*/  @!P0 BRA `(.L_x_2255) ;  /* 0x0000000000808947 */ /* 0x000fea0003800000 */
[----:B------:R-:W-:Y:S01]  /*19e40*/  MOV R0, 0x0 ;  /* 0x0000000000007802 */ /* 0x000fe20000000f00 */
[----:B------:R-:W-:Y:S01]  /*19e50*/  ULDC.64 UR6, c[0x4][0x90] ;  /* 0x0100240000067ab9 */ /* 0x000fe20000000a00 */
[----:B------:R-:W-:Y:S01]  /*19e60*/  ULDC.64 UR8, c[0x4][0x98] ;  /* 0x0100260000087ab9 */ /* 0x000fe20000000a00 */
[----:B------:R-:W-:Y:S01]  /*19e70*/  ULDC.64 UR4, c[0x4][0x10] ;  /* 0x0100040000047ab9 */ /* 0x000fe20000000a00 */
[----:B------:R3:W4:Y:S01]  /*19e80*/  LDC.64 R2, c[0x4][R0] ;  /* 0x0100000000027b82 */ /* 0x0007220000000a00 */
[----:B------:R-:W-:Y:S02]  /*19e90*/  IMAD.U32 R4, RZ, RZ, UR6 ;  /* 0x00000006ff047e24 */ /* 0x000fe4000f8e00ff */
[----:B------:R-:W-:Y:S02]  /*19ea0*/  IMAD.U32 R5, RZ, RZ, UR7 ;  /* 0x00000007ff057e24 */ /* 0x000fe4000f8e00ff */
[----:B--2---:R-:W-:Y:S02]  /*19eb0*/  IMAD.U32 R6, RZ, RZ, UR8 ;  /* 0x00000008ff067e24 */ /* 0x004fe4000f8e00ff */
[----:B------:R-:W-:-:S02]  /*19ec0*/  IMAD.U32 R7, RZ, RZ, UR9 ;  /* 0x00000009ff077e24 */ /* 0x000fc4000f8e00ff */
[----:B------:R-:W-:Y:S02]  /*19ed0*/  IMAD.U32 R10, RZ, RZ, UR4 ;  /* 0x00000004ff0a7e24 */ /* 0x000fe4000f8e00ff */
[----:B-1----:R-:W-:Y:S02]  /*19ee0*/  IMAD.U32 R11, RZ, RZ, UR5 ;  /* 0x00000005ff0b7e24 */ /* 0x002fe4000f8e00ff */
[----:B------:R-:W-:Y:S02]  /*19ef0*/  IMAD.MOV.U32 R8, RZ, RZ, 0x70 ;  /* 0x00000070ff087424 */ /* 0x000fe400078e00ff */
[----:B------:R-:W-:Y:S02]  /*19f00*/  IMAD.MOV.U32 R12, RZ, RZ, 0x1 ;  /* 0x00000001ff0c7424 */ /* 0x000fe400078e00ff */
[----:B0--3--:R-:W-:-:S07]  /*19f10*/  IMAD.MOV.U32 R13, RZ, RZ, RZ ;  /* 0x000000ffff0d7224 */ /* 0x009fce00078e00ff */
[----:B------:R-:W-:-:S07]  /*19f20*/  LEPC R20, `(.L_x_2256) ;  /* 0x000000001014794e */ /* 0x000fce0000000000 */
[----:B----4-:R-:W-:Y:S05]  /*19f30*/  CALL.ABS.NOINC R2 ;  /* 0x0000000002007343 */ /* 0x010fea0003c00000 */
.L_x_2256:
        /* <DEDUP_REMOVED lines=16> */
.L_x_2255:
[----:B------:R-:W3:Y:S01]  /*1a040*/  LDL.LU R4, [R1+0x28] ;  /* 0x0000280001047983 */ /* 0x000ee20000300800 */
[----:B------:R-:W4:Y:S01]  /*1a050*/  LDC R0, c[0x0][0x428] ;  /* 0x00010a00ff007b82 */ /* 0x000f220000000800 */
[----:B------:R-:W-:Y:S01]  /*1a060*/  ULDC.64 UR4, c[0x0][0x9f8] ;  /* 0x00027e0000047ab9 */ /* 0x000fe20000000a00 */
[----:B------:R-:W0:Y:S01]  /*1a070*/  S2R R5, SR_TID.X ;  /* 0x0000000000057919 */ /* 0x000e220000002100 */
[----:B----4-:R-:W-:Y:S01]  /*1a080*/  ISETP.NE.AND P0, PT, R0, 0x1, PT ;  /* 0x000000010000780c */ /* 0x010fe20003f05270 */
[----:B------:R-:W-:Y:S01]  /*1a090*/  IMAD.MOV.U32 R0, RZ, RZ, R18 ;  /* 0x000000ffff007224 */ /* 0x000fe200078e0012 */
[----:B0-----:R-:W-:-:S11]  /*1a0a0*/  LOP3.LUT R5, R5, 0x1f, RZ, 0xc0, !PT ;  /* 0x0000001f05057812 */ /* 0x001fd600078ec0ff */
[----:B------:R-:W0:Y:S08]  /*1a0b0*/  @P0 LDC R3, c[0x0][0x42c] ;  /* 0x00010b00ff030b82 */ /* 0x000e300000000800 */
[----:B------:R-:W4:Y:S01]  /*1a0c0*/  @P0 LDC R2, c[0x0][0x430] ;  /* 0x00010c00ff020b82 */ /* 0x000f220000000800 */
[----:B0-----:R-:W-:-:S05]  /*1a0d0*/  @P0 IMAD.HI.U32 R3, R18, R3, RZ ;  /* 0x0000000312030227 */ /* 0x001fca00078e00ff */
[----:B----4-:R-:W-:Y:S02]  /*1a0e0*/  @P0 SHF.R.U32.HI R0, RZ, R2, R3 ;  /* 0x00000002ff000219 */ /* 0x010fe40000011603 */
[----:B------:R-:W-:-:S04]  /*1a0f0*/  ISETP.NE.U32.AND P0, PT, RZ, UR4, PT ;  /* 0x00000004ff007c0c */ /* 0x000fc8000bf05070 */
[----:B------:R-:W-:Y:S01]  /*1a100*/  ISETP.NE.AND.EX P0, PT, RZ, UR5, PT, P0 ;  /* 0x00000005ff007c0c */ /* 0x000fe2000bf05300 */
[----:B------:R-:W-:-:S12]  /*1a110*/  ULDC.64 UR4, c[0x0][0xa00] ;  /* 0x0002800000047ab9 */ /* 0x000fd80000000a00 */
[----:B------:R-:W0:Y:S01]  /*1a120*/  @P0 LDC.64 R2, c[0x0][0x9f8] ;  /* 0x00027e00ff020b82 */ /* 0x000e220000000a00 */
[----:B------:R-:W-:-:S04]  /*1a130*/  ISETP.NE.AND P6, PT, R5, RZ, PT ;  /* 0x000000ff0500720c */ /* 0x000fc80003fc5270 */
[----:B------:R-:W-:-:S09]  /*1a140*/  PLOP3.LUT P1, PT, P6, PT, PT, 0x8, 0x0 ;  /* 0x000000000000781c */ /* 0x000fd2000372e170 */
[----:B------:R-:W-:Y:S01]  /*1a150*/  VOTEU.ALL UP1, P6 ;  /* 0x00000000003f7886 */ /* 0x000fe20003020000 */
[----:B0-----:R-:W-:-:S04]  /*1a160*/  @P0 IMAD.WIDE R2, R19, 0x4, R2 ;  /* 0x0000000413020825 */ /* 0x001fc800078e0202 */
[----:B------:R-:W-:-:S04]  /*1a170*/  @!UP1 UIADD3 UR8, UP0, UR38, 0x270, URZ ;  /* 0x0000027026089890 */ /* 0x000fc8000ff1e03f */
[----:B------:R-:W-:-:S03]  /*1a180*/  @!UP1 UIADD3.X UR9, URZ, UR39, URZ, UP0, !UPT ;  /* 0x000000273f099290 */ /* 0x000fc600087fe43f */
[----:B------:R-:W-:Y:S01]  /*1a190*/  VOTEU.ALL UP0, P6 ;  /* 0x00000000003f7886 */ /* 0x000fe20003000000 */
[----:B---3--:R-:W-:Y:S02]  /*1a1a0*/  IMAD R17, R17, 0x80, R4 ;  /* 0x0000008011117824 */ /* 0x008fe400078e0204 */
[----:B------:R-:W-:-:S06]  /*1a1b0*/  IMAD.MOV.U32 R4, RZ, RZ, R19 ;  /* 0x000000ffff047224 */ /* 0x000fcc00078e0013 */
[----:B------:R0:W5:Y:S01]  /*1a1c0*/  @P0 LDG.E R4, desc[UR40][R2.64] ;  /* 0x0000002802040981 */ /* 0x000162000c1e1900 */
[----:B------:R-:W-:-:S04]  /*1a1d0*/  ISETP.NE.U32.AND P0, PT, RZ, UR4, PT ;  /* 0x00000004ff007c0c */ /* 0x000fc8000bf05070 */
[----:B------:R-:W-:-:S04]  /*1a1e0*/  ISETP.NE.AND.EX P0, PT, RZ, UR5, PT, P0 ;  /* 0x00000005ff007c0c */ /* 0x000fc8000bf05300 */
[----:B0-----:R-:W-:-:S09]  /*1a1f0*/  SEL R2, R19, RZ, !P0 ;  /* 0x000000ff13027207 */ /* 0x001fd20004000000 */
.L_x_2257:
        /* <DEDUP_REMOVED lines=10> */
[----:B------:R-:W3:Y:S01]  /*1a2a0*/  LDL R3, [R1+0x20] ;  /* 0x0000200001037983 */ /* 0x000ee20000100800 */
[----:B------:R-:W0:Y:S01]  /*1a2b0*/  LDC.64 R20, c[0x0][0x3f8] ;  /* 0x0000fe00ff147b82 */ /* 0x000e220000000a00 */
[----:B------:R-:W-:Y:S02]  /*1a2c0*/  ULDC.64 UR4, c[0x0][0xa08] ;  /* 0x0002820000047ab9 */ /* 0x000fe40000000a00 */
[----:B0-----:R-:W-:Y:S01]  /*1a2d0*/  LOP3.LUT P0, RZ, R20, UR4, RZ, 0xfc, !PT ;  /* 0x0000000414ff7c12 */ /* 0x001fe2000f80fcff */
[----:B------:R-:W-:-:S03]  /*1a2e0*/  UMOV UR4, 0xffffffff ;  /* 0xffffffff00047882 */ /* 0x000fc60000000000 */
[----:B------:R-:W-:-:S04]  /*1a2f0*/  LOP3.LUT P0, RZ, R21, UR5, RZ, 0xfc, P0 ;  /* 0x0000000515ff7c12 */ /* 0x000fc8000800fcff */
[----:B--2--5:R-:W-:Y:S01]  /*1a300*/  SEL R6, R4, RZ, !P0 ;  /* 0x000000ff04067207 */ /* 0x024fe20004000000 */
[----:B---3--:R-:W-:Y:S01]  /*1a310*/  VIADD R3, R3, 0xffffffff ;  /* 0xffffffff03037836 */ /* 0x008fe20000000000 */
[----:B------:R-:W-:Y:S07]  /*1a320*/  BRA.DIV UR4, `(.L_x_2258) ;  /* 0x0000004604307947 */ /* 0x000fee000b800000 */
.L_x_2393:
[----:B------:R-:W-:Y:S01]  /*1a330*/  UMOV UR4, 0xffffffff ;  /* 0xffffffff00047882 */ /* 0x000fe20000000000 */
[----:B------:R-:W-:Y:S02]  /*1a340*/  SHF.R.S32.HI R8, RZ, 0x1f, R4 ;  /* 0x0000001fff087819 */ /* 0x000fe40000011404 */
[----:B------:R-:W-:Y:S05]  /*1a350*/  BRA.DIV UR4, `(.L_x_2259) ;  /* 0x0000004604587947 */ /* 0x000fea000b800000 */
[----:B------:R-:W-:-:S13]  /*1a360*/  ELECT P6, URZ, PT ;  /* 0x00000000003f782f */ /* 0x000fda00038c0000 */
.L_x_2396:
[----:B------:R-:W-:Y:S05]  /*1a370*/  @!P6 BRA `(.L_x_2260) ;  /* 0x0000000000fce947 */ /* 0x000fea0003800000 */
[----:B------:R-:W-:-:S04]  /*1a380*/  ISETP.NE.U32.AND P0, PT, R20, RZ, PT ;  /* 0x000000ff1400720c */ /* 0x000fc80003f05070 */
[----:B------:R-:W-:-:S13]  /*1a390*/  ISETP.NE.AND.EX P0, PT, R21, RZ, PT, P0 ;  /* 0x000000ff1500720c */ /* 0x000fda0003f05300 */
[----:B------:R-:W-:Y:S05]  /*1a3a0*/  @!P0 BRA `(.L_x_2261) ;  /* 0x0000000000488947 */ /* 0x000fea0003800000 */
[----:B-1----:R-:W0:Y:S01]  /*1a3b0*/  LDC R9, c[0x0][0x41c] ;  /* 0x00010700ff097b82 */ /* 0x002e220000000800 */
[----:B------:R-:W-:Y:S01]  /*1a3c0*/  IMAD.MOV.U32 R5, RZ, RZ, R3 ;  /* 0x000000ffff057224 */ /* 0x000fe200078e0003 */
[----:B------:R-:W-:Y:S01]  /*1a3d0*/  ULDC.64 UR4, c[0x0][0x408] ;  /* 0x0001020000047ab9 */ /* 0x000fe20000000a00 */
[----:B0-----:R-:W-:-:S13]  /*1a3e0*/  ISETP.NE.AND P0, PT, R9, 0x1, PT ;  /* 0x000000010900780c */ /* 0x001fda0003f05270 */
[----:B------:R-:W0:Y:S02]  /*1a3f0*/  @P0 LDC.64 R6, c[0x0][0x420] ;  /* 0x00010800ff060b82 */ /* 0x000e240000000a00 */
[----:B0-----:R-:W-:-:S05]  /*1a400*/  @P0 IMAD.HI.U32 R6, R3, R6, RZ ;  /* 0x0000000603060227 */ /* 0x001fca00078e00ff */
[----:B------:R-:W-:-:S04]  /*1a410*/  @P0 SHF.R.U32.HI R5, RZ, R7, R6 ;  /* 0x00000007ff050219 */ /* 0x000fc80000011606 */
[--C-:B------:R-:W-:Y:S01]  /*1a420*/  SHF.R.S32.HI R7, RZ, 0x1f, R5.reuse ;  /* 0x0000001fff077819 */ /* 0x100fe20000011405 */
[----:B------:R-:W-:-:S04]  /*1a430*/  IMAD.MOV R6, RZ, RZ, -R5 ;  /* 0x000000ffff067224 */ /* 0x000fc800078e0a05 */
[----:B------:R-:W-:Y:S02]  /*1a440*/  IMAD R3, R9, R6, R3 ;  /* 0x0000000609037224 */ /* 0x000fe400078e0203 */
[----:B------:R-:W-:-:S04]  /*1a450*/  IMAD R6, R8, UR4, RZ ;  /* 0x0000000408067c24 */ /* 0x000fc8000f8e02ff */
[----:B------:R-:W-:Y:S02]  /*1a460*/  IMAD R9, R4, UR5, R6 ;  /* 0x0000000504097c24 */ /* 0x000fe4000f8e0206 */
[----:B------:R-:W-:-:S04]  /*1a470*/  IMAD.MOV.U32 R6, RZ, RZ, R5 ;  /* 0x000000ffff067224 */ /* 0x000fc800078e0005 */
[----:B------:R-:W-:-:S04]  /*1a480*/  IMAD.WIDE.U32 R6, R4, UR4, R6 ;  /* 0x0000000404067c25 */ /* 0x000fc8000f8e0006 */
[----:B------:R-:W-:Y:S01]  /*1a490*/  IMAD.IADD R5, R7, 0x1, R9 ;  /* 0x0000000107057824 */ /* 0x000fe200078e0209 */
[----:B------:R-:W-:-:S04]  /*1a4a0*/  LEA R10, P0, R6, R20, 0x2 ;  /* 0x00000014060a7211 */ /* 0x000fc800078010ff */
[----:B------:R-:W-:-:S05]  /*1a4b0*/  LEA.HI.X R11, R6, R21, R5, 0x2, P0 ;  /* 0x00000015060b7211 */ /* 0x000fca00000f1405 */
[----:B------:R0:W5:Y:S04]  /*1a4c0*/  LDG.E R6, desc[UR40][R10.64] ;  /* 0x000000280a067981 */ /* 0x000168000c1e1900 */
.L_x_2261:
[----:B------:R-:W2:Y:S01]  /*1a4d0*/  LDL R5, [R1] ;  /* 0x0000000001057983 */ /* 0x000ea20000100800 */
[----:B-1----:R-:W-:-:S03]  /*1a4e0*/  MOV R9, 0x400 ;  /* 0x0000040000097802 */ /* 0x002fc60000000f00 */
[----:B------:R-:W3:Y:S01]  /*1a4f0*/  LDL R7, [R1+0x8] ;  /* 0x0000080001077983 */ /* 0x000ee20000100800 */
[----:B0-----:R-:W0:Y:S02]  /*1a500*/  S2R R10, SR_CgaCtaId ;  /* 0x00000000000a7919 */ /* 0x001e240000008800 */
[----:B0-----:R-:W-:-:S05]  /*1a510*/  LEA R9, R10, R9, 0x18 ;  /* 0x000000090a097211 */ /* 0x001fca00078ec0ff */
[----:B--2---:R-:W-:Y:S01]  /*1a520*/  IMAD R5, R5, 0x8, R9 ;  /* 0x0000000805057824 */ /* 0x004fe200078e0209 */
[----:B---3--:R-:W-:-:S04]  /*1a530*/  SHF.L.U32 R7, R7, 0x1f, RZ ;  /* 0x0000001f07077819 */ /* 0x008fc800000006ff */
[----:B------:R-:W0:Y:S02]  /*1a540*/  SYNCS.PHASECHK.TRANS64.TRYWAIT P0, [R5+URZ+0x22840], R7 ;  /* 0x02284007050075a7 */ /* 0x000e24000800017f */
[----:B0-----:R-:W-:Y:S05]  /*1a550*/  @!P0 BRA `(.L_x_2262) ;  /* 0x0000004000f88947 */ /* 0x001fea0003800000 */
.L_x_2397:
        /* <DEDUP_REMOVED lines=11> */
.L_x_2263:
[----:B------:R-:W2:Y:S01]  /*1a610*/  LDL R9, [R1] ;  /* 0x0000000001097983 */ /* 0x000ea20000100800 */
[----:B------:R-:W-:-:S03]  /*1a620*/  MOV R10, 0x400 ;  /* 0x00000400000a7802 */ /* 0x000fc60000000f00 */
[----:B0-----:R-:W3:Y:S01]  /*1a630*/  LDL R7, [R1+0x10] ;  /* 0x0000100001077983 */ /* 0x001ee20000100800 */
[----:B------:R-:W0:Y:S01]  /*1a640*/  S2R R11, SR_CgaCtaId ;  /* 0x00000000000b7919 */ /* 0x000e220000008800 */
        /* <DEDUP_REMOVED lines=17> */
[----:B0-----:R-:W-:Y:S01]  /*1a760*/  NOP ;  /* 0x0000000000007918 */ /* 0x001fe20000000000 */
.L_x_2260:
[----:B------:R-:W2:Y:S01]  /*1a770*/  LDL.LU R10, [R1+0x24] ;  /* 0x00002400010a7983 */ /* 0x000ea20000300800 */
[----:B------:R-:W-:Y:S01]  /*1a780*/  MOV R7, 0x400 ;  /* 0x0000040000077802 */ /* 0x000fe20000000f00 */
[----:B------:R-:W-:Y:S05]  /*1a790*/  WARPSYNC.ALL ;  /* 0x0000000000007948 */ /* 0x000fea0003800000 */
[----:B-1----:R-:W0:Y:S01]  /*1a7a0*/  S2R R9, SR_CgaCtaId ;  /* 0x0000000000097919 */ /* 0x002e220000008800 */
        /* <DEDUP_REMOVED lines=26> */
.L_x_2398:
[----:B------:R-:W-:Y:S05]  /*1a950*/  BSYNC B0 ;  /* 0x0000000000007941 */ /* 0x000fea0003800000 */
.L_x_2264:
        /* <DEDUP_REMOVED lines=11> */
.L_x_2399:
        /* <DEDUP_REMOVED lines=11> */
.L_x_2269:
        /* <DEDUP_REMOVED lines=8> */
[----:B------:R-:W-:Y:S02]  /*1ab40*/  R2UR UR13, R6 ;  /* 0x00000000060d72ca */ /* 0x000fe400000e0000 */
[----:B0-----:R-:W-:-:S05]  /*1ab50*/  LEA R9, R10, R9, 0x18 ;  /* 0x000000090a097211 */ /* 0x001fca00078ec0ff */
        /* <DEDUP_REMOVED lines=27> */
.L_x_2267:
[----:B------:R-:W-:Y:S05]  /*1ad10*/  BSYNC B0 ;  /* 0x0000000000007941 */ /* 0x000fea0003800000 */
.L_x_2266:
[----:B------:R-:W2:Y:S04]  /*1ad20*/  LDL R3, [R1+0x20] ;  /* 0x0000200001037983 */ /* 0x000ea80000100800 */
[----:B0-----:R-:W3:Y:S01]  /*1ad30*/  LDL R2, [R1+0x18] ;  /* 0x0000180001027983 */ /* 0x001ee20000100800 */
        /* <DEDUP_REMOVED lines=27> */
[----:B------:R-:W-:Y:S01]  /*1aef0*/  ULDC.64 UR4, c[0x0][0x408] ;  /* 0x0001020000047ab9 */ /* 0x000fe20000000a00 */
[----:B-1----:R-:W-:-:S13]  /*1af00*/  ISETP.NE.AND P0, PT, R11, 0x1, PT ;  /* 0x000000010b00780c */ /* 0x002fda0003f05270 */
[----:B------:R-:W1:Y:S02]  /*1af10*/  @P0 LDC.64 R2, c[0x0][0x420] ;  /* 0x00010800ff020b82 */ /* 0x000e640000000a00 */
[----:B-1----:R-:W-:-:S04]  /*1af20*/  @P0 IMAD.HI.U32 R6, R5, R2, RZ ;  /* 0x0000000205060227 */ /* 0x002fc800078e00ff */
[----:B------:R-:W-:Y:S01]  /*1af30*/  IMAD.MOV.U32 R2, RZ, RZ, R5 ;  /* 0x000000ffff027224 */ /* 0x000fe200078e0005 */
[----:B------:R-:W-:Y:S01]  /*1af40*/  @P0 SHF.R.U32.HI R2, RZ, R3, R6 ;  /* 0x00000003ff020219 */ /* 0x000fe20000011606 */
[----:B------:R-:W-:-:S03]  /*1af50*/  IMAD R6, R8, UR4, RZ ;  /* 0x0000000408067c24 */ /* 0x000fc6000f8e02ff */
[----:B------:R-:W-:Y:S01]  /*1af60*/  SHF.R.S32.HI R3, RZ, 0x1f, R2 ;  /* 0x0000001fff037819 */ /* 0x000fe20000011402 */
[C---:B------:R-:W-:Y:S02]  /*1af70*/  IMAD R10, R4.reuse, UR5, R6 ;  /* 0x00000005040a7c24 */ /* 0x040fe4000f8e0206 */
[----:B------:R-:W-:-:S04]  /*1af80*/  IMAD.WIDE.U32 R6, R4, UR4, R2 ;  /* 0x0000000404067c25 */ /* 0x000fc8000f8e0002 */
[----:B------:R-:W-:Y:S01]  /*1af90*/  IMAD.IADD R10, R10, 0x1, R7 ;  /* 0x000000010a0a7824 */ /* 0x000fe200078e0207 */
[----:B------:R-:W-:Y:S01]  /*1afa0*/  LEA R20, P0, R6, R20, 0x2 ;  /* 0x0000001406147211 */ /* 0x000fe200078010ff */
[----:B------:R-:W-:-:S03]  /*1afb0*/  IMAD.MOV R2, RZ, RZ, -R2 ;  /* 0x000000ffff027224 */ /* 0x000fc600078e0a02 */
[----:B------:R-:W-:Y:S01]  /*1afc0*/  LEA.HI.X R21, R6, R21, R10, 0x2, P0 ;  /* 0x0000001506157211 */ /* 0x000fe200000f140a */
[----:B------:R-:W-:-:S04]  /*1afd0*/  IMAD R5, R11, R2, R5 ;  /* 0x000000020b057224 */ /* 0x000fc800078e0205 */
[----:B------:R1:W5:Y:S04]  /*1afe0*/  LDG.E R6, desc[UR40][R20.64] ;  /* 0x0000002814067981 */ /* 0x000368000c1e1900 */
.L_x_2276:
[----:B------:R-:W2:Y:S01]  /*1aff0*/  S2R R3, SR_CgaCtaId ;  /* 0x0000000000037919 */ /* 0x000ea20000008800 */
[----:B------:R-:W-:-:S04]  /*1b000*/  MOV R2, 0x400 ;  /* 0x0000040000027802 */ /* 0x000fc80000000f00 */
[----:B--2---:R-:W-:Y:S02]  /*1b010*/  LEA R2, R3, R2, 0x18 ;  /* 0x0000000203027211 */ /* 0x004fe400078ec0ff */
[----:B------:R-:W-:-:S03]  /*1b020*/  SHF.L.U32 R3, R12, 0x1f, RZ ;  /* 0x0000001f0c037819 */ /* 0x000fc600000006ff */
[----:B------:R-:W-:-:S04]  /*1b030*/  IMAD R2, R13, 0x8, R2 ;  /* 0x000000080d027824 */ /* 0x000fc800078e0202 */
[----:B------:R-:W2:Y:S02]  /*1b040*/  SYNCS.PHASECHK.TRANS64.TRYWAIT P0, [R2+URZ+0x22840], R3 ;  /* 0x02284003020075a7 */ /* 0x000ea4000800017f */
[----:B--2---:R-:W-:Y:S05]  /*1b050*/  @!P0 BRA `(.L_x_2277) ;  /* 0x0000003800808947 */ /* 0x004fea0003800000 */
.L_x_2400:
        /* <DEDUP_REMOVED lines=11> */
.L_x_2278:
[----:B---3--:R-:W3:Y:S01]  /*1b110*/  LDL R7, [R1] ;  /* 0x0000000001077983 */ /* 0x008ee20000100800 */
[----:B------:R-:W-:-:S03]  /*1b120*/  MOV R11, 0x400 ;  /* 0x00000400000b7802 */ /* 0x000fc60000000f00 */
        /* <DEDUP_REMOVED lines=20> */
.L_x_2401:
        /* <DEDUP_REMOVED lines=8> */
.L_x_2280:
        /* <DEDUP_REMOVED lines=34> */
.L_x_2275:
[----:B------:R-:W-:Y:S05]  /*1b510*/  BSYNC B2 ;  /* 0x0000000000027941 */ /* 0x000fea0003800000 */
.L_x_2274:
[----:B------:R-:W2:Y:S02]  /*1b520*/  LDL R2, [R1+0x20] ;  /* 0x0000200001027983 */ /* 0x000ea40000100800 */
[----:B--2---:R-:W-:-:S07]  /*1b530*/  VIADD R5, R2, 0xfffffffd ;  /* 0xfffffffd02057836 */ /* 0x004fce0000000000 */
.L_x_2273:
[----:B------:R-:W-:Y:S05]  /*1b540*/  BSYNC B1 ;  /* 0x0000000000017941 */ /* 0x000fea0003800000 */
.L_x_2272:
[----:B------:R-:W2:Y:S01]  /*1b550*/  LDL.LU R2, [R1+0x20] ;  /* 0x0000200001027983 */ /* 0x000ea20000300800 */
[----:B------:R-:W-:Y:S01]  /*1b560*/  VIADD R9, R9, 0xfffffffe ;  /* 0xfffffffe09097836 */ /* 0x000fe20000000000 */
[----:B--2---:R-:W-:-:S04]  /*1b570*/  LOP3.LUT R2, RZ, R2, RZ, 0x33, !PT ;  /* 0x00000002ff027212 */ /* 0x004fc800078e33ff */
[----:B------:R-:W-:-:S13]  /*1b580*/  ISETP.NE.AND P0, PT, R9, R2, PT ;  /* 0x000000020900720c */ /* 0x000fda0003f05270 */
[----:B------:R-:W-:Y:S05]  /*1b590*/  @!P0 BRA `(.L_x_2271) ;  /* 0x0000000c00a08947 */ /* 0x000fea0003800000 */
.L_x_2295:
        /* <DEDUP_REMOVED lines=9> */
[----:B0-----:R-:W-:Y:S06]  /*1b630*/  @!P6 BRA `(.L_x_2282) ;  /* 0x000000040098e947 */ /* 0x001fec0003800000 */
        /* <DEDUP_REMOVED lines=22> */
.L_x_2283:
[----:B------:R-:W3:Y:S01]  /*1b7a0*/  S2R R3, SR_CgaCtaId ;  /* 0x0000000000037919 */ /* 0x000ee20000008800 */
[----:B------:R-:W-:-:S04]  /*1b7b0*/  MOV R2, 0x400 ;  /* 0x0000040000027802 */ /* 0x000fc80000000f00 */
[----:B---3--:R-:W-:Y:S02]  /*1b7c0*/  LEA R2, R3, R2, 0x18 ;  /* 0x0000000203027211 */ /* 0x008fe400078ec0ff */
[----:B------:R-:W-:-:S03]  /*1b7d0*/  SHF.L.U32 R3, R9, 0x1f, RZ ;  /* 0x0000001f09037819 */ /* 0x000fc600000006ff */
[----:B------:R-:W-:-:S04]  /*1b7e0*/  IMAD R2, R10, 0x8, R2 ;  /* 0x000000080a027824 */ /* 0x000fc800078e0202 */
[----:B------:R-:W3:Y:S02]  /*1b7f0*/  SYNCS.PHASECHK.TRANS64.TRYWAIT P0, [R2+URZ+0x22840], R3 ;  /* 0x02284003020075a7 */ /* 0x000ee4000800017f */
[----:B---3--:R-:W-:Y:S05]  /*1b800*/  @!P0 BRA `(.L_x_2284) ;  /* 0x0000003000bc8947 */ /* 0x008fea0003800000 */
.L_x_2402:
[----:B--2---:R-:W2:Y:S02]  /*1b810*/  S2R R7, SR_TID.X ;  /* 0x0000000000077919 */ /* 0x004ea40000002100 */
        /* <DEDUP_REMOVED lines=10> */
.L_x_2285:
[----:B0-----:R-:W4:Y:S01]  /*1b8c0*/  LDL R12, [R1+0x10] ;  /* 0x00001000010c7983 */ /* 0x001f220000100800 */
[----:B--2---:R-:W-:Y:S01]  /*1b8d0*/  MOV R7, 0x400 ;  /* 0x0000040000077802 */ /* 0x004fe20000000f00 */
        /* <DEDUP_REMOVED lines=17> */
[----:B------:R-:W2:Y:S02]  /*1b9f0*/  SYNCS.PHASECHK.TRANS64.TRYWAIT P1, [R2+URZ+0x22860], R3 ;  /* 0x02286003020075a7 */ /* 0x000ea4000802017f */
[----:B0-2---:R-:W-:Y:S05]  /*1ba00*/  @!P1 BRA `(.L_x_2286) ;  /* 0x0000003000509947 */ /* 0x005fea0003800000 */
.L_x_2403:
[----:B------:R-:W-:Y:S05]  /*1ba10*/  @P0 BRA `(.L_x_2287) ;  /* 0x00000000001c0947 */ /* 0x000fea0003800000 */
[----:B------:R-:W2:Y:S01]  /*1ba20*/  S2R R11, SR_TID.X ;  /* 0x00000000000b7919 */ /* 0x000ea20000002100 */
[----:B0--3--:R-:W-:-:S04]  /*1ba30*/  IMAD.MOV.U32 R3, RZ, RZ, 0xc000 ;  /* 0x0000c000ff037424 */ /* 0x009fc800078e00ff */
[----:B------:R4:W-:Y:S01]  /*1ba40*/  SYNCS.ARRIVE.TRANS64 RZ, [R2+URZ+0x22850], R3 ;  /* 0x0228500302ff79a7 */ /* 0x0009e2000800003f */
[----:B--2---:R-:W-:-:S04]  /*1ba50*/  LOP3.LUT R11, R11, 0x1f, RZ, 0xc0, !PT ;  /* 0x0000001f0b0b7812 */ /* 0x004fc800078ec0ff */
[----:B------:R-:W-:-:S13]  /*1ba60*/  ISETP.NE.AND P1, PT, R11, RZ, PT ;  /* 0x000000ff0b00720c */ /* 0x000fda0003f25270 */
[----:B----4-:R-:W-:Y:S05]  /*1ba70*/  @!P1 BRA `(.L_x_2287) ;  /* 0x0000000000049947 */ /* 0x010fea0003800000 */
[----:B------:R-:W-:Y:S01]  /*1ba80*/  BPT.TRAP 0x1 ;  /* 0x000000040000795c */ /* 0x000fe20000300000 */
.L_x_2287:
[----:B------:R-:W2:Y:S01]  /*1ba90*/  S2R R11, SR_CgaCtaId ;  /* 0x00000000000b7919 */ /* 0x000ea20000008800 */
[----:B0--3--:R-:W-:Y:S01]  /*1baa0*/  MOV R3, 0x400 ;  /* 0x0000040000037802 */ /* 0x009fe20000000f00 */
        /* <DEDUP_REMOVED lines=11> */
[----:B--2---:R-:W-:-:S05]  /*1bb60*/  LEA R3, R11, R3, 0x18 ;  /* 0x000000030b037211 */ /* 0x004fca00078ec0ff */
        /* <DEDUP_REMOVED lines=19> */
.L_x_2282:
[----:B------:R-:W-:Y:S05]  /*1bca0*/  BSYNC B1 ;  /* 0x0000000000017941 */ /* 0x000fea0003800000 */
.L_x_2281:
[----:B------:R-:W-:Y:S01]  /*1bcb0*/  VIADD R10, R10, 0x1 ;  /* 0x000000010a0a7836 */ /* 0x000fe20000000000 */
[----:B------:R-:W-:Y:S04]  /*1bcc0*/  BSSY B1, `(.L_x_2288) ;  /* 0x0000071000017945 */ /* 0x000fe80003800000 */
[----:B------:R-:W-:-:S04]  /*1bcd0*/  ISETP.NE.AND P0, PT, R10, 0x2, PT ;  /* 0x000000020a00780c */ /* 0x000fc80003f05270 */
[----:B------:R-:W-:Y:S02]  /*1bce0*/  SEL R2, RZ, 0x1, P0 ;  /* 0x00000001ff027807 */ /* 0x000fe40000000000 */
[----:B0-----:R-:W-:Y:S02]  /*1bcf0*/  SEL R12, R10, RZ, P0 ;  /* 0x000000ff0a0c7207 */ /* 0x001fe40000000000 */
[----:B------:R-:W-:Y:S01]  /*1bd00*/  LOP3.LUT R11, R9, R2, RZ, 0x3c, !PT ;  /* 0x00000002090b7212 */ /* 0x000fe200078e3cff */
[----:B------:R-:W-:-:S04]  /*1bd10*/  VIADD R9, R5, 0xffffffff ;  /* 0xffffffff05097836 */ /* 0x000fc80000000000 */
        /* <DEDUP_REMOVED lines=18> */
[----:B------:R-:W-:Y:S01]  /*1be40*/  IMAD R10, R10, R3, R9 ;  /* 0x000000030a0a7224 */ /* 0x000fe200078e0209 */
[----:B------:R-:W-:-:S03]  /*1be50*/  SHF.R.S32.HI R3, RZ, 0x1f, R2 ;  /* 0x0000001fff037819 */ /* 0x000fc60000011402 */
[----:B------:R-:W-:-:S04]  /*1be60*/  IMAD.WIDE.U32 R2, R4, UR6, R2 ;  /* 0x0000000604027c25 */ /* 0x000fc8000f8e0002 */
[----:B------:R-:W-:Y:S01]  /*1be70*/  IMAD.IADD R3, R6, 0x1, R3 ;  /* 0x0000000106037824 */ /* 0x000fe200078e0203 */
[----:B------:R-:W-:-:S04]  /*1be80*/  LEA R6, P0, R2, UR4, 0x2 ;  /* 0x0000000402067c11 */ /* 0x000fc8000f8010ff */
[----:B------:R-:W-:-:S05]  /*1be90*/  LEA.HI.X R7, R2, UR5, R3, 0x2, P0 ;  /* 0x0000000502077c11 */ /* 0x000fca00080f1403 */
[----:B------:R2:W5:Y:S04]  /*1bea0*/  LDG.E R6, desc[UR40][R6.64] ;  /* 0x0000002806067981 */ /* 0x000568000c1e1900 */
.L_x_2290:
[----:B------:R-:W3:Y:S01]  /*1beb0*/  S2R R3, SR_CgaCtaId ;  /* 0x0000000000037919 */ /* 0x000ee20000008800 */
[----:B------:R-:W-:-:S04]  /*1bec0*/  MOV R2, 0x400 ;  /* 0x0000040000027802 */ /* 0x000fc80000000f00 */
[----:B---3--:R-:W-:Y:S02]  /*1bed0*/  LEA R2, R3, R2, 0x18 ;  /* 0x0000000203027211 */ /* 0x008fe400078ec0ff */
[----:B------:R-:W-:-:S03]  /*1bee0*/  SHF.L.U32 R3, R11, 0x1f, RZ ;  /* 0x0000001f0b037819 */ /* 0x000fc600000006ff */
[----:B------:R-:W-:-:S04]  /*1bef0*/  IMAD R2, R12, 0x8, R2 ;  /* 0x000000080c027824 */ /* 0x000fc800078e0202 */
[----:B------:R-:W3:Y:S02]  /*1bf00*/  SYNCS.PHASECHK.TRANS64.TRYWAIT P0, [R2+URZ+0x22840], R3 ;  /* 0x02284003020075a7 */ /* 0x000ee4000800017f */
[----:B---3--:R-:W-:Y:S05]  /*1bf10*/  @!P0 BRA `(.L_x_2291) ;  /* 0x0000002c00208947 */ /* 0x008fea0003800000 */
.L_x_2404:
        /* <DEDUP_REMOVED lines=11> */
.L_x_2292:
[----:B--2---:R-:W2:Y:S01]  /*1bfd0*/  LDL R7, [R1] ;  /* 0x0000000001077983 */ /* 0x004ea20000100800 */
        /* <DEDUP_REMOVED lines=20> */
[----:B0-2---:R-:W-:Y:S05]  /*1c120*/  @!P1 BRA `(.L_x_2293) ;  /* 0x0000002800b09947 */ /* 0x005fea0003800000 */
.L_x_2405:
        /* <DEDUP_REMOVED lines=8> */
.L_x_2294:
        /* <DEDUP_REMOVED lines=34> */
.L_x_2289:
[----:B------:R-:W-:Y:S05]  /*1c3d0*/  BSYNC B1 ;  /* 0x0000000000017941 */ /* 0x000fea0003800000 */
.L_x_2288:
[----:B------:R-:W2:Y:S01]  /*1c3e0*/  LDL R2, [R1+0x18] ;  /* 0x0000180001027983 */ /* 0x000ea20000100800 */
[----:B------:R-:W-:Y:S01]  /*1c3f0*/  VIADD R5, R5, 0xfffffffe ;  /* 0xfffffffe05057836 */ /* 0x000fe20000000000 */
[----:B--2---:R-:W-:-:S13]  /*1c400*/  ISETP.GT.AND P0, PT, R9, R2, PT ;  /* 0x000000020900720c */ /* 0x004fda0003f04270 */
[----:B------:R-:W-:Y:S05]  /*1c410*/  @P0 BRA `(.L_x_2295) ;  /* 0xfffffff000600947 */ /* 0x000fea000383ffff */
.L_x_2271:
[----:B------:R-:W-:Y:S05]  /*1c420*/  BSYNC B0 ;  /* 0x0000000000007941 */ /* 0x000fea0003800000 */
.L_x_2270:
        /* <DEDUP_REMOVED lines=23> */
.L_x_2297:
[----:B------:R-:W-:Y:S05]  /*1c5a0*/  BSYNC B0 ;  /* 0x0000000000007941 */ /* 0x000fea0003800000 */
.L_x_2296:
[----:B--2---:R-:W2:Y:S02]  /*1c5b0*/  LDL.LU R2, [R1+0x8] ;  /* 0x0000080001027983 */ /* 0x004ea40000300800 */
[----:B--2---:R-:W-:-:S05]  /*1c5c0*/  LOP3.LUT R2, R2, R0, RZ, 0x3c, !PT ;  /* 0x0000000002027212 */ /* 0x004fca00078e3cff */
[----:B------:R3:W-:Y:S02]  /*1c5d0*/  STL [R1+0x8], R2 ;  /* 0x0000080201007387 */ /* 0x0007e40000100800 */
.L_x_2253:
[----:B------:R-:W-:Y:S05]  /*1c5e0*/  BSYNC B6 ;  /* 0x0000000000067941 */ /* 0x000fea0003800000 */
.L_x_2251:
[----:B------:R-:W-:-:S03]  /*1c5f0*/  UMOV UR4, 0xffffffff ;  /* 0xffffffff00047882 */ /* 0x000fc60000000000 */
[----:B------:R-:W-:Y:S05]  /*1c600*/  BRA.DIV UR4, `(.L_x_2298) ;  /* 0x00000026048c7947 */ /* 0x000fea000b800000 */
[----:B------:R4:W0:Y:S04]  /*1c610*/  SHFL.IDX PT, R4, R16, RZ, 0x1f ;  /* 0x00001fff10047589 */ /* 0x00082800000e0000 */
[----:B------:R-:W0:Y:S02]  /*1c620*/  SHFL.IDX PT, R16, R16, 0x1, 0x1f ;  /* 0x00201f0010107f89 */ /* 0x000e2400000e0000 */
.L_x_2409:
[----:B------:R-:W5:Y:S01]  /*1c630*/  S2R R7, SR_TID.X ;  /* 0x0000000000077919 */ /* 0x000f620000002100 */
[----:B------:R-:W-:Y:S01]  /*1c640*/  ULDC UR4, c[0x0][0xc14] ;  /* 0x0003050000047ab9 */ /* 0x000fe20000000800 */
[----:B------:R-:W-:Y:S01]  /*1c650*/  BSSY B0, `(.L_x_2299) ;  /* 0x000000b000007945 */ /* 0x000fe20003800000 */
[----:B------:R-:W-:Y:S02]  /*1c660*/  IMAD.U32 R0, RZ, RZ, UR4 ;  /* 0x00000004ff007e24 */ /* 0x000fe4000f8e00ff */
[----:B------:R-:W-:Y:S01]  /*1c670*/  IMAD.MOV.U32 R17, RZ, RZ, RZ ;  /* 0x000000ffff117224 */ /* 0x000fe200078e00ff */
[----:B-----5:R-:W-:-:S04]  /*1c680*/  LOP3.LUT R7, R7, 0x1f, RZ, 0xc0, !PT ;  /* 0x0000001f07077812 */ /* 0x020fc800078ec0ff */
[C---:B------:R-:W-:Y:S01]  /*1c690*/  ISETP.NE.AND P0, PT, R7.reuse, 0x1f, PT ;  /* 0x0000001f0700780c */ /* 0x040fe20003f05270 */
[----:B------:R-:W-:-:S05]  /*1c6a0*/  IMAD.IADD R5, R7, 0x1, R19 ;  /* 0x0000000107057824 */ /* 0x000fca00078e0213 */
[----:B------:R-:W-:-:S13]  /*1c6b0*/  ISETP.GE.OR P0, PT, R5, R0, !P0 ;  /* 0x000000000500720c */ /* 0x000fda0004706670 */
[----:B------:R-:W-:Y:S05]  /*1c6c0*/  @P0 BRA `(.L_x_2300) ;  /* 0x00000000000c0947 */ /* 0x000fea0003800000 */
[----:B---3--:R-:W3:Y:S02]  /*1c6d0*/  LDC.64 R2, c[0x0][0xc58] ;  /* 0x00031600ff027b82 */ /* 0x008ee40000000a00 */
[----:B---3--:R-:W-:-:S05]  /*1c6e0*/  IMAD.WIDE R2, R5, 0x4, R2 ;  /* 0x0000000405027825 */ /* 0x008fca00078e0202 */
[----:B------:R3:W5:Y:S02]  /*1c6f0*/  LDG.E R17, desc[UR40][R2.64] ;  /* 0x0000002802117981 */ /* 0x000764000c1e1900 */
.L_x_2300:
[----:B------:R-:W-:Y:S05]  /*1c700*/  BSYNC B0 ;  /* 0x0000000000007941 */ /* 0x000fea0003800000 */
.L_x_2299:
[----:B------:R-:W-:-:S03]  /*1c710*/  UMOV UR4, 0xffffffff ;  /* 0xffffffff00047882 */ /* 0x000fc60000000000 */
[----:B------:R-:W-:Y:S05]  /*1c720*/  BRA.DIV UR4, `(.L_x_2301) ;  /* 0x0000002604907947 */ /* 0x000fea000b800000 */
        /* <DEDUP_REMOVED lines=9> */
[----:B---3--:R-:W-:-:S05]  /*1c7c0*/  IMAD.IADD R3, R13, 0x1, R14 ;  /* 0x000000010d037824 */ /* 0x008fca00078e020e */
[----:B------:R-:W0:Y:S02]  /*1c7d0*/  SHFL.UP PT, R14, R3, 0x4, RZ ;  /* 0x04800000030e7989 */ /* 0x000e2400000e00ff */
[----:B0-----:R-:W-:Y:S02]  /*1c7e0*/  SEL R14, R14, RZ, P0 ;  /* 0x000000ff0e0e7207 */ /* 0x001fe40000000000 */
[----:B------:R-:W-:-:S03]  /*1c7f0*/  ISETP.GE.U32.AND P0, PT, R7, 0x10, PT ;  /* 0x000000100700780c */ /* 0x000fc60003f06070 */
[----:B------:R-:W-:-:S05]  /*1c800*/  IMAD.IADD R5, R3, 0x1, R14 ;  /* 0x0000000103057824 */ /* 0x000fca00078e020e */
[----:B------:R-:W2:Y:S02]  /*1c810*/  SHFL.UP PT, R14, R5, 0x8, RZ ;  /* 0x05000000050e7989 */ /* 0x000ea400000e00ff */
[----:B--2---:R-:W-:-:S05]  /*1c820*/  SEL R6, R14, RZ, P1 ;  /* 0x000000ff0e067207 */ /* 0x004fca0000800000 */
[----:B------:R-:W-:-:S05]  /*1c830*/  IMAD.IADD R6, R5, 0x1, R6 ;  /* 0x0000000105067824 */ /* 0x000fca00078e0206 */
[----:B------:R-:W0:Y:S02]  /*1c840*/  SHFL.UP PT, R14, R6, 0x10, RZ ;  /* 0x06000000060e7989 */ /* 0x000e2400000e00ff */
[----:B0-----:R-:W-:-:S05]  /*1c850*/  SEL R7, R14, RZ, P0 ;  /* 0x000000ff0e077207 */ /* 0x001fca0000000000 */
[----:B------:R-:W-:-:S05]  /*1c860*/  IMAD.IADD R2, R6, 0x1, R7 ;  /* 0x0000000106027824 */ /* 0x000fca00078e0207 */
[----:B------:R0:W2:Y:S02]  /*1c870*/  SHFL.IDX PT, R14, R2, 0x1f, 0x1f ;  /* 0x03e01f00020e7f89 */ /* 0x0000a400000e0000 */
.L_x_2417:
[----:B------:R-:W-:Y:S02]  /*1c880*/  ULDC UR4, c[0x0][0xc10] ;  /* 0x0003040000047ab9 */ /* 0x000fe40000000800 */
[----:B------:R-:W-:-:S04]  /*1c890*/  IMAD.U32 R5, RZ, RZ, UR4 ;  /* 0x00000004ff057e24 */ /* 0x000fc8000f8e00ff */
[----:B--2---:R-:W-:-:S04]  /*1c8a0*/  IMAD R3, R14, R5, RZ ;  /* 0x000000050e037224 */ /* 0x004fc800078e02ff */
[----:B----4-:R-:W-:-:S05]  /*1c8b0*/  IMAD.IADD R16, R16, 0x1, R3 ;  /* 0x0000000110107824 */ /* 0x010fca00078e0203 */
[----:B------:R-:W-:-:S13]  /*1c8c0*/  ISETP.GT.AND P0, PT, R16, R4, PT ;  /* 0x000000041000720c */ /* 0x000fda0003f04270 */
[----:B------:R-:W-:Y:S05]  /*1c8d0*/  @P0 BRA `(.L_x_2302) ;  /* 0x0000000000b40947 */ /* 0x000fea0003800000 */
[----:B------:R-:W2:Y:S02]  /*1c8e0*/  LDC R0, c[0x0][0xc14] ;  /* 0x00030500ff007b82 */ /* 0x000ea40000000800 */
.L_x_2307:
[----:B------:R-:W-:-:S05]  /*1c8f0*/  VIADD R19, R19, 0x1f ;  /* 0x0000001f13137836 */ /* 0x000fca0000000000 */
[----:B--2---:R-:W-:-:S13]  /*1c900*/  ISETP.GE.AND P0, PT, R19, R0, PT ;  /* 0x000000001300720c */ /* 0x004fda0003f06270 */
[----:B------:R-:W-:Y:S05]  /*1c910*/  @P0 BRA `(.L_x_2303) ;  /* 0x0000000400ec0947 */ /* 0x000fea0003800000 */
[----:B------:R-:W2:Y:S01]  /*1c920*/  S2R R7, SR_TID.X ;  /* 0x0000000000077919 */ /* 0x000ea20000002100 */
[----:B------:R-:W-:Y:S01]  /*1c930*/  BSSY B0, `(.L_x_2304) ;  /* 0x000000a000007945 */ /* 0x000fe20003800000 */
[----:B------:R-:W-:Y:S01]  /*1c940*/  IMAD.MOV.U32 R17, RZ, RZ, RZ ;  /* 0x000000ffff117224 */ /* 0x000fe200078e00ff */
[----:B--2---:R-:W-:-:S04]  /*1c950*/  LOP3.LUT R7, R7, 0x1f, RZ, 0xc0, !PT ;  /* 0x0000001f07077812 */ /* 0x004fc800078ec0ff */
[C---:B------:R-:W-:Y:S01]  /*1c960*/  ISETP.NE.AND P1, PT, R7.reuse, 0x1f, PT ;  /* 0x0000001f0700780c */ /* 0x040fe20003f25270 */
[----:B------:R-:W-:-:S05]  /*1c970*/  IMAD.IADD R5, R7, 0x1, R19 ;  /* 0x0000000107057824 */ /* 0x000fca00078e0213 */
[----:B------:R-:W-:-:S13]  /*1c980*/  ISETP.GE.OR P0, PT, R5, R0, !P1 ;  /* 0x000000000500720c */ /* 0x000fda0004f06670 */
[----:B------:R-:W-:Y:S05]  /*1c990*/  @P0 BRA `(.L_x_2305) ;  /* 0x00000000000c0947 */ /* 0x000fea0003800000 */
[----:B0-----:R-:W0:Y:S02]  /*1c9a0*/  LDC.64 R2, c[0x0][0xc58] ;  /* 0x00031600ff027b82 */ /* 0x001e240000000a00 */
[----:B0-----:R-:W-:-:S05]  /*1c9b0*/  IMAD.WIDE R2, R5, 0x4, R2 ;  /* 0x0000000405027825 */ /* 0x001fca00078e0202 */
[----:B------:R2:W5:Y:S02]  /*1c9c0*/  LDG.E R17, desc[UR40][R2.64] ;  /* 0x0000002802117981 */ /* 0x000564000c1e1900 */
.L_x_2305:
[----:B------:R-:W-:Y:S05]  /*1c9d0*/  BSYNC B0 ;  /* 0x0000000000007941 */ /* 0x000fea0003800000 */
.L_x_2304:
[----:B------:R-:W-:-:S03]  /*1c9e0*/  UMOV UR4, 0xffffffff ;  /* 0xffffffff00047882 */ /* 0x000fc60000000000 */
[----:B------:R-:W-:Y:S05]  /*1c9f0*/  BRA.DIV UR4, `(.L_x_2306) ;  /* 0x0000002604ac7947 */ /* 0x000fea000b800000 */
[----:B-----5:R-:W3:Y:S01]  /*1ca00*/  SHFL.UP PT, R14, R17, 0x1, RZ ;  /* 0x04200000110e7989 */ /* 0x020ee200000e00ff */
[C---:B------:R-:W-:Y:S02]  /*1ca10*/  ISETP.NE.AND P0, PT, R7.reuse, RZ, PT ;  /* 0x000000ff0700720c */ /* 0x040fe40003f05270 */
[C---:B------:R-:W-:Y:S02]  /*1ca20*/  ISETP.GE.U32.AND P1, PT, R7.reuse, 0x2, PT ;  /* 0x000000020700780c */ /* 0x040fe40003f26070 */
[----:B---3--:R-:W-:Y:S02]  /*1ca30*/  SEL R14, R14, RZ, P0 ;  /* 0x000000ff0e0e7207 */ /* 0x008fe40000000000 */
[----:B------:R-:W-:-:S03]  /*1ca40*/  ISETP.GE.U32.AND P0, PT, R7, 0x4, PT ;  /* 0x000000040700780c */ /* 0x000fc60003f06070 */
[----:B------:R-:W-:-:S05]  /*1ca50*/  IMAD.IADD R13, R17, 0x1, R14 ;  /* 0x00000001110d7824 */ /* 0x000fca00078e020e */
[----:B------:R-:W3:Y:S02]  /*1ca60*/  SHFL.UP PT, R14, R13, 0x2, RZ ;  /* 0x044000000d0e7989 */ /* 0x000ee400000e00ff */
[----:B---3--:R-:W-:Y:S02]  /*1ca70*/  SEL R14, R14, RZ, P1 ;  /* 0x000000ff0e0e7207 */ /* 0x008fe40000800000 */
[----:B------:R-:W-:-:S03]  /*1ca80*/  ISETP.GE.U32.AND P1, PT, R7, 0x8, PT ;  /* 0x000000080700780c */ /* 0x000fc60003f26070 */
[----:B--2---:R-:W-:-:S05]  /*1ca90*/  IMAD.IADD R3, R13, 0x1, R14 ;  /* 0x000000010d037824 */ /* 0x004fca00078e020e */
[----:B------:R-:W2:Y:S02]  /*1caa0*/  SHFL.UP PT, R14, R3, 0x4, RZ ;  /* 0x04800000030e7989 */ /* 0x000ea400000e00ff */
[----:B--2---:R-:W-:Y:S02]  /*1cab0*/  SEL R14, R14, RZ, P0 ;  /* 0x000000ff0e0e7207 */ /* 0x004fe40000000000 */
[----:B------:R-:W-:-:S03]  /*1cac0*/  ISETP.GE.U32.AND P0, PT, R7, 0x10, PT ;  /* 0x000000100700780c */ /* 0x000fc60003f06070 */
[----:B------:R-:W-:-:S05]  /*1cad0*/  IMAD.IADD R5, R3, 0x1, R14 ;  /* 0x0000000103057824 */ /* 0x000fca00078e020e */
[----:B------:R-:W2:Y:S02]  /*1cae0*/  SHFL.UP PT, R14, R5, 0x8, RZ ;  /* 0x05000000050e7989 */ /* 0x000ea400000e00ff */
[----:B--2---:R-:W-:-:S05]  /*1caf0*/  SEL R6, R14, RZ, P1 ;  /* 0x000000ff0e067207 */ /* 0x004fca0000800000 */
[----:B------:R-:W-:-:S05]  /*1cb00*/  IMAD.IADD R6, R5, 0x1, R6 ;  /* 0x0000000105067824 */ /* 0x000fca00078e0206 */
[----:B------:R-:W2:Y:S02]  /*1cb10*/  SHFL.UP PT, R14, R6, 0x10, RZ ;  /* 0x06000000060e7989 */ /* 0x000ea400000e00ff */
[----:B--2---:R-:W-:-:S05]  /*1cb20*/  SEL R7, R14, RZ, P0 ;  /* 0x000000ff0e077207 */ /* 0x004fca0000000000 */
[----:B0-----:R-:W-:-:S05]  /*1cb30*/  IMAD.IADD R2, R6, 0x1, R7 ;  /* 0x0000000106027824 */ /* 0x001fca00078e0207 */
[----:B------:R0:W2:Y:S02]  /*1cb40*/  SHFL.IDX PT, R14, R2, 0x1f, 0x1f ;  /* 0x03e01f00020e7f89 */ /* 0x0000a400000e0000 */
.L_x_2425:
[----:B------:R-:W-:Y:S02]  /*1cb50*/  ULDC UR4, c[0x0][0xc10] ;  /* 0x0003040000047ab9 */ /* 0x000fe40000000800 */
[----:B------:R-:W-:-:S04]  /*1cb60*/  IMAD.U32 R5, RZ, RZ, UR4 ;  /* 0x00000004ff057e24 */ /* 0x000fc8000f8e00ff */
[----:B--2---:R-:W-:-:S04]  /*1cb70*/  IMAD R3, R14, R5, RZ ;  /* 0x000000050e037224 */ /* 0x004fc800078e02ff */
[----:B------:R-:W-:-:S05]  /*1cb80*/  IMAD.IADD R16, R3, 0x1, R16 ;  /* 0x0000000103107824 */ /* 0x000fca00078e0210 */
[----:B------:R-:W-:-:S13]  /*1cb90*/  ISETP.GT.AND P0, PT, R16, R4, PT ;  /* 0x000000041000720c */ /* 0x000fda0003f04270 */
[----:B------:R-:W-:Y:S05]  /*1cba0*/  @!P0 BRA `(.L_x_2307) ;  /* 0xfffffffc00508947 */ /* 0x000fea000383ffff */
.L_x_2302:
        /* <DEDUP_REMOVED lines=8> */
.L_x_2429:
[----:B------:R-:W-:Y:S01]  /*1cc30*/  ISETP.NE.AND P0, PT, R3, RZ, PT ;  /* 0x000000ff0300720c */ /* 0x000fe20003f05270 */
[----:B------:R-:W-:-:S12]  /*1cc40*/  IMAD.MOV.U32 R7, RZ, RZ, RZ ;  /* 0x000000ffff077224 */ /* 0x000fd800078e00ff */
[----:B------:R-:W-:Y:S05]  /*1cc50*/  @!P0 BRA `(.L_x_2309) ;  /* 0x0000000000108947 */ /* 0x000fea0003800000 */
[----:B------:R-:W-:Y:S01]  /*1cc60*/  UMOV UR4, 0xffffffff ;  /* 0xffffffff00047882 */ /* 0x000fe20000000000 */
[----:B------:R-:W-:Y:S02]  /*1cc70*/  VIADD R12, R6, 0xffffffff ;  /* 0xffffffff060c7836 */ /* 0x000fe40000000000 */
[----:B------:R-:W-:Y:S05]  /*1cc80*/  BRA.DIV UR4, `(.L_x_2310) ;  /* 0x0000002a04207947 */ /* 0x000fea000b800000 */
[----:B------:R4:W0:Y:S02]  /*1cc90*/  SHFL.IDX PT, R7, R2, R12, 0x1f ;  /* 0x00001f0c02077589 */ /* 0x00082400000e0000 */
.L_x_2309:
[----:B0---4-:R-:W0:Y:S01]  /*1cca0*/  LDC.64 R2, c[0x0][0xc68] ;  /* 0x00031a00ff027b82 */ /* 0x011e220000000a00 */
[----:B------:R-:W-:-:S04]  /*1ccb0*/  IMAD.IADD R19, R6, 0x1, R19 ;  /* 0x0000000106137824 */ /* 0x000fc800078e0213 */
[----:B0-----:R-:W-:-:S05]  /*1ccc0*/  IMAD.WIDE R2, R19, 0x4, R2 ;  /* 0x0000000413027825 */ /* 0x001fca00078e0202 */
[----:B-1----:R-:W2:Y:S01]  /*1ccd0*/  LDG.E R9, desc[UR40][R2.64] ;  /* 0x0000002802097981 */ /* 0x002ea2000c1e1900 */
[----:B------:R-:W-:-:S04]  /*1cce0*/  IMAD R16, R7, R5, R16 ;  /* 0x0000000507107224 */ /* 0x000fc800078e0210 */
[----:B------:R-:W-:Y:S02]  /*1ccf0*/  IMAD.IADD R7, R4, 0x1, -R16 ;  /* 0x0000000104077824 */ /* 0x000fe400078e0a10 */
[----:B--23--:R-:W-:-:S05]  /*1cd00*/  IMAD R6, R17, R9, RZ ;  /* 0x0000000911067224 */ /* 0x00cfca00078e02ff */
[----:B------:R-:W-:-:S04]  /*1cd10*/  IABS R8, R6 ;  /* 0x0000000600087213 */ /* 0x000fc80000000000 */
[----:B------:R-:W0:Y:S08]  /*1cd20*/  I2F.RP R11, R8 ;  /* 0x00000008000b7306 */ /* 0x000e300000209400 */
[----:B0-----:R-:W0:Y:S02]  /*1cd30*/  MUFU.RCP R11, R11 ;  /* 0x0000000b000b7308 */ /* 0x001e240000001000 */
[----:B0-----:R-:W-:-:S06]  /*1cd40*/  VIADD R12, R11, 0xffffffe ;  /* 0x0ffffffe0b0c7836 */ /* 0x001fcc0000000000 */
[----:B------:R-:W0:Y:S02]  /*1cd50*/  F2I.FTZ.U32.TRUNC.NTZ R3, R12 ;  /* 0x0000000c00037305 */ /* 0x000e24000021f000 */
[----:B0-----:R-:W-:-:S04]  /*1cd60*/  IMAD.MOV R2, RZ, RZ, -R3 ;  /* 0x000000ffff027224 */ /* 0x001fc800078e0a03 */
[----:B------:R-:W-:Y:S02]  /*1cd70*/  IMAD R10, R2, R8, RZ ;  /* 0x00000008020a7224 */ /* 0x000fe400078e02ff */
[----:B------:R-:W-:-:S04]  /*1cd80*/  IMAD.MOV.U32 R2, RZ, RZ, RZ ;  /* 0x000000ffff027224 */ /* 0x000fc800078e00ff */
[----:B------:R-:W-:Y:S01]  /*1cd90*/  IMAD.HI.U32 R10, R3, R10, R2 ;  /* 0x0000000a030a7227 */ /* 0x000fe200078e0002 */
[----:B------:R-:W-:Y:S02]  /*1cda0*/  IABS R3, R7 ;  /* 0x0000000700037213 */ /* 0x000fe40000000000 */
[----:B------:R-:W-:-:S03]  /*1cdb0*/  IABS R2, R6 ;  /* 0x0000000600027213 */ /* 0x000fc60000000000 */
[----:B------:R-:W-:-:S04]  /*1cdc0*/  IMAD.HI.U32 R10, R10, R3, RZ ;  /* 0x000000030a0a7227 */ /* 0x000fc800078e00ff */
[----:B------:R-:W-:-:S04]  /*1cdd0*/  IMAD.MOV R2, RZ, RZ, -R2 ;  /* 0x000000ffff027224 */ /* 0x000fc800078e0a02 */
[----:B------:R-:W-:-:S05]  /*1cde0*/  IMAD R3, R10, R2, R3 ;  /* 0x000000020a037224 */ /* 0x000fca00078e0203 */
[----:B------:R-:W-:-:S13]  /*1cdf0*/  ISETP.GT.U32.AND P0, PT, R8, R3, PT ;  /* 0x000000030800720c */ /* 0x000fda0003f04070 */
[----:B------:R-:W-:Y:S02]  /*1ce00*/  @!P0 IMAD.IADD R3, R3, 0x1, -R8 ;  /* 0x0000000103038824 */ /* 0x000fe400078e0a08 */
[----:B------:R-:W-:-:S03]  /*1ce10*/  @!P0 VIADD R10, R10, 0x1 ;  /* 0x000000010a0a8836 */ /* 0x000fc60000000000 */
[----:B------:R-:W-:Y:S02]  /*1ce20*/  ISETP.GE.U32.AND P0, PT, R3, R8, PT ;  /* 0x000000080300720c */ /* 0x000fe40003f06070 */
[----:B------:R-:W-:-:S11]  /*1ce30*/  LOP3.LUT R3, R7, R6, RZ, 0x3c, !PT ;  /* 0x0000000607037212 */ /* 0x000fd600078e3cff */
        /* <DEDUP_REMOVED lines=10> */
[----:B------:R-:W-:-:S04]  /*1cee0*/  VIADDMNMX R9, R8, R5, R9, PT ;  /* 0x0000000508097246 */ /* 0x000fc80003800109 */
        /* <DEDUP_REMOVED lines=13> */
[----:B------:R-:W-:Y:S01]  /*1cfc0*/  IMAD R8, R2, R8, R3 ;  /* 0x0000000802087224 */ /* 0x000fe200078e0203 */
[----:B------:R-:W-:-:S04]  /*1cfd0*/  LOP3.LUT R3, R6, R9, RZ, 0x3c, !PT ;  /* 0x0000000906037212 */ /* 0x000fc800078e3cff */
[----:B------:R-:W-:-:S13]  /*1cfe0*/  ISETP.GT.U32.AND P0, PT, R5, R8, PT ;  /* 0x000000080500720c */ /* 0x000fda0003f04070 */
[----:B------:R-:W-:Y:S02]  /*1cff0*/  @!P0 IMAD.IADD R8, R8, 0x1, -R5 ;  /* 0x0000000108088824 */ /* 0x000fe400078e0a05 */
[----:B------:R-:W-:-:S03]  /*1d000*/  @!P0 VIADD R2, R2, 0x1 ;  /* 0x0000000102028836 */ /* 0x000fc60000000000 */
[----:B------:R-:W-:-:S13]  /*1d010*/  ISETP.GE.U32.AND P0, PT, R8, R5, PT ;  /* 0x000000050800720c */ /* 0x000fda0003f06070 */
[----:B------:R-:W-:Y:S01]  /*1d020*/  @P0 VIADD R2, R2, 0x1 ;  /* 0x0000000102020836 */ /* 0x000fe20000000000 */
[----:B------:R-:W-:Y:S01]  /*1d030*/  ISETP.GE.AND P0, PT, R3, RZ, PT ;  /* 0x000000ff0300720c */ /* 0x000fe20003f06270 */
[----:B------:R-:W-:-:S12]  /*1d040*/  IMAD.IADD R3, R6, 0x1, R4 ;  /* 0x0000000106037824 */ /* 0x000fd800078e0204 */
        /* <DEDUP_REMOVED lines=8> */
.L_x_2303:
[----:B------:R-:W-:Y:S01]  /*1d0d0*/  UMOV UR4, URZ ;  /* 0x0000003f00047c82 */ /* 0x000fe20008000000 */
[----:B------:R-:W-:Y:S01]  /*1d0e0*/  UMOV UR5, URZ ;  /* 0x0000003f00057c82 */ /* 0x000fe20008000000 */
[----:B------:R-:W-:Y:S01]  /*1d0f0*/  ULDC UR6, c[0x0][0xc14] ;  /* 0x0003050000067ab9 */ /* 0x000fe20000000800 */
[----:B------:R-:W-:Y:S02]  /*1d100*/  IMAD.MOV.U32 R16, RZ, RZ, R4 ;  /* 0x000000ffff107224 */ /* 0x000fe400078e0004 */
[----:B------:R-:W-:Y:S02]  /*1d110*/  IMAD.U32 R17, RZ, RZ, UR4 ;  /* 0x00000004ff117e24 */ /* 0x000fe4000f8e00ff */
[----:B------:R-:W-:Y:S02]  /*1d120*/  IMAD.U32 R18, RZ, RZ, UR5 ;  /* 0x00000005ff127e24 */ /* 0x000fe4000f8e00ff */
[----:B------:R-:W-:-:S07]  /*1d130*/  IMAD.U32 R19, RZ, RZ, UR6 ;  /* 0x00000006ff137e24 */ /* 0x000fce000f8e00ff */
.L_x_2311:
        /* <DEDUP_REMOVED lines=12> */
.L_x_2212:
        /* <DEDUP_REMOVED lines=12> */
.L_x_2432:
[----:B------:R-:W-:Y:S05]  /*1d2c0*/  BSYNC B0 ;  /* 0x0000000000007941 */ /* 0x000fea0003800000 */
.L_x_2313:
[----:B------:R-:W-:-:S03]  /*1d2d0*/  UMOV UR4, 0xffffffff ;  /* 0xffffffff00047882 */ /* 0x000fc60000000000 */
[----:B------:R-:W-:Y:S05]  /*1d2e0*/  BRA.DIV UR4, `(.L_x_2315) ;  /* 0x0000002204c47947 */ /* 0x000fea000b800000 */
[----:B------:R-:W2:Y:S02]  /*1d2f0*/  S2R R2, SR_TID.X ;  /* 0x0000000000027919 */ /* 0x000ea40000002100 */
[----:B--2---:R-:W-:-:S04]  /*1d300*/  SHF.R.U32.HI R2, RZ, 0x5, R2 ;  /* 0x00000005ff027819 */ /* 0x004fc80000011602 */
[----:B------:R-:W-:-:S05]  /*1d310*/  LOP3.LUT R2, R2, 0x3, RZ, 0xc0, !PT ;  /* 0x0000000302027812 */ /* 0x000fca00078ec0ff */
[----:B------:R2:W3:Y:S02]  /*1d320*/  SHFL.IDX PT, R14, R2, RZ, 0x1f ;  /* 0x00001fff020e7589 */ /* 0x0004e400000e0000 */
.L_x_2435:
[----:B---3--:R-:W-:-:S13]  /*1d330*/  ISETP.NE.AND P0, PT, R14, RZ, PT ;  /* 0x000000ff0e00720c */ /* 0x008fda0003f05270 */
[----:B------:R-:W-:Y:S05]  /*1d340*/  @P0 BRA `(.L_x_1991) ;  /* 0x0000000000940947 */ /* 0x000fea0003800000 */
[----:B------:R-:W-:-:S03]  /*1d350*/  UMOV UR4, 0xffffffff ;  /* 0xffffffff00047882 */ /* 0x000fc60000000000 */
[----:B------:R-:W-:Y:S05]  /*1d360*/  BRA.DIV UR4, `(.L_x_2316) ;  /* 0x0000002204d87947 */ /* 0x000fea000b800000 */
[----:B------:R-:W-:-:S13]  /*1d370*/  ELECT P6, URZ, PT ;  /* 0x00000000003f782f */ /* 0x000fda00038c0000 */
.L_x_2438:
[----:B------:R-:W-:Y:S05]  /*1d380*/  @!P6 BRA `(.L_x_1991) ;  /* 0x000000000084e947 */ /* 0x000fea0003800000 */
[----:B--2---:R-:W2:Y:S02]  /*1d390*/  LDL.LU R2, [R1+0x2c] ;  /* 0x00002c0001027983 */ /* 0x004ea40000300800 */
[----:B--2---:R-:W-:-:S04]  /*1d3a0*/  LOP3.LUT R2, R2, 0x2, RZ, 0xfc, !PT ;  /* 0x0000000202027812 */ /* 0x004fc800078efcff */
[----:B------:R-:W-:-:S13]  /*1d3b0*/  ISETP.NE.AND P2, PT, R2, 0x3, PT ;  /* 0x000000030200780c */ /* 0x000fda0003f45270 */
[----:B------:R-:W-:Y:S05]  /*1d3c0*/  @!P2 BRA `(.L_x_2317) ;  /* 0x000000000004a947 */ /* 0x000fea0003800000 */
[----:B------:R-:W-:Y:S01]  /*1d3d0*/  BPT.TRAP 0x1 ;  /* 0x000000040000795c */ /* 0x000fe20000300000 */
.L_x_2317:
        /* <DEDUP_REMOVED lines=14> */
.L_x_2439:
[----:B------:R-:W2:Y:S02]  /*1d4c0*/  SYNCS.PHASECHK.TRANS64.TRYWAIT P0, [R7+URZ], R2 ;  /* 0x00000002070075a7 */ /* 0x000ea4000800017f */
[----:B--2---:R-:W-:Y:S05]  /*1d4d0*/  @!P0 BRA `(.L_x_2319) ;  /* 0x0000002000b08947 */ /* 0x004fea0003800000 */
.L_x_2440:
[----:B------:R-:W-:Y:S05]  /*1d4e0*/  @!P2 BRA `(.L_x_2320) ;  /* 0x000000000004a947 */ /* 0x000fea0003800000 */
[----:B------:R-:W-:Y:S01]  /*1d4f0*/  BPT.TRAP 0x1 ;  /* 0x000000040000795c */ /* 0x000fe20000300000 */
.L_x_2320:
[----:B------:R-:W3:Y:S01]  /*1d500*/  LDL.LU R4, [R1] ;  /* 0x0000000001047983 */ /* 0x000ee20000300800 */
[----:B------:R-:W-:-:S04]  /*1d510*/  VIADD R0, R0, 0x22860 ;  /* 0x0002286000007836 */ /* 0x000fc80000000000 */
[----:B---3--:R-:W-:-:S04]  /*1d520*/  IMAD R4, R4, 0x8, R0 ;  /* 0x0000000804047824 */ /* 0x008fc800078e0200 */
[----:B------:R-:W3:Y:S02]  /*1d530*/  SYNCS.PHASECHK.TRANS64.TRYWAIT P0, [R4+URZ], R5 ;  /* 0x00000005040075a7 */ /* 0x000ee4000800017f */
[----:B---3--:R-:W-:Y:S05]  /*1d540*/  @!P0 BRA `(.L_x_2321) ;  /* 0x0000002000a88947 */ /* 0x008fea0003800000 */
.L_x_2441:
[----:B------:R-:W-:-:S07]  /*1d550*/  IMAD R3, R3, 0x8, R0 ;  /* 0x0000000803037824 */ /* 0x000fce00078e0200 */
.L_x_2322:
[----:B----4-:R4:W0:Y:S02]  /*1d560*/  SYNCS.PHASECHK.TRANS64.TRYWAIT P0, [R3+URZ], R2 ;  /* 0x00000002030075a7 */ /* 0x010824000800017f */
[----:B0-----:R-:W-:Y:S05]  /*1d570*/  @!P0 NANOSLEEP.SYNCS 0x989680 ;  /* 0x009896800000895d */ /* 0x001fea0003900000 */
[----:B------:R-:W0:Y:S02]  /*1d580*/  @!P0 SYNCS.PHASECHK.TRANS64 P0, [R3+URZ], R2 ;  /* 0x00000002030085a7 */ /* 0x000e24000800007f */
[----:B0-----:R-:W-:Y:S05]  /*1d590*/  @!P0 BRA `(.L_x_2322) ;  /* 0xfffffffc00f08947 */ /* 0x001fea000383ffff */
.L_x_1991:
[----:B------:R-:W-:Y:S05]  /*1d5a0*/  BSYNC B7 ;  /* 0x0000000000077941 */ /* 0x000fea0003800000 */
.L_x_1988:
[----:B------:R-:W-:Y:S05]  /*1d5b0*/  EXIT ;  /* 0x000000000000794d */ /* 0x000fea0003800000 */
.L_x_2017:
[----:B0-----:R0:W1:Y:S02]  /*1d5c0*/  SYNCS.PHASECHK.TRANS64.TRYWAIT P6, [R90+URZ+0x22890], R111 ;  /* 0x0228906f5a0075a7 */ /* 0x00106400080c017f */
[----:B-1----:R-:W-:Y:S05]  /*1d5d0*/  @!P6 NANOSLEEP.SYNCS 0x989680 ;  /* 0x009896800000e95d */ /* 0x002fea0003900000 */
[----:B------:R-:W1:Y:S02]  /*1d5e0*/  @!P6 SYNCS.PHASECHK.TRANS64 P6, [R90+URZ+0x22890], R111 ;  /* 0x0228906f5a00e5a7 */ /* 0x000e6400080c007f */
[----:B-1----:R-:W-:Y:S05]  /*1d5f0*/  @!P6 BRA `(.L_x_2017) ;  /* 0xfffffffc00f0e947 */ /* 0x002fea000383ffff */
[----:B------:R-:W-:Y:S05]  /*1d600*/  BRA `(.L_x_2323) ;  /* 0xfffffe58002c7947 */ /* 0x000fea000383ffff */
.L_x_2035:
[----:B0-----:R0:W1:Y:S02]  /*1d610*/  SYNCS.PHASECHK.TRANS64.TRYWAIT P5, [R90+URZ+0x22890], R111 ;  /* 0x0228906f5a0075a7 */ /* 0x00106400080a017f */
[----:B-1----:R-:W-:Y:S05]  /*1d620*/  @!P5 NANOSLEEP.SYNCS 0x989680 ;  /* 0x009896800000d95d */ /* 0x002fea0003900000 */
[----:B------:R-:W1:Y:S02]  /*1d630*/  @!P5 SYNCS.PHASECHK.TRANS64 P5, [R90+URZ+0x22890], R111 ;  /* 0x0228906f5a00d5a7 */ /* 0x000e6400080a007f */
[----:B-1----:R-:W-:Y:S05]  /*1d640*/  @!P5 BRA `(.L_x_2035) ;  /* 0xfffffffc00f0d947 */ /* 0x002fea000383ffff */
[----:B------:R-:W-:Y:S05]  /*1d650*/  BRA `(.L_x_2324) ;  /* 0xfffffe68007c7947 */ /* 0x000fea000383ffff */
.L_x_2044:
[----:B0-----:R0:W1:Y:S02]  /*1d660*/  SYNCS.PHASECHK.TRANS64.TRYWAIT P4, [R90+URZ+0x22890], R111 ;  /* 0x0228906f5a0075a7 */ /* 0x001064000808017f */
[----:B-1----:R-:W-:Y:S05]  /*1d670*/  @!P4 NANOSLEEP.SYNCS 0x989680 ;  /* 0x009896800000c95d */ /* 0x002fea0003900000 */
[----:B------:R-:W1:Y:S02]  /*1d680*/  @!P4 SYNCS.PHASECHK.TRANS64 P4, [R90+URZ+0x22890], R111 ;  /* 0x0228906f5a00c5a7 */ /* 0x000e64000808007f */
[----:B-1----:R-:W-:Y:S05]  /*1d690*/  @!P4 BRA `(.L_x_2044) ;  /* 0xfffffffc00f0c947 */ /* 0x002fea000383ffff */
[----:B------:R-:W-:Y:S05]  /*1d6a0*/  BRA `(.L_x_2325) ;  /* 0xfffffe7800587947 */ /* 0x000fea000383ffff */
.L_x_2050:
[----:B--2---:R2:W3:Y:S02]  /*1d6b0*/  SYNCS.PHASECHK.TRANS64.TRYWAIT P3, [R90+URZ+0x228b0], R111 ;  /* 0x0228b06f5a0075a7 */ /* 0x0044e4000806017f */
[----:B---3--:R-:W-:Y:S05]  /*1d6c0*/  @!P3 NANOSLEEP.SYNCS 0x989680 ;  /* 0x009896800000b95d */ /* 0x008fea0003900000 */
[----:B------:R-:W3:Y:S02]  /*1d6d0*/  @!P3 SYNCS.PHASECHK.TRANS64 P3, [R90+URZ+0x228b0], R111 ;  /* 0x0228b06f5a00b5a7 */ /* 0x000ee4000806007f */
[----:B---3--:R-:W-:Y:S05]  /*1d6e0*/  @!P3 BRA `(.L_x_2050) ;  /* 0xfffffffc00f0b947 */ /* 0x008fea000383ffff */
[----:B------:R-:W-:Y:S05]  /*1d6f0*/  BRA `(.L_x_2326) ;  /* 0xfffffe7800e87947 */ /* 0x000fea000383ffff */
.L_x_2066:
[----:B------:R-:W1:Y:S01]  /*1d700*/  S2R R10, SR_TID.X ;  /* 0x00000000000a7919 */ /* 0x000e620000002100 */
[----:B------:R-:W-:Y:S01]  /*1d710*/  BSSY B0, `(.L_x_2327) ;  /* 0x000000c000007945 */ /* 0x000fe20003800000 */
[----:B------:R-:W-:Y:S02]  /*1d720*/  IMAD.MOV.U32 R12, RZ, RZ, RZ ;  /* 0x000000ffff0c7224 */ /* 0x000fe400078e00ff */
[----:B------:R-:W-:Y:S02]  /*1d730*/  IMAD.MOV.U32 R11, RZ, RZ, 0x1f ;  /* 0x0000001fff0b7424 */ /* 0x000fe400078e00ff */
[----:B------:R-:W-:Y:S02]  /*1d740*/  IMAD.MOV.U32 R15, RZ, RZ, -0x1 ;  /* 0xffffffffff0f7424 */ /* 0x000fe400078e00ff */
[----:B-1----:R-:W-:-:S05]  /*1d750*/  VIADD R10, R10, 0xffffff80 ;  /* 0xffffff800a0a7836 */ /* 0x002fca0000000000 */
[----:B------:R-:W-:-:S04]  /*1d760*/  SHF.R.S32.HI R7, RZ, 0x1f, R10 ;  /* 0x0000001fff077819 */ /* 0x000fc8000001140a */
[----:B------:R-:W-:-:S04]  /*1d770*/  LEA.HI R7, R7, R10, RZ, 0x7 ;  /* 0x0000000a07077211 */ /* 0x000fc800078f38ff */
[----:B------:R-:W-:-:S05]  /*1d780*/  SHF.R.S32.HI R7, RZ, 0x7, R7 ;  /* 0x00000007ff077819 */ /* 0x000fca0000011407 */
[----:B------:R-:W-:-:S07]  /*1d790*/  IMAD.MOV.U32 R13, RZ, RZ, R7 ;  /* 0x000000ffff0d7224 */ /* 0x000fce00078e0007 */
[----:B0----5:R-:W-:Y:S05]  /*1d7a0*/  WARPSYNC.COLLECTIVE R15, `(.L_x_2328) ;  /* 0x000000000f087348 */ /* 0x021fea0003c00000 */
[----:B------:R1:W2:Y:S02]  /*1d7b0*/  SHFL.IDX P6, R14, R13, R12, R11 ;  /* 0x0000000c0d0e7389 */ /* 0x0002a400000c000b */
[----:B012--5:R-:W-:Y:S01]  /*1d7c0*/  ENDCOLLECTIVE ;  /* 0x000000000000791b */ /* 0x027fe20003800000 */
.L_x_2328:
[----:B------:R-:W-:Y:S05]  /*1d7d0*/  BSYNC B0 ;  /* 0x0000000000007941 */ /* 0x000fea0003800000 */
.L_x_2327:
[----:B------:R-:W-:Y:S05]  /*1d7e0*/  BRA `(.L_x_2329) ;  /* 0xfffffe8800547947 */ /* 0x000fea000383ffff */
.L_x_2082:
[----:B------:R-:W-:Y:S01]  /*1d7f0*/  BSSY B1, `(.L_x_2330) ;  /* 0x0000008000017945 */ /* 0x000fe20003800000 */
[----:B------:R-:W-:Y:S02]  /*1d800*/  IMAD.MOV.U32 R13, RZ, RZ, R5 ;  /* 0x000000ffff0d7224 */ /* 0x000fe400078e0005 */
[----:B------:R-:W-:Y:S02]  /*1d810*/  IMAD.MOV.U32 R12, RZ, RZ, RZ ;  /* 0x000000ffff0c7224 */ /* 0x000fe400078e00ff */
[----:B------:R-:W-:Y:S02]  /*1d820*/  IMAD.MOV.U32 R11, RZ, RZ, 0x1c1f ;  /* 0x00001c1fff0b7424 */ /* 0x000fe400078e00ff */
[----:B------:R-:W-:-:S07]  /*1d830*/  IMAD.MOV.U32 R15, RZ, RZ, -0x1 ;  /* 0xffffffffff0f7424 */ /* 0x000fce00078e00ff */
[----:B0----5:R-:W-:Y:S05]  /*1d840*/  WARPSYNC.COLLECTIVE R15, `(.L_x_2331) ;  /* 0x000000000f087348 */ /* 0x021fea0003c00000 */
[----:B------:R1:W2:Y:S02]  /*1d850*/  SHFL.IDX P6, R14, R13, R12, R11 ;  /* 0x0000000c0d0e7389 */ /* 0x0002a400000c000b */
[----:B012--5:R-:W-:Y:S01]  /*1d860*/  ENDCOLLECTIVE ;  /* 0x000000000000791b */ /* 0x027fe20003800000 */
.L_x_2331:
[----:B------:R-:W-:Y:S05]  /*1d870*/  BSYNC B1 ;  /* 0x0000000000017941 */ /* 0x000fea0003800000 */
.L_x_2330:
[----:B------:R-:W-:Y:S05]  /*1d880*/  BRA `(.L_x_2332) ;  /* 0xfffffe9400b47947 */ /* 0x000fea000383ffff */
.L_x_2083:
        /* <DEDUP_REMOVED lines=8> */
.L_x_2334:
[----:B------:R-:W-:Y:S05]  /*1d910*/  BSYNC B1 ;  /* 0x0000000000017941 */ /* 0x000fea0003800000 */
.L_x_2333:
[----:B------:R-:W-:Y:S05]  /*1d920*/  BRA `(.L_x_2335) ;  /* 0xfffffe9400947947 */ /* 0x000fea000383ffff */
.L_x_2084:
        /* <DEDUP_REMOVED lines=8> */
.L_x_2337:
[----:B------:R-:W-:Y:S05]  /*1d9b0*/  BSYNC B1 ;  /* 0x0000000000017941 */ /* 0x000fea0003800000 */
.L_x_2336:
[----:B------:R-:W-:Y:S05]  /*1d9c0*/  BRA `(.L_x_2338) ;  /* 0xfffffe9400747947 */ /* 0x000fea000383ffff */
.L_x_2085:
        /* <DEDUP_REMOVED lines=8> */
.L_x_2340:
[----:B------:R-:W-:Y:S05]  /*1da50*/  BSYNC B1 ;  /* 0x0000000000017941 */ /* 0x000fea0003800000 */
.L_x_2339:
[----:B------:R-:W-:Y:S05]  /*1da60*/  BRA `(.L_x_2341) ;  /* 0xfffffe9400547947 */ /* 0x000fea000383ffff */
.L_x_2086:
[----:B------:R-:W-:Y:S01]  /*1da70*/  BSSY B1, `(.L_x_2342) ;  /* 0x0000008000017945 */ /* 0x000fe20003800000 */
[----:B------:R-:W-:Y:S02]  /*1da80*/  IMAD.MOV.U32 R13, RZ, RZ, R5 ;  /* 0x000000ffff0d7224 */ /* 0x000fe400078e0005 */
[----:B------:R-:W-:Y:S02]  /*1da90*/  IMAD.MOV.U32 R12, RZ, RZ, 0x1 ;  /* 0x00000001ff0c7424 */ /* 0x000fe400078e00ff */
[----:B------:R-:W-:Y:S02]  /*1daa0*/  IMAD.MOV.U32 R11, RZ, RZ, 0x1c1f ;  /* 0x00001c1fff0b7424 */ /* 0x000fe400078e00ff */
[----:B------:R-:W-:-:S07]  /*1dab0*/  IMAD.MOV.U32 R15, RZ, RZ, -0x1 ;  /* 0xffffffffff0f7424 */ /* 0x000fce00078e00ff */
[----:B0----5:R-:W-:Y:S05]  /*1dac0*/  WARPSYNC.COLLECTIVE R15, `(.L_x_2343) ;  /* 0x000000000f087348 */ /* 0x021fea0003c00000 */
[----:B------:R1:W2:Y:S02]  /*1dad0*/  SHFL.IDX P6, R14, R13, R12, R11 ;  /* 0x0000000c0d0e7389 */ /* 0x0002a400000c000b */
[----:B012--5:R-:W-:Y:S01]  /*1dae0*/  ENDCOLLECTIVE ;  /* 0x000000000000791b */ /* 0x027fe20003800000 */
.L_x_2343:
[----:B------:R-:W-:Y:S05]  /*1daf0*/  BSYNC B1 ;  /* 0x0000000000017941 */ /* 0x000fea0003800000 */
.L_x_2342:
[----:B------:R-:W-:Y:S05]  /*1db00*/  BRA `(.L_x_2344) ;  /* 0xfffffe9400347947 */ /* 0x000fea000383ffff */
.L_x_2087:
        /* <DEDUP_REMOVED lines=8> */
.L_x_2346:
[----:B------:R-:W-:Y:S05]  /*1db90*/  BSYNC B1 ;  /* 0x0000000000017941 */ /* 0x000fea0003800000 */
.L_x_2345:
[----:B------:R-:W-:Y:S05]  /*1dba0*/  BRA `(.L_x_2347) ;  /* 0xfffffe9400147947 */ /* 0x000fea000383ffff */
.L_x_2088:
        /* <DEDUP_REMOVED lines=8> */
.L_x_2349:
[----:B------:R-:W-:Y:S05]  /*1dc30*/  BSYNC B1 ;  /* 0x0000000000017941 */ /* 0x000fea0003800000 */
.L_x_2348:
[----:B------:R-:W-:Y:S05]  /*1dc40*/  BRA `(.L_x_2350) ;  /* 0xfffffe9000f47947 */ /* 0x000fea000383ffff */
.L_x_2089:
        /* <DEDUP_REMOVED lines=8> */
.L_x_2352:
[----:B------:R-:W-:Y:S05]  /*1dcd0*/  BSYNC B1 ;  /* 0x0000000000017941 */ /* 0x000fea0003800000 */
.L_x_2351:
[----:B------:R-:W-:Y:S05]  /*1dce0*/  BRA `(.L_x_2353) ;  /* 0xfffffe9000d47947 */ /* 0x000fea000383ffff */
.L_x_2091:
[----:B-1----:R1:W2:Y:S02]  /*1dcf0*/  SYNCS.PHASECHK.TRANS64.TRYWAIT P2, [R17+URZ+0x22800], R6 ;  /* 0x02280006110075a7 */ /* 0x0022a4000804017f */
[----:B--2---:R-:W-:Y:S05]  /*1dd00*/  @!P2 NANOSLEEP.SYNCS 0x989680 ;  /* 0x009896800000a95d */ /* 0x004fea0003900000 */
[----:B------:R-:W2:Y:S02]  /*1dd10*/  @!P2 SYNCS.PHASECHK.TRANS64 P2, [R17+URZ+0x22800], R6 ;  /* 0x022800061100a5a7 */ /* 0x000ea4000804007f */
[----:B--2---:R-:W-:Y:S05]  /*1dd20*/  @!P2 BRA `(.L_x_2091) ;  /* 0xfffffffc00f0a947 */ /* 0x004fea000383ffff */
[----:B------:R-:W-:Y:S05]  /*1dd30*/  BRA `(.L_x_2354) ;  /* 0xfffffe94004c7947 */ /* 0x000fea000383ffff */
.L_x_2099:
        /* <DEDUP_REMOVED lines=8> */
.L_x_2356:
[----:B------:R-:W-:Y:S05]  /*1ddc0*/  BSYNC B1 ;  /* 0x0000000000017941 */ /* 0x000fea0003800000 */
.L_x_2355:
[----:B------:R-:W-:Y:S05]  /*1ddd0*/  BRA `(.L_x_2357) ;  /* 0xfffffea400387947 */ /* 0x000fea000383ffff */
.L_x_2100:
        /* <DEDUP_REMOVED lines=8> */
.L_x_2359:
[----:B------:R-:W-:Y:S05]  /*1de60*/  BSYNC B1 ;  /* 0x0000000000017941 */ /* 0x000fea0003800000 */
.L_x_2358:
[----:B------:R-:W-:Y:S05]  /*1de70*/  BRA `(.L_x_2360) ;  /* 0xfffffea400187947 */ /* 0x000fea000383ffff */
.L_x_2101:
        /* <DEDUP_REMOVED lines=8> */
.L_x_2362:
[----:B------:R-:W-:Y:S05]  /*1df00*/  BSYNC B1 ;  /* 0x0000000000017941 */ /* 0x000fea0003800000 */
.L_x_2361:
[----:B------:R-:W-:Y:S05]  /*1df10*/  BRA `(.L_x_2363) ;  /* 0xfffffea000f87947 */ /* 0x000fea000383ffff */
.L_x_2102:
        /* <DEDUP_REMOVED lines=8> */
.L_x_2365:
[----:B------:R-:W-:Y:S05]  /*1dfa0*/  BSYNC B1 ;  /* 0x0000000000017941 */ /* 0x000fea0003800000 */
.L_x_2364:
[----:B------:R-:W-:Y:S05]  /*1dfb0*/  BRA `(.L_x_2366) ;  /* 0xfffffea000d87947 */ /* 0x000fea000383ffff */
.L_x_2103:
        /* <DEDUP_REMOVED lines=8> */
.L_x_2368:
[----:B------:R-:W-:Y:S05]  /*1e040*/  BSYNC B1 ;  /* 0x0000000000017941 */ /* 0x000fea0003800000 */
.L_x_2367:
[----:B------:R-:W-:Y:S05]  /*1e050*/  BRA `(.L_x_2369) ;  /* 0xfffffea000b87947 */ /* 0x000fea000383ffff */
.L_x_2104:
        /* <DEDUP_REMOVED lines=8> */
.L_x_2371:
[----:B------:R-:W-:Y:S05]  /*1e0e0*/  BSYNC B1 ;  /* 0x0000000000017941 */ /* 0x000fea0003800000 */
.L_x_2370:
[----:B------:R-:W-:Y:S05]  /*1e0f0*/  BRA `(.L_x_2372) ;  /* 0xfffffea0009c7947 */ /* 0x000fea000383ffff */
.L_x_2105:
        /* <DEDUP_REMOVED lines=8> */
.L_x_2374:
[----:B------:R-:W-:Y:S05]  /*1e180*/  BSYNC B1 ;  /* 0x0000000000017941 */ /* 0x000fea0003800000 */
.L_x_2373:
[----:B------:R-:W-:Y:S05]  /*1e190*/  BRA `(.L_x_2375) ;  /* 0xfffffea000807947 */ /* 0x000fea000383ffff */
.L_x_2106:
        /* <DEDUP_REMOVED lines=8> */
.L_x_2377:
[----:B------:R-:W-:Y:S05]  /*1e220*/  BSYNC B1 ;  /* 0x0000000000017941 */ /* 0x000fea0003800000 */
.L_x_2376:
[----:B------:R-:W-:Y:S05]  /*1e230*/  BRA `(.L_x_2378) ;  /* 0xfffffea000647947 */ /* 0x000fea000383ffff */
.L_x_2108:
[----:B-1----:R1:W2:Y:S02]  /*1e240*/  SYNCS.PHASECHK.TRANS64.TRYWAIT P2, [R17+URZ+0x22800], R4 ;  /* 0x02280004110075a7 */ /* 0x0022a4000804017f */
[----:B--2---:R-:W-:Y:S05]  /*1e250*/  @!P2 NANOSLEEP.SYNCS 0x989680 ;  /* 0x009896800000a95d */ /* 0x004fea0003900000 */
[----:B------:R-:W2:Y:S02]  /*1e260*/  @!P2 SYNCS.PHASECHK.TRANS64 P2, [R17+URZ+0x22800], R4 ;  /* 0x022800041100a5a7 */ /* 0x000ea4000804007f */
[----:B--2---:R-:W-:Y:S05]  /*1e270*/  @!P2 BRA `(.L_x_2108) ;  /* 0xfffffffc00f0a947 */ /* 0x004fea000383ffff */
[----:B------:R-:W-:Y:S05]  /*1e280*/  BRA `(.L_x_2379) ;  /* 0xfffffea000c07947 */ /* 0x000fea000383ffff */
.L_x_2114:
[----:B---3--:R3:W4:Y:S02]  /*1e290*/  SYNCS.PHASECHK.TRANS64.TRYWAIT P2, [R6+URZ+0x22830], R73 ;  /* 0x02283049060075a7 */ /* 0x008724000804017f */
[----:B----4-:R-:W-:Y:S05]  /*1e2a0*/  @!P2 NANOSLEEP.SYNCS 0x989680 ;  /* 0x009896800000a95d */ /* 0x010fea0003900000 */
[----:B------:R-:W4:Y:S02]  /*1e2b0*/  @!P2 SYNCS.PHASECHK.TRANS64 P2, [R6+URZ+0x22830], R73 ;  /* 0x022830490600a5a7 */ /* 0x000f24000804007f */
[----:B----4-:R-:W-:Y:S05]  /*1e2c0*/  @!P2 BRA `(.L_x_2114) ;  /* 0xfffffffc00f0a947 */ /* 0x010fea000383ffff */
[----:B------:R-:W-:Y:S05]  /*1e2d0*/  BRA `(.L_x_2113) ;  /* 0xfffffeb0002c7947 */ /* 0x000fea000383ffff */
.L_x_2127:
[----:B-1----:R1:W4:Y:S02]  /*1e2e0*/  SYNCS.PHASECHK.TRANS64.TRYWAIT P2, [R6+URZ+0x22850], R73 ;  /* 0x02285049060075a7 */ /* 0x002324000804017f */
[----:B----4-:R-:W-:Y:S05]  /*1e2f0*/  @!P2 NANOSLEEP.SYNCS 0x989680 ;  /* 0x009896800000a95d */ /* 0x010fea0003900000 */
[----:B------:R-:W4:Y:S02]  /*1e300*/  @!P2 SYNCS.PHASECHK.TRANS64 P2, [R6+URZ+0x22850], R73 ;  /* 0x022850490600a5a7 */ /* 0x000f24000804007f */
[----:B----4-:R-:W-:Y:S05]  /*1e310*/  @!P2 BRA `(.L_x_2127) ;  /* 0xfffffffc00f0a947 */ /* 0x010fea000383ffff */
[----:B------:R-:W-:Y:S05]  /*1e320*/  BRA `(.L_x_2126) ;  /* 0xfffffed000e47947 */ /* 0x000fea000383ffff */
.L_x_2136:
[----:B-1----:R1:W2:Y:S02]  /*1e330*/  SYNCS.PHASECHK.TRANS64.TRYWAIT P2, [R210+URZ+0x22830], R211 ;  /* 0x022830d3d20075a7 */ /* 0x0022a4000804017f */
[----:B--2---:R-:W-:Y:S05]  /*1e340*/  @!P2 NANOSLEEP.SYNCS 0x989680 ;  /* 0x009896800000a95d */ /* 0x004fea0003900000 */
[----:B------:R-:W2:Y:S02]  /*1e350*/  @!P2 SYNCS.PHASECHK.TRANS64 P2, [R210+URZ+0x22830], R211 ;  /* 0x022830d3d200a5a7 */ /* 0x000ea4000804007f */
[----:B--2---:R-:W-:Y:S05]  /*1e360*/  @!P2 BRA `(.L_x_2136) ;  /* 0xfffffffc00f0a947 */ /* 0x004fea000383ffff */
[----:B------:R-:W-:Y:S05]  /*1e370*/  BRA `(.L_x_2135) ;  /* 0xfffffed8009c7947 */ /* 0x000fea000383ffff */
.L_x_2149:
[----:B-1----:R1:W2:Y:S02]  /*1e380*/  SYNCS.PHASECHK.TRANS64.TRYWAIT P2, [R210+URZ+0x22850], R211 ;  /* 0x022850d3d20075a7 */ /* 0x0022a4000804017f */
[----:B--2---:R-:W-:Y:S05]  /*1e390*/  @!P2 NANOSLEEP.SYNCS 0x989680 ;  /* 0x009896800000a95d */ /* 0x004fea0003900000 */
[----:B------:R-:W2:Y:S02]  /*1e3a0*/  @!P2 SYNCS.PHASECHK.TRANS64 P2, [R210+URZ+0x22850], R211 ;  /* 0x022850d3d200a5a7 */ /* 0x000ea4000804007f */
[----:B--2---:R-:W-:Y:S05]  /*1e3b0*/  @!P2 BRA `(.L_x_2149) ;  /* 0xfffffffc00f0a947 */ /* 0x004fea000383ffff */
[----:B------:R-:W-:Y:S05]  /*1e3c0*/  BRA `(.L_x_2148) ;  /* 0xffffff0400947947 */ /* 0x000fea000383ffff */
.L_x_2159:
[----:B--2---:R2:W3:Y:S02]  /*1e3d0*/  SYNCS.PHASECHK.TRANS64.TRYWAIT P3, [R6+URZ+0x22830], R208 ;  /* 0x022830d0060075a7 */ /* 0x0044e4000806017f */
[----:B---3--:R-:W-:Y:S05]  /*1e3e0*/  @!P3 NANOSLEEP.SYNCS 0x989680 ;  /* 0x009896800000b95d */ /* 0x008fea0003900000 */
[----:B------:R-:W3:Y:S02]  /*1e3f0*/  @!P3 SYNCS.PHASECHK.TRANS64 P3, [R6+URZ+0x22830], R208 ;  /* 0x022830d00600b5a7 */ /* 0x000ee4000806007f */
[----:B---3--:R-:W-:Y:S05]  /*1e400*/  @!P3 BRA `(.L_x_2159) ;  /* 0xfffffffc00f0b947 */ /* 0x008fea000383ffff */
[----:B------:R-:W-:Y:S05]  /*1e410*/  BRA `(.L_x_2158) ;  /* 0xffffff0c005c7947 */ /* 0x000fea000383ffff */
.L_x_2164:
[----:B-1----:R1:W2:Y:S02]  /*1e420*/  SYNCS.PHASECHK.TRANS64.TRYWAIT P3, [R6+URZ+0x22850], R208 ;  /* 0x022850d0060075a7 */ /* 0x0022a4000806017f */
[----:B--2---:R-:W-:Y:S05]  /*1e430*/  @!P3 NANOSLEEP.SYNCS 0x989680 ;  /* 0x009896800000b95d */ /* 0x004fea0003900000 */
[----:B------:R-:W2:Y:S02]  /*1e440*/  @!P3 SYNCS.PHASECHK.TRANS64 P3, [R6+URZ+0x22850], R208 ;  /* 0x022850d00600b5a7 */ /* 0x000ea4000806007f */
[----:B--2---:R-:W-:Y:S05]  /*1e450*/  @!P3 BRA `(.L_x_2164) ;  /* 0xfffffffc00f0b947 */ /* 0x004fea000383ffff */
[----:B------:R-:W-:Y:S05]  /*1e460*/  BRA `(.L_x_2163) ;  /* 0xffffff2400b87947 */ /* 0x000fea000383ffff */
.L_x_2170:
[----:B--2---:R2:W3:Y:S02]  /*1e470*/  SYNCS.PHASECHK.TRANS64.TRYWAIT P2, [R208+URZ+0x22830], R209 ;  /* 0x022830d1d00075a7 */ /* 0x0044e4000804017f */
[----:B---3--:R-:W-:Y:S05]  /*1e480*/  @!P2 NANOSLEEP.SYNCS 0x989680 ;  /* 0x009896800000a95d */ /* 0x008fea0003900000 */
[----:B------:R-:W3:Y:S02]  /*1e490*/  @!P2 SYNCS.PHASECHK.TRANS64 P2, [R208+URZ+0x22830], R209 ;  /* 0x022830d1d000a5a7 */ /* 0x000ee4000804007f */
[----:B---3--:R-:W-:Y:S05]  /*1e4a0*/  @!P2 BRA `(.L_x_2170) ;  /* 0xfffffffc00f0a947 */ /* 0x008fea000383ffff */
[----:B------:R-:W-:Y:S05]  /*1e4b0*/  BRA `(.L_x_2169) ;  /* 0xffffff2800f07947 */ /* 0x000fea000383ffff */
.L_x_2183:
[----:B-1----:R1:W2:Y:S02]  /*1e4c0*/  SYNCS.PHASECHK.TRANS64.TRYWAIT P2, [R208+URZ+0x22850], R209 ;  /* 0x022850d1d00075a7 */ /* 0x0022a4000804017f */
[----:B--2---:R-:W-:Y:S05]  /*1e4d0*/  @!P2 NANOSLEEP.SYNCS 0x989680 ;  /* 0x009896800000a95d */ /* 0x004fea0003900000 */
[----:B------:R-:W2:Y:S02]  /*1e4e0*/  @!P2 SYNCS.PHASECHK.TRANS64 P2, [R208+URZ+0x22850], R209 ;  /* 0x022850d1d000a5a7 */ /* 0x000ea4000804007f */
[----:B--2---:R-:W-:Y:S05]  /*1e4f0*/  @!P2 BRA `(.L_x_2183) ;  /* 0xfffffffc00f0a947 */ /* 0x004fea000383ffff */
[----:B------:R-:W-:Y:S05]  /*1e500*/  BRA `(.L_x_2182) ;  /* 0xffffff5400e87947 */ /* 0x000fea000383ffff */
.L_x_2226:
[----:B------:R-:W1:Y:S01]  /*1e510*/  S2R R11, SR_TID.X ;  /* 0x00000000000b7919 */ /* 0x000e620000002100 */
[----:B------:R-:W-:Y:S01]  /*1e520*/  BSSY B1, `(.L_x_2380) ;  /* 0x000000a000017945 */ /* 0x000fe20003800000 */
[----:B------:R-:W-:Y:S02]  /*1e530*/  IMAD.MOV.U32 R12, RZ, RZ, RZ ;  /* 0x000000ffff0c7224 */ /* 0x000fe400078e00ff */
[----:B------:R-:W-:Y:S01]  /*1e540*/  IMAD.MOV.U32 R15, RZ, RZ, -0x1 ;  /* 0xffffffffff0f7424 */ /* 0x000fe200078e00ff */
[----:B-1----:R-:W-:-:S04]  /*1e550*/  SHF.R.U32.HI R11, RZ, 0x5, R11 ;  /* 0x00000005ff0b7819 */ /* 0x002fc8000001160b */
[----:B------:R-:W-:-:S05]  /*1e560*/  LOP3.LUT R11, R11, 0x3, RZ, 0xc0, !PT ;  /* 0x000000030b0b7812 */ /* 0x000fca00078ec0ff */
[----:B0-----:R-:W-:Y:S02]  /*1e570*/  IMAD.MOV.U32 R13, RZ, RZ, R11 ;  /* 0x000000ffff0d7224 */ /* 0x001fe400078e000b */
[----:B------:R-:W-:-:S07]  /*1e580*/  IMAD.MOV.U32 R11, RZ, RZ, 0x1f ;  /* 0x0000001fff0b7424 */ /* 0x000fce00078e00ff */
[----:B------:R-:W-:Y:S05]  /*1e590*/  WARPSYNC.COLLECTIVE R15, `(.L_x_2381) ;  /* 0x000000000f087348 */ /* 0x000fea0003c00000 */
[----:B------:R0:W1:Y:S02]  /*1e5a0*/  SHFL.IDX P6, R14, R13, R12, R11 ;  /* 0x0000000c0d0e7389 */ /* 0x00006400000c000b */
[----:B01----:R-:W-:Y:S01]  /*1e5b0*/  ENDCOLLECTIVE ;  /* 0x000000000000791b */ /* 0x003fe20003800000 */
.L_x_2381:
[----:B------:R-:W-:Y:S05]  /*1e5c0*/  BSYNC B1 ;  /* 0x0000000000017941 */ /* 0x000fea0003800000 */
.L_x_2380:
[----:B------:R-:W-:Y:S05]  /*1e5d0*/  BRA `(.L_x_2382) ;  /* 0xffffffa4005c7947 */ /* 0x000fea000383ffff */
.L_x_2227:
[----:B------:R-:W-:Y:S01]  /*1e5e0*/  BSSY B1, `(.L_x_2383) ;  /* 0x0000006000017945 */ /* 0x000fe20003800000 */
[----:B------:R-:W-:-:S07]  /*1e5f0*/  IMAD.MOV.U32 R15, RZ, RZ, -0x1 ;  /* 0xffffffffff0f7424 */ /* 0x000fce00078e00ff */
[----:B0-----:R-:W-:Y:S05]  /*1e600*/  WARPSYNC.COLLECTIVE R15, `(.L_x_2384) ;  /* 0x000000000f0c7348 */ /* 0x001fea0003c00000 */
[----:B------:R-:W-:Y:S02]  /*1e610*/  ELECT P6, UR62, PT ;  /* 0x00000000003e782f */ /* 0x000fe400038c0000 */
[----:B------:R-:W-:Y:S01]  /*1e620*/  MOV R14, UR62 ;  /* 0x0000003e000e7c02 */ /* 0x000fe20008000f00 */
[----:B0-----:R-:W-:Y:S10]  /*1e630*/  ENDCOLLECTIVE ;  /* 0x000000000000791b */ /* 0x001ff40003800000 */
.L_x_2384:
[----:B------:R-:W-:Y:S05]  /*1e640*/  BSYNC B1 ;  /* 0x0000000000017941 */ /* 0x000fea0003800000 */
.L_x_2383:
[----:B------:R-:W-:Y:S05]  /*1e650*/  BRA `(.L_x_2385) ;  /* 0xffffffa400487947 */ /* 0x000fea000383ffff */
.L_x_2229:
[----:B-1----:R1:W2:Y:S02]  /*1e660*/  SYNCS.PHASECHK.TRANS64.TRYWAIT P0, [R7+URZ+0x22820], R8 ;  /* 0x02282008070075a7 */ /* 0x0022a4000800017f */
[----:B--2---:R-:W-:Y:S05]  /*1e670*/  @!P0 NANOSLEEP.SYNCS 0x989680 ;  /* 0x009896800000895d */ /* 0x004fea0003900000 */
[----:B------:R-:W2:Y:S02]  /*1e680*/  @!P0 SYNCS.PHASECHK.TRANS64 P0, [R7+URZ+0x22820], R8 ;  /* 0x02282008070085a7 */ /* 0x000ea4000800007f */
[----:B--2---:R-:W-:Y:S05]  /*1e690*/  @!P0 BRA `(.L_x_2229) ;  /* 0xfffffffc00f08947 */ /* 0x004fea000383ffff */
[----:B------:R-:W-:Y:S05]  /*1e6a0*/  BRA `(.L_x_2386) ;  /* 0xffffffa400647947 */ /* 0x000fea000383ffff */
.L_x_2232:
[----:B-1----:R1:W2:Y:S02]  /*1e6b0*/  SYNCS.PHASECHK.TRANS64.TRYWAIT P0, [R8+URZ+0x228a0], R11 ;  /* 0x0228a00b080075a7 */ /* 0x0022a4000800017f */
[----:B--2---:R-:W-:Y:S05]  /*1e6c0*/  @!P0 NANOSLEEP.SYNCS 0x989680 ;  /* 0x009896800000895d */ /* 0x004fea0003900000 */
[----:B------:R-:W2:Y:S02]  /*1e6d0*/  @!P0 SYNCS.PHASECHK.TRANS64 P0, [R8+URZ+0x228a0], R11 ;  /* 0x0228a00b080085a7 */ /* 0x000ea4000800007f */
[----:B--2---:R-:W-:Y:S05]  /*1e6e0*/  @!P0 BRA `(.L_x_2232) ;  /* 0xfffffffc00f08947 */ /* 0x004fea000383ffff */
[----:B------:R-:W-:Y:S05]  /*1e6f0*/  BRA `(.L_x_2387) ;  /* 0xffffffa400747947 */ /* 0x000fea000383ffff */
.L_x_2234:
[----:B--2---:R2:W3:Y:S02]  /*1e700*/  SYNCS.PHASECHK.TRANS64.TRYWAIT P0, [R8+URZ+0x228c0], R11 ;  /* 0x0228c00b080075a7 */ /* 0x0044e4000800017f */
[----:B---3--:R-:W-:Y:S05]  /*1e710*/  @!P0 NANOSLEEP.SYNCS 0x989680 ;  /* 0x009896800000895d */ /* 0x008fea0003900000 */
[----:B------:R-:W3:Y:S02]  /*1e720*/  @!P0 SYNCS.PHASECHK.TRANS64 P0, [R8+URZ+0x228c0], R11 ;  /* 0x0228c00b080085a7 */ /* 0x000ee4000800007f */
[----:B---3--:R-:W-:Y:S05]  /*1e730*/  @!P0 BRA `(.L_x_2234) ;  /* 0xfffffffc00f08947 */ /* 0x008fea000383ffff */
[----:B------:R-:W-:Y:S05]  /*1e740*/  BRA `(.L_x_2388) ;  /* 0xffffffa400d87947 */ /* 0x000fea000383ffff */
.L_x_2238:
[----:B-1----:R1:W2:Y:S02]  /*1e750*/  SYNCS.PHASECHK.TRANS64.TRYWAIT P0, [R9+URZ+0x228a0], R10 ;  /* 0x0228a00a090075a7 */ /* 0x0022a4000800017f */
[----:B--2---:R-:W-:Y:S05]  /*1e760*/  @!P0 NANOSLEEP.SYNCS 0x989680 ;  /* 0x009896800000895d */ /* 0x004fea0003900000 */
[----:B------:R-:W2:Y:S02]  /*1e770*/  @!P0 SYNCS.PHASECHK.TRANS64 P0, [R9+URZ+0x228a0], R10 ;  /* 0x0228a00a090085a7 */ /* 0x000ea4000800007f */
[----:B--2---:R-:W-:Y:S05]  /*1e780*/  @!P0 BRA `(.L_x_2238) ;  /* 0xfffffffc00f08947 */ /* 0x004fea000383ffff */
[----:B------:R-:W-:Y:S05]  /*1e790*/  BRA `(.L_x_2389) ;  /* 0xffffffa800c87947 */ /* 0x000fea000383ffff */
.L_x_2240:
[----:B--2---:R2:W3:Y:S02]  /*1e7a0*/  SYNCS.PHASECHK.TRANS64.TRYWAIT P1, [R9+URZ+0x228c0], R10 ;  /* 0x0228c00a090075a7 */ /* 0x0044e4000802017f */
[----:B---3--:R-:W-:Y:S05]  /*1e7b0*/  @!P1 NANOSLEEP.SYNCS 0x989680 ;  /* 0x009896800000995d */ /* 0x008fea0003900000 */
[----:B------:R-:W3:Y:S02]  /*1e7c0*/  @!P1 SYNCS.PHASECHK.TRANS64 P1, [R9+URZ+0x228c0], R10 ;  /* 0x0228c00a090095a7 */ /* 0x000ee4000802007f */
[----:B---3--:R-:W-:Y:S05]  /*1e7d0*/  @!P1 BRA `(.L_x_2240) ;  /* 0xfffffffc00f09947 */ /* 0x008fea000383ffff */
[----:B------:R-:W-:Y:S05]  /*1e7e0*/  BRA `(.L_x_2390) ;  /* 0xffffffac00247947 */ /* 0x000fea000383ffff */
.L_x_2258:
[----:B------:R-:W0:Y:S01]  /*1e7f0*/  S2R R5, SR_TID.X ;  /* 0x0000000000057919 */ /* 0x000e220000002100 */
[----:B------:R-:W-:Y:S01]  /*1e800*/  BSSY B0, `(.L_x_2391) ;  /* 0x000000a000007945 */ /* 0x000fe20003800000 */
[----:B------:R-:W-:Y:S02]  /*1e810*/  IMAD.MOV.U32 R12, RZ, RZ, RZ ;  /* 0x000000ffff0c7224 */ /* 0x000fe400078e00ff */
[----:B-1----:R-:W-:Y:S02]  /*1e820*/  IMAD.MOV.U32 R11, RZ, RZ, 0x1f ;  /* 0x0000001fff0b7424 */ /* 0x002fe400078e00ff */
[----:B------:R-:W-:Y:S01]  /*1e830*/  IMAD.MOV.U32 R15, RZ, RZ, -0x1 ;  /* 0xffffffffff0f7424 */ /* 0x000fe200078e00ff */
[----:B0-----:R-:W-:-:S04]  /*1e840*/  SHF.R.U32.HI R5, RZ, 0x5, R5 ;  /* 0x00000005ff057819 */ /* 0x001fc80000011605 */
[----:B------:R-:W-:-:S05]  /*1e850*/  LOP3.LUT R5, R5, 0x3, RZ, 0xc0, !PT ;  /* 0x0000000305057812 */ /* 0x000fca00078ec0ff */
[----:B------:R-:W-:-:S07]  /*1e860*/  IMAD.MOV.U32 R13, RZ, RZ, R5 ;  /* 0x000000ffff0d7224 */ /* 0x000fce00078e0005 */
[----:B------:R-:W-:Y:S05]  /*1e870*/  WARPSYNC.COLLECTIVE R15, `(.L_x_2392) ;  /* 0x000000000f087348 */ /* 0x000fea0003c00000 */
[----:B------:R0:W1:Y:S02]  /*1e880*/  SHFL.IDX P6, R14, R13, R12, R11 ;  /* 0x0000000c0d0e7389 */ /* 0x00006400000c000b */
[----:B01----:R-:W-:Y:S01]  /*1e890*/  ENDCOLLECTIVE ;  /* 0x000000000000791b */ /* 0x003fe20003800000 */
.L_x_2392:
[----:B------:R-:W-:Y:S05]  /*1e8a0*/  BSYNC B0 ;  /* 0x0000000000007941 */ /* 0x000fea0003800000 */
.L_x_2391:
[----:B------:R-:W-:Y:S05]  /*1e8b0*/  BRA `(.L_x_2393) ;  /* 0xffffffb8009c7947 */ /* 0x000fea000383ffff */
.L_x_2259:
[----:B------:R-:W-:Y:S01]  /*1e8c0*/  BSSY B0, `(.L_x_2394) ;  /* 0x0000006000007945 */ /* 0x000fe20003800000 */
[----:B------:R-:W-:-:S07]  /*1e8d0*/  IMAD.MOV.U32 R15, RZ, RZ, -0x1 ;  /* 0xffffffffff0f7424 */ /* 0x000fce00078e00ff */
[----:B-1----:R-:W-:Y:S05]  /*1e8e0*/  WARPSYNC.COLLECTIVE R15, `(.L_x_2395) ;  /* 0x000000000f0c7348 */ /* 0x002fea0003c00000 */
[----:B------:R-:W-:Y:S02]  /*1e8f0*/  ELECT P6, UR62, PT ;  /* 0x00000000003e782f */ /* 0x000fe400038c0000 */
[----:B------:R-:W-:Y:S01]  /*1e900*/  MOV R14, UR62 ;  /* 0x0000003e000e7c02 */ /* 0x000fe20008000f00 */
[----:B-1----:R-:W-:Y:S10]  /*1e910*/  ENDCOLLECTIVE ;  /* 0x000000000000791b */ /* 0x002ff40003800000 */
.L_x_2395:
[----:B------:R-:W-:Y:S05]  /*1e920*/  BSYNC B0 ;  /* 0x0000000000007941 */ /* 0x000fea0003800000 */
.L_x_2394:
[----:B------:R-:W-:Y:S05]  /*1e930*/  BRA `(.L_x_2396) ;  /* 0xffffffb8008c7947 */ /* 0x000fea000383ffff */
.L_x_2262:
[----:B0-----:R0:W1:Y:S02]  /*1e940*/  SYNCS.PHASECHK.TRANS64.TRYWAIT P0, [R5+URZ+0x22840], R7 ;  /* 0x02284007050075a7 */ /* 0x001064000800017f */
[----:B-1----:R-:W-:Y:S05]  /*1e950*/  @!P0 NANOSLEEP.SYNCS 0x989680 ;  /* 0x009896800000895d */ /* 0x002fea0003900000 */
[----:B------:R-:W1:Y:S02]  /*1e960*/  @!P0 SYNCS.PHASECHK.TRANS64 P0, [R5+URZ+0x22840], R7 ;  /* 0x02284007050085a7 */ /* 0x000e64000800007f */
[----:B-1----:R-:W-:Y:S05]  /*1e970*/  @!P0 BRA `(.L_x_2262) ;  /* 0xfffffffc00f08947 */ /* 0x002fea000383ffff */
[----:B------:R-:W-:Y:S05]  /*1e980*/  BRA `(.L_x_2397) ;  /* 0xffffffb800f47947 */ /* 0x000fea000383ffff */
.L_x_2265:
        /* <DEDUP_REMOVED lines=8> */
.L_x_2268:
[----:B0-----:R0:W1:Y:S02]  /*1ea10*/  SYNCS.PHASECHK.TRANS64.TRYWAIT P0, [R2+URZ+0x22860], R5 ;  /* 0x02286005020075a7 */ /* 0x001064000800017f */
[----:B-1----:R-:W-:Y:S05]  /*1ea20*/  @!P0 NANOSLEEP.SYNCS 0x989680 ;  /* 0x009896800000895d */ /* 0x002fea0003900000 */
[----:B------:R-:W1:Y:S02]  /*1ea30*/  @!P0 SYNCS.PHASECHK.TRANS64 P0, [R2+URZ+0x22860], R5 ;  /* 0x02286005020085a7 */ /* 0x000e64000800007f */
[----:B-1----:R-:W-:Y:S05]  /*1ea40*/  @!P0 BRA `(.L_x_2268) ;  /* 0xfffffffc00f08947 */ /* 0x002fea000383ffff */
[----:B------:R-:W-:Y:S05]  /*1ea50*/  BRA `(.L_x_2399) ;  /* 0xffffffbc00ec7947 */ /* 0x000fea000383ffff */
.L_x_2277:
[----:B--2---:R2:W3:Y:S02]  /*1ea60*/  SYNCS.PHASECHK.TRANS64.TRYWAIT P0, [R2+URZ+0x22840], R3 ;  /* 0x02284003020075a7 */ /* 0x0044e4000800017f */
[----:B---3--:R-:W-:Y:S05]  /*1ea70*/  @!P0 NANOSLEEP.SYNCS 0x989680 ;  /* 0x009896800000895d */ /* 0x008fea0003900000 */
[----:B------:R-:W3:Y:S02]  /*1ea80*/  @!P0 SYNCS.PHASECHK.TRANS64 P0, [R2+URZ+0x22840], R3 ;  /* 0x02284003020085a7 */ /* 0x000ee4000800007f */
[----:B---3--:R-:W-:Y:S05]  /*1ea90*/  @!P0 BRA `(.L_x_2277) ;  /* 0xfffffffc00f08947 */ /* 0x008fea000383ffff */
[----:B------:R-:W-:Y:S05]  /*1eaa0*/  BRA `(.L_x_2400) ;  /* 0xffffffc4006c7947 */ /* 0x000fea000383ffff */
.L_x_2279:
[----:B0-----:R0:W3:Y:S02]  /*1eab0*/  SYNCS.PHASECHK.TRANS64.TRYWAIT P0, [R2+URZ+0x22860], R3 ;  /* 0x02286003020075a7 */ /* 0x0010e4000800017f */
[----:B---3--:R-:W-:Y:S05]  /*1eac0*/  @!P0 NANOSLEEP.SYNCS 0x989680 ;  /* 0x009896800000895d */ /* 0x008fea0003900000 */
[----:B------:R-:W3:Y:S02]  /*1ead0*/  @!P0 SYNCS.PHASECHK.TRANS64 P0, [R2+URZ+0x22860], R3 ;  /* 0x02286003020085a7 */ /* 0x000ee4000800007f */
[----:B---3--:R-:W-:Y:S05]  /*1eae0*/  @!P0 BRA `(.L_x_2279) ;  /* 0xfffffffc00f08947 */ /* 0x008fea000383ffff */
[----:B------:R-:W-:Y:S05]  /*1eaf0*/  BRA `(.L_x_2401) ;  /* 0xffffffc400dc7947 */ /* 0x000fea000383ffff */
.L_x_2284:
[----:B---3--:R3:W4:Y:S02]  /*1eb00*/  SYNCS.PHASECHK.TRANS64.TRYWAIT P0, [R2+URZ+0x22840], R3 ;  /* 0x02284003020075a7 */ /* 0x008724000800017f */
[----:B----4-:R-:W-:Y:S05]  /*1eb10*/  @!P0 NANOSLEEP.SYNCS 0x989680 ;  /* 0x009896800000895d */ /* 0x010fea0003900000 */
[----:B------:R-:W4:Y:S02]  /*1eb20*/  @!P0 SYNCS.PHASECHK.TRANS64 P0, [R2+URZ+0x22840], R3 ;  /* 0x02284003020085a7 */ /* 0x000f24000800007f */
[----:B----4-:R-:W-:Y:S05]  /*1eb30*/  @!P0 BRA `(.L_x_2284) ;  /* 0xfffffffc00f08947 */ /* 0x010fea000383ffff */
[----:B------:R-:W-:Y:S05]  /*1eb40*/  BRA `(.L_x_2402) ;  /* 0xffffffcc00307947 */ /* 0x000fea000383ffff */
.L_x_2286:
[----:B0-----:R0:W2:Y:S02]  /*1eb50*/  SYNCS.PHASECHK.TRANS64.TRYWAIT P1, [R2+URZ+0x22860], R3 ;  /* 0x02286003020075a7 */ /* 0x0010a4000802017f */
[----:B--2---:R-:W-:Y:S05]  /*1eb60*/  @!P1 NANOSLEEP.SYNCS 0x989680 ;  /* 0x009896800000995d */ /* 0x004fea0003900000 */
[----:B------:R-:W2:Y:S02]  /*1eb70*/  @!P1 SYNCS.PHASECHK.TRANS64 P1, [R2+URZ+0x22860], R3 ;  /* 0x02286003020095a7 */ /* 0x000ea4000802007f */
[----:B--2---:R-:W-:Y:S05]  /*1eb80*/  @!P1 BRA `(.L_x_2286) ;  /* 0xfffffffc00f09947 */ /* 0x004fea000383ffff */
[----:B------:R-:W-:Y:S05]  /*1eb90*/  BRA `(.L_x_2403) ;  /* 0xffffffcc009c7947 */ /* 0x000fea000383ffff */
.L_x_2291:
[----:B---3--:R3:W4:Y:S02]  /*1eba0*/  SYNCS.PHASECHK.TRANS64.TRYWAIT P0, [R2+URZ+0x22840], R3 ;  /* 0x02284003020075a7 */ /* 0x008724000800017f */
[----:B----4-:R-:W-:Y:S05]  /*1ebb0*/  @!P0 NANOSLEEP.SYNCS 0x989680 ;  /* 0x009896800000895d */ /* 0x010fea0003900000 */
[----:B------:R-:W4:Y:S02]  /*1ebc0*/  @!P0 SYNCS.PHASECHK.TRANS64 P0, [R2+URZ+0x22840], R3 ;  /* 0x02284003020085a7 */ /* 0x000f24000800007f */
[----:B----4-:R-:W-:Y:S05]  /*1ebd0*/  @!P0 BRA `(.L_x_2291) ;  /* 0xfffffffc00f08947 */ /* 0x010fea000383ffff */
[----:B------:R-:W-:Y:S05]  /*1ebe0*/  BRA `(.L_x_2404) ;  /* 0xffffffd000cc7947 */ /* 0x000fea000383ffff */
.L_x_2293:
[----:B0-----:R0:W2:Y:S02]  /*1ebf0*/  SYNCS.PHASECHK.TRANS64.TRYWAIT P1, [R2+URZ+0x22860], R3 ;  /* 0x02286003020075a7 */ /* 0x0010a4000802017f */
[----:B--2---:R-:W-:Y:S05]  /*1ec00*/  @!P1 NANOSLEEP.SYNCS 0x989680 ;  /* 0x009896800000995d */ /* 0x004fea0003900000 */
[----:B------:R-:W2:Y:S02]  /*1ec10*/  @!P1 SYNCS.PHASECHK.TRANS64 P1, [R2+URZ+0x22860], R3 ;  /* 0x02286003020095a7 */ /* 0x000ea4000802007f */
[----:B--2---:R-:W-:Y:S05]  /*1ec20*/  @!P1 BRA `(.L_x_2293) ;  /* 0xfffffffc00f09947 */ /* 0x004fea000383ffff */
[----:B------:R-:W-:Y:S05]  /*1ec30*/  BRA `(.L_x_2405) ;  /* 0xffffffd4003c7947 */ /* 0x000fea000383ffff */
.L_x_2298:
[----:B------:R-:W-:Y:S01]  /*1ec40*/  BSSY B0, `(.L_x_2406) ;  /* 0x0000008000007945 */ /* 0x000fe20003800000 */
[----:B0-----:R-:W-:Y:S02]  /*1ec50*/  IMAD.MOV.U32 R13, RZ, RZ, R16 ;  /* 0x000000ffff0d7224 */ /* 0x001fe400078e0010 */
[----:B------:R-:W-:Y:S02]  /*1ec60*/  IMAD.MOV.U32 R12, RZ, RZ, RZ ;  /* 0x000000ffff0c7224 */ /* 0x000fe400078e00ff */
[----:B-1----:R-:W-:Y:S02]  /*1ec70*/  IMAD.MOV.U32 R11, RZ, RZ, 0x1f ;  /* 0x0000001fff0b7424 */ /* 0x002fe400078e00ff */
[----:B------:R-:W-:-:S07]  /*1ec80*/  IMAD.MOV.U32 R15, RZ, RZ, -0x1 ;  /* 0xffffffffff0f7424 */ /* 0x000fce00078e00ff */
[----:B--23--:R-:W-:Y:S05]  /*1ec90*/  WARPSYNC.COLLECTIVE R15, `(.L_x_2407) ;  /* 0x000000000f087348 */ /* 0x00cfea0003c00000 */
[----:B------:R0:W1:Y:S02]  /*1eca0*/  SHFL.IDX P6, R14, R13, R12, R11 ;  /* 0x0000000c0d0e7389 */ /* 0x00006400000c000b */
[----:B0123--:R-:W-:Y:S01]  /*1ecb0*/  ENDCOLLECTIVE ;  /* 0x000000000000791b */ /* 0x00ffe20003800000 */
.L_x_2407:
[----:B------:R-:W-:Y:S05]  /*1ecc0*/  BSYNC B0 ;  /* 0x0000000000007941 */ /* 0x000fea0003800000 */
.L_x_2406:
        /* <DEDUP_REMOVED lines=8> */
.L_x_2408:
[----:B------:R-:W-:Y:S01]  /*1ed50*/  IMAD.MOV.U32 R16, RZ, RZ, R14 ;  /* 0x000000ffff107224 */ /* 0x000fe200078e000e */
[----:B------:R-:W-:Y:S06]  /*1ed60*/  BRA `(.L_x_2409) ;  /* 0xffffffd800307947 */ /* 0x000fec000383ffff */
.L_x_2301:
[----:B------:R-:W-:Y:S01]  /*1ed70*/  BSSY B0, `(.L_x_2410) ;  /* 0x0000008000007945 */ /* 0x000fe20003800000 */
[----:B0----5:R-:W-:Y:S02]  /*1ed80*/  IMAD.MOV.U32 R13, RZ, RZ, R17 ;  /* 0x000000ffff0d7224 */ /* 0x021fe400078e0011 */
[----:B------:R-:W-:Y:S02]  /*1ed90*/  IMAD.MOV.U32 R12, RZ, RZ, 0x1 ;  /* 0x00000001ff0c7424 */ /* 0x000fe400078e00ff */
[----:B-1----:R-:W-:Y:S02]  /*1eda0*/  IMAD.MOV.U32 R11, RZ, RZ, RZ ;  /* 0x000000ffff0b7224 */ /* 0x002fe400078e00ff */
[----:B------:R-:W-:-:S07]  /*1edb0*/  IMAD.MOV.U32 R15, RZ, RZ, -0x1 ;  /* 0xffffffffff0f7424 */ /* 0x000fce00078e00ff */
[----:B--234-:R-:W-:Y:S05]  /*1edc0*/  WARPSYNC.COLLECTIVE R15, `(.L_x_2411) ;  /* 0x000000000f087348 */ /* 0x01cfea0003c00000 */
[----:B------:R0:W1:Y:S02]  /*1edd0*/  SHFL.UP P6, R14, R13, R12, R11 ;  /* 0x0400000c0d0e7389 */ /* 0x00006400000c000b */
[----:B01234-:R-:W-:Y:S01]  /*1ede0*/  ENDCOLLECTIVE ;  /* 0x000000000000791b */ /* 0x01ffe20003800000 */
.L_x_2411:
[----:B------:R-:W-:Y:S05]  /*1edf0*/  BSYNC B0 ;  /* 0x0000000000007941 */ /* 0x000fea0003800000 */
.L_x_2410:
[C---:B------:R-:W-:Y:S01]  /*1ee00*/  ISETP.NE.AND P0, PT, R7.reuse, RZ, PT ;  /* 0x000000ff0700720c */ /* 0x040fe20003f05270 */
        /* <DEDUP_REMOVED lines=9> */
.L_x_2412:
        /* <DEDUP_REMOVED lines=8> */
.L_x_2413:
        /* <DEDUP_REMOVED lines=8> */
.L_x_2414:
        /* <DEDUP_REMOVED lines=8> */
.L_x_2415:
        /* <DEDUP_REMOVED lines=8> */
.L_x_2416:
[----:B------:R-:W-:Y:S05]  /*1f0a0*/  BRA `(.L_x_2417) ;  /* 0xffffffd400f47947 */ /* 0x000fea000383ffff */
.L_x_2306:
[----:B------:R-:W-:Y:S01]  /*1f0b0*/  BSSY B0, `(.L_x_2418) ;  /* 0x0000008000007945 */ /* 0x000fe20003800000 */
[----:B-----5:R-:W-:Y:S02]  /*1f0c0*/  IMAD.MOV.U32 R13, RZ, RZ, R17 ;  /* 0x000000ffff0d7224 */ /* 0x020fe400078e0011 */
[----:B------:R-:W-:Y:S02]  /*1f0d0*/  IMAD.MOV.U32 R12, RZ, RZ, 0x1 ;  /* 0x00000001ff0c7424 */ /* 0x000fe400078e00ff */
[----:B-1----:R-:W-:Y:S02]  /*1f0e0*/  IMAD.MOV.U32 R11, RZ, RZ, RZ ;  /* 0x000000ffff0b7224 */ /* 0x002fe400078e00ff */
[----:B------:R-:W-:-:S07]  /*1f0f0*/  IMAD.MOV.U32 R15, RZ, RZ, -0x1 ;  /* 0xffffffffff0f7424 */ /* 0x000fce00078e00ff */
[----:B0-2---:R-:W-:Y:S05]  /*1f100*/  WARPSYNC.COLLECTIVE R15, `(.L_x_2419) ;  /* 0x000000000f087348 */ /* 0x005fea0003c00000 */
[----:B------:R1:W3:Y:S02]  /*1f110*/  SHFL.UP P6, R14, R13, R12, R11 ;  /* 0x0400000c0d0e7389 */ /* 0x0002e400000c000b */
[----:B0123--:R-:W-:Y:S01]  /*1f120*/  ENDCOLLECTIVE ;  /* 0x000000000000791b */ /* 0x00ffe20003800000 */
.L_x_2419:
[----:B------:R-:W-:Y:S05]  /*1f130*/  BSYNC B0 ;  /* 0x0000000000007941 */ /* 0x000fea0003800000 */
.L_x_2418:
        /* <DEDUP_REMOVED lines=10> */
.L_x_2420:
        /* <DEDUP_REMOVED lines=8> */
.L_x_2421:
        /* <DEDUP_REMOVED lines=8> */
.L_x_2422:
        /* <DEDUP_REMOVED lines=8> */
.L_x_2423:
        /* <DEDUP_REMOVED lines=8> */
.L_x_2424:
[----:B------:R-:W-:Y:S05]  /*1f3e0*/  BRA `(.L_x_2425) ;  /* 0xffffffd400d87947 */ /* 0x000fea000383ffff */
.L_x_2308:
[----:B------:R-:W-:Y:S01]  /*1f3f0*/  BSSY B0, `(.L_x_2426) ;  /* 0x0000006000007945 */ /* 0x000fe20003800000 */
[----:B------:R-:W-:Y:S01]  /*1f400*/  PLOP3.LUT P6, PT, P6, PT, PT, 0x8, 0x0 ;  /* 0x000000000000781c */ /* 0x000fe200037ce170 */
[----:B------:R-:W-:-:S12]  /*1f410*/  IMAD.MOV.U32 R15, RZ, RZ, -0x1 ;  /* 0xffffffffff0f7424 */ /* 0x000fd800078e00ff */
[----:B01----:R-:W-:Y:S05]  /*1f420*/  WARPSYNC.COLLECTIVE R15, `(.L_x_2427) ;  /* 0x000000000f087348 */ /* 0x003fea0003c00000 */
[----:B------:R-:W-:Y:S01]  /*1f430*/  VOTE.ANY R14, PT, P6 ;  /* 0x00000000000e7806 */ /* 0x000fe200030e0100 */
[----:B01----:R-:W-:Y:S06]  /*1f440*/  ENDCOLLECTIVE ;  /* 0x000000000000791b */ /* 0x003fec0003800000 */
.L_x_2427:
[----:B------:R-:W-:Y:S05]  /*1f450*/  BSYNC B0 ;  /* 0x0000000000007941 */ /* 0x000fea0003800000 */
.L_x_2426:
        /* <DEDUP_REMOVED lines=9> */
.L_x_2428:
[----:B------:R-:W-:Y:S01]  /*1f4f0*/  IMAD.MOV.U32 R17, RZ, RZ, R14 ;  /* 0x000000ffff117224 */ /* 0x000fe200078e000e */
[----:B------:R-:W-:Y:S06]  /*1f500*/  BRA `(.L_x_2429) ;  /* 0xffffffd400c87947 */ /* 0x000fec000383ffff */
.L_x_2310:
[----:B------:R-:W-:Y:S01]  /*1f510*/  BSSY B0, `(.L_x_2430) ;  /* 0x0000007000007945 */ /* 0x000fe20003800000 */
[----:B------:R-:W-:Y:S02]  /*1f520*/  IMAD.MOV.U32 R13, RZ, RZ, R2 ;  /* 0x000000ffff0d7224 */ /* 0x000fe400078e0002 */
[----:B-1----:R-:W-:Y:S02]  /*1f530*/  IMAD.MOV.U32 R11, RZ, RZ, 0x1f ;  /* 0x0000001fff0b7424 */ /* 0x002fe400078e00ff */
[----:B------:R-:W-:-:S07]  /*1f540*/  IMAD.MOV.U32 R15, RZ, RZ, -0x1 ;  /* 0xffffffffff0f7424 */ /* 0x000fce00078e00ff */
[----:B0-23--:R-:W-:Y:S05]  /*1f550*/  WARPSYNC.COLLECTIVE R15, `(.L_x_2431) ;  /* 0x000000000f087348 */ /* 0x00dfea0003c00000 */
[----:B------:R1:W4:Y:S02]  /*1f560*/  SHFL.IDX P6, R14, R13, R12, R11 ;  /* 0x0000000c0d0e7389 */ /* 0x00032400000c000b */
[----:B01234-:R-:W-:Y:S01]  /*1f570*/  ENDCOLLECTIVE ;  /* 0x000000000000791b */ /* 0x01ffe20003800000 */
.L_x_2431:
[----:B------:R-:W-:Y:S05]  /*1f580*/  BSYNC B0 ;  /* 0x0000000000007941 */ /* 0x000fea0003800000 */
.L_x_2430:
[----:B------:R-:W-:Y:S01]  /*1f590*/  IMAD.MOV.U32 R7, RZ, RZ, R14 ;  /* 0x000000ffff077224 */ /* 0x000fe200078e000e */
[----:B------:R-:W-:Y:S06]  /*1f5a0*/  BRA `(.L_x_2309) ;  /* 0xffffffd400bc7947 */ /* 0x000fec000383ffff */
.L_x_2314:
[----:B-1----:R1:W2:Y:S02]  /*1f5b0*/  SYNCS.PHASECHK.TRANS64.TRYWAIT P0, [R0+URZ+0x22820], R3 ;  /* 0x02282003000075a7 */ /* 0x0022a4000800017f */
[----:B--2---:R-:W-:Y:S05]  /*1f5c0*/  @!P0 NANOSLEEP.SYNCS 0x989680 ;  /* 0x009896800000895d */ /* 0x004fea0003900000 */
[----:B------:R-:W2:Y:S02]  /*1f5d0*/  @!P0 SYNCS.PHASECHK.TRANS64 P0, [R0+URZ+0x22820], R3 ;  /* 0x02282003000085a7 */ /* 0x000ea4000800007f */
[----:B--2---:R-:W-:Y:S05]  /*1f5e0*/  @!P0 BRA `(.L_x_2314) ;  /* 0xfffffffc00f08947 */ /* 0x004fea000383ffff */
[----:B------:R-:W-:Y:S05]  /*1f5f0*/  BRA `(.L_x_2432) ;  /* 0xffffffdc00307947 */ /* 0x000fea000383ffff */
.L_x_2315:
        /* <DEDUP_REMOVED lines=11> */
.L_x_2434:
[----:B------:R-:W-:Y:S05]  /*1f6b0*/  BSYNC B0 ;  /* 0x0000000000007941 */ /* 0x000fea0003800000 */
.L_x_2433:
[----:B------:R-:W-:Y:S05]  /*1f6c0*/  BRA `(.L_x_2435) ;  /* 0xffffffdc00187947 */ /* 0x000fea000383ffff */
.L_x_2316:
[----:B------:R-:W-:Y:S01]  /*1f6d0*/  BSSY B0, `(.L_x_2436) ;  /* 0x0000006000007945 */ /* 0x000fe20003800000 */
[----:B------:R-:W-:-:S07]  /*1f6e0*/  IMAD.MOV.U32 R15, RZ, RZ, -0x1 ;  /* 0xffffffffff0f7424 */ /* 0x000fce00078e00ff */
[----:B012---:R-:W-:Y:S05]  /*1f6f0*/  WARPSYNC.COLLECTIVE R15, `(.L_x_2437) ;  /* 0x000000000f0c7348 */ /* 0x007fea0003c00000 */
[----:B------:R-:W-:Y:S02]  /*1f700*/  ELECT P6, UR62, PT ;  /* 0x00000000003e782f */ /* 0x000fe400038c0000 */
[----:B------:R-:W-:Y:S01]  /*1f710*/  MOV R14, UR62 ;  /* 0x0000003e000e7c02 */ /* 0x000fe20008000f00 */
[----:B012---:R-:W-:Y:S10]  /*1f720*/  ENDCOLLECTIVE ;  /* 0x000000000000791b */ /* 0x007ff40003800000 */
.L_x_2437:
[----:B------:R-:W-:Y:S05]  /*1f730*/  BSYNC B0 ;  /* 0x0000000000007941 */ /* 0x000fea0003800000 */
.L_x_2436:
[----:B------:R-:W-:Y:S05]  /*1f740*/  BRA `(.L_x_2438) ;  /* 0xffffffdc000c7947 */ /* 0x000fea000383ffff */
.L_x_2318:
[----:B-1----:R1:W2:Y:S02]  /*1f750*/  SYNCS.PHASECHK.TRANS64.TRYWAIT P0, [R6+URZ], R5 ;  /* 0x00000005060075a7 */ /* 0x0022a4000800017f */
[----:B--2---:R-:W-:Y:S05]  /*1f760*/  @!P0 NANOSLEEP.SYNCS 0x989680 ;  /* 0x009896800000895d */ /* 0x004fea0003900000 */
[----:B------:R-:W2:Y:S02]  /*1f770*/  @!P0 SYNCS.PHASECHK.TRANS64 P0, [R6+URZ], R5 ;  /* 0x00000005060085a7 */ /* 0x000ea4000800007f */
[----:B--2---:R-:W-:Y:S05]  /*1f780*/  @!P0 BRA `(.L_x_2318) ;  /* 0xfffffffc00f08947 */ /* 0x004fea000383ffff */
[----:B------:R-:W-:Y:S05]  /*1f790*/  BRA `(.L_x_2439) ;  /* 0xffffffdc00487947 */ /* 0x000fea000383ffff */
.L_x_2319:
[----:B--2---:R2:W3:Y:S02]  /*1f7a0*/  SYNCS.PHASECHK.TRANS64.TRYWAIT P0, [R7+URZ], R2 ;  /* 0x00000002070075a7 */ /* 0x0044e4000800017f */
[----:B---3--:R-:W-:Y:S05]  /*1f7b0*/  @!P0 NANOSLEEP.SYNCS 0x989680 ;  /* 0x009896800000895d */ /* 0x008fea0003900000 */
[----:B------:R-:W3:Y:S02]  /*1f7c0*/  @!P0 SYNCS.PHASECHK.TRANS64 P0, [R7+URZ], R2 ;  /* 0x00000002070085a7 */ /* 0x000ee4000800007f */
[----:B---3--:R-:W-:Y:S05]  /*1f7d0*/  @!P0 BRA `(.L_x_2319) ;  /* 0xfffffffc00f08947 */ /* 0x008fea000383ffff */
[----:B------:R-:W-:Y:S05]  /*1f7e0*/  BRA `(.L_x_2440) ;  /* 0xffffffdc003c7947 */ /* 0x000fea000383ffff */
.L_x_2321:
[----:B---3--:R3:W4:Y:S02]  /*1f7f0*/  SYNCS.PHASECHK.TRANS64.TRYWAIT P0, [R4+URZ], R5 ;  /* 0x00000005040075a7 */ /* 0x008724000800017f */
[----:B----4-:R-:W-:Y:S05]  /*1f800*/  @!P0 NANOSLEEP.SYNCS 0x989680 ;  /* 0x009896800000895d */ /* 0x010fea0003900000 */
[----:B------:R-:W4:Y:S02]  /*1f810*/  @!P0 SYNCS.PHASECHK.TRANS64 P0, [R4+URZ], R5 ;  /* 0x00000005040085a7 */ /* 0x000f24000800007f */
[----:B----4-:R-:W-:Y:S05]  /*1f820*/  @!P0 BRA `(.L_x_2321) ;  /* 0xfffffffc00f08947 */ /* 0x010fea000383ffff */
[----:B------:R-:W-:Y:S05]  /*1f830*/  BRA `(.L_x_2441) ;  /* 0xffffffdc00447947 */ /* 0x000fea000383ffff */
.L_x_2442:
        /* <DEDUP_REMOVED lines=12> */
.L_x_4724:


//--------------------- .text._ZN7cutlass13device_kernelIN5flash11enable_sm90INS1_16FlashAttnFwdSm90INS1_25CollectiveMainloopFwdSm90ILi2EN4cute5tupleIJNS5_1CILi1EEES8_S8_EEENS6_IJNS7_ILi128EEENS7_ILi96EEENS7_ILi64EEEEEELi256ENS_6half_tEfNS_4arch4Sm90ELb0ELb1ELb0ELb1ELb0ELb0ELb1ELb1ELb0ELb0ELb0ELb0EEENS1_21CollectiveEpilogueFwdINS6_IJSA_NS7_ILi256EEESB_EEES9_SE_SG_Li256ELb1ELb0ELb0ELb0EEENS1_36VarlenDynamicPersistentTileSchedulerILi128ELi96ELi256ELi32ELb0ELb0ELb1ELb1ELb0ELb1EEEEEEEEEvNT_6ParamsE --------------------------
	.section	.text._ZN7cutlass13device_kernelIN5flash11enable_sm90INS1_16FlashAttnFwdSm90INS1_25CollectiveMainloopFwdSm90ILi2EN4cute5tupleIJNS5_1CILi1EEES8_S8_EEENS6_IJNS7_ILi128EEENS7_ILi96EEENS7_ILi64EEEEEELi256ENS_6half_tEfNS_4arch4Sm90ELb0ELb1ELb0ELb1ELb0ELb0ELb1ELb1ELb0ELb0ELb0ELb0EEENS1_21CollectiveEpilogueFwdINS6_IJSA_NS7_ILi256EEESB_EEES9_SE_SG_Li256ELb1ELb0ELb0ELb0EEENS1_36VarlenDynamicPersistentTileSchedulerILi128ELi96ELi256ELi32ELb0ELb0ELb1ELb1ELb0ELb1EEEEEEEEEvNT_6ParamsE,"ax",@progbits
	.align	128
.text._ZN7cutlass13device_kernelIN5flash11enable_sm90INS1_16FlashAttnFwdSm90INS1_25CollectiveMainloopFwdSm90ILi2EN4cute5tupleIJNS5_1CILi1EEES8_S8_EEENS6_IJNS7_ILi128EEENS7_ILi96EEENS7_ILi64EEEEEELi256ENS_6half_tEfNS_4arch4Sm90ELb0ELb1ELb0ELb1ELb0ELb0ELb1ELb1ELb0ELb0ELb0ELb0EEENS1_21CollectiveEpilogueFwdINS6_IJSA_NS7_ILi256EEESB_EEES9_SE_SG_Li256ELb1ELb0ELb0ELb0EEENS1_36VarlenDynamicPersistentTileSchedulerILi128ELi96ELi256ELi32ELb0ELb0ELb1ELb1ELb0ELb1EEEEEEEEEvNT_6ParamsE:
        .type           _ZN7cutlass13device_kernelIN5flash11enable_sm90INS1_16FlashAttnFwdSm90INS1_25CollectiveMainloopFwdSm90ILi2EN4cute5tupleIJNS5_1CILi1EEES8_S8_EEENS6_IJNS7_ILi128EEENS7_ILi96EEENS7_ILi64EEEEEELi256ENS_6half_tEfNS_4arch4Sm90ELb0ELb1ELb0ELb1ELb0ELb0ELb1ELb1ELb0ELb0ELb0ELb0EEENS1_21CollectiveEpilogueFwdINS6_IJSA_NS7_ILi256EEESB_EEES9_SE_SG_Li256ELb1ELb0ELb0ELb0EEENS1_36VarlenDynamicPersistentTileSchedulerILi128ELi96ELi256ELi32ELb0ELb0ELb1ELb1ELb0ELb1EEEEEEEEEvNT_6ParamsE,@function
        .size           _ZN7cutlass13device_kernelIN5flash11enable_sm90INS1_16FlashAttnFwdSm90INS1_25CollectiveMainloopFwdSm90ILi2EN4cute5tupleIJNS5_1CILi1EEES8_S8_EEENS6_IJNS7_ILi128EEENS7_ILi96EEENS7_ILi64EEEEEELi256ENS_6half_tEfNS_4arch4Sm90ELb0ELb1ELb0ELb1ELb0ELb0ELb1ELb1ELb0ELb0ELb0ELb0EEENS1_21CollectiveEpilogueFwdINS6_IJSA_NS7_ILi256EEESB_EEES9_SE_SG_Li256ELb1ELb0ELb0ELb0EEENS1_36VarlenDynamicPersistentTileSchedulerILi128ELi96ELi256ELi32ELb0ELb0ELb1ELb1ELb0ELb1EEEEEEEEEvNT_6ParamsE,(.L_x_4725 - _ZN7cutlass13device_kernelIN5flash11enable_sm90INS1_16FlashAttnFwdSm90INS1_25CollectiveMainloopFwdSm90ILi2EN4cute5tupleIJNS5_1CILi1EEES8_S8_EEENS6_IJNS7_ILi128EEENS7_ILi96EEENS7_ILi64EEEEEELi256ENS_6half_tEfNS_4arch4Sm90ELb0ELb1ELb0ELb1ELb0ELb0ELb1ELb1ELb0ELb0ELb0ELb0EEENS1_21CollectiveEpilogueFwdINS6_IJSA_NS7_ILi256EEESB_EEES9_SE_SG_Li256ELb1ELb0ELb0ELb0EEENS1_36VarlenDynamicPersistentTileSchedulerILi128ELi96ELi256ELi32ELb0ELb0ELb1ELb1ELb0ELb1EEEEEEEEEvNT_6ParamsE)
        .other          _ZN7cutlass13device_kernelIN5flash11enable_sm90INS1_16FlashAttnFwdSm90INS1_25CollectiveMainloopFwdSm90ILi2EN4cute5tupleIJNS5_1CILi1EEES8_S8_EEENS6_IJNS7_ILi128EEENS7_ILi96EEENS7_ILi64EEEEEELi256ENS_6half_tEfNS_4arch4Sm90ELb0ELb1ELb0ELb1ELb0ELb0ELb1ELb1ELb0ELb0ELb0ELb0EEENS1_21CollectiveEpilogueFwdINS6_IJSA_NS7_ILi256EEESB_EEES9_SE_SG_Li256ELb1ELb0ELb0ELb0EEENS1_36VarlenDynamicPersistentTileSchedulerILi128ELi96ELi256ELi32ELb0ELb0ELb1ELb1ELb0ELb1EEEEEEEEEvNT_6ParamsE,@"STO_CUDA_ENTRY STV_DEFAULT"
_ZN7cutlass13device_kernelIN5flash11enable_sm90INS1_16FlashAttnFwdSm90INS1_25CollectiveMainloopFwdSm90ILi2EN4cute5tupleIJNS5_1CILi1EEES8_S8_EEENS6_IJNS7_ILi128EEENS7_ILi96EEENS7_ILi64EEEEEELi256ENS_6half_tEfNS_4arch4Sm90ELb0ELb1ELb0ELb1ELb0ELb0ELb1ELb1ELb0ELb0ELb0ELb0EEENS1_21CollectiveEpilogueFwdINS6_IJSA_NS7_ILi256EEESB_EEES9_SE_SG_Li256ELb1ELb0ELb0ELb0EEENS1_36VarlenDynamicPersistentTileSchedulerILi128ELi96ELi256ELi32ELb0ELb0ELb1ELb1ELb0ELb1EEEEEEEEEvNT_6ParamsE:
[----:B------:R-:W0:Y:S02]  /*0000*/  LDC R1, c[0x0][0x28] ;  /* 0x00000a00ff017b82 */ /* 0x000e240000000800 */
[----:B0-----:R-:W-:Y:S01]  /*0010*/  VIADD R1, R1, 0xfffffb80 ;  /* 0xfffffb8001017836 */ /* 0x001fe20000000000 */
[----:B------:R-:W0:Y:S01]  /*0020*/  S2R R3, SR_TID.X ;  /* 0x0000000000037919 */ /* 0x000e220000002100 */
[----:B------:R-:W-:Y:S01]  /*0030*/  ELECT P0, URZ, PT ;  /* 0x00000000003f782f */ /* 0x000fe20003800000 */
[----:B------:R-:W-:Y:S01]  /*0040*/  BSSY B0, `(.L_x_2443) ;  /* 0x0000018000007945 */ /* 0x000fe20003800000 */
[----:B------:R-:W-:Y:S02]  /*0050*/  ULDC UR4, c[0x0][0x20] ;  /* 0x0000080000047ab9 */ /* 0x000fe40000000800 */
[----:B------:R-:W-:Y:S01]  /*0060*/  IADD3 R16, P1, R1, UR4, RZ ;  /* 0x0000000401107c10 */ /* 0x000fe2000ff3e0ff */
[----:B------:R-:W-:-:S04]  /*0070*/  ULDC UR4, c[0x0][0x24] ;  /* 0x0000090000047ab9 */ /* 0x000fc80000000800 */
[----:B------:R-:W-:Y:S01]  /*0080*/  IMAD.X R17, RZ, RZ, UR4, P1 ;  /* 0x00000004ff117e24 */ /* 0x000fe200088e06ff */
        /* <DEDUP_REMOVED lines=19> */
.L_x_2444:
[----:B------:R-:W-:Y:S05]  /*01c0*/  BSYNC B0 ;  /* 0x0000000000007941 */ /* 0x000fea0003800000 */
.L_x_2443:
        /* <DEDUP_REMOVED lines=43> */
.L_x_2445:
        /* <DEDUP_REMOVED lines=22> */
.L_x_2446:
        /* <DEDUP_REMOVED lines=18> */
.L_x_2447:
        /* <DEDUP_REMOVED lines=22> */
.L_x_2448:
        /* <DEDUP_REMOVED lines=22> */
.L_x_2449:
        /* <DEDUP_REMOVED lines=9> */
[----:B----4-:R-:W-:-:S05]  /*0a50*/  IMAD.X R2, RZ, RZ, R17, P0 ;  /* 0x000000ffff027224 */ /* 0x010fca00000e0611 */
[----:B------:R4:W-:Y:S01]  /*0a60*/  STL [R1+0x464], R2 ;  /* 0x0004640201007387 */ /* 0x0009e20000100800 */
[----:B0123--:R-:W-:Y:S06]  /*0a70*/  BAR.SYNC.DEFER_BLOCKING 0x0 ;  /* 0x0000000000007b1d */ /* 0x00ffec0000010000 */
[----:B------:R-:W-:Y:S05]  /*0a80*/  @!P1 BRA `(.L_x_2450) ;  /* 0x0000020800ec9947 */ /* 0x000fea0003800000 */
.L_x_2451:
[----:B------:R-:W-:-:S08]  /*0a90*/  NOP ;  /* 0x0000000000007918 */ /* 0x000fd00000000000 */
[----:B------:R-:W0:Y:S02]  /*0aa0*/  USETMAXREG.TRY_ALLOC.CTAPOOL UP0, 0xf0 ;  /* 0x000000f0000079c8 */ /* 0x000e240008000600 */
[----:B0-----:R-:W-:-:S13]  /*0ab0*/  PLOP3.LUT P0, PT, PT, PT, UP0, 0x80, 0x0 ;  /* 0x000000000000781c */ /* 0x001fda0003f0f008 */
[----:B------:R-:W-:Y:S05]  /*0ac0*/  @!P0 BRA `(.L_x_2451) ;  /* 0xfffffffc00f08947 */ /* 0x000fea000383ffff */
[----:B------:R-:W-:Y:S01]  /*0ad0*/  ISETP.NE.AND P0, PT, R36, 0x1, PT ;  /* 0x000000012400780c */ /* 0x000fe20003f05270 */
[----:B------:R-:W0:Y:S08]  /*0ae0*/  S2UR UR4, SR_CgaCtaId ;  /* 0x00000000000479c3 */ /* 0x000e300000008800 */
[----:B------:R-:W-:Y:S06]  /*0af0*/  BAR.ARV 0x8, 0x120 ;  /* 0x0204800000007b1d */ /* 0x000fec0000002000 */
[----:B------:R-:W-:-:S02]  /*0b00*/  UMOV UR44, 0x400 ;  /* 0x00000400002c7882 */ /* 0x000fc40000000000 */
[----:B------:R-:W-:Y:S08]  /*0b10*/  @!P0 BAR.ARV 0x9, 0x100 ;  /* 0x0244000000008b1d */ /* 0x000ff00000002000 */
[----:B------:R-:W-:Y:S01]  /*0b20*/  BAR.SYNC.DEFER_BLOCKING 0x5, 0x120 ;  /* 0x0144800000007b1d */ /* 0x000fe20000010000 */
[C---:B------:R-:W-:Y:S02]  /*0b30*/  IADD3 R210, P1, R16.reuse, 0x210, RZ ;  /* 0x0000021010d27810 */ /* 0x040fe40007f3e0ff */
[----:B------:R-:W-:Y:S01]  /*0b40*/  IADD3 R219, P2, R16, 0x21c, RZ ;  /* 0x0000021c10db7810 */ /* 0x000fe20007f5e0ff */
[----:B0-----:R-:W-:-:S02]  /*0b50*/  ULEA UR44, UR4, UR44, 0x18 ;  /* 0x0000002c042c7291 */ /* 0x001fc4000f8ec03f */
[--C-:B------:R-:W-:Y:S01]  /*0b60*/  IMAD.X R209, RZ, RZ, R17.reuse, P1 ;  /* 0x000000ffffd17224 */ /* 0x100fe200008e0611 */
[----:B------:R-:W-:Y:S01]  /*0b70*/  ULDC UR4, c[0x0][0xd14] ;  /* 0x0003450000047ab9 */ /* 0x000fe20000000800 */
[----:B------:R-:W-:Y:S01]  /*0b80*/  STL.64 [R1+0x210], RZ ;  /* 0x000210ff01007387 */ /* 0x000fe20000100a00 */
[----:B------:R-:W-:-:S03]  /*0b90*/  IMAD.X R211, RZ, RZ, R17, P2 ;  /* 0x000000ffffd37224 */ /* 0x000fc600010e0611 */
[----:B------:R-:W-:Y:S04]  /*0ba0*/  STL [R1+0x218], RZ ;  /* 0x000218ff01007387 */ /* 0x000fe80000100800 */
[----:B------:R-:W-:Y:S04]  /*0bb0*/  STL [R1+0x21c], RZ ;  /* 0x00021cff01007387 */ /* 0x000fe80000100800 */
[----:B------:R-:W0:Y:S01]  /*0bc0*/  LDS.128 R8, [UR44+0x324d0] ;  /* 0x0324d02cff087984 */ /* 0x000e220008000c00 */
[----:B------:R-:W-:Y:S06]  /*0bd0*/  BAR.ARV 0x4, 0x120 ;  /* 0x0104800000007b1d */ /* 0x000fec0000002000 */
[----:B0-----:R-:W-:-:S13]  /*0be0*/  ISETP.GE.AND P0, PT, R11, UR4, PT ;  /* 0x000000040b007c0c */ /* 0x001fda000bf06270 */
[----:B------:R-:W-:Y:S05]  /*0bf0*/  @P0 EXIT ;  /* 0x000000000000094d */ /* 0x000fea0003800000 */
[----:B------:R-:W0:Y:S01]  /*0c00*/  S2R R6, SR_TID.X ;  /* 0x0000000000067919 */ /* 0x000e220000002100 */
[----:B------:R-:W1:Y:S01]  /*0c10*/  S2UR UR4, SR_SWINHI ;  /* 0x00000000000479c3 */ /* 0x000e620000002f00 */
[----:B------:R-:W-:Y:S01]  /*0c20*/  IMAD.MOV.U32 R197, RZ, RZ, 0x2 ;  /* 0x00000002ffc57424 */ /* 0x000fe200078e00ff */
[----:B------:R-:W-:Y:S01]  /*0c30*/  R2UR UR5, R9 ;  /* 0x00000000090572ca */ /* 0x000fe200000e0000 */
[----:B------:R-:W-:Y:S01]  /*0c40*/  VIADD R205, R36, 0x8 ;  /* 0x0000000824cd7836 */ /* 0x000fe20000000000 */
[----:B------:R-:W-:Y:S02]  /*0c50*/  R2UR UR6, R11 ;  /* 0x000000000b0672ca */ /* 0x000fe400000e0000 */
[----:B------:R-:W-:Y:S02]  /*0c60*/  R2UR UR7, R10 ;  /* 0x000000000a0772ca */ /* 0x000fe400000e0000 */
[----:B------:R-:W-:Y:S01]  /*0c70*/  IADD3 R204, -R36, 0xb, RZ ;  /* 0x0000000b24cc7810 */ /* 0x000fe20007ffe1ff */
[----:B------:R-:W-:Y:S01]  /*0c80*/  UMOV UR36, UR44 ;  /* 0x0000002c00247c82 */ /* 0x000fe20008000000 */
[----:B-1----:R-:W-:Y:S01]  /*0c90*/  UMOV UR37, UR4 ;  /* 0x0000000400257c82 */ /* 0x002fe20008000000 */
[C---:B0-----:R-:W-:Y:S01]  /*0ca0*/  VIADD R195, R6.reuse, 0xffffff80 ;  /* 0xffffff8006c37836 */ /* 0x041fe20000000000 */
[----:B------:R-:W-:-:S04]  /*0cb0*/  LOP3.LUT R6, R6, 0x7f, RZ, 0xc0, !PT ;  /* 0x0000007f06067812 */ /* 0x000fc800078ec0ff */
[----:B------:R-:W-:Y:S02]  /*0cc0*/  SHF.R.S32.HI R0, RZ, 0x1f, R195 ;  /* 0x0000001fff007819 */ /* 0x000fe400000114c3 */
[----:B------:R-:W-:Y:S02]  /*0cd0*/  ISETP.NE.AND P0, PT, R6, RZ, PT ;  /* 0x000000ff0600720c */ /* 0x000fe40003f05270 */
[CC--:B----4-:R-:W-:Y:S02]  /*0ce0*/  LEA.HI R2, R0.reuse, R195.reuse, RZ, 0x4 ;  /* 0x000000c300027211 */ /* 0x0d0fe400078f20ff */
[CC--:B------:R-:W-:Y:S02]  /*0cf0*/  LEA.HI R3, R0.reuse, R195.reuse, RZ, 0x5 ;  /* 0x000000c300037211 */ /* 0x0c0fe400078f28ff */
[----:B------:R-:W-:Y:S02]  /*0d00*/  LEA.HI R31, R0, R195, RZ, 0x7 ;  /* 0x000000c3001f7211 */ /* 0x000fe400078f38ff */
[----:B------:R-:W-:Y:S01]  /*0d10*/  SHF.R.S32.HI R5, RZ, 0x4, R2 ;  /* 0x00000004ff057819 */ /* 0x000fe20000011402 */
[----:B------:R-:W-:Y:S01]  /*0d20*/  IMAD.SHL.U32 R3, R3, 0x20, RZ ;  /* 0x0000002003037824 */ /* 0x000fe200078e00ff */
[----:B------:R-:W-:-:S02]  /*0d30*/  LOP3.LUT R206, R31, 0xffffff80, RZ, 0xc0, !PT ;  /* 0xffffff801fce7812 */ /* 0x000fc400078ec0ff */
[C---:B------:R-:W-:Y:S02]  /*0d40*/  LOP3.LUT R4, R2.reuse, 0x3fffff0, RZ, 0xc0, !PT ;  /* 0x03fffff002047812 */ /* 0x040fe400078ec0ff */
[----:B------:R-:W-:Y:S01]  /*0d50*/  LEA.HI R2, R2, R5, RZ, 0x1 ;  /* 0x0000000502027211 */ /* 0x000fe200078f08ff */
[----:B------:R-:W-:Y:S01]  /*0d60*/  IMAD.IADD R206, R195, 0x1, -R206 ;  /* 0x00000001c3ce7824 */ /* 0x000fe200078e0ace */
[----:B------:R-:W-:Y:S01]  /*0d70*/  LOP3.LUT R7, R3, 0xfffffc00, RZ, 0xc0, !PT ;  /* 0xfffffc0003077812 */ /* 0x000fe200078ec0ff */
[----:B------:R-:W-:Y:S01]  /*0d80*/  IMAD.IADD R4, R195, 0x1, -R4 ;  /* 0x00000001c3047824 */ /* 0x000fe200078e0a04 */
[----:B------:R-:W-:Y:S02]  /*0d90*/  LOP3.LUT R2, R2, 0x1ffffffe, RZ, 0xc0, !PT ;  /* 0x1ffffffe02027812 */ /* 0x000fe400078ec0ff */
[----:B------:R-:W-:Y:S01]  /*0da0*/  SHF.R.S32.HI R3, RZ, 0x1f, R206 ;  /* 0x0000001fff037819 */ /* 0x000fe200000114ce */
[----:B------:R-:W-:Y:S01]  /*0db0*/  IMAD R7, R4, 0x40, R7 ;  /* 0x0000004004077824 */ /* 0x000fe200078e0207 */
[----:B------:R-:W-:Y:S01]  /*0dc0*/  SHF.R.S32.HI R220, RZ, 0x7, R31 ;  /* 0x00000007ffdc7819 */ /* 0x000fe2000001141f */
[----:B------:R-:W-:Y:S01]  /*0dd0*/  IMAD.IADD R4, R5, 0x1, -R2 ;  /* 0x0000000105047824 */ /* 0x000fe200078e0a02 */
[----:B------:R-:W-:-:S02]  /*0de0*/  LEA.HI R37, R3, R206, RZ, 0x2 ;  /* 0x000000ce03257211 */ /* 0x000fc400078f10ff */
[----:B------:R-:W-:Y:S01]  /*0df0*/  LEA.HI R3, R3, R206, RZ, 0x5 ;  /* 0x000000ce03037211 */ /* 0x000fe200078f28ff */
[----:B------:R-:W-:Y:S01]  /*0e00*/  IMAD R4, R4, 0x8, R7 ;  /* 0x0000000804047824 */ /* 0x000fe200078e0207 */
[--C-:B------:R-:W-:Y:S02]  /*0e10*/  SHF.R.S32.HI R2, RZ, 0x2, R37.reuse ;  /* 0x00000002ff027819 */ /* 0x100fe40000011425 */
[----:B------:R-:W-:Y:S01]  /*0e20*/  SHF.R.S32.HI R5, RZ, 0x1f, R37 ;  /* 0x0000001fff057819 */ /* 0x000fe20000011425 */
[----:B------:R-:W-:Y:S01]  /*0e30*/  IMAD.WIDE R196, R4, R197, UR36 ;  /* 0x0000002404c47e25 */ /* 0x000fe2000f8e02c5 */
[----:B------:R-:W-:Y:S02]  /*0e40*/  SHF.R.S32.HI R3, RZ, 0x5, R3 ;  /* 0x00000005ff037819 */ /* 0x000fe40000011403 */
[----:B------:R-:W-:Y:S02]  /*0e50*/  LEA.HI R5, R5, R2, RZ, 0x3 ;  /* 0x0000000205057211 */ /* 0x000fe400078f18ff */
[----:B------:R-:W-:-:S02]  /*0e60*/  IADD3 R9, P4, R196, 0x20, RZ ;  /* 0x00000020c4097810 */ /* 0x000fc40007f9e0ff */
[----:B------:R-:W-:Y:S02]  /*0e70*/  LOP3.LUT R5, R5, 0xfffffff8, RZ, 0xc0, !PT ;  /* 0xfffffff805057812 */ /* 0x000fe400078ec0ff */
[----:B------:R-:W-:Y:S02]  /*0e80*/  LOP3.LUT R8, R9, 0x380, RZ, 0xc0, !PT ;  /* 0x0000038009087812 */ /* 0x000fe400078ec0ff */
[----:B------:R-:W-:Y:S01]  /*0e90*/  IADD3 R7, P2, R196, 0x60, RZ ;  /* 0x00000060c4077810 */ /* 0x000fe20007f5e0ff */
[----:B------:R-:W-:Y:S01]  /*0ea0*/  IMAD.IADD R2, R2, 0x1, -R5 ;  /* 0x0000000102027824 */ /* 0x000fe200078e0a05 */
[----:B------:R-:W-:Y:S02]  /*0eb0*/  SHF.R.U64 R8, R8, 0x3, RZ ;  /* 0x0000000308087819 */ /* 0x000fe400000012ff */
[----:B------:R-:W-:Y:S01]  /*0ec0*/  IADD3 R5, P3, R196, 0x40, RZ ;  /* 0x00000040c4057810 */ /* 0x000fe20007f7e0ff */
[----:B------:R-:W-:Y:S01]  /*0ed0*/  IMAD R198, R3, 0x10, R2 ;  /* 0x0000001003c67824 */ /* 0x000fe200078e0202 */
[----:B------:R-:W-:Y:S01]  /*0ee0*/  LOP3.LUT R2, R8, R9, RZ, 0x3c, !PT ;  /* 0x0000000908027212 */ /* 0x000fe200078e3cff */
[----:B------:R-:W-:Y:S01]  /*0ef0*/  IMAD.X R3, RZ, RZ, R197, P4 ;  /* 0x000000ffff037224 */ /* 0x000fe200020e06c5 */
[----:B------:R-:W-:-:S02]  /*0f00*/  IADD3 R9, P1, R196, 0x4000, RZ ;  /* 0x00004000c4097810 */ /* 0x000fc40007f3e0ff */
[----:B------:R-:W-:Y:S02]  /*0f10*/  IADD3 R15, P4, R196, 0x4060, RZ ;  /* 0x00004060c40f7810 */ /* 0x000fe40007f9e0ff */
[----:B------:R-:W-:Y:S02]  /*0f20*/  LOP3.LUT R8, R9, 0x380, RZ, 0xc0, !PT ;  /* 0x0000038009087812 */ /* 0x000fe400078ec0ff */
[----:B------:R-:W-:Y:S02]  /*0f30*/  LOP3.LUT R14, R15, 0x380, RZ, 0xc0, !PT ;  /* 0x000003800f0e7812 */ /* 0x000fe400078ec0ff */
[----:B------:R-:W-:Y:S02]  /*0f40*/  SHF.R.U64 R8, R8, 0x3, RZ ;  /* 0x0000000308087819 */ /* 0x000fe400000012ff */
[----:B------:R-:W-:Y:S02]  /*0f50*/  LOP3.LUT R6, R7, 0x380, RZ, 0xc0, !PT ;  /* 0x0000038007067812 */ /* 0x000fe400078ec0ff */
[----:B------:R-:W-:Y:S01]  /*0f60*/  LOP3.LUT R8, R8, R9, RZ, 0x3c, !PT ;  /* 0x0000000908087212 */ /* 0x000fe200078e3cff */
[----:B------:R-:W-:Y:S01]  /*0f70*/  IMAD.X R9, RZ, RZ, R197, P1 ;  /* 0x000000ffff097224 */ /* 0x000fe200008e06c5 */
[----:B------:R-:W-:-:S02]  /*0f80*/  IADD3 R25, P1, R196, 0x8040, RZ ;  /* 0x00008040c4197810 */ /* 0x000fc40007f3e0ff */
[----:B------:R-:W-:Y:S02]  /*0f90*/  LOP3.LUT R4, R5, 0x380, RZ, 0xc0, !PT ;  /* 0x0000038005047812 */ /* 0x000fe400078ec0ff */
[----:B------:R-:W-:Y:S02]  /*0fa0*/  LOP3.LUT R24, R25, 0x380, RZ, 0xc0, !PT ;  /* 0x0000038019187812 */ /* 0x000fe400078ec0ff */
[----:B------:R-:W-:Y:S02]  /*0fb0*/  SHF.R.U64 R14, R14, 0x3, RZ ;  /* 0x000000030e0e7819 */ /* 0x000fe400000012ff */
[----:B------:R-:W-:Y:S02]  /*0fc0*/  SHF.R.U64 R6, R6, 0x3, RZ ;  /* 0x0000000306067819 */ /* 0x000fe400000012ff */
[----:B------:R-:W-:Y:S02]  /*0fd0*/  SHF.R.U64 R24, R24, 0x3, RZ ;  /* 0x0000000318187819 */ /* 0x000fe400000012ff */
[----:B------:R-:W-:-:S02]  /*0fe0*/  SHF.R.U64 R4, R4, 0x3, RZ ;  /* 0x0000000304047819 */ /* 0x000fc400000012ff */
[----:B------:R-:W-:Y:S01]  /*0ff0*/  LOP3.LUT R14, R14, R15, RZ, 0x3c, !PT ;  /* 0x0000000f0e0e7212 */ /* 0x000fe200078e3cff */
[--C-:B------:R-:W-:Y:S01]  /*1000*/  IMAD.X R15, RZ, RZ, R197.reuse, P4 ;  /* 0x000000ffff0f7224 */ /* 0x100fe200020e06c5 */
[----:B------:R-:W-:Y:S01]  /*1010*/  LOP3.LUT R6, R6, R7, RZ, 0x3c, !PT ;  /* 0x0000000706067212 */ /* 0x000fe200078e3cff */
[--C-:B------:R-:W-:Y:S01]  /*1020*/  IMAD.X R7, RZ, RZ, R197.reuse, P2 ;  /* 0x000000ffff077224 */ /* 0x100fe200010e06c5 */
[----:B------:R-:W-:Y:S02]  /*1030*/  LOP3.LUT R24, R24, R25, RZ, 0x3c, !PT ;  /* 0x0000001918187212 */ /* 0x000fe400078e3cff */
[----:B------:R-:W-:Y:S01]  /*1040*/  LOP3.LUT R4, R4, R5, RZ, 0x3c, !PT ;  /* 0x0000000504047212 */ /* 0x000fe200078e3cff */
[----:B------:R-:W-:Y:S01]  /*1050*/  IMAD.X R5, RZ, RZ, R197, P3 ;  /* 0x000000ffff057224 */ /* 0x000fe200018e06c5 */
[C---:B------:R-:W-:Y:S02]  /*1060*/  IADD3 R25, P4, R196.reuse, 0xc020, RZ ;  /* 0x0000c020c4197810 */ /* 0x040fe40007f9e0ff */
[----:B------:R-:W-:-:S02]  /*1070*/  IADD3 R21, P2, R196, 0x8020, RZ ;  /* 0x00008020c4157810 */ /* 0x000fc40007f5e0ff */
[C---:B------:R-:W-:Y:S02]  /*1080*/  IADD3 R11, P6, R196.reuse, 0x4020, RZ ;  /* 0x00004020c40b7810 */ /* 0x040fe40007fde0ff */
[C---:B------:R-:W-:Y:S02]  /*1090*/  IADD3 R13, P5, R196.reuse, 0x4040, RZ ;  /* 0x00004040c40d7810 */ /* 0x040fe40007fbe0ff */
[----:B------:R-:W-:Y:S02]  /*10a0*/  IADD3 R19, P3, R196, 0x8000, RZ ;  /* 0x00008000c4137810 */ /* 0x000fe40007f7e0ff */
[----:B------:R-:W-:Y:S02]  /*10b0*/  LOP3.LUT R30, R25, 0x380, RZ, 0xc0, !PT ;  /* 0x00000380191e7812 */ /* 0x000fe400078ec0ff */
[----:B------:R-:W-:Y:S02]  /*10c0*/  LOP3.LUT R20, R21, 0x380, RZ, 0xc0, !PT ;  /* 0x0000038015147812 */ /* 0x000fe400078ec0ff */
[----:B------:R-:W-:-:S02]  /*10d0*/  LOP3.LUT R10, R11, 0x380, RZ, 0xc0, !PT ;  /* 0x000003800b0a7812 */ /* 0x000fc400078ec0ff */
[----:B------:R-:W-:Y:S02]  /*10e0*/  LOP3.LUT R12, R13, 0x380, RZ, 0xc0, !PT ;  /* 0x000003800d0c7812 */ /* 0x000fe400078ec0ff */
[----:B------:R-:W-:Y:S02]  /*10f0*/  LOP3.LUT R18, R19, 0x380, RZ, 0xc0, !PT ;  /* 0x0000038013127812 */ /* 0x000fe400078ec0ff */
[----:B------:R-:W-:Y:S02]  /*1100*/  SHF.R.U64 R30, R30, 0x3, RZ ;  /* 0x000000031e1e7819 */ /* 0x000fe400000012ff */
[----:B------:R-:W-:Y:S02]  /*1110*/  SHF.R.U64 R20, R20, 0x3, RZ ;  /* 0x0000000314147819 */ /* 0x000fe400000012ff */
[----:B------:R-:W-:Y:S02]  /*1120*/  SHF.R.U64 R10, R10, 0x3, RZ ;  /* 0x000000030a0a7819 */ /* 0x000fe400000012ff */
[----:B------:R-:W-:-:S02]  /*1130*/  SHF.R.U64 R12, R12, 0x3, RZ ;  /* 0x000000030c0c7819 */ /* 0x000fc400000012ff */
[----:B------:R-:W-:Y:S02]  /*1140*/  SHF.R.U64 R18, R18, 0x3, RZ ;  /* 0x0000000312127819 */ /* 0x000fe400000012ff */
[----:B------:R-:W-:Y:S02]  /*1150*/  LOP3.LUT R30, R30, R25, RZ, 0x3c, !PT ;  /* 0x000000191e1e7212 */ /* 0x000fe400078e3cff */
[----:B------:R-:W-:Y:S01]  /*1160*/  LOP3.LUT R20, R20, R21, RZ, 0x3c, !PT ;  /* 0x0000001514147212 */ /* 0x000fe200078e3cff */
[--C-:B------:R-:W-:Y:S01]  /*1170*/  IMAD.X R21, RZ, RZ, R197.reuse, P2 ;  /* 0x000000ffff157224 */ /* 0x100fe200010e06c5 */
[----:B------:R-:W-:Y:S02]  /*1180*/  MOV R25, R2 ;  /* 0x0000000200197202 */ /* 0x000fe40000000f00 */
[----:B------:R-:W-:Y:S01]  /*1190*/  LOP3.LUT R10, R10, R11, RZ, 0x3c, !PT ;  /* 0x0000000b0a0a7212 */ /* 0x000fe200078e3cff */
[--C-:B------:R-:W-:Y:S01]  /*11a0*/  IMAD.X R11, RZ, RZ, R197.reuse, P6 ;  /* 0x000000ffff0b7224 */ /* 0x100fe200030e06c5 */
[----:B------:R-:W-:Y:S01]  /*11b0*/  LOP3.LUT R12, R12, R13, RZ, 0x3c, !PT ;  /* 0x0000000d0c0c7212 */ /* 0x000fe200078e3cff */
[--C-:B------:R-:W-:Y:S01]  /*11c0*/  IMAD.X R13, RZ, RZ, R197.reuse, P5 ;  /* 0x000000ffff0d7224 */ /* 0x100fe200028e06c5 */
[----:B------:R-:W-:Y:S01]  /*11d0*/  LOP3.LUT R18, R18, R19, RZ, 0x3c, !PT ;  /* 0x0000001312127212 */ /* 0x000fe200078e3cff */
[----:B------:R-:W-:Y:S01]  /*11e0*/  IMAD.X R19, RZ, RZ, R197, P3 ;  /* 0x000000ffff137224 */ /* 0x000fe200018e06c5 */
[----:B------:R-:W-:Y:S01]  /*11f0*/  MOV R2, R6 ;  /* 0x0000000600027202 */ /* 0x000fe20000000f00 */
[----:B------:R0:W-:Y:S01]  /*1200*/  STL [R1+0x478], R25 ;  /* 0x0004781901007387 */ /* 0x0001e20000100800 */
[----:B------:R-:W-:-:S02]  /*1210*/  IADD3 R35, P2, R196, 0xc060, RZ ;  /* 0x0000c060c4237810 */ /* 0x000fc40007f5e0ff */
[C---:B------:R-:W-:Y:S01]  /*1220*/  IADD3 R27, P6, R196.reuse, 0x8060, RZ ;  /* 0x00008060c41b7810 */ /* 0x040fe20007fde0ff */
[----:B------:R1:W-:Y:S01]  /*1230*/  STL [R1+0x470], R2 ;  /* 0x0004700201007387 */ /* 0x0003e20000100800 */
[C---:B------:R-:W-:Y:S02]  /*1240*/  IADD3 R29, P5, R196.reuse, 0xc000, RZ ;  /* 0x0000c000c41d7810 */ /* 0x040fe40007fbe0ff */
[----:B------:R-:W-:Y:S02]  /*1250*/  IADD3 R33, P3, R196, 0xc040, RZ ;  /* 0x0000c040c4217810 */ /* 0x000fe40007f7e0ff */
[----:B------:R-:W-:Y:S01]  /*1260*/  MOV R3, R4 ;  /* 0x0000000400037202 */ /* 0x000fe20000000f00 */
[----:B0-----:R-:W-:Y:S01]  /*1270*/  IMAD.X R25, RZ, RZ, R197, P1 ;  /* 0x000000ffff197224 */ /* 0x001fe200008e06c5 */
[----:B------:R-:W-:Y:S02]  /*1280*/  LOP3.LUT R34, R35, 0x380, RZ, 0xc0, !PT ;  /* 0x0000038023227812 */ /* 0x000fe400078ec0ff */
[----:B------:R-:W-:Y:S01]  /*1290*/  LOP3.LUT R26, R27, 0x380, RZ, 0xc0, !PT ;  /* 0x000003801b1a7812 */ /* 0x000fe200078ec0ff */
[----:B------:R0:W-:Y:S01]  /*12a0*/  STL [R1+0x474], R3 ;  /* 0x0004740301007387 */ /* 0x0001e20000100800 */
[----:B------:R-:W-:-:S02]  /*12b0*/  LOP3.LUT R28, R29, 0x380, RZ, 0xc0, !PT ;  /* 0x000003801d1c7812 */ /* 0x000fc400078ec0ff */
[----:B------:R-:W-:Y:S02]  /*12c0*/  LOP3.LUT R32, R33, 0x380, RZ, 0xc0, !PT ;  /* 0x0000038021207812 */ /* 0x000fe400078ec0ff */
[----:B-1----:R-:W-:Y:S01]  /*12d0*/  LEA.HI R2, R31, R220, RZ, 0x1 ;  /* 0x000000dc1f027211 */ /* 0x002fe200078f08ff */
[----:B------:R-:W-:Y:S01]  /*12e0*/  IMAD.X R31, RZ, RZ, R197, P4 ;  /* 0x000000ffff1f7224 */ /* 0x000fe200020e06c5 */
[----:B------:R-:W-:Y:S02]  /*12f0*/  LEA.HI R0, R0, R195, RZ, 0x3 ;  /* 0x000000c300007211 */ /* 0x000fe400078f18ff */
[----:B------:R-:W-:Y:S02]  /*1300*/  SHF.R.U64 R34, R34, 0x3, RZ ;  /* 0x0000000322227819 */ /* 0x000fe400000012ff */
[----:B------:R-:W-:Y:S02]  /*1310*/  SHF.R.U64 R26, R26, 0x3, RZ ;  /* 0x000000031a1a7819 */ /* 0x000fe400000012ff */
[----:B------:R-:W-:-:S02]  /*1320*/  SHF.R.U64 R28, R28, 0x3, RZ ;  /* 0x000000031c1c7819 */ /* 0x000fc400000012ff */
[----:B------:R-:W-:Y:S02]  /*1330*/  SHF.R.U64 R32, R32, 0x3, RZ ;  /* 0x0000000320207819 */ /* 0x000fe400000012ff */
[----:B0-----:R-:W-:Y:S02]  /*1340*/  LOP3.LUT R3, R2, 0x3fffffe, RZ, 0xc0, !PT ;  /* 0x03fffffe02037812 */ /* 0x001fe400078ec0ff */
[----:B------:R-:W-:Y:S02]  /*1350*/  LOP3.LUT R2, R0, 0x1ffffff8, RZ, 0xc0, !PT ;  /* 0x1ffffff800027812 */ /* 0x000fe400078ec0ff */
        /* <DEDUP_REMOVED lines=12> */
[----:B------:R-:W-:Y:S01]  /*1420*/  IADD3 R18, P1, R16, 0x13c, RZ ;  /* 0x0000013c10127810 */ /* 0x000fe20007f3e0ff */
        /* <DEDUP_REMOVED lines=14> */
[----:B------:R-:W-:Y:S02]  /*1510*/  MOV R224, R28 ;  /* 0x0000001c00e07202 */ /* 0x000fe40000000f00 */
[----:B------:R-:W-:Y:S02]  /*1520*/  MOV R223, R30 ;  /* 0x0000001e00df7202 */ /* 0x000fe40000000f00 */
[----:B------:R-:W-:Y:S02]  /*1530*/  MOV R222, R32 ;  /* 0x0000002000de7202 */ /* 0x000fe40000000f00 */
[----:B------:R-:W-:-:S02]  /*1540*/  MOV R221, R34 ;  /* 0x0000002200dd7202 */ /* 0x000fc40000000f00 */
[----:B------:R-:W-:Y:S02]  /*1550*/  SEL R200, RZ, 0x1, P0 ;  /* 0x00000001ffc87807 */ /* 0x000fe40000000000 */
[----:B------:R-:W-:-:S07]  /*1560*/  SHF.R.S32.HI R192, RZ, 0x3, R0 ;  /* 0x00000003ffc07819 */ /* 0x000fce0000011400 */
.L_x_2577:
[----:B------:R-:W-:Y:S01]  /*1570*/  ULDC.64 UR8, c[0x0][0xb20] ;  /* 0x0002c80000087ab9 */ /* 0x000fe20000000a00 */
[----:B------:R-:W-:Y:S01]  /*1580*/  ULDC UR4, c[0x0][0x404] ;  /* 0x0001010000047ab9 */ /* 0x000fe20000000800 */
[----:B------:R-:W-:-:S04]  /*1590*/  UISETP.NE.U32.AND UP0, UPT, UR8, URZ, UPT ;  /* 0x0000003f0800728c */ /* 0x000fc8000bf05070 */
[----:B------:R-:W-:-:S03]  /*15a0*/  UISETP.NE.AND.EX UP0, UPT, UR9, URZ, UPT, UP0 ;  /* 0x0000003f0900728c */ /* 0x000fc6000bf05300 */
[----:B------:R-:W-:Y:S02]  /*15b0*/  ULDC.64 UR8, c[0x0][0xb10] ;  /* 0x0002c40000087ab9 */ /* 0x000fe40000000a00 */
[----:B------:R-:W-:Y:S01]  /*15c0*/  UISETP.NE.U32.AND UP1, UPT, UR8, URZ, UPT ;  /* 0x0000003f0800728c */ /* 0x000fe2000bf25070 */
[----:B------:R-:W-:-:S03]  /*15d0*/  PLOP3.LUT P0, PT, PT, PT, UP0, 0x80, 0x0 ;  /* 0x000000000000781c */ /* 0x000fc60003f0f008 */
[----:B------:R-:W-:-:S03]  /*15e0*/  UISETP.NE.AND.EX UP1, UPT, UR9, URZ, UPT, UP1 ;  /* 0x0000003f0900728c */ /* 0x000fc6000bf25310 */
[----:B------:R-:W-:Y:S02]  /*15f0*/  @UP0 ULDC.64 UR8, c[0x0][0xb20] ;  /* 0x0002c80000080ab9 */ /* 0x000fe40000000a00 */
[----:B------:R-:W-:Y:S01]  /*1600*/  @UP0 UIMAD.WIDE UR8, UR6, 0x4, UR8 ;  /* 0x00000004060808a5 */ /* 0x000fe2000f8e0208 */
[----:B------:R-:W-:-:S05]  /*1610*/  PLOP3.LUT P2, PT, PT, PT, UP1, 0x80, 0x0 ;  /* 0x000000000000781c */ /* 0x000fca0003f4f018 */
[----:B------:R-:W-:Y:S01]  /*1620*/  @UP1 ULDC.64 UR10, c[0x0][0xb10] ;  /* 0x0002c400000a1ab9 */ /* 0x000fe20000000a00 */
[----:B------:R-:W-:Y:S02]  /*1630*/  IMAD.U32 R2, RZ, RZ, UR8 ;  /* 0x00000008ff027e24 */ /* 0x000fe4000f8e00ff */
[----:B------:R-:W-:Y:S01]  /*1640*/  IMAD.U32 R3, RZ, RZ, UR9 ;  /* 0x00000009ff037e24 */ /* 0x000fe2000f8e00ff */
[----:B------:R-:W-:-:S04]  /*1650*/  @UP1 UIMAD.WIDE UR8, UR6, 0x4, UR10 ;  /* 0x00000004060818a5 */ /* 0x000fc8000f8e020a */
[----:B--2---:R-:W2:Y:S02]  /*1660*/  @P0 LDG.E R2, desc[UR54][R2.64] ;  /* 0x0000003602020981 */ /* 0x004ea4000c1e1900 */
[----:B01-345:R-:W-:Y:S02]  /*1670*/  IMAD.U32 R4, RZ, RZ, UR8 ;  /* 0x00000008ff047e24 */ /* 0x03bfe4000f8e00ff */
[----:B------:R-:W-:Y:S01]  /*1680*/  IMAD.U32 R5, RZ, RZ, UR9 ;  /* 0x00000009ff057e24 */ /* 0x000fe2000f8e00ff */
[----:B------:R-:W-:-:S04]  /*1690*/  ULDC.64 UR8, c[0x0][0x3f8] ;  /* 0x0000fe0000087ab9 */ /* 0x000fc80000000a00 */
[----:B------:R-:W3:Y:S01]  /*16a0*/  @P2 LDG.E R4, desc[UR54][R4.64] ;  /* 0x0000003604042981 */ /* 0x000ee2000c1e1900 */
[----:B------:R-:W-:Y:S01]  /*16b0*/  UISETP.NE.U32.AND UP0, UPT, UR8, URZ, UPT ;  /* 0x0000003f0800728c */ /* 0x000fe2000bf05070 */
[----:B------:R-:W-:Y:S01]  /*16c0*/  UMOV UR42, URZ ;  /* 0x0000003f002a7c82 */ /* 0x000fe20008000000 */
[----:B------:R-:W-:Y:S02]  /*16d0*/  ULDC UR38, c[0x0][0x288] ;  /* 0x0000a20000267ab9 */ /* 0x000fe40000000800 */
[----:B------:R-:W-:Y:S01]  /*16e0*/  UISETP.NE.AND.EX UP0, UPT, UR9, URZ, UPT, UP0 ;  /* 0x0000003f0900728c */ /* 0x000fe2000bf05300 */
[----:B------:R-:W-:Y:S02]  /*16f0*/  UMOV UR39, UR7 ;  /* 0x0000000700277c82 */ /* 0x000fe40008000000 */
[----:B------:R-:W-:Y:S01]  /*1700*/  ULDC.64 UR8, c[0x0][0xb18] ;  /* 0x0002c60000087ab9 */ /* 0x000fe20000000a00 */
[----:B------:R-:W-:Y:S01]  /*1710*/  USEL UR4, UR4, 0x1, UP0 ;  /* 0x0000000104047887 */ /* 0x000fe20008000000 */
[----:B------:R-:W-:Y:S01]  /*1720*/  ISETP.NE.U32.AND P1, PT, RZ, UR8, PT ;  /* 0x00000008ff007c0c */ /* 0x000fe2000bf25070 */
[----:B------:R-:W-:-:S02]  /*1730*/  ULDC UR8, c[0x0][0x2e0] ;  /* 0x0000b80000087ab9 */ /* 0x000fc40000000800 */
[----:B------:R-:W-:Y:S01]  /*1740*/  UIMAD UR4, UR4, UR8, URZ ;  /* 0x00000008040472a4 */ /* 0x000fe2000f8e023f */
[----:B------:R-:W-:Y:S02]  /*1750*/  ISETP.NE.AND.EX P1, PT, RZ, UR9, PT, P1 ;  /* 0x00000009ff007c0c */ /* 0x000fe4000bf25310 */
[----:B--2---:R-:W-:Y:S02]  /*1760*/  @P0 R2UR UR42, R2 ;  /* 0x00000000022a02ca */ /* 0x004fe400000e0000 */
        /* <DEDUP_REMOVED lines=15> */
.L_x_2452:
[----:B------:R-:W-:Y:S01]  /*1860*/  UMOV UR40, UR5 ;  /* 0x0000000500287c82 */ /* 0x000fe20008000000 */
[----:B------:R-:W-:Y:S01]  /*1870*/  UMOV UR41, UR6 ;  /* 0x0000000600297c82 */ /* 0x000fe20008000000 */
[----:B------:R-:W-:Y:S05]  /*1880*/  @!P1 BRA `(.L_x_2453) ;  /* 0x00000000001c9947 */ /* 0x000fea0003800000 */
[----:B------:R-:W-:Y:S02]  /*1890*/  ULDC.64 UR8, c[0x0][0xb18] ;  /* 0x0002c60000087ab9 */ /* 0x000fe40000000a00 */
[----:B------:R-:W-:-:S06]  /*18a0*/  UIMAD.WIDE UR6, UR6, 0x4, UR8 ;  /* 0x00000004060678a5 */ /* 0x000fcc000f8e0208 */
[----:B------:R-:W-:Y:S02]  /*18b0*/  IMAD.U32 R2, RZ, RZ, UR6 ;  /* 0x00000006ff027e24 */ /* 0x000fe4000f8e00ff */
[----:B------:R-:W-:-:S05]  /*18c0*/  IMAD.U32 R3, RZ, RZ, UR7 ;  /* 0x00000007ff037e24 */ /* 0x000fca000f8e00ff */
[----:B------:R-:W2:Y:S02]  /*18d0*/  LDG.E R2, desc[UR54][R2.64] ;  /* 0x0000003602027981 */ /* 0x000ea4000c1e1900 */
[----:B--2---:R-:W-:Y:S01]  /*18e0*/  R2UR UR4, R2 ;  /* 0x00000000020472ca */ /* 0x004fe200000e0000 */
[----:B------:R-:W-:-:S14]  /*18f0*/  BRA `(.L_x_2454) ;  /* 0x0000000000347947 */ /* 0x000fdc0003800000 */
.L_x_2453:
        /* <DEDUP_REMOVED lines=13> */
.L_x_2454:
[----:B------:R-:W0:Y:S01]  /*19d0*/  LDC R0, c[0x0][0xa80] ;  /* 0x0002a000ff007b82 */ /* 0x000e220000000800 */
[----:B------:R-:W-:Y:S01]  /*19e0*/  UIADD3 UR8, UP0, UR36, 0x32430, URZ ;  /* 0x0003243024087890 */ /* 0x000fe2000ff1e03f */
[----:B------:R-:W-:Y:S01]  /*19f0*/  IMAD.MOV.U32 R4, RZ, RZ, 0xc000 ;  /* 0x0000c000ff047424 */ /* 0x000fe200078e00ff */
[----:B------:R-:W-:Y:S01]  /*1a00*/  UIADD3 UR10, UP1, UR36, 0x32440, URZ ;  /* 0x00032440240a7890 */ /* 0x000fe2000ff3e03f */
[----:B------:R-:W-:Y:S01]  /*1a10*/  IMAD.U32 R5, RZ, RZ, UR48 ;  /* 0x00000030ff057e24 */ /* 0x000fe2000f8e00ff */
[----:B------:R-:W-:Y:S01]  /*1a20*/  UIADD3 UR6, UP2, UR36, 0x32450, URZ ;  /* 0x0003245024067890 */ /* 0x000fe2000ff5e03f */
[----:B------:R-:W-:Y:S01]  /*1a30*/  IMAD.MOV.U32 R6, RZ, RZ, R200 ;  /* 0x000000ffff067224 */ /* 0x000fe200078e00c8 */
[----:B------:R-:W-:Y:S01]  /*1a40*/  UIADD3 UR12, UP3, UR36, 0x32460, URZ ;  /* 0x00032460240c7890 */ /* 0x000fe2000ff7e03f */
[----:B------:R-:W-:Y:S01]  /*1a50*/  IMAD.MOV.U32 R7, RZ, RZ, 0x100 ;  /* 0x00000100ff077424 */ /* 0x000fe200078e00ff */
[----:B------:R-:W-:Y:S01]  /*1a60*/  UIADD3.X UR9, URZ, UR37, URZ, UP0, !UPT ;  /* 0x000000253f097290 */ /* 0x000fe200087fe43f */
[----:B------:R-:W-:Y:S01]  /*1a70*/  IMAD.MOV.U32 R2, RZ, RZ, 0x3000 ;  /* 0x00003000ff027424 */ /* 0x000fe200078e00ff */
[----:B------:R-:W-:Y:S01]  /*1a80*/  UIADD3.X UR7, URZ, UR37, URZ, UP2, !UPT ;  /* 0x000000253f077290 */ /* 0x000fe200097fe43f */
[----:B------:R-:W-:Y:S01]  /*1a90*/  IMAD.U32 R3, RZ, RZ, UR48 ;  /* 0x00000030ff037e24 */ /* 0x000fe2000f8e00ff */
[----:B------:R-:W-:Y:S01]  /*1aa0*/  UIADD3.X UR13, URZ, UR37, URZ, UP3, !UPT ;  /* 0x000000253f0d7290 */ /* 0x000fe20009ffe43f */
[----:B------:R1:W-:Y:S01]  /*1ab0*/  STL.128 [R1+0x50], R4 ;  /* 0x0000500401007387 */ /* 0x0003e20000100c00 */
[----:B------:R-:W-:Y:S01]  /*1ac0*/  UIADD3.X UR11, URZ, UR37, URZ, UP1, !UPT ;  /* 0x000000253f0b7290 */ /* 0x000fe20008ffe43f */
[----:B------:R-:W-:Y:S01]  /*1ad0*/  IMAD.MOV.U32 R201, RZ, RZ, 0x100 ;  /* 0x00000100ffc97424 */ /* 0x000fe200078e00ff */
[----:B------:R-:W-:Y:S01]  /*1ae0*/  UIADD3 UR42, -UR42, UR4, URZ ;  /* 0x000000042a2a7290 */ /* 0x000fe2000fffe13f */
[----:B------:R2:W-:Y:S01]  /*1af0*/  STL.64 [R1+0x18], R2 ;  /* 0x0000180201007387 */ /* 0x0005e20000100a00 */
[----:B------:R-:W-:Y:S01]  /*1b00*/  IMAD.MOV.U32 R202, RZ, RZ, 0x1 ;  /* 0x00000001ffca7424 */ /* 0x000fe200078e00ff */
[----:B------:R-:W-:Y:S01]  /*1b10*/  ULEA UR4, UR5, 0x80, 0x7 ;  /* 0x0000008005047891 */ /* 0x000fe2000f8e383f */
[----:B------:R-:W-:Y:S01]  /*1b20*/  IMAD.MOV.U32 R203, RZ, RZ, RZ ;  /* 0x000000ffffcb7224 */ /* 0x000fe200078e00ff */
[----:B------:R3:W-:Y:S01]  /*1b30*/  STL.128 [R1+0x430], RZ ;  /* 0x000430ff01007387 */ /* 0x0007e20000100c00 */
[----:B------:R-:W-:Y:S01]  /*1b40*/  IMAD.MOV.U32 R14, RZ, RZ, 0x1 ;  /* 0x00000001ff0e7424 */ /* 0x000fe200078e00ff */
[C---:B------:R-:W-:Y:S01]  /*1b50*/  IADD3 R36, P0, R16.reuse, 0x430, RZ ;  /* 0x0000043010247810 */ /* 0x040fe20007f1e0ff */
[----:B------:R-:W-:Y:S01]  /*1b60*/  IMAD.MOV.U32 R15, RZ, RZ, RZ ;  /* 0x000000ffff0f7224 */ /* 0x000fe200078e00ff */
[----:B------:R3:W-:Y:S01]  /*1b70*/  STL.128 [R1+0x20], R200 ;  /* 0x000020c801007387 */ /* 0x0007e20000100c00 */
[----:B------:R-:W-:Y:S01]  /*1b80*/  IMAD.U32 R12, RZ, RZ, UR5 ;  /* 0x00000005ff0c7e24 */ /* 0x000fe2000f8e00ff */
[----:B------:R-:W-:Y:S01]  /*1b90*/  IADD3 R34, P1, R16, 0x38, RZ ;  /* 0x0000003810227810 */ /* 0x000fe20007f3e0ff */
[----:B------:R-:W-:Y:S01]  /*1ba0*/  IMAD.U32 R8, RZ, RZ, UR6 ;  /* 0x00000006ff087e24 */ /* 0x000fe2000f8e00ff */
[----:B------:R3:W-:Y:S01]  /*1bb0*/  STL.64 [R1+0x60], R14 ;  /* 0x0000600e01007387 */ /* 0x0007e20000100a00 */
[----:B------:R-:W-:-:S02]  /*1bc0*/  IMAD.U32 R10, RZ, RZ, UR12 ;  /* 0x0000000cff0a7e24 */ /* 0x000fc4000f8e00ff */
[----:B-1----:R-:W-:Y:S01]  /*1bd0*/  IMAD.U32 R4, RZ, RZ, UR8 ;  /* 0x00000008ff047e24 */ /* 0x002fe2000f8e00ff */
[----:B------:R3:W-:Y:S01]  /*1be0*/  STL [R1+0x70], R12 ;  /* 0x0000700c01007387 */ /* 0x0007e20000100800 */
[----:B------:R-:W-:Y:S01]  /*1bf0*/  IMAD.U32 R9, RZ, RZ, UR7 ;  /* 0x00000007ff097e24 */ /* 0x000fe2000f8e00ff */
[----:B------:R-:W-:Y:S01]  /*1c00*/  ULDC.64 UR6, c[0x0][0xad8] ;  /* 0x0002b60000067ab9 */ /* 0x000fe20000000a00 */
[----:B------:R-:W-:Y:S01]  /*1c10*/  IMAD.U32 R11, RZ, RZ, UR13 ;  /* 0x0000000dff0b7e24 */ /* 0x000fe2000f8e00ff */
[----:B------:R-:W-:Y:S01]  /*1c20*/  UISETP.GE.AND UP0, UPT, UR7, 0x1, UPT ;  /* 0x000000010700788c */ /* 0x000fe2000bf06270 */
[----:B--2---:R-:W-:Y:S01]  /*1c30*/  IMAD.U32 R2, RZ, RZ, UR10 ;  /* 0x0000000aff027e24 */ /* 0x004fe2000f8e00ff */
[----:B0-----:R3:W-:Y:S01]  /*1c40*/  STL [R1+0x450], R0 ;  /* 0x0004500001007387 */ /* 0x0017e20000100800 */
[----:B------:R-:W-:Y:S01]  /*1c50*/  IMAD.U32 R5, RZ, RZ, UR9 ;  /* 0x00000009ff057e24 */ /* 0x000fe2000f8e00ff */
[----:B------:R-:W-:Y:S01]  /*1c60*/  UIADD3 UR8, UR42, UR4, -UR38 ;  /* 0x000000042a087290 */ /* 0x000fe2000fffe826 */
[----:B------:R-:W-:Y:S01]  /*1c70*/  IMAD.U32 R3, RZ, RZ, UR11 ;  /* 0x0000000bff037e24 */ /* 0x000fe2000f8e00ff */
[----:B------:R3:W-:Y:S01]  /*1c80*/  STL.128 [R1+0x40], R8 ;  /* 0x0000400801007387 */ /* 0x0007e20000100c00 */
[----:B------:R-:W-:Y:S01]  /*1c90*/  PLOP3.LUT P2, PT, PT, PT, UP0, 0x80, 0x0 ;  /* 0x000000000000781c */ /* 0x000fe20003f4f008 */
[----:B------:R-:W-:Y:S01]  /*1ca0*/  UIADD3 UR6, UR8, UR6, URZ ;  /* 0x0000000608067290 */ /* 0x000fe2000fffe03f */
[--C-:B------:R-:W-:Y:S01]  /*1cb0*/  IMAD.X R37, RZ, RZ, R17.reuse, P0 ;  /* 0x000000ffff257224 */ /* 0x100fe200000e0611 */
[----:B------:R3:W-:Y:S01]  /*1cc0*/  STL.64 [R1+0x68], R10 ;  /* 0x0000680a01007387 */ /* 0x0007e20000100a00 */
[----:B------:R-:W-:-:S03]  /*1cd0*/  IMAD.X R35, RZ, RZ, R17, P1 ;  /* 0x000000ffff237224 */ /* 0x000fc600008e0611 */
[----:B------:R3:W-:Y:S04]  /*1ce0*/  STL.64 [R1+0x8], R4 ;  /* 0x0000080401007387 */ /* 0x0007e80000100a00 */
[----:B------:R3:W-:Y:S04]  /*1cf0*/  STL.64 [R1+0x10], R2 ;  /* 0x0000100201007387 */ /* 0x0007e80000100a00 */
[----:B------:R3:W-:Y:S04]  /*1d00*/  STL.64 [R1+0x30], R2 ;  /* 0x0000300201007387 */ /* 0x0007e80000100a00 */
        /* <DEDUP_REMOVED lines=46> */
.L_x_2456:
[----:B------:R-:W-:-:S11]  /*1ff0*/  UISETP.NE.AND UP0, UPT, UR7, 0x1, UPT ;  /* 0x000000010700788c */ /* 0x000fd6000bf05270 */
[----:B------:R-:W-:Y:S02]  /*2000*/  @UP0 ULDC.64 UR10, c[0x0][0xae0] ;  /* 0x0002b800000a0ab9 */ /* 0x000fe40000000a00 */
[----:B------:R-:W-:-:S04]  /*2010*/  UIMAD.WIDE.U32 UR8, UR4, UR10, URZ ;  /* 0x0000000a040872a5 */ /* 0x000fc8000f8e003f */
[----:B------:R-:W-:-:S12]  /*2020*/  @UP0 USHF.R.U32.HI UR4, URZ, UR11, UR9 ;  /* 0x0000000b3f040299 */ /* 0x000fd80008011609 */
.L_x_2457:
[----:B------:R-:W-:-:S04]  /*2030*/  UIMAD UR4, UR4, UR7, UR7 ;  /* 0x00000007040472a4 */ /* 0x000fc8000f8e0207 */
[----:B------:R-:W-:-:S04]  /*2040*/  UISETP.LT.AND UP0, UPT, UR6, UR4, UPT ;  /* 0x000000040600728c */ /* 0x000fc8000bf01270 */
[----:B------:R-:W-:-:S12]  /*2050*/  USEL UR6, UR6, UR4, UP0 ;  /* 0x0000000406067287 */ /* 0x000fd80008000000 */
.L_x_2455:
[----:B------:R-:W-:Y:S02]  /*2060*/  UIADD3 UR8, UR42, 0x5f, URZ ;  /* 0x0000005f2a087890 */ /* 0x000fe4000fffe03f */
[----:B------:R-:W-:Y:S02]  /*2070*/  UIADD3 UR10, UR6, 0x5f, URZ ;  /* 0x0000005f060a7890 */ /* 0x000fe4000fffe03f */
[----:B------:R-:W-:Y:S02]  /*2080*/  UIMAD.WIDE UR8, UR8, 0x2aaaaaab, URZ ;  /* 0x2aaaaaab080878a5 */ /* 0x000fe4000f8e023f */
[----:B------:R-:W-:Y:S02]  /*2090*/  UIMAD.WIDE UR10, UR10, 0x2aaaaaab, URZ ;  /* 0x2aaaaaab0a0a78a5 */ /* 0x000fe4000f8e023f */
[----:B------:R-:W-:Y:S02]  /*20a0*/  USHF.R.U32.HI UR4, URZ, 0x1f, UR9 ;  /* 0x0000001f3f047899 */ /* 0x000fe40008011609 */
[----:B------:R-:W-:-:S02]  /*20b0*/  USHF.R.U32.HI UR6, URZ, 0x1f, UR11 ;  /* 0x0000001f3f067899 */ /* 0x000fc4000801160b */
[----:B------:R-:W-:Y:S02]  /*20c0*/  ULEA UR5, UR5, -UR38, 0x7 ;  /* 0x8000002605057291 */ /* 0x000fe4000f8e383f */
[----:B------:R-:W-:Y:S02]  /*20d0*/  ULEA.HI.SX32 UR4, UR9, UR4, 0x1c ;  /* 0x0000000409047291 */ /* 0x000fe4000f8fe23f */
[----:B------:R-:W-:Y:S02]  /*20e0*/  ULEA.HI.SX32 UR6, UR11, UR6, 0x1c ;  /* 0x000000060b067291 */ /* 0x000fe4000f8fe23f */
[----:B------:R-:W-:Y:S02]  /*20f0*/  UIADD3 UR5, UR42, UR5, URZ ;  /* 0x000000052a057290 */ /* 0x000fe4000fffe03f */
        /* <DEDUP_REMOVED lines=16> */
.L_x_2459:
[----:B------:R-:W-:-:S11]  /*2200*/  UISETP.NE.AND UP0, UPT, UR7, 0x1, UPT ;  /* 0x000000010700788c */ /* 0x000fd6000bf05270 */
[----:B------:R-:W-:Y:S02]  /*2210*/  @UP0 ULDC.64 UR10, c[0x0][0xae0] ;  /* 0x0002b800000a0ab9 */ /* 0x000fe40000000a00 */
[----:B------:R-:W-:-:S04]  /*2220*/  UIMAD.WIDE.U32 UR4, UR6, UR10, URZ ;  /* 0x0000000a060472a5 */ /* 0x000fc8000f8e003f */
[----:B------:R-:W-:-:S12]  /*2230*/  @UP0 USHF.R.U32.HI UR6, URZ, UR11, UR5 ;  /* 0x0000000b3f060299 */ /* 0x000fd80008011605 */
.L_x_2460:
[----:B------:R-:W-:-:S04]  /*2240*/  UIMAD UR6, UR6, UR7, URZ ;  /* 0x00000007060672a4 */ /* 0x000fc8000f8e023f */
[----:B------:R-:W-:-:S04]  /*2250*/  UISETP.LT.AND UP0, UPT, UR8, UR6, UPT ;  /* 0x000000060800728c */ /* 0x000fc8000bf01270 */
[----:B------:R-:W-:-:S12]  /*2260*/  USEL UR8, UR8, UR6, !UP0 ;  /* 0x0000000608087287 */ /* 0x000fd8000c000000 */
.L_x_2458:
        /* <DEDUP_REMOVED lines=9> */
[----:B---3--:R-:W0:Y:S01]  /*2300*/  SHFL.IDX PT, R0, R220, RZ, 0x1f ;  /* 0x00001fffdc007589 */ /* 0x008e2200000e0000 */
        /* <DEDUP_REMOVED lines=23> */
[----:B0-----:R-:W-:Y:S01]  /*2480*/  LEA.HI R2, R0, R0, RZ, 0x1 ;  /* 0x0000000000027211 */ /* 0x001fe200078f08ff */
[----:B------:R-:W-:Y:S01]  /*2490*/  IMAD.U32 R14, RZ, RZ, UR5 ;  /* 0x00000005ff0e7e24 */ /* 0x000fe2000f8e00ff */
[----:B------:R-:W-:Y:S01]  /*24a0*/  ULOP3.LUT UP0, URZ, UR6, 0x1bf, URZ, 0xc0, !UPT ;  /* 0x000001bf063f7892 */ /* 0x000fe2000f80c03f */
[----:B------:R-:W-:Y:S01]  /*24b0*/  IMAD.MOV.U32 R15, RZ, RZ, 0x40000040 ;  /* 0x40000040ff0f7424 */ /* 0x000fe200078e00ff */
[----:B------:R-:W-:Y:S01]  /*24c0*/  LOP3.LUT R3, R2, 0x7fffe, RZ, 0xc0, !PT ;  /* 0x0007fffe02037812 */ /* 0x000fe200078ec0ff */
[----:B------:R0:W-:Y:S01]  /*24d0*/  STL.128 [R1+0xa0], R8 ;  /* 0x0000a00801007387 */ /* 0x0001e20000100c00 */
[----:B------:R-:W-:Y:S01]  /*24e0*/  IMAD.X R44, RZ, RZ, R17, P5 ;  /* 0x000000ffff2c7224 */ /* 0x000fe200028e0611 */
[----:B------:R-:W-:Y:S01]  /*24f0*/  IADD3 R31, P1, R16, 0x118, RZ ;  /* 0x00000118101f7810 */ /* 0x000fe20007f3e0ff */
[----:B-1----:R-:W-:Y:S01]  /*2500*/  IMAD.MOV.U32 R5, RZ, RZ, 0x40000040 ;  /* 0x40000040ff057424 */ /* 0x002fe200078e00ff */
[----:B------:R0:W-:Y:S01]  /*2510*/  STL.64 [R1+0x78], RZ ;  /* 0x000078ff01007387 */ /* 0x0001e20000100a00 */
[----:B------:R-:W-:Y:S01]  /*2520*/  IMAD.IADD R3, R0, 0x1, -R3 ;  /* 0x0000000100037824 */ /* 0x000fe200078e0a03 */
[----:B------:R-:W-:Y:S01]  /*2530*/  PLOP3.LUT P5, PT, PT, PT, UP0, 0x80, 0x0 ;  /* 0x000000000000781c */ /* 0x000fe20003faf008 */
[----:B--2---:R-:W-:Y:S01]  /*2540*/  IMAD.MOV.U32 R13, RZ, RZ, 0x40000040 ;  /* 0x40000040ff0d7424 */ /* 0x004fe200078e00ff */
        /* <DEDUP_REMOVED lines=36> */
[----:B0-----:R-:W-:Y:S01]  /*2790*/  IMAD.U32 R4, RZ, RZ, UR4 ;  /* 0x00000004ff047e24 */ /* 0x001fe2000f8e00ff */
        /* <DEDUP_REMOVED lines=12> */
.L_x_2462:
[----:B------:R-:W1:Y:S01]  /*2860*/  S2R R20, SR_TID.X ;  /* 0x0000000000147919 */ /* 0x000e620000002100 */
[----:B0-----:R-:W0:Y:S01]  /*2870*/  LDC.64 R12, c[0x0][0x428] ;  /* 0x00010a00ff0c7b82 */ /* 0x001e220000000a00 */
[----:B------:R-:W-:Y:S01]  /*2880*/  IADD3 R8, P0, R16, 0x120, RZ ;  /* 0x0000012010087810 */ /* 0x000fe20007f1e0ff */
[----:B------:R-:W-:Y:S01]  /*2890*/  ULDC UR4, c[0x0][0x20] ;  /* 0x0000080000047ab9 */ /* 0x000fe20000000800 */
[----:B------:R-:W-:Y:S01]  /*28a0*/  IMAD.U32 R7, RZ, RZ, UR38 ;  /* 0x00000026ff077e24 */ /* 0x000fe2000f8e00ff */
[----:B------:R-:W-:Y:S01]  /*28b0*/  STL.64 [R1+0x130], R24 ;  /* 0x0001301801007387 */ /* 0x000fe20000100a00 */
[----:B------:R-:W-:Y:S02]  /*28c0*/  IMAD.U32 R11, RZ, RZ, UR42 ;  /* 0x0000002aff0b7e24 */ /* 0x000fe4000f8e00ff */
[----:B------:R-:W-:Y:S01]  /*28d0*/  IMAD.X R9, RZ, RZ, R17, P0 ;  /* 0x000000ffff097224 */ /* 0x000fe200000e0611 */
[----:B------:R-:W2:Y:S01]  /*28e0*/  LDC R21, c[0x0][0xad4] ;  /* 0x0002b500ff157b82 */ /* 0x000ea20000000800 */
[----:B------:R-:W-:Y:S01]  /*28f0*/  VIADD R6, R18, -UR4 ;  /* 0x8000000412067c36 */ /* 0x000fe20008000000 */
[----:B------:R-:W-:Y:S04]  /*2900*/  STL.64 [R1+0x120], R198 ;  /* 0x000120c601007387 */ /* 0x000fe80000100a00 */
[----:B------:R-:W-:Y:S02]  /*2910*/  STL.64 [R1+0x128], R8 ;  /* 0x0001280801007387 */ /* 0x000fe40000100a00 */
[----:B------:R-:W3:Y:S02]  /*2920*/  LDC R15, c[0x0][0x430] ;  /* 0x00010c00ff0f7b82 */ /* 0x000ee40000000800 */
[----:B------:R-:W-:Y:S04]  /*2930*/  STL.U8 [R1+0x138], RZ ;  /* 0x000138ff01007387 */ /* 0x000fe80000100000 */
[----:B------:R4:W-:Y:S02]  /*2940*/  STL [R6+0x4], R7 ;  /* 0x0000040706007387 */ /* 0x0009e40000100800 */
[----:B------:R-:W5:Y:S02]  /*2950*/  LDC.64 R4, c[0x0][0xad8] ;  /* 0x0002b600ff047b82 */ /* 0x000f640000000a00 */
[----:B------:R0:W-:Y:S04]  /*2960*/  STL [R6+0x8], R11 ;  /* 0x0000080b06007387 */ /* 0x0001e80000100800 */
[----:B0-----:R0:W-:Y:S01]  /*2970*/  STL [R6+0x24], R12 ;  /* 0x0000240c06007387 */ /* 0x0011e20000100800 */
[----:B-1----:R-:W-:Y:S01]  /*2980*/  VIADD R195, R20, 0xffffff80 ;  /* 0xffffff8014c37836 */ /* 0x002fe20000000000 */
[----:B------:R-:W1:Y:S02]  /*2990*/  LDC.64 R2, c[0x0][0xae0] ;  /* 0x0002b800ff027b82 */ /* 0x000e640000000a00 */
[----:B------:R0:W-:Y:S04]  /*29a0*/  STL [R6+0x28], R13 ;  /* 0x0000280d06007387 */ /* 0x0001e80000100800 */
[----:B--2---:R0:W-:Y:S04]  /*29b0*/  STL [R6+0xc], R21 ;  /* 0x00000c1506007387 */ /* 0x0041e80000100800 */
[----:B---3--:R0:W-:Y:S04]  /*29c0*/  STL [R6+0x2c], R15 ;  /* 0x00002c0f06007387 */ /* 0x0081e80000100800 */
[----:B------:R0:W-:Y:S04]  /*29d0*/  STL [R6+0x14], RZ ;  /* 0x000014ff06007387 */ /* 0x0001e80000100800 */
[----:B------:R0:W-:Y:S04]  /*29e0*/  STL [R6], R195 ;  /* 0x000000c306007387 */ /* 0x0001e80000100800 */
[----:B-----5:R0:W-:Y:S04]  /*29f0*/  STL [R6+0x10], R4 ;  /* 0x0000100406007387 */ /* 0x0201e80000100800 */
[----:B------:R0:W-:Y:S04]  /*2a00*/  STL [R6+0x18], R5 ;  /* 0x0000180506007387 */ /* 0x0001e80000100800 */
[----:B-1----:R0:W-:Y:S04]  /*2a10*/  STL [R6+0x1c], R2 ;  /* 0x00001c0206007387 */ /* 0x0021e80000100800 */
[----:B------:R0:W-:Y:S04]  /*2a20*/  STL [R6+0x20], R3 ;  /* 0x0000200306007387 */ /* 0x0001e80000100800 */
[----:B----4-:R-:W2:Y:S01]  /*2a30*/  LDL R7, [R1+0x21c] ;  /* 0x00021c0001077983 */ /* 0x010ea20000100800 */
[----:B------:R-:W-:Y:S03]  /*2a40*/  BSSY B0, `(.L_x_2463) ;  /* 0x0000008000007945 */ /* 0x000fe60003800000 */
[----:B------:R0:W-:Y:S01]  /*2a50*/  STL.U8 [R1+0x16c], RZ ;  /* 0x00016cff01007387 */ /* 0x0001e20000100000 */
[----:B--2---:R-:W-:-:S04]  /*2a60*/  LEA.HI R0, R7, R7, RZ, 0x1 ;  /* 0x0000000707007211 */ /* 0x004fc800078f08ff */
[----:B------:R-:W-:-:S05]  /*2a70*/  LOP3.LUT R0, R0, 0xfffffffe, RZ, 0xc0, !PT ;  /* 0xfffffffe00007812 */ /* 0x000fca00078ec0ff */
[----:B------:R-:W-:-:S05]  /*2a80*/  IMAD.IADD R0, R7, 0x1, -R0 ;  /* 0x0000000107007824 */ /* 0x000fca00078e0a00 */
[----:B------:R-:W-:-:S04]  /*2a90*/  SHF.L.U32 R0, R0, 0x1f, RZ ;  /* 0x0000001f00007819 */ /* 0x000fc800000006ff */
[----:B------:R-:W1:Y:S02]  /*2aa0*/  SYNCS.PHASECHK.TRANS64.TRYWAIT P0, [UR44+0x32400], R0 ;  /* 0x03240000ff0075a7 */ /* 0x000e64000800016c */
[----:B01----:R-:W-:Y:S05]  /*2ab0*/  @!P0 BRA `(.L_x_2464) ;  /* 0x0000023c00088947 */ /* 0x003fea0003800000 */
.L_x_2671:
[----:B------:R-:W-:Y:S05]  /*2ac0*/  BSYNC B0 ;  /* 0x0000000000007941 */ /* 0x000fea0003800000 */
.L_x_2463:
[----:B------:R-:W2:Y:S04]  /*2ad0*/  LDL R33, [R1+0x1c] ;  /* 0x00001c0001217983 */ /* 0x000ea80000100800 */
[----:B------:R1:W5:Y:S01]  /*2ae0*/  LDL.64 R24, [R1+0x210] ;  /* 0x0002100001187983 */ /* 0x0003620000100a00 */
[----:B------:R-:W-:Y:S01]  /*2af0*/  IMAD.U32 R8, RZ, RZ, UR36 ;  /* 0x00000024ff087e24 */ /* 0x000fe2000f8e00ff */
[C---:B0-----:R-:W-:Y:S01]  /*2b00*/  IADD3 R0, P2, R16.reuse, 0x420, RZ ;  /* 0x0000042010007810 */ /* 0x041fe20007f5e0ff */
        /* <DEDUP_REMOVED lines=16> */
[----:B0-----:R-:W-:-:S02]  /*2c10*/  IMAD.MOV.U32 R8, RZ, RZ, R34 ;  /* 0x000000ffff087224 */ /* 0x001fc400078e0022 */
[----:B------:R-:W-:Y:S02]  /*2c20*/  IMAD.MOV.U32 R9, RZ, RZ, R35 ;  /* 0x000000ffff097224 */ /* 0x000fe400078e0023 */
[----:B------:R-:W-:Y:S01]  /*2c30*/  IMAD.MOV.U32 R10, RZ, RZ, R26 ;  /* 0x000000ffff0a7224 */ /* 0x000fe200078e001a */
[----:B------:R1:W-:Y:S01]  /*2c40*/  BAR.SYNC.DEFER_BLOCKING R205, 0x100 ;  /* 0x000400cd0000751d */ /* 0x0003e20000010000 */
[----:B------:R-:W-:Y:S01]  /*2c50*/  IMAD.MOV.U32 R11, RZ, RZ, R39 ;  /* 0x000000ffff0b7224 */ /* 0x000fe200078e0027 */
[----:B------:R-:W-:Y:S01]  /*2c60*/  IADD3 R26, P0, R16, 0x16c, RZ ;  /* 0x0000016c101a7810 */ /* 0x000fe20007f1e0ff */
[----:B---3--:R-:W-:Y:S02]  /*2c70*/  IMAD.MOV.U32 R12, RZ, RZ, R27 ;  /* 0x000000ffff0c7224 */ /* 0x008fe400078e001b */
[----:B------:R-:W-:Y:S02]  /*2c80*/  IMAD.MOV.U32 R39, RZ, RZ, R21 ;  /* 0x000000ffff277224 */ /* 0x000fe400078e0015 */
[----:B------:R-:W-:Y:S01]  /*2c90*/  IMAD.X R27, RZ, RZ, R17, P0 ;  /* 0x000000ffff1b7224 */ /* 0x000fe200000e0611 */
[----:B------:R0:W-:Y:S01]  /*2ca0*/  STL.128 [R1+0x1b0], R8 ;  /* 0x0001b00801007387 */ /* 0x0001e20000100c00 */
[----:B------:R-:W-:-:S02]  /*2cb0*/  IMAD.MOV.U32 R13, RZ, RZ, R42 ;  /* 0x000000ffff0d7224 */ /* 0x000fc400078e002a */
[----:B------:R-:W-:Y:S01]  /*2cc0*/  IMAD.MOV.U32 R14, RZ, RZ, R29 ;  /* 0x000000ffff0e7224 */ /* 0x000fe200078e001d */
[----:B------:R-:W-:Y:S01]  /*2cd0*/  STL.128 [R1+0x1e0], R36 ;  /* 0x0001e02401007387 */ /* 0x000fe20000100c00 */
[----:B------:R-:W-:Y:S02]  /*2ce0*/  IMAD.MOV.U32 R15, RZ, RZ, R44 ;  /* 0x000000ffff0f7224 */ /* 0x000fe400078e002c */
[----:B------:R-:W-:-:S03]  /*2cf0*/  IMAD.X R21, RZ, RZ, R17, P1 ;  /* 0x000000ffff157224 */ /* 0x000fc600008e0611 */
[----:B------:R-:W-:Y:S04]  /*2d00*/  STL.128 [R1+0x190], R12 ;  /* 0x0001900c01007387 */ /* 0x000fe80000100c00 */
[----:B------:R-:W-:Y:S01]  /*2d10*/  STL.128 [R1+0x180], R20 ;  /* 0x0001801401007387 */ /* 0x000fe20000100c00 */
[----:B0-----:R-:W-:Y:S02]  /*2d20*/  IMAD.MOV.U32 R8, RZ, RZ, R30 ;  /* 0x000000ffff087224 */ /* 0x001fe400078e001e */
[----:B------:R-:W-:Y:S02]  /*2d30*/  IMAD.MOV.U32 R9, RZ, RZ, R45 ;  /* 0x000000ffff097224 */ /* 0x000fe400078e002d */
[----:B------:R-:W-:Y:S02]  /*2d40*/  IMAD.MOV.U32 R10, RZ, RZ, R31 ;  /* 0x000000ffff0a7224 */ /* 0x000fe400078e001f */
[----:B------:R-:W-:-:S05]  /*2d50*/  IMAD.MOV.U32 R11, RZ, RZ, R32 ;  /* 0x000000ffff0b7224 */ /* 0x000fca00078e0020 */
[----:B------:R0:W-:Y:S02]  /*2d60*/  STL.128 [R1+0x1c0], R8 ;  /* 0x0001c00801007387 */ /* 0x0001e40000100c00 */
[----:B0-----:R-:W-:Y:S02]  /*2d70*/  IMAD.MOV.U32 R10, RZ, RZ, R26 ;  /* 0x000000ffff0a7224 */ /* 0x001fe400078e001a */
[----:B------:R-:W-:Y:S02]  /*2d80*/  IMAD.MOV.U32 R11, RZ, RZ, R27 ;  /* 0x000000ffff0b7224 */ /* 0x000fe400078e001b */
[----:B------:R-:W-:Y:S01]  /*2d90*/  IMAD.MOV.U32 R8, RZ, RZ, R0 ;  /* 0x000000ffff087224 */ /* 0x000fe200078e0000 */
[----:B------:R-:W-:Y:S01]  /*2da0*/  IADD3 R0, P0, R16, 0xa8, RZ ;  /* 0x000000a810007810 */ /* 0x000fe20007f1e0ff */
[----:B------:R-:W-:-:S04]  /*2db0*/  IMAD.MOV.U32 R9, RZ, RZ, R7 ;  /* 0x000000ffff097224 */ /* 0x000fc800078e0007 */
[----:B------:R-:W-:Y:S01]  /*2dc0*/  IMAD.X R7, RZ, RZ, R17, P0 ;  /* 0x000000ffff077224 */ /* 0x000fe200000e0611 */
[----:B------:R0:W-:Y:S02]  /*2dd0*/  STL.128 [R1+0x1d0], R8 ;  /* 0x0001d00801007387 */ /* 0x0001e40000100c00 */
[----:B0-----:R-:W-:Y:S02]  /*2de0*/  IMAD.MOV.U32 R10, RZ, RZ, R28 ;  /* 0x000000ffff0a7224 */ /* 0x001fe400078e001c */
[----:B------:R-:W-:Y:S02]  /*2df0*/  IMAD.MOV.U32 R11, RZ, RZ, R43 ;  /* 0x000000ffff0b7224 */ /* 0x000fe400078e002b */
[----:B------:R-:W-:Y:S02]  /*2e00*/  IMAD.MOV.U32 R8, RZ, RZ, R208 ;  /* 0x000000ffff087224 */ /* 0x000fe400078e00d0 */
[----:B------:R-:W-:-:S05]  /*2e10*/  IMAD.MOV.U32 R9, RZ, RZ, R207 ;  /* 0x000000ffff097224 */ /* 0x000fca00078e00cf */
[----:B------:R0:W-:Y:S02]  /*2e20*/  STL.128 [R1+0x1f0], R8 ;  /* 0x0001f00801007387 */ /* 0x0001e40000100c00 */
[----:B0-----:R-:W-:Y:S02]  /*2e30*/  IMAD.MOV.U32 R8, RZ, RZ, R40 ;  /* 0x000000ffff087224 */ /* 0x001fe400078e0028 */
[----:B------:R-:W-:Y:S02]  /*2e40*/  IMAD.MOV.U32 R9, RZ, RZ, R41 ;  /* 0x000000ffff097224 */ /* 0x000fe400078e0029 */
[----:B------:R-:W-:Y:S02]  /*2e50*/  IMAD.MOV.U32 R10, RZ, RZ, R0 ;  /* 0x000000ffff0a7224 */ /* 0x000fe400078e0000 */
[----:B------:R-:W-:-:S05]  /*2e60*/  IMAD.MOV.U32 R11, RZ, RZ, R7 ;  /* 0x000000ffff0b7224 */ /* 0x000fca00078e0007 */
[----:B------:R1:W-:Y:S01]  /*2e70*/  STL.128 [R1+0x200], R8 ;  /* 0x0002000801007387 */ /* 0x0003e20000100c00 */
[----:B--2---:R-:W-:-:S04]  /*2e80*/  LOP3.LUT R0, R33, 0x1, RZ, 0xfc, !PT ;  /* 0x0000000121007812 */ /* 0x004fc800078efcff */
[----:B------:R-:W-:-:S13]  /*2e90*/  ISETP.NE.AND P1, PT, R0, 0x3, PT ;  /* 0x000000030000780c */ /* 0x000fda0003f25270 */
[----:B-1----:R-:W-:Y:S05]  /*2ea0*/  @!P1 BRA `(.L_x_2466) ;  /* 0x0000000000049947 */ /* 0x002fea0003800000 */
[----:B------:R-:W-:Y:S01]  /*2eb0*/  BPT.TRAP 0x1 ;  /* 0x000000040000795c */ /* 0x000fe20000300000 */
.L_x_2466:
[----:B------:R-:W-:Y:S05]  /*2ec0*/  BSYNC B0 ;  /* 0x0000000000007941 */ /* 0x000fea0003800000 */
.L_x_2465:
[----:B------:R-:W2:Y:S01]  /*2ed0*/  LDL.64 R8, [R1+0x8] ;  /* 0x0000080001087983 */ /* 0x000ea20000100a00 */
[----:B-----5:R-:W-:Y:S01]  /*2ee0*/  SHF.L.U32 R25, R25, 0x1f, RZ ;  /* 0x0000001f19197819 */ /* 0x020fe200000006ff */
[----:B------:R-:W-:Y:S01]  /*2ef0*/  BSSY B0, `(.L_x_2467) ;  /* 0x0000006000007945 */ /* 0x000fe20003800000 */
[----:B--2---:R-:W-:-:S05]  /*2f00*/  MOV R7, R8 ;  /* 0x0000000800077202 */ /* 0x004fca0000000f00 */
[----:B------:R-:W-:-:S04]  /*2f10*/  IMAD R24, R24, 0x8, R7 ;  /* 0x0000000818187824 */ /* 0x000fc800078e0207 */
[----:B------:R0:W1:Y:S01]  /*2f20*/  SYNCS.PHASECHK.TRANS64.TRYWAIT P0, [R24+URZ], R25 ;  /* 0x00000019180075a7 */ /* 0x000062000800017f */
[----:B------:R-:W-:Y:S05]  /*2f30*/  @!P1 BRA `(.L_x_2468) ;  /* 0x0000000000049947 */ /* 0x000fea0003800000 */
[----:B------:R-:W-:Y:S01]  /*2f40*/  BPT.TRAP 0x1 ;  /* 0x000000040000795c */ /* 0x000fe20000300000 */
.L_x_2468:
[----:B------:R-:W-:Y:S05]  /*2f50*/  BSYNC B0 ;  /* 0x0000000000007941 */ /* 0x000fea0003800000 */
.L_x_2467:
[----:B------:R-:W-:Y:S04]  /*2f60*/  BSSY B0, `(.L_x_2469) ;  /* 0x0000004000007945 */ /* 0x000fe80003800000 */
[----:B-1----:R-:W-:Y:S05]  /*2f70*/  @P0 BRA `(.L_x_2470) ;  /* 0x0000000000080947 */ /* 0x002fea0003800000 */
[----:B------:R-:W1:Y:S02]  /*2f80*/  SYNCS.PHASECHK.TRANS64.TRYWAIT P0, [R24+URZ], R25 ;  /* 0x00000019180075a7 */ /* 0x000e64000800017f */
[----:B-1----:R-:W-:Y:S05]  /*2f90*/  @!P0 BRA `(.L_x_2471) ;  /* 0x0000023400e88947 */ /* 0x002fea0003800000 */
.L_x_2470:
[----:B------:R-:W-:Y:S05]  /*2fa0*/  BSYNC B0 ;  /* 0x0000000000007941 */ /* 0x000fea0003800000 */
.L_x_2469:
[----:B------:R-:W2:Y:S04]  /*2fb0*/  LDL R13, [R1+0x210] ;  /* 0x00021000010d7983 */ /* 0x000ea80000100800 */
[----:B------:R-:W2:Y:S01]  /*2fc0*/  LDL.64 R8, [R1+0xa0] ;  /* 0x0000a00001087983 */ /* 0x000ea20000100a00 */
[----:B------:R-:W-:Y:S05]  /*2fd0*/  WARPSYNC.ALL ;  /* 0x0000000000007948 */ /* 0x000fea0003800000 */
[----:B01----:R-:W3:Y:S04]  /*2fe0*/  LDL.64 R24, [R1+0x98] ;  /* 0x0000980001187983 */ /* 0x003ee80000100a00 */
[----:B------:R-:W4:Y:S04]  /*2ff0*/  LDL.64 R10, [R1+0x98] ;  /* 0x00009800010a7983 */ /* 0x000f280000100a00 */
[----:B------:R-:W5:Y:S01]  /*3000*/  LDL.64 R14, [R1+0x98] ;  /* 0x00009800010e7983 */ /* 0x000f620000100a00 */
[----:B--2---:R-:W-:-:S03]  /*3010*/  IMAD R8, R13, 0x300, R8 ;  /* 0x000003000d087824 */ /* 0x004fc600078e0208 */
[----:B------:R-:W2:Y:S01]  /*3020*/  LDL.64 R20, [R1+0x98] ;  /* 0x0000980001147983 */ /* 0x000ea20000100a00 */
[----:B------:R-:W-:Y:S02]  /*3030*/  R2UR UR7, R9 ;  /* 0x00000000090772ca */ /* 0x000fe400000e0000 */
[C---:B------:R-:W-:Y:S01]  /*3040*/  R2UR UR6, R8.reuse ;  /* 0x00000000080672ca */ /* 0x040fe200000e0000 */
[----:B------:R-:W2:Y:S01]  /*3050*/  LDL R7, [R1+0x21c] ;  /* 0x00021c0001077983 */ /* 0x000ea20000100800 */
[----:B------:R-:W-:Y:S01]  /*3060*/  VIADD R12, R8, 0x2 ;  /* 0x00000002080c7836 */ /* 0x000fe20000000000 */
[----:B------:R-:W-:Y:S01]  /*3070*/  BSSY B0, `(.L_x_2472) ;  /* 0x000002e000007945 */ /* 0x000fe20003800000 */
[----:B------:R-:W-:Y:S01]  /*3080*/  IMAD.MOV.U32 R13, RZ, RZ, R9 ;  /* 0x000000ffff0d7224 */ /* 0x000fe200078e0009 */
[----:B------:R0:W-:Y:S01]  /*3090*/  STL [R1+0x80], RZ ;  /* 0x000080ff01007387 */ /* 0x0001e20000100800 */
[----:B---3--:R-:W-:Y:S02]  /*30a0*/  R2UR UR4, R24 ;  /* 0x00000000180472ca */ /* 0x008fe400000e0000 */
[----:B------:R-:W-:-:S02]  /*30b0*/  R2UR UR5, R25 ;  /* 0x00000000190572ca */ /* 0x000fc400000e0000 */
[----:B------:R-:W-:Y:S01]  /*30c0*/  WARPGROUP.ARRIVE ;  /* 0x00000000000079c5 */ /* 0x000fe20000000000 */
[----:B----4-:R-:W-:Y:S02]  /*30d0*/  VIADD R10, R10, 0x2 ;  /* 0x000000020a0a7836 */ /* 0x010fe40000000000 */
[----:B-----5:R-:W-:Y:S02]  /*30e0*/  VIADD R14, R14, 0x4 ;  /* 0x000000040e0e7836 */ /* 0x020fe40000000000 */
[----:B--2---:R-:W-:-:S06]  /*30f0*/  VIADD R20, R20, 0x6 ;  /* 0x0000000614147836 */ /* 0x004fcc0000000000 */
        /* <DEDUP_REMOVED lines=35> */
[----:B------:R-:W1:Y:S02]  /*3330*/  SYNCS.PHASECHK.TRANS64.TRYWAIT P0, [UR44+0x32410], R7 ;  /* 0x03241007ff0075a7 */ /* 0x000e64000800016c */
[----:B01----:R-:W-:Y:S05]  /*3340*/  @!P0 BRA `(.L_x_2473) ;  /* 0x0000023400108947 */ /* 0x003fea0003800000 */
.L_x_2672:
[----:B------:R-:W-:Y:S05]  /*3350*/  BSYNC B0 ;  /* 0x0000000000007941 */ /* 0x000fea0003800000 */
.L_x_2472:
[----:B0-----:R-:W2:Y:S04]  /*3360*/  LDL R7, [R1+0x54] ;  /* 0x0000540001077983 */ /* 0x001ea80000100800 */
[----:B------:R0:W5:Y:S01]  /*3370*/  LDL.64 R8, [R1+0x210] ;  /* 0x0002100001087983 */ /* 0x0001620000100a00 */
[----:B------:R-:W-:Y:S01]  /*3380*/  BSSY B0, `(.L_x_2474) ;  /* 0x0000005000007945 */ /* 0x000fe20003800000 */
[----:B--2---:R-:W-:-:S04]  /*3390*/  LOP3.LUT R7, R7, 0x1, RZ, 0xfc, !PT ;  /* 0x0000000107077812 */ /* 0x004fc800078efcff */
[----:B------:R-:W-:-:S13]  /*33a0*/  ISETP.NE.AND P1, PT, R7, 0x3, PT ;  /* 0x000000030700780c */ /* 0x000fda0003f25270 */
[----:B0-----:R-:W-:Y:S05]  /*33b0*/  @!P1 BRA `(.L_x_2475) ;  /* 0x0000000000049947 */ /* 0x001fea0003800000 */
[----:B------:R-:W-:Y:S01]  /*33c0*/  BPT.TRAP 0x1 ;  /* 0x000000040000795c */ /* 0x000fe20000300000 */
.L_x_2475:
[----:B------:R-:W-:Y:S05]  /*33d0*/  BSYNC B0 ;  /* 0x0000000000007941 */ /* 0x000fea0003800000 */
.L_x_2474:
        /* <DEDUP_REMOVED lines=8> */
.L_x_2477:
[----:B------:R-:W-:Y:S05]  /*3460*/  BSYNC B0 ;  /* 0x0000000000007941 */ /* 0x000fea0003800000 */
.L_x_2476:
[----:B------:R-:W-:Y:S04]  /*3470*/  BSSY B0, `(.L_x_2478) ;  /* 0x0000004000007945 */ /* 0x000fe80003800000 */
[----:B-1----:R-:W-:Y:S05]  /*3480*/  @P0 BRA `(.L_x_2479) ;  /* 0x0000000000080947 */ /* 0x002fea0003800000 */
[----:B------:R-:W1:Y:S02]  /*3490*/  SYNCS.PHASECHK.TRANS64.TRYWAIT P0, [R8+URZ], R9 ;  /* 0x00000009080075a7 */ /* 0x000e64000800017f */
[----:B-1----:R-:W-:Y:S05]  /*34a0*/  @!P0 BRA `(.L_x_2480) ;  /* 0x0000023000d08947 */ /* 0x002fea0003800000 */
.L_x_2479:
[----:B------:R-:W-:Y:S05]  /*34b0*/  BSYNC B0 ;  /* 0x0000000000007941 */ /* 0x000fea0003800000 */
.L_x_2478:
[----:B------:R-:W2:Y:S04]  /*34c0*/  LDL R19, [R1+0x210] ;  /* 0x0002100001137983 */ /* 0x000ea80000100800 */
[----:B01----:R-:W2:Y:S04]  /*34d0*/  LDL.64 R8, [R1+0x118] ;  /* 0x0001180001087983 */ /* 0x003ea80000100a00 */
[----:B------:R-:W3:Y:S04]  /*34e0*/  LDL R7, [R1+0x90] ;  /* 0x0000900001077983 */ /* 0x000ee80000100800 */
[----:B------:R-:W4:Y:S04]  /*34f0*/  LDL.64 R10, [R1+0x110] ;  /* 0x00011000010a7983 */ /* 0x000f280000100a00 */
[----:B------:R-:W5:Y:S04]  /*3500*/  LDL.64 R12, [R1+0x110] ;  /* 0x00011000010c7983 */ /* 0x000f680000100a00 */
[----:B------:R-:W5:Y:S04]  /*3510*/  LDL.64 R14, [R1+0x110] ;  /* 0x00011000010e7983 */ /* 0x000f680000100a00 */
[----:B------:R-:W5:Y:S01]  /*3520*/  LDL.64 R20, [R1+0x110] ;  /* 0x0001100001147983 */ /* 0x000f620000100a00 */
[----:B------:R-:W-:Y:S05]  /*3530*/  WARPSYNC.ALL ;  /* 0x0000000000007948 */ /* 0x000fea0003800000 */
[----:B------:R-:W-:Y:S01]  /*3540*/  WARPGROUP.ARRIVE ;  /* 0x00000000000079c5 */ /* 0x000fe20000000000 */
[----:B------:R-:W5:Y:S04]  /*3550*/  LDL.64 R72, [R1+0x110] ;  /* 0x0001100001487983 */ /* 0x000f680000100a00 */
[----:B------:R-:W5:Y:S01]  /*3560*/  LDL.LU R74, [R1+0x460] ;  /* 0x00046000014a7983 */ /* 0x000f620000300800 */
[----:B--2---:R-:W-:Y:S01]  /*3570*/  IMAD R8, R19, 0xc00, R8 ;  /* 0x00000c0013087824 */ /* 0x004fe200078e0208 */
[----:B---3--:R-:W-:-:S04]  /*3580*/  ISETP.NE.U32.AND P0, PT, R7, RZ, PT ;  /* 0x000000ff0700720c */ /* 0x008fc80003f05070 */
[----:B------:R-:W-:Y:S02]  /*3590*/  R2UR UR6, R8 ;  /* 0x00000000080672ca */ /* 0x000fe400000e0000 */
[----:B------:R-:W-:Y:S02]  /*35a0*/  R2UR UR7, R9 ;  /* 0x00000000090772ca */ /* 0x000fe400000e0000 */
[----:B----4-:R-:W-:Y:S02]  /*35b0*/  R2UR UR4, R10 ;  /* 0x000000000a0472ca */ /* 0x010fe400000e0000 */
[----:B------:R-:W-:-:S03]  /*35c0*/  R2UR UR5, R11 ;  /* 0x000000000b0572ca */ /* 0x000fc600000e0000 */
[----:B------:R-:W-:-:S10]  /*35d0*/  VOTEU.ANY UP0, P0 ;  /* 0x00000000003f7886 */ /* 0x000fd40000000100 */
        /* <DEDUP_REMOVED lines=129> */
[----:B------:R-:W0:Y:S01]  /*3df0*/  S2R R75, SR_TID.X ;  /* 0x00000000004b7919 */ /* 0x000e220000002100 */
[----:B------:R-:W-:Y:S01]  /*3e00*/  LOP3.LUT R74, R74, 0xffefffff, RZ, 0xc0, !PT ;  /* 0xffefffff4a4a7812 */ /* 0x000fe200078ec0ff */
[----:B------:R-:W-:Y:S02]  /*3e10*/  WARPGROUP.DEPBAR.LE gsb0, 0x0 ;  /* 0x00008000000079c5 */ /* 0x000fe40000010000 */
[----:B------:R-:W-:-:S08]  /*3e20*/  WARPGROUP.ARRIVE ;  /* 0x00000000000079c5 */ /* 0x000fd00000000000 */
[----:B------:R-:W-:Y:S01]  /*3e30*/  HGMMA.64x96x16.F32 R24, gdesc[UR4], R24, gsb0 ;  /* 0x01600000041879f0 */ /* 0x000fe20008000818 */
[----:B0-----:R-:W-:Y:S01]  /*3e40*/  LOP3.LUT P1, RZ, R75, 0x7f, RZ, 0xc0, !PT ;  /* 0x0000007f4bff7812 */ /* 0x001fe2000782c0ff */
[----:B--2---:R-:W-:-:S12]  /*3e50*/  VIADD R12, R12, 0xc02 ;  /* 0x00000c020c0c7836 */ /* 0x004fd80000000000 */
[----:B------:R-:W-:Y:S01]  /*3e60*/  @P1 LOP3.LUT R74, R74, 0x100000, RZ, 0xfc, !PT ;  /* 0x001000004a4a1812 */ /* 0x000fe200078efcff */
[----:B------:R-:W2:Y:S04]  /*3e70*/  @!P1 LDL R7, [R1+0x210] ;  /* 0x0002100001079983 */ /* 0x000ea80000100800 */
[----:B------:R0:W-:Y:S01]  /*3e80*/  STL [R1+0x460], R74 ;  /* 0x0004604a01007387 */ /* 0x0001e20000100800 */
[----:B------:R-:W-:Y:S02]  /*3e90*/  VIADD R10, R8, 0x902 ;  /* 0x00000902080a7836 */ /* 0x000fe40000000000 */
[----:B------:R-:W-:Y:S01]  /*3ea0*/  IMAD.MOV.U32 R11, RZ, RZ, R9 ;  /* 0x000000ffff0b7224 */ /* 0x000fe200078e0009 */
[----:B0-----:R-:W5:Y:S02]  /*3eb0*/  @!P1 LDL.64 R74, [R1+0x30] ;  /* 0x00003000014a9983 */ /* 0x001f640000100a00 */
[----:B------:R-:W-:-:S02]  /*3ec0*/  R2UR UR6, R10 ;  /* 0x000000000a0672ca */ /* 0x000fc400000e0000 */
[----:B------:R-:W-:Y:S02]  /*3ed0*/  R2UR UR7, R11 ;  /* 0x000000000b0772ca */ /* 0x000fe400000e0000 */
[----:B------:R-:W-:Y:S02]  /*3ee0*/  R2UR UR4, R12 ;  /* 0x000000000c0472ca */ /* 0x000fe400000e0000 */
[----:B------:R-:W-:Y:S01]  /*3ef0*/  R2UR UR5, R13 ;  /* 0x000000000d0572ca */ /* 0x000fe200000e0000 */
[----:B------:R-:W-:Y:S02]  /*3f00*/  WARPGROUP.DEPBAR.LE gsb0, 0x0 ;  /* 0x00008000000079c5 */ /* 0x000fe40000010000 */
        /* <DEDUP_REMOVED lines=23> */
[----:B-----5:R-:W-:Y:S01]  /*4080*/  @!P1 MOV R74, R74 ;  /* 0x0000004a004a9202 */ /* 0x020fe20000000f00 */
[----:B------:R0:W-:Y:S04]  /*4090*/  STL [R1+0x90], R0 ;  /* 0x0000900001007387 */ /* 0x0001e80000100800 */
[----:B------:R0:W-:Y:S01]  /*40a0*/  STL [R1+0x90], R0 ;  /* 0x0000900001007387 */ /* 0x0001e20000100800 */
[----:B--2---:R-:W-:-:S03]  /*40b0*/  @!P1 IMAD R7, R7, 0x8, R74 ;  /* 0x0000000807079824 */ /* 0x004fc600078e024a */
        /* <DEDUP_REMOVED lines=16> */
[----:B------:R-:W2:Y:S04]  /*41c0*/  LDL R15, [R1+0x70] ;  /* 0x00007000010f7983 */ /* 0x000ea80000100800 */
[----:B------:R-:W3:Y:S04]  /*41d0*/  LDL R11, [R6+0x8] ;  /* 0x00000800060b7983 */ /* 0x000ee80000100800 */
[----:B-1----:R-:W4:Y:S04]  /*41e0*/  LDL R7, [R6] ;  /* 0x0000000006077983 */ /* 0x002f280000100800 */
[----:B------:R-:W5:Y:S04]  /*41f0*/  LDL R19, [R6+0x18] ;  /* 0x0000180006137983 */ /* 0x000f680000100800 */
[----:B------:R-:W5:Y:S04]  /*4200*/  LDL R12, [R6+0x4] ;  /* 0x00000400060c7983 */ /* 0x000f680000100800 */
[----:B------:R-:W5:Y:S04]  /*4210*/  LDL R13, [R6+0xc] ;  /* 0x00000c00060d7983 */ /* 0x000f680000100800 */
[----:B------:R-:W5:Y:S04]  /*4220*/  LDL R9, [R6+0x10] ;  /* 0x0000100006097983 */ /* 0x000f680000100800 */
[----:B------:R-:W5:Y:S01]  /*4230*/  LDL R14, [R6+0x14] ;  /* 0x00001400060e7983 */ /* 0x000f620000100800 */
[----:B------:R-:W-:-:S02]  /*4240*/  UMOV UR4, 0xffffffa0 ;  /* 0xffffffa000047882 */ /* 0x000fc40000000000 */
[----:B------:R-:W-:Y:S01]  /*4250*/  UIMAD UR4, UR45, UR4, 0x60 ;  /* 0x000000602d0474a4 */ /* 0x000fe2000f8e0204 */
[----:B------:R-:W-:Y:S01]  /*4260*/  BSSY B0, `(.L_x_2481) ;  /* 0x000003e000007945 */ /* 0x000fe20003800000 */
[----:B----4-:R-:W-:-:S04]  /*4270*/  SHF.R.S32.HI R8, RZ, 0x1f, R7 ;  /* 0x0000001fff087819 */ /* 0x010fc80000011407 */
        /* <DEDUP_REMOVED lines=11> */
[----:B--2---:R-:W-:Y:S01]  /*4330*/  IMAD R74, R15, 0x8, R74 ;  /* 0x000000080f4a7824 */ /* 0x004fe200078e024a */
[----:B------:R-:W-:Y:S01]  /*4340*/  LOP3.LUT R21, R20, 0x7ffffffc, RZ, 0xc0, !PT ;  /* 0x7ffffffc14157812 */ /* 0x000fe200078ec0ff */
[----:B---3--:R-:W-:Y:S01]  /*4350*/  VIADD R15, R11, UR4 ;  /* 0x000000040b0f7c36 */ /* 0x008fe20008000000 */
        /* <DEDUP_REMOVED lines=20> */
[----:B0-----:R-:W-:Y:S06]  /*44a0*/  @!P0 BRA `(.L_x_2482) ;  /* 0x0000000000648947 */ /* 0x001fec0003800000 */
        /* <DEDUP_REMOVED lines=12> */
.L_x_2486:
[----:B------:R-:W-:Y:S05]  /*4570*/  BSYNC B2 ;  /* 0x0000000000027941 */ /* 0x000fea0003800000 */
.L_x_2485:
[----:B------:R-:W-:Y:S01]  /*4580*/  LOP3.LUT R8, RZ, R8, RZ, 0x33, !PT ;  /* 0x00000008ff087212 */ /* 0x000fe200078e33ff */
[----:B------:R-:W-:Y:S06]  /*4590*/  BRA `(.L_x_2487) ;  /* 0x0000000000187947 */ /* 0x000fec0003800000 */
.L_x_2484:
[----:B------:R-:W-:-:S13]  /*45a0*/  ISETP.NE.AND P0, PT, R19, 0x1, PT ;  /* 0x000000011300780c */ /* 0x000fda0003f05270 */
[----:B------:R-:W-:Y:S05]  /*45b0*/  @!P0 BRA `(.L_x_2487) ;  /* 0x0000000000108947 */ /* 0x000fea0003800000 */
[----:B------:R-:W2:Y:S04]  /*45c0*/  LDL R9, [R6+0x1c] ;  /* 0x00001c0006097983 */ /* 0x000ea80000100800 */
[----:B------:R-:W3:Y:S01]  /*45d0*/  LDL R13, [R6+0x20] ;  /* 0x00002000060d7983 */ /* 0x000ee20000100800 */
[----:B--2---:R-:W-:-:S05]  /*45e0*/  IMAD.HI.U32 R8, R8, R9, RZ ;  /* 0x0000000908087227 */ /* 0x004fca00078e00ff */
[----:B---3--:R-:W-:-:S07]  /*45f0*/  SHF.R.U32.HI R8, RZ, R13, R8 ;  /* 0x0000000dff087219 */ /* 0x008fce0000011608 */
.L_x_2487:
[----:B------:R-:W-:Y:S05]  /*4600*/  BSYNC B1 ;  /* 0x0000000000017941 */ /* 0x000fea0003800000 */
.L_x_2483:
[----:B------:R-:W-:-:S05]  /*4610*/  IMAD R8, R19, R8, R21 ;  /* 0x0000000813087224 */ /* 0x000fca00078e0215 */
[----:B------:R-:W-:Y:S02]  /*4620*/  VIMNMX R7, R7, R8, !PT ;  /* 0x0000000807077248 */ /* 0x000fe40007fe0100 */
[----:B------:R-:W-:-:S07]  /*4630*/  VIADDMNMX R10, R8, R19, R10, PT ;  /* 0x00000013080a7246 */ /* 0x000fce000380010a */
.L_x_2482:
[----:B------:R-:W-:Y:S05]  /*4640*/  BSYNC B0 ;  /* 0x0000000000007941 */ /* 0x000fea0003800000 */
.L_x_2481:
        /* <DEDUP_REMOVED lines=132> */
.L_x_2493:
[----:B------:R-:W-:Y:S05]  /*4e90*/  BSYNC B2 ;  /* 0x0000000000027941 */ /* 0x000fea0003800000 */
.L_x_2492:
[----:B------:R-:W-:Y:S01]  /*4ea0*/  LOP3.LUT R12, RZ, R12, RZ, 0x33, !PT ;  /* 0x0000000cff0c7212 */ /* 0x000fe200078e33ff */
[----:B------:R-:W-:Y:S06]  /*4eb0*/  BRA `(.L_x_2494) ;  /* 0x0000000000187947 */ /* 0x000fec0003800000 */
.L_x_2491:
[----:B------:R-:W-:-:S13]  /*4ec0*/  ISETP.NE.AND P6, PT, R19, 0x1, PT ;  /* 0x000000011300780c */ /* 0x000fda0003fc5270 */
[----:B------:R-:W-:Y:S05]  /*4ed0*/  @!P6 BRA `(.L_x_2494) ;  /* 0x000000000010e947 */ /* 0x000fea0003800000 */
[----:B------:R-:W2:Y:S04]  /*4ee0*/  LDL R11, [R6+0x1c] ;  /* 0x00001c00060b7983 */ /* 0x000ea80000100800 */
[----:B------:R-:W3:Y:S01]  /*4ef0*/  LDL R13, [R6+0x20] ;  /* 0x00002000060d7983 */ /* 0x000ee20000100800 */
[----:B--2---:R-:W-:-:S05]  /*4f00*/  IMAD.HI.U32 R12, R12, R11, RZ ;  /* 0x0000000b0c0c7227 */ /* 0x004fca00078e00ff */
[----:B---3--:R-:W-:-:S07]  /*4f10*/  SHF.R.U32.HI R12, RZ, R13, R12 ;  /* 0x0000000dff0c7219 */ /* 0x008fce000001160c */
.L_x_2494:
[----:B------:R-:W-:Y:S05]  /*4f20*/  BSYNC B1 ;  /* 0x0000000000017941 */ /* 0x000fea0003800000 */
.L_x_2490:
[----:B------:R-:W-:-:S05]  /*4f30*/  IMAD R12, R19, R12, R21 ;  /* 0x0000000c130c7224 */ /* 0x000fca00078e0215 */
[----:B------:R-:W-:Y:S02]  /*4f40*/  VIADDMNMX R10, R12, R19, R10, PT ;  /* 0x000000130c0a7246 */ /* 0x000fe4000380010a */
[----:B------:R-:W-:-:S07]  /*4f50*/  VIMNMX R7, R7, R12, !PT ;  /* 0x0000000c07077248 */ /* 0x000fce0007fe0100 */
.L_x_2489:
[----:B------:R-:W-:Y:S05]  /*4f60*/  BSYNC B0 ;  /* 0x0000000000007941 */ /* 0x000fea0003800000 */
.L_x_2488:
        /* <DEDUP_REMOVED lines=13> */
[----:B------:R-:W5:Y:S01]  /*5040*/  LDL R20, [R1+0x36c] ;  /* 0x00036c0001147983 */ /* 0x000f620000100800 */
[----:B------:R-:W-:Y:S02]  /*5050*/  ISETP.LT.OR P0, PT, R10, 0xa, P0 ;  /* 0x0000000a0a00780c */ /* 0x000fe40000701670 */
[----:B------:R-:W-:Y:S01]  /*5060*/  ISETP.NE.AND P6, PT, R36, RZ, PT ;  /* 0x000000ff2400720c */ /* 0x000fe20003fc5270 */
[----:B------:R-:W5:Y:S01]  /*5070*/  LDL R25, [R1+0x310] ;  /* 0x0003100001197983 */ /* 0x000f620000100800 */
[----:B------:R-:W-:-:S02]  /*5080*/  FSEL R45, R31, -INF , !P0 ;  /* 0xff8000001f2d7808 */ /* 0x000fc40004000000 */
[----:B------:R-:W-:Y:S01]  /*5090*/  ISETP.NE.AND P0, PT, R28, RZ, PT ;  /* 0x000000ff1c00720c */ /* 0x000fe20003f05270 */
[----:B------:R-:W5:Y:S01]  /*50a0*/  LDL R176, [R1+0x2e0] ;  /* 0x0002e00001b07983 */ /* 0x000f620000100800 */
[C---:B------:R-:W-:Y:S02]  /*50b0*/  ISETP.GT.AND P5, PT, R7.reuse, RZ, !P5 ;  /* 0x000000ff0700720c */ /* 0x040fe40006fa4270 */
[----:B------:R-:W-:Y:S01]  /*50c0*/  ISETP.GT.AND P0, PT, R7, 0x10, !P0 ;  /* 0x000000100700780c */ /* 0x000fe20004704270 */
[----:B------:R-:W5:Y:S01]  /*50d0*/  LDL R21, [R1+0x300] ;  /* 0x0003000001157983 */ /* 0x000f620000100800 */
[C---:B------:R-:W-:Y:S02]  /*50e0*/  ISETP.LT.OR P5, PT, R10.reuse, 0x1, P5 ;  /* 0x000000010a00780c */ /* 0x040fe40002fa1670 */
[----:B------:R-:W-:Y:S01]  /*50f0*/  ISETP.LT.OR P0, PT, R10, 0x11, P0 ;  /* 0x000000110a00780c */ /* 0x000fe20000701670 */
[----:B------:R-:W5:Y:S01]  /*5100*/  LDL R126, [R1+0x220] ;  /* 0x00022000017e7983 */ /* 0x000f620000100800 */
[----:B------:R-:W-:-:S02]  /*5110*/  FSEL R177, R26, -INF , !P5 ;  /* 0xff8000001ab17808 */ /* 0x000fc40006800000 */
[----:B------:R-:W-:Y:S01]  /*5120*/  FSEL R188, R34, -INF , !P0 ;  /* 0xff80000022bc7808 */ /* 0x000fe20004000000 */
[----:B------:R-:W5:Y:S01]  /*5130*/  LDL R128, [R1+0x230] ;  /* 0x0002300001807983 */ /* 0x000f620000100800 */
[----:B------:R-:W-:Y:S02]  /*5140*/  ISETP.NE.AND P0, PT, R29, RZ, PT ;  /* 0x000000ff1d00720c */ /* 0x000fe40003f05270 */
[----:B------:R-:W-:Y:S01]  /*5150*/  FMNMX.FTZ R11, R61, R154, !PT ;  /* 0x0000009a3d0b7209 */ /* 0x000fe20007810000 */
[----:B------:R-:W5:Y:S01]  /*5160*/  LDL R130, [R1+0x240] ;  /* 0x0002400001827983 */ /* 0x000f620000100800 */
[----:B------:R-:W-:Y:S02]  /*5170*/  ISETP.GT.AND P0, PT, R7, 0x11, !P0 ;  /* 0x000000110700780c */ /* 0x000fe40004704270 */
[----:B------:R-:W-:Y:S01]  /*5180*/  FMNMX.FTZ R6, R177, R53, !PT ;  /* 0x00000035b1067209 */ /* 0x000fe20007810000 */
[----:B------:R-:W5:Y:S01]  /*5190*/  LDL R132, [R1+0x250] ;  /* 0x0002500001847983 */ /* 0x000f620000100800 */
[----:B------:R-:W-:-:S02]  /*51a0*/  ISETP.LT.OR P0, PT, R10, 0x12, P0 ;  /* 0x000000120a00780c */ /* 0x000fc40000701670 */
[----:B------:R-:W-:Y:S01]  /*51b0*/  FMNMX.FTZ R11, R152, R11, !PT ;  /* 0x0000000b980b7209 */ /* 0x000fe20007810000 */
[----:B------:R-:W5:Y:S01]  /*51c0*/  LDL R134, [R1+0x260] ;  /* 0x0002600001867983 */ /* 0x000f620000100800 */
[----:B------:R-:W-:Y:S02]  /*51d0*/  FSEL R191, R35, -INF , !P0 ;  /* 0xff80000023bf7808 */ /* 0x000fe40004000000 */
[----:B------:R-:W-:Y:S01]  /*51e0*/  ISETP.GT.AND P0, PT, R7, 0x18, !P1 ;  /* 0x000000180700780c */ /* 0x000fe20004f04270 */
[----:B------:R-:W5:Y:S01]  /*51f0*/  LDL R35, [R1+0x234] ;  /* 0x0002340001237983 */ /* 0x000f620000100800 */
[----:B------:R-:W-:Y:S02]  /*5200*/  FMNMX.FTZ R6, R49, R6, !PT ;  /* 0x0000000631067209 */ /* 0x000fe40007810000 */
[----:B------:R-:W-:Y:S01]  /*5210*/  ISETP.LT.OR P0, PT, R10, 0x19, P0 ;  /* 0x000000190a00780c */ /* 0x000fe20000701670 */
[----:B------:R-:W5:Y:S01]  /*5220*/  LDL R65, [R1+0x26c] ;  /* 0x00026c0001417983 */ /* 0x000f620000100800 */
[----:B------:R-:W-:-:S02]  /*5230*/  FMNMX.FTZ R11, R148, R11, !PT ;  /* 0x0000000b940b7209 */ /* 0x000fc40007810000 */
        /* <DEDUP_REMOVED lines=30> */
[----:B------:R-:W-:Y:S01]  /*5420*/  ISETP.NE.AND P0, PT, R40, RZ, PT ;  /* 0x000000ff2800720c */ /* 0x000fe20003f05270 */
[----:B------:R-:W5:Y:S01]  /*5430*/  LDL R43, [R1+0x248] ;  /* 0x00024800012b7983 */ /* 0x000f620000100800 */
[----:B------:R-:W-:Y:S02]  /*5440*/  FMNMX.FTZ R12, R213, R12, !PT ;  /* 0x0000000cd50c7209 */ /* 0x000fe40007810000 */
[----:B------:R-:W-:Y:S01]  /*5450*/  ISETP.GT.AND P0, PT, R7, 0x28, !P0 ;  /* 0x000000280700780c */ /* 0x000fe20004704270 */
[----:B------:R-:W5:Y:S01]  /*5460*/  LDL R79, [R1+0x294] ;  /* 0x00029400014f7983 */ /* 0x000f620000100800 */
[----:B------:R-:W-:-:S02]  /*5470*/  FMNMX.FTZ R6, R160, R11, !PT ;  /* 0x0000000ba0067209 */ /* 0x000fc40007810000 */
[----:B------:R-:W-:Y:S01]  /*5480*/  ISETP.LT.OR P0, PT, R10, 0x29, P0 ;  /* 0x000000290a00780c */ /* 0x000fe20000701670 */
[----:B------:R-:W5:Y:S01]  /*5490*/  LDL R81, [R1+0x298] ;  /* 0x0002980001517983 */ /* 0x000f620000100800 */
[----:B------:R-:W-:Y:S02]  /*54a0*/  FMNMX.FTZ R11, R181, R12, !PT ;  /* 0x0000000cb50b7209 */ /* 0x000fe40007810000 */
[----:B------:R-:W-:Y:S01]  /*54b0*/  FSEL R189, R46, -INF , !P0 ;  /* 0xff8000002ebd7808 */ /* 0x000fe20004000000 */
[----:B------:R-:W5:Y:S01]  /*54c0*/  LDL R83, [R1+0x29c] ;  /* 0x00029c0001537983 */ /* 0x000f620000100800 */
[----:B------:R-:W-:Y:S02]  /*54d0*/  ISETP.NE.AND P0, PT, R41, RZ, PT ;  /* 0x000000ff2900720c */ /* 0x000fe40003f05270 */
[----:B------:R-:W-:Y:S01]  /*54e0*/  FMNMX.FTZ R6, R163, R6, !PT ;  /* 0x00000006a3067209 */ /* 0x000fe20007810000 */
[----:B------:R-:W5:Y:S01]  /*54f0*/  LDL R41, [R1+0x244] ;  /* 0x0002440001297983 */ /* 0x000f620000100800 */
[----:B------:R-:W-:-:S02]  /*5500*/  ISETP.GT.AND P0, PT, R7, 0x29, !P0 ;  /* 0x000000290700780c */ /* 0x000fc40004704270 */
[----:B------:R-:W-:Y:S01]  /*5510*/  FMNMX.FTZ R12, R184, R11, !PT ;  /* 0x0000000bb80c7209 */ /* 0x000fe20007810000 */
[----:B------:R-:W5:Y:S01]  /*5520*/  LDL R142, [R1+0x2a0] ;  /* 0x0002a000018e7983 */ /* 0x000f620000100800 */
[----:B------:R-:W-:Y:S02]  /*5530*/  ISETP.LT.OR P0, PT, R10, 0x2a, P0 ;  /* 0x0000002a0a00780c */ /* 0x000fe40000701670 */
[----:B------:R-:W-:Y:S01]  /*5540*/  FMNMX.FTZ R11, R167, R6, !PT ;  /* 0x00000006a70b7209 */ /* 0x000fe20007810000 */
[----:B------:R-:W5:Y:S01]  /*5550*/  LDL R85, [R1+0x2a4] ;  /* 0x0002a40001557983 */ /* 0x000f620000100800 */
[----:B------:R-:W-:Y:S02]  /*5560*/  FSEL R194, R47, -INF , !P0 ;  /* 0xff8000002fc27808 */ /* 0x000fe40004000000 */
[----:B------:R-:W-:Y:S01]  /*5570*/  ISETP.NE.AND P0, PT, R44, RZ, PT ;  /* 0x000000ff2c00720c */ /* 0x000fe20003f05270 */
[----:B------:R-:W5:Y:S01]  /*5580*/  LDL R47, [R1+0x24c] ;  /* 0x00024c00012f7983 */ /* 0x000f620000100800 */
[----:B------:R-:W-:-:S02]  /*5590*/  ISETP.NE.AND P1, PT, R75, RZ, PT ;  /* 0x000000ff4b00720c */ /* 0x000fc40003f25270 */
[----:B------:R-:W-:Y:S01]  /*55a0*/  ISETP.GT.AND P0, PT, R7, 0x30, !P0 ;  /* 0x000000300700780c */ /* 0x000fe20004704270 */
[----:B------:R-:W5:Y:S01]  /*55b0*/  LDL R75, [R1+0x288] ;  /* 0x00028800014b7983 */ /* 0x000f620000100800 */
[----:B------:R-:W-:Y:S02]  /*55c0*/  FMNMX.FTZ R13, R189, R12, !PT ;  /* 0x0000000cbd0d7209 */ /* 0x000fe40007810000 */
[----:B------:R-:W-:Y:S01]  /*55d0*/  ISETP.LT.OR P0, PT, R10, 0x31, P0 ;  /* 0x000000310a00780c */ /* 0x000fe20000701670 */
[----:B------:R-:W5:Y:S01]  /*55e0*/  LDL R87, [R1+0x2a8] ;  /* 0x0002a80001577983 */ /* 0x000f620000100800 */
[----:B------:R-:W-:Y:S02]  /*55f0*/  FMNMX.FTZ R6, R170, R11, !PT ;  /* 0x0000000baa067209 */ /* 0x000fe40007810000 */
[----:B------:R-:W-:Y:S01]  /*5600*/  FSEL R178, R50, -INF , !P0 ;  /* 0xff80000032b27808 */ /* 0x000fe20004000000 */
[----:B------:R-:W5:Y:S01]  /*5610*/  LDL R89, [R1+0x2ac] ;  /* 0x0002ac0001597983 */ /* 0x000f620000100800 */
[----:B------:R-:W-:-:S02]  /*5620*/  ISETP.NE.AND P0, PT, R48, RZ, PT ;  /* 0x000000ff3000720c */ /* 0x000fc40003f05270 */
[----:B------:R-:W-:Y:S01]  /*5630*/  FMNMX.FTZ R13, R194, R13, !PT ;  /* 0x0000000dc20d7209 */ /* 0x000fe20007810000 */
[----:B------:R-:W5:Y:S01]  /*5640*/  LDL R144, [R1+0x2b0] ;  /* 0x0002b00001907983 */ /* 0x000f620000100800 */
[----:B------:R-:W-:Y:S02]  /*5650*/  ISETP.GT.AND P0, PT, R7, 0x31, !P0 ;  /* 0x000000310700780c */ /* 0x000fe40004704270 */
[----:B------:R-:W-:Y:S01]  /*5660*/  FMNMX.FTZ R6, R157, R6, !PT ;  /* 0x000000069d067209 */ /* 0x000fe20007810000 */
[----:B------:R-:W5:Y:S01]  /*5670*/  LDL R91, [R1+0x2b4] ;  /* 0x0002b400015b7983 */ /* 0x000f620000100800 */
[----:B------:R-:W-:Y:S02]  /*5680*/  ISETP.LT.OR P0, PT, R10, 0x32, P0 ;  /* 0x000000320a00780c */ /* 0x000fe40000701670 */
[----:B------:R-:W-:Y:S01]  /*5690*/  ISETP.NE.AND P6, PT, R56, RZ, PT ;  /* 0x000000ff3800720c */ /* 0x000fe20003fc5270 */
[----:B------:R-:W5:Y:S01]  /*56a0*/  LDL R93, [R1+0x2b8] ;  /* 0x0002b800015d7983 */ /* 0x000f620000100800 */
[----:B------:R-:W-:-:S02]  /*56b0*/  FSEL R180, R51, -INF , !P0 ;  /* 0xff80000033b47808 */ /* 0x000fc40004000000 */
[----:B------:R-:W-:Y:S01]  /*56c0*/  ISETP.NE.AND P0, PT, R74, RZ, PT ;  /* 0x000000ff4a00720c */ /* 0x000fe20003f05270 */
[----:B------:R-:W5:Y:S01]  /*56d0*/  LDL R51, [R1+0x254] ;  /* 0x0002540001337983 */ /* 0x000f620000100800 */
[----:B------:R-:W-:Y:S02]  /*56e0*/  FMNMX.FTZ R13, R178, R13, !PT ;  /* 0x0000000db20d7209 */ /* 0x000fe40007810000 */
        /* <DEDUP_REMOVED lines=12> */
[----:B------:R-:W-:Y:S01]  /*57b0*/  ISETP.NE.AND P5, PT, R57, RZ, PT ;  /* 0x000000ff3900720c */ /* 0x000fe20003fa5270 */
        /* <DEDUP_REMOVED lines=10> */
[----:B------:R-:W-:-:S02]  /*5860*/  ISETP.NE.AND P1, PT, R60, RZ, PT ;  /* 0x000000ff3c00720c */ /* 0x000fc40003f25270 */
[----:B------:R-:W-:Y:S01]  /*5870*/  FSEL R179, R58, -INF , !P0 ;  /* 0xff8000003ab37808 */ /* 0x000fe20004000000 */
[----:B------:R-:W5:Y:S01]  /*5880*/  LDL R103, [R1+0x2d4] ;  /* 0x0002d40001677983 */ /* 0x000f620000100800 */
[----:B------:R-:W-:Y:S02]  /*5890*/  ISETP.GT.AND P0, PT, R7, 0x41, !P6 ;  /* 0x000000410700780c */ /* 0x000fe40007704270 */
[----:B------:R-:W-:Y:S01]  /*58a0*/  FMNMX.FTZ R6, R185, R6, !PT ;  /* 0x00000006b9067209 */ /* 0x000fe20007810000 */
[----:B------:R-:W5:Y:S01]  /*58b0*/  LDL R105, [R1+0x2d8] ;  /* 0x0002d80001697983 */ /* 0x000f620000100800 */
[----:B------:R-:W-:Y:S02]  /*58c0*/  ISETP.LT.OR P0, PT, R10, 0x42, P0 ;  /* 0x000000420a00780c */ /* 0x000fe40000701670 */
[----:B------:R-:W-:Y:S01]  /*58d0*/  FMNMX.FTZ R11, R156, R11, !PT ;  /* 0x0000000b9c0b7209 */ /* 0x000fe20007810000 */
[----:B------:R-:W5:Y:S01]  /*58e0*/  LDL R107, [R1+0x2dc] ;  /* 0x0002dc00016b7983 */ /* 0x000f620000100800 */
[----:B------:R-:W-:-:S02]  /*58f0*/  FSEL R183, R59, -INF , !P0 ;  /* 0xff8000003bb77808 */ /* 0x000fc40004000000 */
[C---:B------:R-:W-:Y:S01]  /*5900*/  ISETP.GT.AND P0, PT, R7.reuse, 0x48, !P5 ;  /* 0x000000480700780c */ /* 0x040fe20006f04270 */
[----:B------:R-:W5:Y:S01]  /*5910*/  LDL R59, [R1+0x264] ;  /* 0x00026400013b7983 */ /* 0x000f620000100800 */
[----:B------:R-:W-:Y:S02]  /*5920*/  ISETP.GT.AND P1, PT, R7, 0x49, !P1 ;  /* 0x000000490700780c */ /* 0x000fe40004f24270 */
[----:B------:R-:W-:Y:S01]  /*5930*/  ISETP.LT.OR P0, PT, R10, 0x49, P0 ;  /* 0x000000490a00780c */ /* 0x000fe20000701670 */
[----:B------:R-:W5:Y:S01]  /*5940*/  LDL R109, [R1+0x2e4] ;  /* 0x0002e400016d7983 */ /* 0x000f620000100800 */
[----:B------:R-:W-:Y:S02]  /*5950*/  FMNMX.FTZ R6, R179, R6, !PT ;  /* 0x00000006b3067209 */ /* 0x000fe40007810000 */
[----:B------:R-:W-:Y:S01]  /*5960*/  FMNMX.FTZ R11, R158, R11, !PT ;  /* 0x0000000b9e0b7209 */ /* 0x000fe20007810000 */
[----:B------:R-:W5:Y:S01]  /*5970*/  LDL R111, [R1+0x2e8] ;  /* 0x0002e800016f7983 */ /* 0x000f620000100800 */
[----:B------:R-:W-:-:S02]  /*5980*/  ISETP.NE.AND P6, PT, R14, RZ, PT ;  /* 0x000000ff0e00720c */ /* 0x000fc40003fc5270 */
[----:B------:R-:W-:Y:S01]  /*5990*/  ISETP.GT.AND P2, PT, R7, 0x50, !P2 ;  /* 0x000000500700780c */ /* 0x000fe20005744270 */
[----:B------:R-:W5:Y:S01]  /*59a0*/  LDL R14, [R1+0x39c] ;  /* 0x00039c00010e7983 */ /* 0x000f620000100800 */
[----:B------:R-:W-:Y:S02]  /*59b0*/  ISETP.LT.OR P1, PT, R10, 0x4a, P1 ;  /* 0x0000004a0a00780c */ /* 0x000fe40000f21670 */
[----:B------:R-:W-:Y:S01]  /*59c0*/  FSEL R187, R62, -INF , !P0 ;  /* 0xff8000003ebb7808 */ /* 0x000fe20004000000 */
[----:B------:R-:W5:Y:S01]  /*59d0*/  LDL R113, [R1+0x2ec] ;  /* 0x0002ec0001717983 */ /* 0x000f620000100800 */
[----:B------:R-:W-:Y:S02]  /*59e0*/  FMNMX.FTZ R6, R183, R6, !PT ;  /* 0x00000006b7067209 */ /* 0x000fe40007810000 */
[----:B------:R-:W-:Y:S01]  /*59f0*/  FMNMX.FTZ R11, R162, R11, !PT ;  /* 0x0000000ba20b7209 */ /* 0x000fe20007810000 */
[----:B------:R-:W5:Y:S01]  /*5a00*/  LDL R115, [R1+0x2f4] ;  /* 0x0002f40001737983 */ /* 0x000f620000100800 */
[----:B------:R-:W-:-:S02]  /*5a10*/  ISETP.GT.AND P3, PT, R7, 0x51, !P3 ;  /* 0x000000510700780c */ /* 0x000fc40005f64270 */
[C---:B------:R-:W-:Y:S01]  /*5a20*/  ISETP.GT.AND P4, PT, R7.reuse, 0x58, !P4 ;  /* 0x000000580700780c */ /* 0x040fe20006784270 */
[----:B------:R-:W5:Y:S01]  /*5a30*/  LDL R117, [R1+0x2f8] ;  /* 0x0002f80001757983 */ /* 0x000f620000100800 */
[----:B------:R-:W-:Y:S02]  /*5a40*/  ISETP.GT.AND P5, PT, R7, 0x59, !P6 ;  /* 0x000000590700780c */ /* 0x000fe400077a4270 */
[----:B------:R-:W-:Y:S01]  /*5a50*/  ISETP.LT.OR P2, PT, R10, 0x51, P2 ;  /* 0x000000510a00780c */ /* 0x000fe20001741670 */
[----:B------:R-:W5:Y:S01]  /*5a60*/  LDL R119, [R1+0x2fc] ;  /* 0x0002fc0001777983 */ /* 0x000f620000100800 */
[----:B------:R-:W-:Y:S02]  /*5a70*/  FSEL R190, R63, -INF , !P1 ;  /* 0xff8000003fbe7808 */ /* 0x000fe40004800000 */
[----:B------:R-:W-:Y:S01]  /*5a80*/  FMNMX.FTZ R7, R187, R6, !PT ;  /* 0x00000006bb077209 */ /* 0x000fe20007810000 */
[----:B------:R-:W5:Y:S01]  /*5a90*/  LDL R63, [R1+0x268] ;  /* 0x00026800013f7983 */ /* 0x000f620000100800 */
[----:B------:R-:W-:-:S02]  /*5aa0*/  FMNMX.FTZ R11, R166, R11, !PT ;  /* 0x0000000ba60b7209 */ /* 0x000fc40007810000 */
[----:B------:R-:W-:Y:S01]  /*5ab0*/  ISETP.LT.OR P3, PT, R10, 0x52, P3 ;  /* 0x000000520a00780c */ /* 0x000fe20001f61670 */
[----:B------:R-:W5:Y:S01]  /*5ac0*/  LDL R121, [R1+0x304] ;  /* 0x0003040001797983 */ /* 0x000f620000100800 */
[----:B------:R-:W-:Y:S02]  /*5ad0*/  FSEL R201, R66, -INF , !P2 ;  /* 0xff80000042c97808 */ /* 0x000fe40005000000 */
[----:B------:R-:W-:Y:S01]  /*5ae0*/  FMNMX.FTZ R6, R190, R7, !PT ;  /* 0x00000007be067209 */ /* 0x000fe20007810000 */
[----:B------:R-:W5:Y:S01]  /*5af0*/  LDL R123, [R1+0x308] ;  /* 0x00030800017b7983 */ /* 0x000f620000100800 */
[----:B------:R-:W-:Y:S02]  /*5b00*/  FMNMX.FTZ R12, R168, R11, !PT ;  /* 0x0000000ba80c7209 */ /* 0x000fe40007810000 */
[----:B------:R-:W-:Y:S01]  /*5b10*/  ISETP.LT.OR P4, PT, R10, 0x59, P4 ;  /* 0x000000590a00780c */ /* 0x000fe20002781670 */
[----:B------:R-:W5:Y:S01]  /*5b20*/  LDL R125, [R1+0x30c] ;  /* 0x00030c00017d7983 */ /* 0x000f620000100800 */
[----:B------:R-:W-:-:S02]  /*5b30*/  FSEL R202, R67, -INF , !P3 ;  /* 0xff80000043ca7808 */ /* 0x000fc40005800000 */
[----:B------:R-:W-:Y:S01]  /*5b40*/  FMNMX.FTZ R7, R201, R6, !PT ;  /* 0x00000006c9077209 */ /* 0x000fe20007810000 */
[----:B------:R-:W5:Y:S01]  /*5b50*/  LDL R67, [R1+0x274] ;  /* 0x0002740001437983 */ /* 0x000f620000100800 */
[----:B------:R-:W-:Y:S02]  /*5b60*/  FMNMX.FTZ R11, R169, R12, !PT ;  /* 0x0000000ca90b7209 */ /* 0x000fe40007810000 */
[----:B------:R-:W-:Y:S01]  /*5b70*/  FSEL R212, R70, -INF , !P4 ;  /* 0xff80000046d47808 */ /* 0x000fe20006000000 */
[----:B------:R-:W5:Y:S01]  /*5b80*/  LDL R127, [R1+0x314] ;  /* 0x00031400017f7983 */ /* 0x000f620000100800 */
[----:B------:R-:W-:Y:S02]  /*5b90*/  FMNMX.FTZ R7, R202, R7, !PT ;  /* 0x00000007ca077209 */ /* 0x000fe40007810000 */
[----:B------:R-:W-:Y:S01]  /*5ba0*/  ISETP.LT.OR P5, PT, R10, 0x5a, P5 ;  /* 0x0000005a0a00780c */ /* 0x000fe20002fa1670 */
[----:B------:R-:W5:Y:S01]  /*5bb0*/  LDL R129, [R1+0x318] ;  /* 0x0003180001817983 */ /* 0x000f620000100800 */
[----:B------:R-:W-:-:S02]  /*5bc0*/  FMNMX.FTZ R11, R172, R11, !PT ;  /* 0x0000000bac0b7209 */ /* 0x000fc40007810000 */
[----:B------:R-:W-:Y:S01]  /*5bd0*/  FMNMX.FTZ R7, R212, R7, !PT ;  /* 0x00000007d4077209 */ /* 0x000fe20007810000 */
[----:B------:R-:W5:Y:S01]  /*5be0*/  LDL R131, [R1+0x31c] ;  /* 0x00031c0001837983 */ /* 0x000f620000100800 */
[----:B------:R-:W-:Y:S02]  /*5bf0*/  FSEL R214, R71, -INF , !P5 ;  /* 0xff80000047d67808 */ /* 0x000fe40006800000 */
[----:B------:R-:W-:Y:S01]  /*5c00*/  FMNMX.FTZ R10, R174, R11, !PT ;  /* 0x0000000bae0a7209 */ /* 0x000fe20007810000 */
[----:B------:R-:W5:Y:S01]  /*5c10*/  LDL R71, [R1+0x27c] ;  /* 0x00027c0001477983 */ /* 0x000f620000100800 */
[----:B------:R-:W-:-:S03]  /*5c20*/  FMNMX.FTZ R11, R214, R7, !PT ;  /* 0x00000007d60b7209 */ /* 0x000fc60007810000 */
[----:B------:R-:W0:Y:S04]  /*5c30*/  SHFL.BFLY PT, R7, R10, 0x2, 0x1f ;  /* 0x0c401f000a077f89 */ /* 0x000e2800000e0000 */
[----:B------:R-:W-:Y:S04]  /*5c40*/  STL.64 [R1+0x430], R10 ;  /* 0x0004300a01007387 */ /* 0x000fe80000100a00 */
[----:B------:R-:W4:Y:S04]  /*5c50*/  LDL R29, [R1+0x434] ;  /* 0x00043400011d7983 */ /* 0x000f280000100800 */
[----:B------:R-:W5:Y:S04]  /*5c60*/  LDL R27, [R1+0x320] ;  /* 0x00032000011b7983 */ /* 0x000f680000100800 */
[----:B------:R-:W5:Y:S04]  /*5c70*/  LDL R133, [R1+0x324] ;  /* 0x0003240001857983 */ /* 0x000f680000100800 */
[----:B------:R-:W5:Y:S01]  /*5c80*/  LDL R118, [R1+0x328] ;  /* 0x0003280001767983 */ /* 0x000f620000100800 */
[----:B0-----:R-:W-:-:S03]  /*5c90*/  FMNMX.FTZ R12, R10, R7, !PT ;  /* 0x000000070a0c7209 */ /* 0x001fc60007810000 */
[----:B------:R-:W5:Y:S04]  /*5ca0*/  LDL R120, [R1+0x32c] ;  /* 0x00032c0001787983 */ /* 0x000f680000100800 */
[----:B------:R-:W0:Y:S04]  /*5cb0*/  SHFL.BFLY PT, R13, R12, 0x1, 0x1f ;  /* 0x0c201f000c0d7f89 */ /* 0x000e2800000e0000 */
[----:B------:R-:W5:Y:S04]  /*5cc0*/  LDL.64 R6, [R1+0xa8] ;  /* 0x0000a80001067983 */ /* 0x000f680000100a00 */
[----:B------:R-:W5:Y:S04]  /*5cd0*/  LDL R122, [R1+0x330] ;  /* 0x00033000017a7983 */ /* 0x000f680000100800 */
[----:B------:R-:W5:Y:S04]  /*5ce0*/  LDL R124, [R1+0x334] ;  /* 0x00033400017c7983 */ /* 0x000f680000100800 */
[----:B------:R-:W5:Y:S04]  /*5cf0*/  LDL R110, [R1+0x338] ;  /* 0x00033800016e7983 */ /* 0x000f680000100800 */
[----:B------:R-:W5:Y:S01]  /*5d00*/  LDL R112, [R1+0x33c] ;  /* 0x00033c0001707983 */ /* 0x000f620000100800 */
[----:B0-----:R-:W-:-:S03]  /*5d10*/  FMNMX.FTZ R12, R12, R13, !PT ;  /* 0x0000000d0c0c7209 */ /* 0x001fc60007810000 */
[----:B------:R-:W5:Y:S04]  /*5d20*/  LDL R114, [R1+0x340] ;  /* 0x0003400001727983 */ /* 0x000f680000100800 */
[----:B------:R0:W-:Y:S04]  /*5d30*/  STL [R1+0x430], R12 ;  /* 0x0004300c01007387 */ /* 0x0001e80000100800 */
[----:B------:R-:W5:Y:S04]  /*5d40*/  LDL R31, [R1+0x430] ;  /* 0x00043000011f7983 */ /* 0x000f680000100800 */
[----:B------:R-:W5:Y:S04]  /*5d50*/  LDL R13, [R1+0x450] ;  /* 0x00045000010d7983 */ /* 0x000f680000100800 */
[----:B0-----:R-:W5:Y:S04]  /*5d60*/  LDL R12, [R1+0x3cc] ;  /* 0x0003cc00010c7983 */ /* 0x001f680000100800 */
        /* <DEDUP_REMOVED lines=46> */
[----:B--2---:R0:W-:Y:S04]  /*6050*/  STL [R1+0x224], R226 ;  /* 0x000224e201007387 */ /* 0x0041e80000100800 */
[----:B---3--:R1:W-:Y:S04]  /*6060*/  STL [R1+0x228], R228 ;  /* 0x000228e401007387 */ /* 0x0083e80000100800 */
[----:B------:R-:W2:Y:S04]  /*6070*/  LDL R230, [R1+0x40c] ;  /* 0x00040c0001e67983 */ /* 0x000ea80000100800 */
[----:B0-----:R-:W3:Y:S04]  /*6080*/  LDL R226, [R1+0x410] ;  /* 0x0004100001e27983 */ /* 0x001ee80000100800 */
[----:B------:R-:W3:Y:S04]  /*6090*/  LDL R227, [R1+0x414] ;  /* 0x0004140001e37983 */ /* 0x000ee80000100800 */
[----:B-1----:R-:W3:Y:S04]  /*60a0*/  LDL R228, [R1+0x418] ;  /* 0x0004180001e47983 */ /* 0x002ee80000100800 */
[----:B------:R-:W3:Y:S04]  /*60b0*/  LDL R229, [R1+0x41c] ;  /* 0x00041c0001e57983 */ /* 0x000ee80000100800 */
[----:B----4-:R-:W0:Y:S02]  /*60c0*/  SHFL.BFLY PT, R10, R29, 0x2, 0x1f ;  /* 0x0c401f001d0a7f89 */ /* 0x010e2400000e0000 */
[----:B0-----:R-:W-:-:S05]  /*60d0*/  FMNMX.FTZ R11, R10, R29, !PT ;  /* 0x0000001d0a0b7209 */ /* 0x001fca0007810000 */
[----:B------:R-:W0:Y:S04]  /*60e0*/  SHFL.BFLY PT, R10, R11, 0x1, 0x1f ;  /* 0x0c201f000b0a7f89 */ /* 0x000e2800000e0000 */
[----:B------:R1:W-:Y:S01]  /*60f0*/  STL [R1+0x2f0], R19 ;  /* 0x0002f01301007387 */ /* 0x0003e20000100800 */
[----:B-----5:R-:W-:-:S03]  /*6100*/  IMAD R6, R15, 0xc00, R6 ;  /* 0x00000c000f067824 */ /* 0x020fc600078e0206 */
[----:B------:R4:W-:Y:S01]  /*6110*/  STL [R1+0x36c], R20 ;  /* 0x00036c1401007387 */ /* 0x0009e20000100800 */
[----:B0-----:R-:W-:Y:S02]  /*6120*/  FMNMX.FTZ R10, R11, R10, !PT ;  /* 0x0000000a0b0a7209 */ /* 0x001fe40007810000 */
[----:B------:R-:W-:Y:S01]  /*6130*/  FSETP.NEU.FTZ.AND P0, PT, R31, -INF , PT ;  /* 0xff8000001f00780b */ /* 0x000fe20003f1d000 */
[----:B-1----:R-:W-:Y:S02]  /*6140*/  FMUL.FTZ R19, R13, R31 ;  /* 0x0000001f0d137220 */ /* 0x002fe40000410000 */
[----:B------:R-:W-:-:S03]  /*6150*/  FMUL.FTZ R15, R10, R13 ;  /* 0x0000000d0a0f7220 */ /* 0x000fc60000410000 */
[----:B------:R-:W-:Y:S02]  /*6160*/  FSEL R19, R19, RZ, P0 ;  /* 0x000000ff13137208 */ /* 0x000fe40000000000 */
[----:B------:R-:W-:-:S04]  /*6170*/  FSETP.NEU.FTZ.AND P0, PT, R10, -INF , PT ;  /* 0xff8000000a00780b */ /* 0x000fc80003f1d000 */
[----:B----4-:R-:W-:Y:S01]  /*6180*/  FSEL R20, R15, RZ, P0 ;  /* 0x000000ff0f147208 */ /* 0x010fe20000000000 */
[----:B------:R0:W-:Y:S01]  /*6190*/  STL [R1+0x310], R25 ;  /* 0x0003101901007387 */ /* 0x0001e20000100800 */
[-CC-:B------:R-:W-:Y:S01]  /*61a0*/  FFMA.FTZ R175, R152, R13.reuse, -R19.reuse ;  /* 0x0000000d98af7223 */ /* 0x180fe20000010813 */
[-C--:B------:R-:W-:Y:S02]  /*61b0*/  FFMA.FTZ R11, R148, R13.reuse, -R19 ;  /* 0x0000000d940b7223 */ /* 0x080fe40000010813 */
[----:B------:R1:W-:Y:S01]  /*61c0*/  STL [R1+0x2e0], R176 ;  /* 0x0002e0b001007387 */ /* 0x0003e20000100800 */
[-CC-:B------:R-:W-:Y:S01]  /*61d0*/  FFMA.FTZ R177, R177, R13.reuse, -R20.reuse ;  /* 0x0000000db1b17223 */ /* 0x180fe20000010814 */
[-CC-:B------:R-:W-:Y:S02]  /*61e0*/  FFMA.FTZ R15, R49, R13.reuse, -R20.reuse ;  /* 0x0000000d310f7223 */ /* 0x180fe40000010814 */
[----:B------:R4:W-:Y:S01]  /*61f0*/  STL [R1+0x300], R21 ;  /* 0x0003001501007387 */ /* 0x0009e20000100800 */
[----:B0-----:R-:W-:-:S03]  /*6200*/  FFMA.FTZ R25, R53, R13, -R20 ;  /* 0x0000000d35197223 */ /* 0x001fc60000010814 */
[----:B------:R0:W-:Y:S01]  /*6210*/  STL [R1+0x39c], R14 ;  /* 0x00039c0e01007387 */ /* 0x0001e20000100800 */
[-CC-:B-1----:R-:W-:Y:S01]  /*6220*/  FFMA.FTZ R176, R61, R13.reuse, -R19.reuse ;  /* 0x0000000d3db07223 */ /* 0x182fe20000010813 */
[-C--:B----4-:R-:W-:Y:S01]  /*6230*/  FFMA.FTZ R21, R154, R13.reuse, -R19 ;  /* 0x0000000d9a157223 */ /* 0x090fe20000010813 */
[----:B0-----:R0:W-:Y:S01]  /*6240*/  MUFU.EX2 R14, R25 ;  /* 0x00000019000e7308 */ /* 0x0011e20000000800 */
[----:B------:R1:W-:Y:S01]  /*6250*/  STL [R1+0x3cc], R12 ;  /* 0x0003cc0c01007387 */ /* 0x0003e20000100800 */
[----:B0-----:R-:W-:-:S06]  /*6260*/  FFMA.FTZ R25, R45, R13, -R20 ;  /* 0x0000000d2d197223 */ /* 0x001fcc0000010814 */
[----:B------:R-:W-:Y:S08]  /*6270*/  MUFU.EX2 R176, R176 ;  /* 0x000000b000b07308 */ /* 0x000ff00000000800 */
[----:B------:R-:W0:Y:S08]  /*6280*/  MUFU.EX2 R21, R21 ;  /* 0x0000001500157308 */ /* 0x000e300000000800 */
[----:B------:R-:W-:Y:S08]  /*6290*/  MUFU.EX2 R175, R175 ;  /* 0x000000af00af7308 */ /* 0x000ff00000000800 */
[----:B------:R-:W4:Y:S08]  /*62a0*/  MUFU.EX2 R11, R11 ;  /* 0x0000000b000b7308 */ /* 0x000f300000000800 */
[----:B------:R-:W5:Y:S08]  /*62b0*/  MUFU.EX2 R177, R177 ;  /* 0x000000b100b17308 */ /* 0x000f700000000800 */
[----:B------:R-:W-:Y:S08]  /*62c0*/  MUFU.EX2 R15, R15 ;  /* 0x0000000f000f7308 */ /* 0x000ff00000000800 */
[----:B-1----:R-:W1:Y:S01]  /*62d0*/  MUFU.EX2 R12, R25 ;  /* 0x00000019000c7308 */ /* 0x002e620000000800 */
[----:B------:R5:W-:Y:S01]  /*62e0*/  STL [R1+0x23c], R39 ;  /* 0x00023c2701007387 */ /* 0x000be20000100800 */
[----:B------:R-:W-:-:S02]  /*62f0*/  R2UR UR6, R6 ;  /* 0x00000000060672ca */ /* 0x000fc400000e0000 */
[----:B------:R-:W-:Y:S01]  /*6300*/  R2UR UR7, R7 ;  /* 0x00000000070772ca */ /* 0x000fe200000e0000 */
[----:B------:R1:W-:Y:S01]  /*6310*/  STL [R1+0x3d8], R38 ;  /* 0x0003d82601007387 */ /* 0x0003e20000100800 */
[----:B0-----:R-:W-:Y:S02]  /*6320*/  F2FP.F16.F32.PACK_AB R152, R21, R176 ;  /* 0x000000b01598723e */ /* 0x001fe400000000ff */
[----:B----4-:R-:W-:Y:S01]  /*6330*/  F2FP.F16.F32.PACK_AB R154, R11, R175 ;  /* 0x000000af0b9a723e */ /* 0x010fe200000000ff */
[----:B-----5:R-:W-:Y:S01]  /*6340*/  IMAD.MOV.U32 R39, RZ, RZ, R7 ;  /* 0x000000ffff277224 */ /* 0x020fe200078e0007 */
        /* <DEDUP_REMOVED lines=115> */
[----:B0-----:R-:W-:-:S06]  /*6a80*/  WARPGROUP.ARRIVE ;  /* 0x00000000000079c5 */ /* 0x001fcc0000000000 */
[----:B------:R-:W-:Y:S01]  /*6a90*/  HGMMA.64x256x16.F32 R24, R152, gdesc[UR4].tnspB, RZ, !UPT, gsb0 ;  /* 0x43e0000498187df0 */ /* 0x000fe2000c0008ff */
[----:B------:R0:W-:Y:S01]  /*6aa0*/  STL [R1+0x404], R218 ;  /* 0x000404da01007387 */ /* 0x0001e20000100800 */
[-CC-:B------:R-:W-:Y:S01]  /*6ab0*/  FFMA.FTZ R215, R8, R13.reuse, -R19.reuse ;  /* 0x0000000d08d77223 */ /* 0x180fe20000010813 */
[-CC-:B------:R-:W-:Y:S02]  /*6ac0*/  FFMA.FTZ R171, R171, R13.reuse, -R19.reuse ;  /* 0x0000000dabab7223 */ /* 0x180fe40000010813 */
[----:B------:R4:W-:Y:S01]  /*6ad0*/  STL [R1+0x408], R217 ;  /* 0x000408d901007387 */ /* 0x0009e20000100800 */
[----:B------:R-:W-:-:S03]  /*6ae0*/  FFMA.FTZ R173, R173, R13, -R19 ;  /* 0x0000000dadad7223 */ /* 0x000fc60000010813 */
[----:B------:R5:W-:Y:S01]  /*6af0*/  STL [R1+0x400], R216 ;  /* 0x000400d801007387 */ /* 0x000be20000100800 */
[-CC-:B0-----:R-:W-:Y:S01]  /*6b00*/  FFMA.FTZ R218, R191, R13.reuse, -R20.reuse ;  /* 0x0000000dbfda7223 */ /* 0x181fe20000010814 */
[-CC-:B------:R-:W-:Y:S01]  /*6b10*/  FFMA.FTZ R191, R213, R13.reuse, -R20.reuse ;  /* 0x0000000dd5bf7223 */ /* 0x180fe20000010814 */
[-CC-:B----4-:R-:W-:Y:S01]  /*6b20*/  FFMA.FTZ R217, R188, R13.reuse, -R20.reuse ;  /* 0x0000000dbcd97223 */ /* 0x190fe20000010814 */
[-CC-:B------:R-:W-:Y:S01]  /*6b30*/  FFMA.FTZ R188, R203, R13.reuse, -R20.reuse ;  /* 0x0000000dcbbc7223 */ /* 0x180fe20000010814 */
[-CC-:B-----5:R-:W-:Y:S01]  /*6b40*/  FFMA.FTZ R216, R9, R13.reuse, -R19.reuse ;  /* 0x0000000d09d87223 */ /* 0x1a0fe20000010813 */
[----:B------:R-:W-:Y:S08]  /*6b50*/  MUFU.EX2 R215, R215 ;  /* 0x000000d700d77308 */ /* 0x000ff00000000800 */
[----:B------:R-:W0:Y:S08]  /*6b60*/  MUFU.EX2 R216, R216 ;  /* 0x000000d800d87308 */ /* 0x000e300000000800 */
[----:B------:R-:W-:Y:S08]  /*6b70*/  MUFU.EX2 R171, R171 ;  /* 0x000000ab00ab7308 */ /* 0x000ff00000000800 */
[----:B------:R-:W4:Y:S08]  /*6b80*/  MUFU.EX2 R173, R173 ;  /* 0x000000ad00ad7308 */ /* 0x000f300000000800 */
[----:B------:R-:W-:Y:S08]  /*6b90*/  MUFU.EX2 R217, R217 ;  /* 0x000000d900d97308 */ /* 0x000ff00000000800 */
[----:B------:R-:W5:Y:S08]  /*6ba0*/  MUFU.EX2 R218, R218 ;  /* 0x000000da00da7308 */ /* 0x000f700000000800 */
[----:B------:R-:W-:Y:S08]  /*6bb0*/  MUFU.EX2 R188, R188 ;  /* 0x000000bc00bc7308 */ /* 0x000ff00000000800 */
[----:B------:R-:W1:Y:S01]  /*6bc0*/  MUFU.EX2 R191, R191 ;  /* 0x000000bf00bf7308 */ /* 0x000e620000000800 */
[----:B--2---:R-:W-:Y:S04]  /*6bd0*/  STL [R1+0x40c], R230 ;  /* 0x00040ce601007387 */ /* 0x004fe80000100800 */
[----:B---3--:R-:W-:Y:S04]  /*6be0*/  STL [R1+0x410], R226 ;  /* 0x000410e201007387 */ /* 0x008fe80000100800 */
[----:B------:R-:W-:Y:S04]  /*6bf0*/  STL [R1+0x414], R227 ;  /* 0x000414e301007387 */ /* 0x000fe80000100800 */
[----:B------:R-:W-:Y:S04]  /*6c00*/  STL [R1+0x418], R228 ;  /* 0x000418e401007387 */ /* 0x000fe80000100800 */
        /* <DEDUP_REMOVED lines=10> */
[----:B------:R-:W2:Y:S01]  /*6cb0*/  MUFU.EX2 R163, R163 ;  /* 0x000000a300a37308 */ /* 0x000ea20000000800 */
[----:B------:R-:W-:-:S02]  /*6cc0*/  WARPGROUP.DEPBAR.LE gsb0, 0x0 ;  /* 0x00008000000079c5 */ /* 0x000fc40000010000 */
[----:B0-----:R-:W-:Y:S02]  /*6cd0*/  F2FP.F16.F32.PACK_AB R152, R216, R215 ;  /* 0x000000d7d898723e */ /* 0x001fe400000000ff */
[----:B----4-:R-:W-:Y:S02]  /*6ce0*/  F2FP.F16.F32.PACK_AB R154, R173, R171 ;  /* 0x000000abad9a723e */ /* 0x010fe400000000ff */
[----:B-----5:R-:W-:Y:S02]  /*6cf0*/  F2FP.F16.F32.PACK_AB R153, R218, R217 ;  /* 0x000000d9da99723e */ /* 0x020fe400000000ff */
        /* <DEDUP_REMOVED lines=33> */
[----:B0-----:R-:W-:-:S06]  /*6f10*/  WARPGROUP.ARRIVE ;  /* 0x00000000000079c5 */ /* 0x001fcc0000000000 */
[----:B------:R-:W-:Y:S01]  /*6f20*/  HGMMA.64x256x16.F32 R24, R152, gdesc[UR8].tnspB, R24, gsb0 ;  /* 0x43e0000898187df0 */ /* 0x000fe20008000818 */
[----:B------:R-:W-:Y:S08]  /*6f30*/  MUFU.EX2 R167, R167 ;  /* 0x000000a700a77308 */ /* 0x000ff00000000800 */
[----:B------:R-:W0:Y:S08]  /*6f40*/  MUFU.EX2 R170, R170 ;  /* 0x000000aa00aa7308 */ /* 0x000e300000000800 */
[----:B------:R-:W-:Y:S08]  /*6f50*/  MUFU.EX2 R181, R181 ;  /* 0x000000b500b57308 */ /* 0x000ff00000000800 */
[----:B------:R-:W1:Y:S08]  /*6f60*/  MUFU.EX2 R184, R184 ;  /* 0x000000b800b87308 */ /* 0x000e700000000800 */
[----:B------:R-:W-:Y:S08]  /*6f70*/  MUFU.EX2 R189, R189 ;  /* 0x000000bd00bd7308 */ /* 0x000ff00000000800 */
[----:B------:R-:W3:Y:S01]  /*6f80*/  MUFU.EX2 R194, R194 ;  /* 0x000000c200c27308 */ /* 0x000ee20000000800 */
        /* <DEDUP_REMOVED lines=13> */
[----:B------:R-:W4:Y:S08]  /*7060*/  MUFU.EX2 R159, R159 ;  /* 0x0000009f009f7308 */ /* 0x000f300000000800 */
[----:B------:R-:W-:Y:S08]  /*7070*/  MUFU.EX2 R161, R161 ;  /* 0x000000a100a17308 */ /* 0x000ff00000000800 */
[----:B------:R-:W5:Y:S08]  /*7080*/  MUFU.EX2 R164, R164 ;  /* 0x000000a400a47308 */ /* 0x000f700000000800 */
[----:B------:R-:W-:Y:S08]  /*7090*/  MUFU.EX2 R178, R178 ;  /* 0x000000b200b27308 */ /* 0x000ff00000000800 */
[----:B------:R-:W5:Y:S08]  /*70a0*/  MUFU.EX2 R180, R180 ;  /* 0x000000b400b47308 */ /* 0x000f700000000800 */
[----:B------:R-:W-:Y:S01]  /*70b0*/  MUFU.EX2 R182, R182 ;  /* 0x000000b600b67308 */ /* 0x000fe20000000800 */
[----:B------:R-:W-:-:S02]  /*70c0*/  WARPGROUP.DEPBAR.LE gsb0, 0x0 ;  /* 0x00008000000079c5 */ /* 0x000fc40000010000 */
[----:B--2---:R-:W-:Y:S02]  /*70d0*/  F2FP.F16.F32.PACK_AB R152, R163, R160 ;  /* 0x000000a0a398723e */ /* 0x004fe400000000ff */
[----:B0-----:R-:W-:Y:S02]  /*70e0*/  F2FP.F16.F32.PACK_AB R154, R170, R167 ;  /* 0x000000a7aa9a723e */ /* 0x001fe400000000ff */
[----:B-1----:R-:W-:Y:S02]  /*70f0*/  F2FP.F16.F32.PACK_AB R153, R184, R181 ;  /* 0x000000b5b899723e */ /* 0x002fe400000000ff */
[----:B---3--:R-:W-:Y:S01]  /*7100*/  F2FP.F16.F32.PACK_AB R155, R194, R189 ;  /* 0x000000bdc29b723e */ /* 0x008fe200000000ff */
        /* <DEDUP_REMOVED lines=34> */
[----:B------:R-:W0:Y:S01]  /*7330*/  MUFU.EX2 R185, R185 ;  /* 0x000000b900b97308 */ /* 0x000e220000000800 */
[----:B------:R-:W-:Y:S02]  /*7340*/  VIADD R8, R6, 0x180 ;  /* 0x0000018006087836 */ /* 0x000fe40000000000 */
[----:B------:R-:W-:-:S03]  /*7350*/  IMAD.MOV.U32 R9, RZ, RZ, R7 ;  /* 0x000000ffff097224 */ /* 0x000fc600078e0007 */
[----:B------:R-:W-:Y:S02]  /*7360*/  R2UR UR6, R8 ;  /* 0x00000000080672ca */ /* 0x000fe400000e0000 */
[----:B------:R-:W-:Y:S01]  /*7370*/  R2UR UR7, R9 ;  /* 0x00000000090772ca */ /* 0x000fe200000e0000 */
        /* <DEDUP_REMOVED lines=9> */
[-C--:B------:R-:W-:Y:S01]  /*7410*/  FFMA.FTZ R19, R183, R13.reuse, -R20 ;  /* 0x0000000db7137223 */ /* 0x080fe20000010814 */
[----:B------:R-:W-:Y:S01]  /*7420*/  FADD.FTZ R14, R177, R14 ;  /* 0x0000000eb10e7221 */ /* 0x000fe20000010000 */
[-CC-:B------:R-:W-:Y:S01]  /*7430*/  FFMA.FTZ R187, R187, R13.reuse, -R20.reuse ;  /* 0x0000000dbbbb7223 */ /* 0x180fe20000010814 */
[-CC-:B------:R-:W-:Y:S01]  /*7440*/  FFMA.FTZ R190, R190, R13.reuse, -R20.reuse ;  /* 0x0000000dbebe7223 */ /* 0x180fe20000010814 */
[-CC-:B------:R-:W-:Y:S01]  /*7450*/  FFMA.FTZ R201, R201, R13.reuse, -R20.reuse ;  /* 0x0000000dc9c97223 */ /* 0x180fe20000010814 */
[-CC-:B------:R-:W-:Y:S01]  /*7460*/  FFMA.FTZ R202, R202, R13.reuse, -R20.reuse ;  /* 0x0000000dcaca7223 */ /* 0x180fe20000010814 */
[-CC-:B------:R-:W-:Y:S01]  /*7470*/  FFMA.FTZ R212, R212, R13.reuse, -R20.reuse ;  /* 0x0000000dd4d47223 */ /* 0x180fe20000010814 */
[----:B------:R-:W-:Y:S01]  /*7480*/  FFMA.FTZ R20, R214, R13, -R20 ;  /* 0x0000000dd6147223 */ /* 0x000fe20000010814 */
[----:B------:R-:W-:Y:S01]  /*7490*/  FADD.FTZ R15, R15, R14 ;  /* 0x0000000e0f0f7221 */ /* 0x000fe20000010000 */
[----:B------:R-:W-:Y:S08]  /*74a0*/  MUFU.EX2 R156, R156 ;  /* 0x0000009c009c7308 */ /* 0x000ff00000000800 */
[----:B------:R-:W1:Y:S08]  /*74b0*/  MUFU.EX2 R158, R158 ;  /* 0x0000009e009e7308 */ /* 0x000e700000000800 */
[----:B------:R-:W-:Y:S08]  /*74c0*/  MUFU.EX2 R162, R162 ;  /* 0x000000a200a27308 */ /* 0x000ff00000000800 */
[----:B------:R-:W2:Y:S08]  /*74d0*/  MUFU.EX2 R166, R166 ;  /* 0x000000a600a67308 */ /* 0x000eb00000000800 */
[----:B------:R3:W-:Y:S08]  /*74e0*/  MUFU.EX2 R168, R8 ;  /* 0x0000000800a87308 */ /* 0x0007f00000000800 */
[----:B------:R-:W2:Y:S08]  /*74f0*/  MUFU.EX2 R19, R19 ;  /* 0x0000001300137308 */ /* 0x000eb00000000800 */
[----:B------:R-:W-:Y:S08]  /*7500*/  MUFU.EX2 R13, R187 ;  /* 0x000000bb000d7308 */ /* 0x000ff00000000800 */
[----:B------:R-:W2:Y:S01]  /*7510*/  MUFU.EX2 R14, R190 ;  /* 0x000000be000e7308 */ /* 0x000ea20000000800 */
[----:B---3--:R-:W-:-:S02]  /*7520*/  VIADD R8, R6, 0x200 ;  /* 0x0000020006087836 */ /* 0x008fc40000000000 */
[----:B------:R-:W-:Y:S01]  /*7530*/  IMAD.MOV.U32 R9, RZ, RZ, R7 ;  /* 0x000000ffff097224 */ /* 0x000fe200078e0007 */
[----:B------:R-:W-:Y:S02]  /*7540*/  WARPGROUP.DEPBAR.LE gsb0, 0x0 ;  /* 0x00008000000079c5 */ /* 0x000fe40000010000 */
[----:B----4-:R-:W-:Y:S02]  /*7550*/  F2FP.F16.F32.PACK_AB R152, R159, R157 ;  /* 0x0000009d9f98723e */ /* 0x010fe400000000ff */
[----:B-----5:R-:W-:Y:S02]  /*7560*/  F2FP.F16.F32.PACK_AB R154, R164, R161 ;  /* 0x000000a1a49a723e */ /* 0x020fe400000000ff */
[----:B------:R-:W-:Y:S02]  /*7570*/  F2FP.F16.F32.PACK_AB R153, R180, R178 ;  /* 0x000000b2b499723e */ /* 0x000fe400000000ff */
[----:B0-----:R-:W-:Y:S01]  /*7580*/  F2FP.F16.F32.PACK_AB R155, R185, R182 ;  /* 0x000000b6b99b723e */ /* 0x001fe200000000ff */
        /* <DEDUP_REMOVED lines=34> */
[----:B------:R-:W-:Y:S02]  /*77b0*/  R2UR UR6, R8 ;  /* 0x00000000080672ca */ /* 0x000fe400000e0000 */
[----:B------:R-:W-:Y:S01]  /*77c0*/  R2UR UR7, R9 ;  /* 0x00000000090772ca */ /* 0x000fe200000e0000 */
[----:B------:R-:W-:Y:S01]  /*77d0*/  FADD.FTZ R12, R12, R15 ;  /* 0x0000000f0c0c7221 */ /* 0x000fe20000010000 */
[----:B------:R-:W-:Y:S08]  /*77e0*/  MUFU.EX2 R179, R179 ;  /* 0x000000b300b37308 */ /* 0x000ff00000000800 */
[----:B------:R-:W0:Y:S08]  /*77f0*/  MUFU.EX2 R8, R169 ;  /* 0x000000a900087308 */ /* 0x000e300000000800 */
[----:B------:R-:W-:Y:S08]  /*7800*/  MUFU.EX2 R172, R172 ;  /* 0x000000ac00ac7308 */ /* 0x000ff00000000800 */
[----:B------:R-:W3:Y:S08]  /*7810*/  MUFU.EX2 R9, R174 ;  /* 0x000000ae00097308 */ /* 0x000ef00000000800 */
[----:B------:R-:W-:Y:S08]  /*7820*/  MUFU.EX2 R201, R201 ;  /* 0x000000c900c97308 */ /* 0x000ff00000000800 */
[----:B------:R-:W4:Y:S08]  /*7830*/  MUFU.EX2 R202, R202 ;  /* 0x000000ca00ca7308 */ /* 0x000f300000000800 */
[----:B------:R-:W-:Y:S08]  /*7840*/  MUFU.EX2 R212, R212 ;  /* 0x000000d400d47308 */ /* 0x000ff00000000800 */
[----:B------:R-:W5:Y:S01]  /*7850*/  MUFU.EX2 R15, R20 ;  /* 0x00000014000f7308 */ /* 0x000f620000000800 */
[----:B------:R-:W-:Y:S01]  /*7860*/  VIADD R6, R6, 0x280 ;  /* 0x0000028006067836 */ /* 0x000fe20000000000 */
[----:B------:R-:W-:-:S02]  /*7870*/  WARPGROUP.DEPBAR.LE gsb0, 0x0 ;  /* 0x00008000000079c5 */ /* 0x000fc40000010000 */
[----:B-1----:R-:W-:Y:S02]  /*7880*/  F2FP.F16.F32.PACK_AB R152, R158, R156 ;  /* 0x0000009c9e98723e */ /* 0x002fe400000000ff */
[----:B--2---:R-:W-:Y:S02]  /*7890*/  F2FP.F16.F32.PACK_AB R154, R166, R162 ;  /* 0x000000a2a69a723e */ /* 0x004fe400000000ff */
[----:B------:R-:W-:Y:S02]  /*78a0*/  F2FP.F16.F32.PACK_AB R153, R19, R168 ;  /* 0x000000a81399723e */ /* 0x000fe400000000ff */
        /* <DEDUP_REMOVED lines=36> */
[----:B------:R-:W-:Y:S01]  /*7af0*/  R2UR UR7, R7 ;  /* 0x00000000070772ca */ /* 0x000fe200000e0000 */
[----:B------:R-:W1:Y:S01]  /*7b00*/  S2R R203, SR_TID.X ;  /* 0x0000000000cb7919 */ /* 0x000e620000002100 */
[----:B------:R-:W-:-:S04]  /*7b10*/  FADD.FTZ R176, R176, R21 ;  /* 0x00000015b0b07221 */ /* 0x000fc80000010000 */
[----:B------:R-:W-:-:S04]  /*7b20*/  FADD.FTZ R176, R175, R176 ;  /* 0x000000b0afb07221 */ /* 0x000fc80000010000 */
[----:B------:R-:W-:Y:S01]  /*7b30*/  FADD.FTZ R176, R11, R176 ;  /* 0x000000b00bb07221 */ /* 0x000fe20000010000 */
[----:B------:R-:W-:Y:S01]  /*7b40*/  FADD.FTZ R21, R217, R12 ;  /* 0x0000000cd9157221 */ /* 0x000fe20000010000 */
[----:B-1----:R-:W-:Y:S02]  /*7b50*/  LOP3.LUT P6, RZ, R203, 0x7f, RZ, 0xc0, !PT ;  /* 0x0000007fcbff7812 */ /* 0x002fe400078cc0ff */
[----:B------:R-:W-:-:S11]  /*7b60*/  FADD.FTZ R215, R215, R176 ;  /* 0x000000b0d7d77221 */ /* 0x000fd60000010000 */
[----:B------:R-:W2:Y:S04]  /*7b70*/  @!P6 LDL.64 R6, [R1+0x68] ;  /* 0x000068000106e983 */ /* 0x000ea80000100a00 */
[----:B------:R-:W2:Y:S01]  /*7b80*/  @!P6 LDL R11, [R1+0x210] ;  /* 0x00021000010be983 */ /* 0x000ea20000100800 */
[----:B------:R-:W-:Y:S01]  /*7b90*/  FADD.FTZ R21, R218, R21 ;  /* 0x00000015da157221 */ /* 0x000fe20000010000 */
[----:B------:R-:W-:Y:S02]  /*7ba0*/  WARPGROUP.DEPBAR.LE gsb0, 0x0 ;  /* 0x00008000000079c5 */ /* 0x000fe40000010000 */
[----:B0-----:R-:W-:Y:S02]  /*7bb0*/  F2FP.F16.F32.PACK_AB R152, R8, R179 ;  /* 0x000000b30898723e */ /* 0x001fe400000000ff */
[----:B---3--:R-:W-:-:S02]  /*7bc0*/  F2FP.F16.F32.PACK_AB R154, R9, R172 ;  /* 0x000000ac099a723e */ /* 0x008fc400000000ff */
[----:B----4-:R-:W-:Y:S02]  /*7bd0*/  F2FP.F16.F32.PACK_AB R153, R202, R201 ;  /* 0x000000c9ca99723e */ /* 0x010fe400000000ff */
[----:B-----5:R-:W-:Y:S01]  /*7be0*/  F2FP.F16.F32.PACK_AB R155, R15, R212 ;  /* 0x000000d40f9b723e */ /* 0x020fe200000000ff */
        /* <DEDUP_REMOVED lines=75> */
[----:B------:R-:W-:Y:S04]  /*80a0*/  STL.128 [R1+0x3e0], R136 ;  /* 0x0003e08801007387 */ /* 0x000fe80000100c00 */
[----:B------:R-:W-:Y:S04]  /*80b0*/  STL.128 [R1+0x3f0], R140 ;  /* 0x0003f08c01007387 */ /* 0x000fe80000100c00 */
[----:B------:R-:W-:Y:S04]  /*80c0*/  STL.128 [R1+0x400], R144 ;  /* 0x0004009001007387 */ /* 0x000fe80000100c00 */
[----:B------:R1:W-:Y:S04]  /*80d0*/  STL.128 [R1+0x410], R148 ;  /* 0x0004109401007387 */ /* 0x0003e80000100c00 */
[----:B------:R-:W3:Y:S04]  /*80e0*/  LDL R169, [R1+0x220] ;  /* 0x0002200001a97983 */ /* 0x000ee80000100800 */
[----:B------:R-:W4:Y:S04]  /*80f0*/  LDL R155, [R1+0x224] ;  /* 0x00022400019b7983 */ /* 0x000f280000100800 */
        /* <DEDUP_REMOVED lines=60> */
[----:B-1----:R-:W5:Y:S04]  /*84c0*/  LDL R150, [R1+0x318] ;  /* 0x0003180001967983 */ /* 0x002f680000100800 */
        /* <DEDUP_REMOVED lines=64> */
[----:B------:R-:W5:Y:S01]  /*88d0*/  LDL R20, [R1+0x41c] ;  /* 0x00041c0001147983 */ /* 0x000f620000100800 */
        /* <DEDUP_REMOVED lines=20> */
[----:B--2---:R-:W-:Y:S02]  /*8a20*/  @!P6 MOV R6, R6 ;  /* 0x000000060006e202 */ /* 0x004fe40000000f00 */
[----:B------:R-:W-:Y:S01]  /*8a30*/  FADD.FTZ R179, R8, R179 ;  /* 0x000000b308b37221 */ /* 0x000fe20000010000 */
[----:B------:R-:W-:-:S03]  /*8a40*/  FADD.FTZ R212, R212, R201 ;  /* 0x000000c9d4d47221 */ /* 0x000fc60000010000 */
[----:B------:R-:W-:Y:S01]  /*8a50*/  FADD.FTZ R8, R172, R179 ;  /* 0x000000b3ac087221 */ /* 0x000fe20000010000 */
[----:B------:R-:W-:Y:S01]  /*8a60*/  @!P6 IMAD R11, R11, 0x8, R6 ;  /* 0x000000080b0be824 */ /* 0x000fe200078e0206 */
        /* <DEDUP_REMOVED lines=12> */
[----:B---3--:R2:W-:Y:S04]  /*8b30*/  STL [R1+0x220], R169 ;  /* 0x000220a901007387 */ /* 0x0085e80000100800 */
        /* <DEDUP_REMOVED lines=128> */
[----:B0-----:R-:W3:Y:S01]  /*9340*/  LDL R0, [R1+0x70] ;  /* 0x0000700001007983 */ /* 0x001ee20000100800 */
[----:B------:R-:W-:Y:S01]  /*9350*/  ISETP.GE.AND P0, PT, R5, 0x1, PT ;  /* 0x000000010500780c */ /* 0x000fe20003f06270 */
[----:B------:R-:W-:Y:S01]  /*9360*/  IMAD.U32 R7, RZ, RZ, UR38 ;  /* 0x00000026ff077e24 */ /* 0x000fe2000f8e00ff */
[----:B------:R-:W-:-:S06]  /*9370*/  UIADD3 UR45, UR45, -0x2, URZ ;  /* 0xfffffffe2d2d7890 */ /* 0x000fcc000fffe03f */
[----:B-1----:R-:W-:Y:S02]  /*9380*/  IMAD.U32 R10, RZ, RZ, UR45 ;  /* 0x0000002dff0a7e24 */ /* 0x002fe4000f8e00ff */
[----:B---3--:R-:W-:-:S05]  /*9390*/  IMAD.SHL.U32 R0, R0, 0x80, RZ ;  /* 0x0000008000007824 */ /* 0x008fca00078e00ff */
[----:B------:R-:W-:-:S05]  /*93a0*/  IADD3 R7, R0, UR42, -R7 ;  /* 0x0000002a00077c10 */ /* 0x000fca000fffe807 */
[----:B------:R-:W-:Y:S01]  /*93b0*/  IMAD.IADD R4, R7, 0x1, R4 ;  /* 0x0000000107047824 */ /* 0x000fe200078e0204 */
[----:B--2---:R-:W-:Y:S06]  /*93c0*/  @!P0 BRA `(.L_x_2495) ;  /* 0x0000000000408947 */ /* 0x004fec0003800000 */
        /* <DEDUP_REMOVED lines=10> */
.L_x_2497:
[----:B------:R-:W-:-:S13]  /*9470*/  ISETP.NE.AND P0, PT, R5, 0x1, PT ;  /* 0x000000010500780c */ /* 0x000fda0003f05270 */
[----:B------:R-:W-:-:S05]  /*9480*/  @P0 IMAD.HI.U32 R2, R6, R2, RZ ;  /* 0x0000000206020227 */ /* 0x000fca00078e00ff */
[----:B------:R-:W-:-:S07]  /*9490*/  @P0 SHF.R.U32.HI R6, RZ, R3, R2 ;  /* 0x00000003ff060219 */ /* 0x000fce0000011602 */
.L_x_2498:
[----:B------:R-:W-:Y:S05]  /*94a0*/  BSYNC B0 ;  /* 0x0000000000007941 */ /* 0x000fea0003800000 */
.L_x_2496:
[----:B------:R-:W-:-:S05]  /*94b0*/  IMAD R5, R6, R5, R5 ;  /* 0x0000000506057224 */ /* 0x000fca00078e0205 */
[----:B------:R-:W-:-:S07]  /*94c0*/  VIMNMX R4, R4, R5, PT ;  /* 0x0000000504047248 */ /* 0x000fce0003fe0100 */
.L_x_2495:
        /* <DEDUP_REMOVED lines=8> */
.L_x_2503:
[----:B------:R-:W-:Y:S01]  /*9550*/  BSSY B0, `(.L_x_2502) ;  /* 0x0000004000007945 */ /* 0x000fe20003800000 */
[----:B------:R-:W-:Y:S01]  /*9560*/  VIADD R0, R16, 0x170 ;  /* 0x0000017010007836 */ /* 0x000fe20000000000 */
[----:B------:R-:W-:-:S07]  /*9570*/  MOV R202, 0x9590 ;  /* 0x0000959000ca7802 */ /* 0x000fce0000000f00 */
[----:B------:R-:W-:Y:S05]  /*9580*/  CALL.REL.NOINC `($_ZN7cutlass13device_kernelIN5flash11enable_sm90INS1_16FlashAttnFwdSm90INS1_25CollectiveMainloopFwdSm90ILi2EN4cute5tupleIJNS5_1CILi1EEES8_S8_EEENS6_IJNS7_ILi128EEENS7_ILi96EEENS7_ILi64EEEEEELi256ENS_6half_tEfNS_4arch4Sm90ELb0ELb1ELb0ELb1ELb0ELb0ELb1ELb1ELb0ELb0ELb0ELb0EEENS1_21CollectiveEpilogueFwdINS6_IJSA_NS7_ILi256EEESB_EEES9_SE_SG_Li256ELb1ELb0ELb0ELb0EEENS1_36VarlenDynamicPersistentTileSchedulerILi128ELi96ELi256ELi32ELb0ELb0ELb1ELb1ELb0ELb1EEEEEEEEEvNT_6ParamsE$_ZZN5flash25CollectiveMainloopFwdSm90ILi2EN4cute5tupleIJNS1_1CILi1EEES4_S4_EEENS2_IJNS3_ILi128EEENS3_ILi96EEENS3_ILi64EEEEEELi256EN7cutlass6half_tEfNSA_4arch4Sm90ELb0ELb1ELb0ELb1ELb0ELb0ELb1ELb1ELb0ELb0ELb0ELb0EE3mmaINS_16FlashAttnFwdSm90ISE_NS_21CollectiveEpilogueFwdINS2_IJS6_NS3_ILi256EEES7_EEES5_SB_SD_Li256ELb1ELb0ELb0ELb0EEENS_36VarlenDynamicPersistentTileSchedulerILi128ELi96ELi256ELi32ELb0ELb0ELb1ELb1ELb0ELb1EEEE13SharedStorageENS1_6TensorINS1_11ArrayEngineIfLm128EEENS1_6LayoutINS2_IJNS2_IJNS3_ILi2EEEST_NS3_ILi32EEEEEES4_S4_EEENS2_IJNS2_IJS4_ST_NS3_ILi4EEEEEENS3_ILi0EEESZ_EEEEEEENS_7SoftmaxILi2ELi0EEEEEbRKNSE_6ParamsENSA_25PipelineTmaAsyncNoClusterILi2ENSA_16PipelineTmaAsyncILi2EEEEES1B_RNSA_13PipelineStateILj2EEERT0_RT1_iRiRKNS_16SeqlenInfoQKNewKILb1ELb0EEENS2_IJiiiiEEERT_ENKUliT_T0_T1_E_clIZSF_ISO_S12_S14_EbS17_S1B_S1B_S1E_S1G_S1I_iS1J_S1N_S1O_S1Q_EUlRS1R_iE1_NS3_ILb0EEENS3_ILb1EEEEEDaiS1R_S1S_S1T_) ;  /* 0x000001e4000c7944 */ /* 0x000fea0003c00000 */
[----:B------:R-:W-:Y:S05]  /*9590*/  BSYNC B0 ;  /* 0x0000000000007941 */ /* 0x000fea0003800000 */
.L_x_2502:
[C---:B------:R-:W-:Y:S01]  /*95a0*/  ISETP.GT.AND P0, PT, R10.reuse, R191, PT ;  /* 0x000000bf0a00720c */ /* 0x040fe20003f04270 */
[----:B------:R-:W-:-:S12]  /*95b0*/  VIADD R10, R10, 0xffffffff ;  /* 0xffffffff0a0a7836 */ /* 0x000fd80000000000 */
[----:B------:R-:W-:Y:S05]  /*95c0*/  @P0 BRA `(.L_x_2503) ;  /* 0xfffffffc00e00947 */ /* 0x000fea000383ffff */
[----:B------:R-:W-:Y:S05]  /*95d0*/  BSYNC B1 ;  /* 0x0000000000017941 */ /* 0x000fea0003800000 */
.L_x_2501:
[----:B------:R-:W2:Y:S02]  /*95e0*/  LDL R0, [R1+0x70] ;  /* 0x0000700001007983 */ /* 0x000ea40000100800 */
[----:B--2---:R-:W-:-:S07]  /*95f0*/  IMAD.SHL.U32 R0, R0, 0x80, RZ ;  /* 0x0000008000007824 */ /* 0x004fce00078e00ff */
.L_x_2500:
[----:B------:R-:W-:Y:S05]  /*9600*/  BSYNC B2 ;  /* 0x0000000000027941 */ /* 0x000fea0003800000 */
.L_x_2499:
[----:B------:R-:W0:Y:S01]  /*9610*/  LDC R5, c[0x0][0xadc] ;  /* 0x0002b700ff057b82 */ /* 0x000e220000000800 */
[----:B------:R-:W-:-:S06]  /*9620*/  UIADD3 UR4, UR42, 0x80, -UR38 ;  /* 0x000000802a047890 */ /* 0x000fcc000fffe826 */
[----:B------:R-:W-:Y:S01]  /*9630*/  VIADD R0, R0, UR4 ;  /* 0x0000000400007c36 */ /* 0x000fe20008000000 */
[----:B------:R-:W-:-:S03]  /*9640*/  ULDC UR4, c[0x0][0xad4] ;  /* 0x0002b50000047ab9 */ /* 0x000fc60000000800 */
[----:B------:R-:W-:Y:S01]  /*9650*/  VIADD R2, R0, -UR4 ;  /* 0x8000000400027c36 */ /* 0x000fe20008000000 */
[----:B0-----:R-:W-:-:S13]  /*9660*/  ISETP.GE.AND P0, PT, R5, 0x1, PT ;  /* 0x000000010500780c */ /* 0x001fda0003f06270 */
[----:B------:R-:W-:Y:S05]  /*9670*/  @!P0 BRA `(.L_x_2504) ;  /* 0x0000000000448947 */ /* 0x000fea0003800000 */
        /* <DEDUP_REMOVED lines=10> */
.L_x_2506:
[----:B------:R-:W-:-:S13]  /*9720*/  ISETP.NE.AND P0, PT, R5, 0x1, PT ;  /* 0x000000010500780c */ /* 0x000fda0003f05270 */
[----:B------:R-:W0:Y:S02]  /*9730*/  @P0 LDC.64 R6, c[0x0][0xae0] ;  /* 0x0002b800ff060b82 */ /* 0x000e240000000a00 */
[----:B0-----:R-:W-:-:S05]  /*9740*/  @P0 IMAD.HI.U32 R4, R0, R6, RZ ;  /* 0x0000000600040227 */ /* 0x001fca00078e00ff */
[----:B------:R-:W-:-:S07]  /*9750*/  @P0 SHF.R.U32.HI R0, RZ, R7, R4 ;  /* 0x00000007ff000219 */ /* 0x000fce0000011604 */
.L_x_2507:
[----:B------:R-:W-:Y:S05]  /*9760*/  BSYNC B0 ;  /* 0x0000000000007941 */ /* 0x000fea0003800000 */
.L_x_2505:
[----:B------:R-:W-:-:S05]  /*9770*/  IMAD R3, R0, R5, RZ ;  /* 0x0000000500037224 */ /* 0x000fca00078e02ff */
[----:B------:R-:W-:-:S07]  /*9780*/  VIMNMX R2, R2, R3, !PT ;  /* 0x0000000302027248 */ /* 0x000fce0007fe0100 */
.L_x_2504:
[----:B------:R-:W-:-:S04]  /*9790*/  VIADD R2, R2, 0x5f ;  /* 0x0000005f02027836 */ /* 0x000fc80000000000 */
[----:B------:R-:W-:-:S05]  /*97a0*/  IMAD.HI R2, R2, 0x2aaaaaab, RZ ;  /* 0x2aaaaaab02027827 */ /* 0x000fca00078e02ff */
[----:B------:R-:W-:-:S04]  /*97b0*/  SHF.R.U32.HI R3, RZ, 0x1f, R2 ;  /* 0x0000001fff037819 */ /* 0x000fc80000011602 */
[----:B------:R-:W-:-:S04]  /*97c0*/  LEA.HI.SX32 R2, R2, R3, 0x1c ;  /* 0x0000000302027211 */ /* 0x000fc800078fe2ff */
[----:B------:R-:W-:-:S04]  /*97d0*/  VIMNMX R2, R2, UR43, !PT ;  /* 0x0000002b02027c48 */ /* 0x000fc8000ffe0100 */
[----:B------:R-:W-:-:S13]  /*97e0*/  ISETP.GE.AND P0, PT, R10, R2, PT ;  /* 0x000000020a00720c */ /* 0x000fda0003f06270 */
[----:B------:R-:W-:Y:S05]  /*97f0*/  @!P0 BRA `(.L_x_2508) ;  /* 0x0000009400e88947 */ /* 0x000fea0003800000 */
.L_x_2525:
[----:B0-----:R-:W2:Y:S04]  /*9800*/  LD.E R3, desc[UR54][R22.64+0x210] ;  /* 0x0002103616037980 */ /* 0x001ea8000c101900 */
[----:B-1----:R-:W3:Y:S01]  /*9810*/  LD.E R0, desc[UR54][R22.64+0x218] ;  /* 0x0002183616007980 */ /* 0x002ee2000c101900 */
        /* <DEDUP_REMOVED lines=17> */
[----:B-1----:R-:W-:Y:S01]  /*9930*/  @!P1 IMAD.MOV.U32 R3, RZ, RZ, RZ ;  /* 0x000000ffff039224 */ /* 0x002fe200078e00ff */
[----:B--2---:R-:W-:-:S04]  /*9940*/  LOP3.LUT R0, R0, 0x1, RZ, 0xfc, !PT ;  /* 0x0000000100007812 */ /* 0x004fc800078efcff */
[----:B------:R-:W-:-:S13]  /*9950*/  ISETP.NE.AND P2, PT, R0, 0x3, PT ;  /* 0x000000030000780c */ /* 0x000fda0003f45270 */
[----:B0-----:R-:W-:Y:S05]  /*9960*/  @!P2 BRA `(.L_x_2510) ;  /* 0x000000000004a947 */ /* 0x001fea0003800000 */
[----:B------:R-:W-:Y:S01]  /*9970*/  BPT.TRAP 0x1 ;  /* 0x000000040000795c */ /* 0x000fe20000300000 */
.L_x_2510:
[----:B------:R-:W-:Y:S05]  /*9980*/  BSYNC B0 ;  /* 0x0000000000007941 */ /* 0x000fea0003800000 */
.L_x_2509:
[----:B------:R-:W2:Y:S01]  /*9990*/  LD.E.64 R4, desc[UR54][R72.64+0x8] ;  /* 0x0000083648047980 */ /* 0x000ea2000c101b00 */
[----:B-----5:R-:W-:Y:S02]  /*99a0*/  SHF.L.U32 R8, R9, 0x1f, RZ ;  /* 0x0000001f09087819 */ /* 0x020fe400000006ff */
[----:B--2---:R-:W-:-:S05]  /*99b0*/  MOV R4, R4 ;  /* 0x0000000400047202 */ /* 0x004fca0000000f00 */
[----:B------:R-:W-:-:S04]  /*99c0*/  IMAD R3, R3, 0x8, R4 ;  /* 0x0000000803037824 */ /* 0x000fc800078e0204 */
[----:B------:R0:W1:Y:S01]  /*99d0*/  SYNCS.PHASECHK.TRANS64.TRYWAIT P1, [R3+URZ], R8 ;  /* 0x00000008030075a7 */ /* 0x000062000802017f */
[----:B------:R-:W2:Y:S04]  /*99e0*/  LD.E R4, desc[UR54][R72.64+0x1c] ;  /* 0x00001c3648047980 */ /* 0x000ea8000c101900 */
[----:B------:R0:W5:Y:S04]  /*99f0*/  LD.E R0, desc[UR54][R22.64+0x210] ;  /* 0x0002103616007980 */ /* 0x000168000c101900 */
[----:B------:R0:W5:Y:S01]  /*9a00*/  LD.E R6, desc[UR54][R22.64+0x214] ;  /* 0x0002143616067980 */ /* 0x000162000c101900 */
[----:B------:R-:W-:Y:S01]  /*9a10*/  BSSY B0, `(.L_x_2511) ;  /* 0x0000005000007945 */ /* 0x000fe20003800000 */
[----:B--2---:R-:W-:-:S04]  /*9a20*/  LOP3.LUT R4, R4, 0x1, RZ, 0xfc, !PT ;  /* 0x0000000104047812 */ /* 0x004fc800078efcff */
[----:B------:R-:W-:-:S13]  /*9a30*/  ISETP.NE.AND P2, PT, R4, 0x3, PT ;  /* 0x000000030400780c */ /* 0x000fda0003f45270 */
[----:B01----:R-:W-:Y:S05]  /*9a40*/  @!P2 BRA `(.L_x_2512) ;  /* 0x000000000004a947 */ /* 0x003fea0003800000 */
[----:B------:R-:W-:Y:S01]  /*9a50*/  BPT.TRAP 0x1 ;  /* 0x000000040000795c */ /* 0x000fe20000300000 */
.L_x_2512:
[----:B------:R-:W-:Y:S05]  /*9a60*/  BSYNC B0 ;  /* 0x0000000000007941 */ /* 0x000fea0003800000 */
.L_x_2511:
[----:B------:R-:W-:Y:S04]  /*9a70*/  BSSY B0, `(.L_x_2513) ;  /* 0x0000008000007945 */ /* 0x000fe80003800000 */
[----:B------:R-:W-:Y:S05]  /*9a80*/  @P1 BRA `(.L_x_2514) ;  /* 0x0000000000181947 */ /* 0x000fea0003800000 */
[----:B------:R-:W2:Y:S01]  /*9a90*/  LD.E.64 R4, desc[UR54][R72.64+0x8] ;  /* 0x0000083648047980 */ /* 0x000ea2000c101b00 */
[----:B-----5:R-:W-:Y:S02]  /*9aa0*/  SHF.L.U32 R3, R6, 0x1f, RZ ;  /* 0x0000001f06037819 */ /* 0x020fe400000006ff */
[----:B--2---:R-:W-:-:S05]  /*9ab0*/  MOV R5, R4 ;  /* 0x0000000400057202 */ /* 0x004fca0000000f00 */
[----:B------:R-:W-:-:S04]  /*9ac0*/  IMAD R0, R0, 0x8, R5 ;  /* 0x0000000800007824 */ /* 0x000fc800078e0205 */
[----:B------:R-:W0:Y:S02]  /*9ad0*/  SYNCS.PHASECHK.TRANS64.TRYWAIT P1, [R0+URZ], R3 ;  /* 0x00000003000075a7 */ /* 0x000e24000802017f */
[----:B0-----:R-:W-:Y:S05]  /*9ae0*/  @!P1 BRA `(.L_x_2515) ;  /* 0x000001cc00549947 */ /* 0x001fea0003800000 */
.L_x_2514:
[----:B------:R-:W-:Y:S05]  /*9af0*/  BSYNC B0 ;  /* 0x0000000000007941 */ /* 0x000fea0003800000 */
.L_x_2513:
        /* <DEDUP_REMOVED lines=14> */
[----:B0-----:R-:W-:Y:S01]  /*9be0*/  IMAD.MOV.U32 R0, RZ, RZ, 0x1 ;  /* 0x00000001ff007424 */ /* 0x001fe200078e00ff */
        /* <DEDUP_REMOVED lines=42> */
[----:B0-----:R-:W-:Y:S05]  /*9e90*/  @!P2 BRA `(.L_x_2517) ;  /* 0x000000000004a947 */ /* 0x001fea0003800000 */
[----:B------:R-:W-:Y:S01]  /*9ea0*/  BPT.TRAP 0x1 ;  /* 0x000000040000795c */ /* 0x000fe20000300000 */
.L_x_2517:
[----:B------:R-:W-:Y:S05]  /*9eb0*/  BSYNC B0 ;  /* 0x0000000000007941 */ /* 0x000fea0003800000 */
.L_x_2516:
[----:B------:R-:W2:Y:S01]  /*9ec0*/  LDL.64 R6, [R1+0x40] ;  /* 0x0000400001067983 */ /* 0x000ea20000100a00 */
[----:B-----5:R-:W-:Y:S02]  /*9ed0*/  SHF.L.U32 R8, R5, 0x1f, RZ ;  /* 0x0000001f05087819 */ /* 0x020fe400000006ff */
[----:B--2---:R-:W-:-:S05]  /*9ee0*/  MOV R6, R6 ;  /* 0x0000000600067202 */ /* 0x004fca0000000f00 */
[----:B------:R-:W-:-:S04]  /*9ef0*/  IMAD R3, R3, 0x8, R6 ;  /* 0x0000000803037824 */ /* 0x000fc800078e0206 */
[----:B------:R0:W1:Y:S01]  /*9f00*/  SYNCS.PHASECHK.TRANS64.TRYWAIT P1, [R3+URZ], R8 ;  /* 0x00000008030075a7 */ /* 0x000062000802017f */
[----:B------:R0:W5:Y:S04]  /*9f10*/  LD.E R4, desc[UR54][R22.64+0x210] ;  /* 0x0002103616047980 */ /* 0x000168000c101900 */
[----:B------:R0:W5:Y:S01]  /*9f20*/  LD.E R5, desc[UR54][R22.64+0x214] ;  /* 0x0002143616057980 */ /* 0x000162000c101900 */
[----:B------:R-:W-:Y:S04]  /*9f30*/  BSSY B0, `(.L_x_2518) ;  /* 0x0000003000007945 */ /* 0x000fe80003800000 */
[----:B------:R-:W-:Y:S05]  /*9f40*/  @!P2 BRA `(.L_x_2519) ;  /* 0x000000000004a947 */ /* 0x000fea0003800000 */
[----:B------:R-:W-:Y:S01]  /*9f50*/  BPT.TRAP 0x1 ;  /* 0x000000040000795c */ /* 0x000fe20000300000 */
.L_x_2519:
[----:B------:R-:W-:Y:S05]  /*9f60*/  BSYNC B0 ;  /* 0x0000000000007941 */ /* 0x000fea0003800000 */
.L_x_2518:
[----:B------:R-:W-:Y:S04]  /*9f70*/  BSSY B0, `(.L_x_2520) ;  /* 0x0000006000007945 */ /* 0x000fe80003800000 */
[----:B-1----:R-:W-:Y:S05]  /*9f80*/  @P1 BRA `(.L_x_2521) ;  /* 0x0000000000101947 */ /* 0x002fea0003800000 */
[----:B-----5:R-:W-:Y:S01]  /*9f90*/  IMAD R4, R4, 0x8, R6 ;  /* 0x0000000804047824 */ /* 0x020fe200078e0206 */
[----:B------:R-:W-:-:S04]  /*9fa0*/  SHF.L.U32 R5, R5, 0x1f, RZ ;  /* 0x0000001f05057819 */ /* 0x000fc800000006ff */
[----:B------:R-:W1:Y:S02]  /*9fb0*/  SYNCS.PHASECHK.TRANS64.TRYWAIT P1, [R4+URZ], R5 ;  /* 0x00000005040075a7 */ /* 0x000e64000802017f */
[----:B-1----:R-:W-:Y:S05]  /*9fc0*/  @!P1 BRA `(.L_x_2522) ;  /* 0x000001c800309947 */ /* 0x002fea0003800000 */
.L_x_2521:
[----:B------:R-:W-:Y:S05]  /*9fd0*/  BSYNC B0 ;  /* 0x0000000000007941 */ /* 0x000fea0003800000 */
.L_x_2520:
[----:B------:R-:W2:Y:S04]  /*9fe0*/  LD.E R11, desc[UR54][R22.64+0x210] ;  /* 0x00021036160b7980 */ /* 0x000ea8000c101900 */
[----:B------:R-:W2:Y:S04]  /*9ff0*/  LDL.64 R6, [R1+0x118] ;  /* 0x0001180001067983 */ /* 0x000ea80000100a00 */
[----:B0-----:R-:W3:Y:S04]  /*a000*/  LDL R3, [R1+0x90] ;  /* 0x0000900001037983 */ /* 0x001ee80000100800 */
[----:B-1---5:R-:W4:Y:S04]  /*a010*/  LDL.64 R4, [R1+0x110] ;  /* 0x0001100001047983 */ /* 0x022f280000100a00 */
[----:B------:R-:W4:Y:S04]  /*a020*/  LDL.64 R8, [R1+0x110] ;  /* 0x0001100001087983 */ /* 0x000f280000100a00 */
[----:B------:R-:W4:Y:S04]  /*a030*/  LDL.64 R12, [R1+0x110] ;  /* 0x00011000010c7983 */ /* 0x000f280000100a00 */
[----:B------:R-:W4:Y:S01]  /*a040*/  LDL.64 R14, [R1+0x110] ;  /* 0x00011000010e7983 */ /* 0x000f220000100a00 */
[----:B------:R-:W-:Y:S05]  /*a050*/  WARPSYNC.ALL ;  /* 0x0000000000007948 */ /* 0x000fea0003800000 */
[----:B------:R-:W-:Y:S01]  /*a060*/  WARPGROUP.ARRIVE ;  /* 0x00000000000079c5 */ /* 0x000fe20000000000 */
[----:B------:R-:W4:Y:S01]  /*a070*/  LDL.64 R20, [R1+0x110] ;  /* 0x0001100001147983 */ /* 0x000f220000100a00 */
[----:B--2---:R-:W-:Y:S01]  /*a080*/  IMAD R6, R11, 0xc00, R6 ;  /* 0x00000c000b067824 */ /* 0x004fe200078e0206 */
[----:B------:R-:W-:-:S02]  /*a090*/  R2UR UR7, R7 ;  /* 0x00000000070772ca */ /* 0x000fc400000e0000 */
[----:B---3--:R-:W-:Y:S02]  /*a0a0*/  ISETP.NE.U32.AND P1, PT, R3, RZ, PT ;  /* 0x000000ff0300720c */ /* 0x008fe40003f25070 */
[----:B------:R-:W-:Y:S02]  /*a0b0*/  R2UR UR6, R6 ;  /* 0x00000000060672ca */ /* 0x000fe400000e0000 */
[----:B----4-:R-:W-:Y:S02]  /*a0c0*/  R2UR UR4, R4 ;  /* 0x00000000040472ca */ /* 0x010fe400000e0000 */
        /* <DEDUP_REMOVED lines=160> */
[----:B------:R-:W0:Y:S01]  /*aad0*/  S2R R19, SR_TID.X ;  /* 0x0000000000137919 */ /* 0x000e220000002100 */
[----:B------:R-:W-:Y:S04]  /*aae0*/  STL [R1+0x90], R0 ;  /* 0x0000900001007387 */ /* 0x000fe80000100800 */
[----:B------:R-:W-:Y:S01]  /*aaf0*/  STL [R1+0x90], R0 ;  /* 0x0000900001007387 */ /* 0x000fe20000100800 */
[----:B------:R-:W-:-:S02]  /*ab00*/  WARPGROUP.DEPBAR.LE gsb0, 0x0 ;  /* 0x00008000000079c5 */ /* 0x000fc40000010000 */
[----:B------:R-:W-:-:S06]  /*ab10*/  WARPGROUP.ARRIVE ;  /* 0x00000000000079c5 */ /* 0x000fcc0000000000 */
[----:B------:R-:W-:Y:S01]  /*ab20*/  HGMMA.64x96x16.F32 R24, gdesc[UR4], R24, gsb0 ;  /* 0x01600000041879f0 */ /* 0x000fe20008000818 */
[----:B------:R-:W-:Y:S01]  /*ab30*/  STL [R1+0x90], R0 ;  /* 0x0000900001007387 */ /* 0x000fe20000100800 */
[----:B0-----:R-:W-:-:S03]  /*ab40*/  LOP3.LUT P2, RZ, R19, 0x7f, RZ, 0xc0, !PT ;  /* 0x0000007f13ff7812 */ /* 0x001fc6000784c0ff */
        /* <DEDUP_REMOVED lines=21> */
[----:B------:R-:W2:Y:S04]  /*aca0*/  LDL.64 R74, [R1+0x430] ;  /* 0x00043000014a7983 */ /* 0x000ea80000100a00 */
[----:B------:R-:W3:Y:S04]  /*acb0*/  LDL R72, [R1+0x450] ;  /* 0x0004500001487983 */ /* 0x000ee80000100800 */
[----:B------:R-:W4:Y:S01]  /*acc0*/  LDL.64 R14, [R1+0x440] ;  /* 0x00044000010e7983 */ /* 0x000f220000100a00 */
[----:B--2---:R-:W-:-:S04]  /*acd0*/  FMNMX.FTZ R4, R24, R74, !PT ;  /* 0x0000004a18047209 */ /* 0x004fc80007810000 */
[----:B-1----:R-:W-:-:S04]  /*ace0*/  FMNMX.FTZ R3, R25, R4, !PT ;  /* 0x0000000419037209 */ /* 0x002fc80007810000 */
        /* <DEDUP_REMOVED lines=49> */
[----:B-1----:R-:W-:-:S03]  /*b000*/  FMNMX.FTZ R6, R7, R8, !PT ;  /* 0x0000000807067209 */ /* 0x002fc60007810000 */
[----:B------:R-:W-:Y:S04]  /*b010*/  STL.64 [R1+0x430], R4 ;  /* 0x0004300401007387 */ /* 0x000fe80000100a00 */
[----:B------:R-:W2:Y:S04]  /*b020*/  LDL R7, [R1+0x434] ;  /* 0x0004340001077983 */ /* 0x000ea80000100800 */
[----:B------:R-:W-:Y:S04]  /*b030*/  STL [R1+0x430], R6 ;  /* 0x0004300601007387 */ /* 0x000fe80000100800 */
[----:B------:R-:W3:Y:S04]  /*b040*/  LDL R77, [R1+0x430] ;  /* 0x00043000014d7983 */ /* 0x000ee80000100800 */
[----:B--2---:R-:W1:Y:S01]  /*b050*/  SHFL.BFLY PT, R4, R7, 0x2, 0x1f ;  /* 0x0c401f0007047f89 */ /* 0x004e6200000e0000 */
[----:B---3--:R-:W-:Y:S01]  /*b060*/  FADD.FTZ R3, R74, -R77 ;  /* 0x8000004d4a037221 */ /* 0x008fe20000010000 */
[----:B------:R-:W-:-:S04]  /*b070*/  FMUL.FTZ R77, R72, R77 ;  /* 0x0000004d484d7220 */ /* 0x000fc80000410000 */
[----:B------:R-:W-:Y:S01]  /*b080*/  FFMA.FTZ R152, R24, R72, -R77 ;  /* 0x0000004818987223 */ /* 0x000fe2000001084d */
[----:B-1----:R-:W-:-:S05]  /*b090*/  FMNMX.FTZ R5, R4, R7, !PT ;  /* 0x0000000704057209 */ /* 0x002fca0007810000 */
[----:B------:R-:W1:Y:S01]  /*b0a0*/  SHFL.BFLY PT, R24, R5, 0x1, 0x1f ;  /* 0x0c201f0005187f89 */ /* 0x000e6200000e0000 */
[-C--:B------:R-:W-:Y:S01]  /*b0b0*/  FMUL.FTZ R73, R3, R72.reuse ;  /* 0x0000004803497220 */ /* 0x080fe20000410000 */
[-CC-:B------:R-:W-:Y:S01]  /*b0c0*/  FFMA.FTZ R3, R25, R72.reuse, -R77.reuse ;  /* 0x0000004819037223 */ /* 0x180fe2000001084d */
[-CC-:B------:R-:W-:Y:S01]  /*b0d0*/  FFMA.FTZ R12, R44, R72.reuse, -R77.reuse ;  /* 0x000000482c0c7223 */ /* 0x180fe2000001084d */
[----:B------:R-:W-:Y:S01]  /*b0e0*/  MUFU.EX2 R152, R152 ;  /* 0x0000009800987308 */ /* 0x000fe20000000800 */
[----:B------:R-:W-:Y:S01]  /*b0f0*/  FFMA.FTZ R154, R28, R72, -R77 ;  /* 0x000000481c9a7223 */ /* 0x000fe2000001084d */
[----:B-1----:R-:W-:-:S05]  /*b100*/  FMNMX.FTZ R24, R5, R24, !PT ;  /* 0x0000001805187209 */ /* 0x002fca0007810000 */
[----:B------:R-:W-:Y:S01]  /*b110*/  FADD.FTZ R75, R75, -R24 ;  /* 0x800000184b4b7221 */ /* 0x000fe20000010000 */
[----:B------:R-:W-:-:S03]  /*b120*/  FMUL.FTZ R25, R24, R72 ;  /* 0x0000004818197220 */ /* 0x000fc60000410000 */
[----:B------:R-:W-:Y:S01]  /*b130*/  FMUL.FTZ R44, R72, R75 ;  /* 0x0000004b482c7220 */ /* 0x000fe20000410000 */
[-CC-:B------:R-:W-:Y:S01]  /*b140*/  FFMA.FTZ R153, R26, R72.reuse, -R25.reuse ;  /* 0x000000481a997223 */ /* 0x180fe20000010819 */
[-CC-:B------:R-:W-:Y:S01]  /*b150*/  FFMA.FTZ R187, R27, R72.reuse, -R25.reuse ;  /* 0x000000481bbb7223 */ /* 0x180fe20000010819 */
[----:B------:R-:W-:Y:S01]  /*b160*/  MUFU.EX2 R73, R73 ;  /* 0x0000004900497308 */ /* 0x000fe20000000800 */
[-CC-:B------:R-:W-:Y:S01]  /*b170*/  FFMA.FTZ R185, R30, R72.reuse, -R25.reuse ;  /* 0x000000481eb97223 */ /* 0x180fe20000010819 */
[----:B------:R-:W-:-:S06]  /*b180*/  FFMA.FTZ R188, R31, R72, -R25 ;  /* 0x000000481fbc7223 */ /* 0x000fcc0000010819 */
[----:B------:R-:W-:Y:S01]  /*b190*/  MUFU.EX2 R44, R44 ;  /* 0x0000002c002c7308 */ /* 0x000fe20000000800 */
[----:B------:R-:W-:-:S07]  /*b1a0*/  FFMA.FTZ R155, R29, R72, -R77 ;  /* 0x000000481d9b7223 */ /* 0x000fce000001084d */
[----:B------:R-:W4:Y:S01]  /*b1b0*/  MUFU.EX2 R153, R153 ;  /* 0x0000009900997308 */ /* 0x000f220000000800 */
[----:B------:R-:W-:-:S07]  /*b1c0*/  FFMA.FTZ R181, R34, R72, -R25 ;  /* 0x0000004822b57223 */ /* 0x000fce0000010819 */
[----:B------:R-:W1:Y:S01]  /*b1d0*/  MUFU.EX2 R187, R187 ;  /* 0x000000bb00bb7308 */ /* 0x000e620000000800 */
[----:B------:R-:W-:-:S07]  /*b1e0*/  FFMA.FTZ R19, R32, R72, -R77 ;  /* 0x0000004820137223 */ /* 0x000fce000001084d */
[----:B------:R-:W2:Y:S01]  /*b1f0*/  MUFU.EX2 R3, R3 ;  /* 0x0000000300037308 */ /* 0x000ea20000000800 */
[----:B------:R-:W-:-:S07]  /*b200*/  FFMA.FTZ R183, R35, R72, -R25 ;  /* 0x0000004823b77223 */ /* 0x000fce0000010819 */
[----:B------:R-:W3:Y:S01]  /*b210*/  MUFU.EX2 R185, R185 ;  /* 0x000000b900b97308 */ /* 0x000ee20000000800 */
[----:B------:R-:W-:-:S07]  /*b220*/  FFMA.FTZ R163, R33, R72, -R77 ;  /* 0x0000004821a37223 */ /* 0x000fce000001084d */
[----:B------:R-:W0:Y:S01]  /*b230*/  MUFU.EX2 R154, R154 ;  /* 0x0000009a009a7308 */ /* 0x000e220000000800 */
[----:B----4-:R-:W-:Y:S01]  /*b240*/  FFMA.FTZ R26, R15, R44, R153 ;  /* 0x0000002c0f1a7223 */ /* 0x010fe20000010099 */
[----:B------:R-:W-:-:S06]  /*b250*/  FFMA.FTZ R182, R38, R72, -R25 ;  /* 0x0000004826b67223 */ /* 0x000fcc0000010819 */
[----:B------:R-:W4:Y:S01]  /*b260*/  MUFU.EX2 R188, R188 ;  /* 0x000000bc00bc7308 */ /* 0x000f220000000800 */
[----:B------:R-:W-:Y:S01]  /*b270*/  FFMA.FTZ R14, R73, R14, R152 ;  /* 0x0000000e490e7223 */ /* 0x000fe20000010098 */
[----:B------:R-:W-:-:S06]  /*b280*/  FFMA.FTZ R13, R36, R72, -R77 ;  /* 0x00000048240d7223 */ /* 0x000fcc000001084d */
[----:B------:R-:W4:Y:S01]  /*b290*/  MUFU.EX2 R155, R155 ;  /* 0x0000009b009b7308 */ /* 0x000f220000000800 */
[----:B-1----:R-:W-:Y:S01]  /*b2a0*/  FADD.FTZ R26, R187, R26 ;  /* 0x0000001abb1a7221 */ /* 0x002fe20000010000 */
[----:B------:R-:W-:-:S06]  /*b2b0*/  FFMA.FTZ R184, R39, R72, -R25 ;  /* 0x0000004827b87223 */ /* 0x000fcc0000010819 */
[----:B------:R-:W1:Y:S01]  /*b2c0*/  MUFU.EX2 R181, R181 ;  /* 0x000000b500b57308 */ /* 0x000e620000000800 */
[----:B--2---:R-:W-:Y:S01]  /*b2d0*/  FADD.FTZ R15, R3, R14 ;  /* 0x0000000e030f7221 */ /* 0x004fe20000010000 */
[----:B------:R-:W-:-:S06]  /*b2e0*/  FFMA.FTZ R162, R37, R72, -R77 ;  /* 0x0000004825a27223 */ /* 0x000fcc000001084d */
[----:B------:R-:W2:Y:S01]  /*b2f0*/  MUFU.EX2 R19, R19 ;  /* 0x0000001300137308 */ /* 0x000ea20000000800 */
[----:B---3--:R-:W-:Y:S01]  /*b300*/  FADD.FTZ R27, R185, R26 ;  /* 0x0000001ab91b7221 */ /* 0x008fe20000010000 */
[----:B------:R-:W-:-:S06]  /*b310*/  FFMA.FTZ R177, R42, R72, -R25 ;  /* 0x000000482ab17223 */ /* 0x000fcc0000010819 */
[----:B------:R-:W3:Y:S01]  /*b320*/  MUFU.EX2 R183, R183 ;  /* 0x000000b700b77308 */ /* 0x000ee20000000800 */
[----:B0-----:R-:W-:Y:S01]  /*b330*/  FADD.FTZ R14, R154, R15 ;  /* 0x0000000f9a0e7221 */ /* 0x001fe20000010000 */
[----:B------:R-:W-:-:S06]  /*b340*/  FFMA.FTZ R11, R40, R72, -R77 ;  /* 0x00000048280b7223 */ /* 0x000fcc000001084d */
[----:B------:R-:W0:Y:S01]  /*b350*/  MUFU.EX2 R163, R163 ;  /* 0x000000a300a37308 */ /* 0x000e220000000800 */
[----:B----4-:R-:W-:Y:S01]  /*b360*/  FADD.FTZ R26, R188, R27 ;  /* 0x0000001bbc1a7221 */ /* 0x010fe20000010000 */
[----:B------:R-:W-:-:S06]  /*b370*/  FFMA.FTZ R179, R43, R72, -R25 ;  /* 0x000000482bb37223 */ /* 0x000fcc0000010819 */
[----:B------:R-:W4:Y:S01]  /*b380*/  MUFU.EX2 R182, R182 ;  /* 0x000000b600b67308 */ /* 0x000f220000000800 */
[----:B------:R-:W-:Y:S01]  /*b390*/  FADD.FTZ R14, R155, R14 ;  /* 0x0000000e9b0e7221 */ /* 0x000fe20000010000 */
[----:B------:R-:W-:-:S06]  /*b3a0*/  FFMA.FTZ R160, R41, R72, -R77 ;  /* 0x0000004829a07223 */ /* 0x000fcc000001084d */
[----:B------:R-:W4:Y:S01]  /*b3b0*/  MUFU.EX2 R13, R13 ;  /* 0x0000000d000d7308 */ /* 0x000f220000000800 */
[----:B-1----:R-:W-:Y:S01]  /*b3c0*/  FADD.FTZ R26, R181, R26 ;  /* 0x0000001ab51a7221 */ /* 0x002fe20000010000 */
[----:B------:R-:W-:-:S06]  /*b3d0*/  FFMA.FTZ R178, R46, R72, -R25 ;  /* 0x000000482eb27223 */ /* 0x000fcc0000010819 */
[----:B------:R-:W1:Y:S01]  /*b3e0*/  MUFU.EX2 R184, R184 ;  /* 0x000000b800b87308 */ /* 0x000e620000000800 */
[----:B--2---:R-:W-:-:S07]  /*b3f0*/  FADD.FTZ R14, R19, R14 ;  /* 0x0000000e130e7221 */ /* 0x004fce0000010000 */
        /* <DEDUP_REMOVED lines=20> */
[----:B0-----:R-:W-:-:S06]  /*b540*/  FADD.FTZ R15, R11, R14 ;  /* 0x0000000e0b0f7221 */ /* 0x001fcc0000010000 */
[----:B------:R-:W0:Y:S01]  /*b550*/  MUFU.EX2 R180, R180 ;  /* 0x000000b400b47308 */ /* 0x000e220000000800 */
[-C--:B------:R-:W-:Y:S01]  /*b560*/  FFMA.FTZ R9, R52, R72.reuse, -R77 ;  /* 0x0000004834097223 */ /* 0x080fe2000001084d */
[----:B------:R-:W-:-:S06]  /*b570*/  FFMA.FTZ R166, R54, R72, -R25 ;  /* 0x0000004836a67223 */ /* 0x000fcc0000010819 */
[----:B------:R-:W3:Y:S01]  /*b580*/  MUFU.EX2 R161, R161 ;  /* 0x000000a100a17308 */ /* 0x000ee20000000800 */
[----:B----4-:R-:W-:Y:S01]  /*b590*/  FADD.FTZ R27, R179, R26 ;  /* 0x0000001ab31b7221 */ /* 0x010fe20000010000 */
[----:B------:R-:W-:-:S06]  /*b5a0*/  FADD.FTZ R15, R160, R15 ;  /* 0x0000000fa00f7221 */ /* 0x000fcc0000010000 */
[----:B------:R-:W4:Y:S01]  /*b5b0*/  MUFU.EX2 R164, R164 ;  /* 0x000000a400a47308 */ /* 0x000f220000000800 */
[-C--:B------:R-:W-:Y:S01]  /*b5c0*/  FFMA.FTZ R159, R53, R72.reuse, -R77 ;  /* 0x00000048359f7223 */ /* 0x080fe2000001084d */
[----:B------:R-:W-:-:S06]  /*b5d0*/  FFMA.FTZ R172, R55, R72, -R25 ;  /* 0x0000004837ac7223 */ /* 0x000fcc0000010819 */
[----:B------:R-:W4:Y:S01]  /*b5e0*/  MUFU.EX2 R8, R8 ;  /* 0x0000000800087308 */ /* 0x000f220000000800 */
[----:B-1----:R-:W-:Y:S01]  /*b5f0*/  FADD.FTZ R27, R178, R27 ;  /* 0x0000001bb21b7221 */ /* 0x002fe20000010000 */
[----:B--2---:R-:W-:-:S06]  /*b600*/  FADD.FTZ R14, R12, R15 ;  /* 0x0000000f0c0e7221 */ /* 0x004fcc0000010000 */
[----:B------:R-:W1:Y:S01]  /*b610*/  MUFU.EX2 R171, R171 ;  /* 0x000000ab00ab7308 */ /* 0x000e620000000800 */
[-C--:B------:R-:W-:Y:S01]  /*b620*/  FFMA.FTZ R6, R56, R72.reuse, -R77 ;  /* 0x0000004838067223 */ /* 0x080fe2000001084d */
[----:B------:R-:W-:-:S06]  /*b630*/  FFMA.FTZ R167, R58, R72, -R25 ;  /* 0x000000483aa77223 */ /* 0x000fcc0000010819 */
[----:B------:R-:W2:Y:S01]  /*b640*/  MUFU.EX2 R158, R158 ;  /* 0x0000009e009e7308 */ /* 0x000ea20000000800 */
[----:B0-----:R-:W-:Y:S01]  /*b650*/  FADD.FTZ R27, R180, R27 ;  /* 0x0000001bb41b7221 */ /* 0x001fe20000010000 */
[----:B---3--:R-:W-:-:S06]  /*b660*/  FADD.FTZ R15, R161, R14 ;  /* 0x0000000ea10f7221 */ /* 0x008fcc0000010000 */
[----:B------:R-:W-:Y:S01]  /*b670*/  MUFU.EX2 R9, R9 ;  /* 0x0000000900097308 */ /* 0x000fe20000000800 */
[-C--:B------:R-:W-:Y:S01]  /*b680*/  FFMA.FTZ R156, R57, R72.reuse, -R77 ;  /* 0x00000048399c7223 */ /* 0x080fe2000001084d */
[----:B------:R-:W-:-:S06]  /*b690*/  FFMA.FTZ R173, R59, R72, -R25 ;  /* 0x000000483bad7223 */ /* 0x000fcc0000010819 */
[----:B------:R-:W0:Y:S01]  /*b6a0*/  MUFU.EX2 R166, R166 ;  /* 0x000000a600a67308 */ /* 0x000e220000000800 */
[----:B----4-:R-:W-:Y:S01]  /*b6b0*/  FADD.FTZ R14, R164, R27 ;  /* 0x0000001ba40e7221 */ /* 0x010fe20000010000 */
[----:B------:R-:W-:-:S06]  /*b6c0*/  FADD.FTZ R15, R8, R15 ;  /* 0x0000000f080f7221 */ /* 0x000fcc0000010000 */
[----:B------:R-:W-:Y:S01]  /*b6d0*/  MUFU.EX2 R159, R159 ;  /* 0x0000009f009f7308 */ /* 0x000fe20000000800 */
[-C--:B------:R-:W-:Y:S01]  /*b6e0*/  FFMA.FTZ R7, R60, R72.reuse, -R77 ;  /* 0x000000483c077223 */ /* 0x080fe2000001084d */
[----:B------:R-:W-:-:S06]  /*b6f0*/  FFMA.FTZ R168, R62, R72, -R25 ;  /* 0x000000483ea87223 */ /* 0x000fcc0000010819 */
[----:B------:R-:W3:Y:S01]  /*b700*/  MUFU.EX2 R172, R172 ;  /* 0x000000ac00ac7308 */ /* 0x000ee20000000800 */
[----:B-1----:R-:W-:Y:S01]  /*b710*/  FADD.FTZ R27, R171, R14 ;  /* 0x0000000eab1b7221 */ /* 0x002fe20000010000 */
[----:B--2---:R-:W-:-:S06]  /*b720*/  FADD.FTZ R14, R158, R15 ;  /* 0x0000000f9e0e7221 */ /* 0x004fcc0000010000 */
[----:B------:R-:W-:Y:S01]  /*b730*/  MUFU.EX2 R6, R6 ;  /* 0x0000000600067308 */ /* 0x000fe20000000800 */
[-C--:B------:R-:W-:Y:S01]  /*b740*/  FFMA.FTZ R157, R61, R72.reuse, -R77 ;  /* 0x000000483d9d7223 */ /* 0x080fe2000001084d */
[----:B------:R-:W-:-:S06]  /*b750*/  FFMA.FTZ R174, R63, R72, -R25 ;  /* 0x000000483fae7223 */ /* 0x000fcc0000010819 */
[----:B------:R-:W1:Y:S01]  /*b760*/  MUFU.EX2 R167, R167 ;  /* 0x000000a700a77308 */ /* 0x000e620000000800 */
[----:B0-----:R-:W-:Y:S01]  /*b770*/  FADD.FTZ R27, R166, R27 ;  /* 0x0000001ba61b7221 */ /* 0x001fe20000010000 */
[----:B------:R-:W-:-:S06]  /*b780*/  FADD.FTZ R14, R9, R14 ;  /* 0x0000000e090e7221 */ /* 0x000fcc0000010000 */
[----:B------:R-:W-:Y:S01]  /*b790*/  MUFU.EX2 R156, R156 ;  /* 0x0000009c009c7308 */ /* 0x000fe20000000800 */
[-C--:B------:R-:W-:Y:S01]  /*b7a0*/  FFMA.FTZ R4, R64, R72.reuse, -R77 ;  /* 0x0000004840047223 */ /* 0x080fe2000001084d */
[----:B------:R-:W-:-:S06]  /*b7b0*/  FFMA.FTZ R169, R66, R72, -R25 ;  /* 0x0000004842a97223 */ /* 0x000fcc0000010819 */
[----:B------:R-:W0:Y:S01]  /*b7c0*/  MUFU.EX2 R173, R173 ;  /* 0x000000ad00ad7308 */ /* 0x000e220000000800 */
[----:B---3--:R-:W-:Y:S01]  /*b7d0*/  FADD.FTZ R26, R172, R27 ;  /* 0x0000001bac1a7221 */ /* 0x008fe20000010000 */
[----:B------:R-:W-:-:S06]  /*b7e0*/  FADD.FTZ R15, R159, R14 ;  /* 0x0000000e9f0f7221 */ /* 0x000fcc0000010000 */
[----:B------:R-:W-:Y:S01]  /*b7f0*/  MUFU.EX2 R7, R7 ;  /* 0x0000000700077308 */ /* 0x000fe20000000800 */
[-C--:B------:R-:W-:Y:S01]  /*b800*/  FFMA.FTZ R21, R65, R72.reuse, -R77 ;  /* 0x0000004841157223 */ /* 0x080fe2000001084d */
[----:B------:R-:W-:-:S06]  /*b810*/  FFMA.FTZ R175, R67, R72, -R25 ;  /* 0x0000004843af7223 */ /* 0x000fcc0000010819 */
[----:B------:R-:W2:Y:S01]  /*b820*/  MUFU.EX2 R168, R168 ;  /* 0x000000a800a87308 */ /* 0x000ea20000000800 */
[----:B-1----:R-:W-:Y:S01]  /*b830*/  FADD.FTZ R26, R167, R26 ;  /* 0x0000001aa71a7221 */ /* 0x002fe20000010000 */
[----:B------:R-:W-:-:S06]  /*b840*/  FADD.FTZ R15, R6, R15 ;  /* 0x0000000f060f7221 */ /* 0x000fcc0000010000 */
[----:B------:R-:W-:Y:S01]  /*b850*/  MUFU.EX2 R157, R157 ;  /* 0x0000009d009d7308 */ /* 0x000fe20000000800 */
[----:B------:R-:W-:-:S07]  /*b860*/  FFMA.FTZ R170, R70, R72, -R25 ;  /* 0x0000004846aa7223 */ /* 0x000fce0000010819 */
[----:B------:R-:W1:Y:S01]  /*b870*/  MUFU.EX2 R174, R174 ;  /* 0x000000ae00ae7308 */ /* 0x000e620000000800 */
[----:B------:R-:W-:Y:S01]  /*b880*/  FFMA.FTZ R68, R68, R72, -R77 ;  /* 0x0000004844447223 */ /* 0x000fe2000001084d */
[----:B0-----:R-:W-:Y:S01]  /*b890*/  FADD.FTZ R27, R173, R26 ;  /* 0x0000001aad1b7221 */ /* 0x001fe20000010000 */
[----:B------:R-:W-:-:S05]  /*b8a0*/  FADD.FTZ R14, R156, R15 ;  /* 0x0000000f9c0e7221 */ /* 0x000fca0000010000 */
[----:B------:R-:W-:Y:S01]  /*b8b0*/  MUFU.EX2 R4, R4 ;  /* 0x0000000400047308 */ /* 0x000fe20000000800 */
[-C--:B------:R-:W-:Y:S01]  /*b8c0*/  FFMA.FTZ R20, R69, R72.reuse, -R77 ;  /* 0x0000004845147223 */ /* 0x080fe2000001084d */
[----:B------:R-:W-:-:S06]  /*b8d0*/  FFMA.FTZ R176, R71, R72, -R25 ;  /* 0x0000004847b07223 */ /* 0x000fcc0000010819 */
[----:B------:R-:W0:Y:S01]  /*b8e0*/  MUFU.EX2 R169, R169 ;  /* 0x000000a900a97308 */ /* 0x000e220000000800 */
[----:B--2---:R-:W-:Y:S01]  /*b8f0*/  FADD.FTZ R27, R168, R27 ;  /* 0x0000001ba81b7221 */ /* 0x004fe20000010000 */
[----:B------:R-:W-:-:S06]  /*b900*/  FADD.FTZ R14, R7, R14 ;  /* 0x0000000e070e7221 */ /* 0x000fcc0000010000 */
[----:B------:R-:W-:Y:S08]  /*b910*/  MUFU.EX2 R21, R21 ;  /* 0x0000001500157308 */ /* 0x000ff00000000800 */
[----:B------:R-:W2:Y:S01]  /*b920*/  MUFU.EX2 R175, R175 ;  /* 0x000000af00af7308 */ /* 0x000ea20000000800 */
[----:B-1----:R-:W-:Y:S01]  /*b930*/  FADD.FTZ R26, R174, R27 ;  /* 0x0000001bae1a7221 */ /* 0x002fe20000010000 */
[----:B------:R-:W-:-:S06]  /*b940*/  FADD.FTZ R15, R157, R14 ;  /* 0x0000000e9d0f7221 */ /* 0x000fcc0000010000 */
[----:B------:R-:W-:Y:S08]  /*b950*/  MUFU.EX2 R5, R68 ;  /* 0x0000004400057308 */ /* 0x000ff00000000800 */
[----:B------:R-:W1:Y:S01]  /*b960*/  MUFU.EX2 R170, R170 ;  /* 0x000000aa00aa7308 */ /* 0x000e620000000800 */
[----:B0-----:R-:W-:Y:S01]  /*b970*/  FADD.FTZ R26, R169, R26 ;  /* 0x0000001aa91a7221 */ /* 0x001fe20000010000 */
[----:B------:R-:W-:-:S06]  /*b980*/  FADD.FTZ R14, R4, R15 ;  /* 0x0000000f040e7221 */ /* 0x000fcc0000010000 */
[----:B------:R-:W0:Y:S08]  /*b990*/  MUFU.EX2 R20, R20 ;  /* 0x0000001400147308 */ /* 0x000e300000000800 */
[----:B------:R-:W3:Y:S01]  /*b9a0*/  MUFU.EX2 R176, R176 ;  /* 0x000000b000b07308 */ /* 0x000ee20000000800 */
[----:B--2---:R-:W-:Y:S01]  /*b9b0*/  FADD.FTZ R15, R175, R26 ;  /* 0x0000001aaf0f7221 */ /* 0x004fe20000010000 */
[----:B------:R-:W-:-:S03]  /*b9c0*/  FADD.FTZ R14, R21, R14 ;  /* 0x0000000e150e7221 */ /* 0x000fc60000010000 */
[----:B-1----:R-:W-:Y:S01]  /*b9d0*/  FADD.FTZ R15, R170, R15 ;  /* 0x0000000faa0f7221 */ /* 0x002fe20000010000 */
[----:B------:R-:W-:-:S04]  /*b9e0*/  FADD.FTZ R25, R5, R14 ;  /* 0x0000000e05197221 */ /* 0x000fc80000010000 */
[----:B0-----:R-:W-:Y:S01]  /*b9f0*/  FADD.FTZ R14, R20, R25 ;  /* 0x00000019140e7221 */ /* 0x001fe20000010000 */
[----:B------:R0:W-:Y:S01]  /*ba00*/  STL [R1+0x434], R24 ;  /* 0x0004341801007387 */ /* 0x0001e20000100800 */
[----:B---3--:R-:W-:-:S05]  /*ba10*/  FADD.FTZ R15, R176, R15 ;  /* 0x0000000fb00f7221 */ /* 0x008fca0000010000 */
[----:B------:R1:W-:Y:S04]  /*ba20*/  STL.64 [R1+0x440], R14 ;  /* 0x0004400e01007387 */ /* 0x0003e80000100a00 */
[----:B------:R-:W2:Y:S04]  /*ba30*/  LD.E R25, desc[UR54][R22.64+0x41c] ;  /* 0x00041c3616197980 */ /* 0x000ea8000c101900 */
        /* <DEDUP_REMOVED lines=8> */
[----:B0-----:R-:W4:Y:S04]  /*bac0*/  LD.E R24, desc[UR54][R22.64+0x254] ;  /* 0x0002543616187980 */ /* 0x001f28000c101900 */
        /* <DEDUP_REMOVED lines=117> */
[----:B------:R-:W4:Y:S01]  /*c220*/  LD.E R27, desc[UR54][R22.64+0x418] ;  /* 0x00041836161b7980 */ /* 0x000f22000c101900 */
[----:B--2---:R-:W-:Y:S01]  /*c230*/  FMUL.FTZ R217, R44, R25 ;  /* 0x000000192cd97220 */ /* 0x004fe20000410000 */
[C---:B---3--:R-:W-:Y:S01]  /*c240*/  FMUL.FTZ R215, R73.reuse, R40 ;  /* 0x0000002849d77220 */ /* 0x048fe20000410000 */
[C---:B----4-:R-:W-:Y:S01]  /*c250*/  FMUL.FTZ R25, R73.reuse, R26 ;  /* 0x0000001a49197220 */ /* 0x050fe20000410000 */
[C---:B------:R-:W-:Y:S01]  /*c260*/  FMUL.FTZ R189, R73.reuse, R28 ;  /* 0x0000001c49bd7220 */ /* 0x040fe20000410000 */
[C---:B------:R-:W-:Y:S01]  /*c270*/  FMUL.FTZ R191, R73.reuse, R30 ;  /* 0x0000001e49bf7220 */ /* 0x040fe20000410000 */
[----:B------:R0:W-:Y:S01]  /*c280*/  ST.E desc[UR54][R22.64+0x41c], R217 ;  /* 0x00041cd916007985 */ /* 0x0001e2000c101936 */
[C---:B------:R-:W-:Y:S01]  /*c290*/  FMUL.FTZ R201, R73.reuse, R32 ;  /* 0x0000002049c97220 */ /* 0x040fe20000410000 */
[C---:B------:R-:W-:Y:S01]  /*c2a0*/  FMUL.FTZ R203, R73.reuse, R34 ;  /* 0x0000002249cb7220 */ /* 0x040fe20000410000 */
[C---:B------:R-:W-:Y:S01]  /*c2b0*/  FMUL.FTZ R213, R73.reuse, R36 ;  /* 0x0000002449d57220 */ /* 0x040fe20000410000 */
[----:B------:R1:W-:Y:S01]  /*c2c0*/  ST.E desc[UR54][R22.64+0x414], R215 ;  /* 0x000414d716007985 */ /* 0x0003e2000c101936 */
[----:B------:R-:W-:-:S03]  /*c2d0*/  FMUL.FTZ R227, R73, R146 ;  /* 0x0000009249e37220 */ /* 0x000fc60000410000 */
[----:B------:R2:W-:Y:S04]  /*c2e0*/  ST.E desc[UR54][R22.64+0x220], R25 ;  /* 0x0002201916007985 */ /* 0x0005e8000c101936 */
[----:B------:R3:W-:Y:S01]  /*c2f0*/  ST.E desc[UR54][R22.64+0x224], R189 ;  /* 0x000224bd16007985 */ /* 0x0007e2000c101936 */
[----:B0-----:R-:W-:-:S03]  /*c300*/  FMUL.FTZ R217, R73, R150 ;  /* 0x0000009649d97220 */ /* 0x001fc60000410000 */
[----:B------:R0:W-:Y:S01]  /*c310*/  ST.E desc[UR54][R22.64+0x230], R191 ;  /* 0x000230bf16007985 */ /* 0x0001e2000c101936 */
[C---:B-1----:R-:W-:Y:S01]  /*c320*/  FMUL.FTZ R215, R73.reuse, R38 ;  /* 0x0000002649d77220 */ /* 0x042fe20000410000 */
[C---:B--2---:R-:W-:Y:S01]  /*c330*/  FMUL.FTZ R25, R73.reuse, R24 ;  /* 0x0000001849197220 */ /* 0x044fe20000410000 */
[C---:B---3--:R-:W-:Y:S01]  /*c340*/  FMUL.FTZ R189, R73.reuse, R148 ;  /* 0x0000009449bd7220 */ /* 0x048fe20000410000 */
[C---:B0-----:R-:W-:Y:S01]  /*c350*/  FMUL.FTZ R191, R73.reuse, R144 ;  /* 0x0000009049bf7220 */ /* 0x041fe20000410000 */
[----:B------:R0:W-:Y:S01]  /*c360*/  ST.E desc[UR54][R22.64+0x234], R201 ;  /* 0x000234c916007985 */ /* 0x0001e2000c101936 */
[----:B------:R-:W-:-:S03]  /*c370*/  FMUL.FTZ R229, R73, R136 ;  /* 0x0000008849e57220 */ /* 0x000fc60000410000 */
[----:B------:R1:W-:Y:S04]  /*c380*/  ST.E desc[UR54][R22.64+0x240], R203 ;  /* 0x000240cb16007985 */ /* 0x0003e8000c101936 */
[----:B------:R2:W-:Y:S04]  /*c390*/  ST.E desc[UR54][R22.64+0x244], R213 ;  /* 0x000244d516007985 */ /* 0x0005e8000c101936 */
[----:B------:R3:W-:Y:S01]  /*c3a0*/  ST.E desc[UR54][R22.64+0x250], R215 ;  /* 0x000250d716007985 */ /* 0x0007e2000c101936 */
[----:B0-----:R-:W-:-:S03]  /*c3b0*/  FMUL.FTZ R201, R73, R142 ;  /* 0x0000008e49c97220 */ /* 0x001fc60000410000 */
[----:B------:R0:W-:Y:S01]  /*c3c0*/  ST.E desc[UR54][R22.64+0x254], R25 ;  /* 0x0002541916007985 */ /* 0x0001e2000c101936 */
[----:B-1----:R-:W-:-:S03]  /*c3d0*/  FMUL.FTZ R203, R73, R140 ;  /* 0x0000008c49cb7220 */ /* 0x002fc60000410000 */
[----:B------:R1:W-:Y:S01]  /*c3e0*/  ST.E desc[UR54][R22.64+0x260], R189 ;  /* 0x000260bd16007985 */ /* 0x0003e2000c101936 */
[----:B--2---:R-:W-:-:S03]  /*c3f0*/  FMUL.FTZ R213, R73, R138 ;  /* 0x0000008a49d57220 */ /* 0x004fc60000410000 */
[----:B------:R2:W-:Y:S01]  /*c400*/  ST.E desc[UR54][R22.64+0x264], R217 ;  /* 0x000264d916007985 */ /* 0x0005e2000c101936 */
[----:B---3--:R-:W-:-:S03]  /*c410*/  FMUL.FTZ R215, R73, R132 ;  /* 0x0000008449d77220 */ /* 0x008fc60000410000 */
[----:B------:R3:W-:Y:S01]  /*c420*/  ST.E desc[UR54][R22.64+0x270], R227 ;  /* 0x000270e316007985 */ /* 0x0007e2000c101936 */
[----:B0-----:R-:W-:-:S03]  /*c430*/  FMUL.FTZ R25, R73, R134 ;  /* 0x0000008649197220 */ /* 0x001fc60000410000 */
[----:B------:R0:W-:Y:S01]  /*c440*/  ST.E desc[UR54][R22.64+0x274], R191 ;  /* 0x000274bf16007985 */ /* 0x0001e2000c101936 */
[C---:B-1----:R-:W-:Y:S01]  /*c450*/  FMUL.FTZ R189, R73.reuse, R126 ;  /* 0x0000007e49bd7220 */ /* 0x042fe20000410000 */
[C---:B--2---:R-:W-:Y:S01]  /*c460*/  FMUL.FTZ R217, R73.reuse, R130 ;  /* 0x0000008249d97220 */ /* 0x044fe20000410000 */
[C---:B---3--:R-:W-:Y:S01]  /*c470*/  FMUL.FTZ R227, R73.reuse, R128 ;  /* 0x0000008049e37220 */ /* 0x048fe20000410000 */
[C---:B0-----:R-:W-:Y:S01]  /*c480*/  FMUL.FTZ R191, R73.reuse, R124 ;  /* 0x0000007c49bf7220 */ /* 0x041fe20000410000 */
[----:B------:R0:W-:Y:S04]  /*c490*/  ST.E desc[UR54][R22.64+0x280], R201 ;  /* 0x000280c916007985 */ /* 0x0001e8000c101936 */
        /* <DEDUP_REMOVED lines=13> */
[----:B-1----:R-:W-:-:S03]  /*c570*/  FMUL.FTZ R189, R73, R106 ;  /* 0x0000006a49bd7220 */ /* 0x002fc60000410000 */
[----:B------:R1:W-:Y:S01]  /*c580*/  ST.E desc[UR54][R22.64+0x2c4], R191 ;  /* 0x0002c4bf16007985 */ /* 0x0003e2000c101936 */
[C---:B--2---:R-:W-:Y:S01]  /*c590*/  FMUL.FTZ R215, R73.reuse, R112 ;  /* 0x0000007049d77220 */ /* 0x044fe20000410000 */
[C---:B---3--:R-:W-:Y:S01]  /*c5a0*/  FMUL.FTZ R217, R73.reuse, R110 ;  /* 0x0000006e49d97220 */ /* 0x048fe20000410000 */
[C---:B0-----:R-:W-:Y:S01]  /*c5b0*/  FMUL.FTZ R227, R73.reuse, R108 ;  /* 0x0000006c49e37220 */ /* 0x041fe20000410000 */
[C---:B-1----:R-:W-:Y:S01]  /*c5c0*/  FMUL.FTZ R191, R73.reuse, R104 ;  /* 0x0000006849bf7220 */ /* 0x042fe20000410000 */
        /* <DEDUP_REMOVED lines=39> */
[----:B-1----:R-:W-:Y:S01]  /*c840*/  FMUL.FTZ R191, R73, R64 ;  /* 0x0000004049bf7220 */ /* 0x002fe20000410000 */
[----:B------:R0:W-:Y:S01]  /*c850*/  ST.E desc[UR54][R22.64+0x370], R201 ;  /* 0x000370c916007985 */ /* 0x0001e2000c101936 */
[C---:B------:R-:W-:Y:S01]  /*c860*/  FMUL.FTZ R151, R44.reuse, R151 ;  /* 0x000000972c977220 */ /* 0x040fe20000410000 */
        /* <DEDUP_REMOVED lines=8> */
[C---:B0-----:R-:W-:Y:S01]  /*c8f0*/  FMUL.FTZ R201, R73.reuse, R56 ;  /* 0x0000003849c97220 */ /* 0x041fe20000410000 */
        /* <DEDUP_REMOVED lines=9> */
[C---:B------:R-:W-:Y:S02]  /*c990*/  FMUL.FTZ R127, R44.reuse, R127 ;  /* 0x0000007f2c7f7220 */ /* 0x040fe40000410000 */
[----:B------:R3:W-:Y:S01]  /*c9a0*/  ST.E desc[UR54][R22.64+0x3a4], R217 ;  /* 0x0003a4d916007985 */ /* 0x0007e2000c101936 */
[----:B0-----:R-:W-:Y:S01]  /*c9b0*/  FMUL.FTZ R25, R73, R54 ;  /* 0x0000003649197220 */ /* 0x001fe20000410000 */
[----:B------:R-:W-:-:S02]  /*c9c0*/  FMUL.FTZ R133, R44, R133 ;  /* 0x000000852c857220 */ /* 0x000fc40000410000 */
[----:B------:R0:W-:Y:S01]  /*c9d0*/  ST.E desc[UR54][R22.64+0x3b0], R227 ;  /* 0x0003b0e316007985 */ /* 0x0001e2000c101936 */
[C---:B-1----:R-:W-:Y:S01]  /*c9e0*/  FMUL.FTZ R189, R73.reuse, R46 ;  /* 0x0000002e49bd7220 */ /* 0x042fe20000410000 */
[C---:B------:R-:W-:Y:S02]  /*c9f0*/  FMUL.FTZ R131, R44.reuse, R131 ;  /* 0x000000832c837220 */ /* 0x040fe40000410000 */
[----:B------:R1:W-:Y:S01]  /*ca00*/  ST.E desc[UR54][R22.64+0x3b4], R191 ;  /* 0x0003b4bf16007985 */ /* 0x0003e2000c101936 */
[C---:B--2---:R-:W-:Y:S01]  /*ca10*/  FMUL.FTZ R215, R73.reuse, R52 ;  /* 0x0000003449d77220 */ /* 0x044fe20000410000 */
[C---:B------:R-:W-:Y:S01]  /*ca20*/  FMUL.FTZ R129, R44.reuse, R129 ;  /* 0x000000812c817220 */ /* 0x040fe20000410000 */
[C---:B------:R-:W-:Y:S01]  /*ca30*/  FMUL.FTZ R125, R44.reuse, R125 ;  /* 0x0000007d2c7d7220 */ /* 0x040fe20000410000 */
[C---:B---3--:R-:W-:Y:S01]  /*ca40*/  FMUL.FTZ R217, R73.reuse, R50 ;  /* 0x0000003249d97220 */ /* 0x048fe20000410000 */
[C---:B------:R-:W-:Y:S01]  /*ca50*/  FMUL.FTZ R117, R44.reuse, R117 ;  /* 0x000000752c757220 */ /* 0x040fe20000410000 */
[C---:B------:R-:W-:Y:S01]  /*ca60*/  FMUL.FTZ R123, R44.reuse, R123 ;  /* 0x0000007b2c7b7220 */ /* 0x040fe20000410000 */
[C---:B------:R-:W-:Y:S01]  /*ca70*/  FMUL.FTZ R121, R44.reuse, R121 ;  /* 0x000000792c797220 */ /* 0x040fe20000410000 */
[C---:B0-----:R-:W-:Y:S01]  /*ca80*/  FMUL.FTZ R227, R73.reuse, R48 ;  /* 0x0000003049e37220 */ /* 0x041fe20000410000 */
[C---:B------:R-:W-:Y:S01]  /*ca90*/  FMUL.FTZ R119, R44.reuse, R119 ;  /* 0x000000772c777220 */ /* 0x040fe20000410000 */
[C---:B------:R-:W-:Y:S01]  /*caa0*/  FMUL.FTZ R115, R44.reuse, R115 ;  /* 0x000000732c737220 */ /* 0x040fe20000410000 */
[C---:B------:R-:W-:Y:S01]  /*cab0*/  FMUL.FTZ R107, R44.reuse, R107 ;  /* 0x0000006b2c6b7220 */ /* 0x040fe20000410000 */
[C---:B-1----:R-:W-:Y:S01]  /*cac0*/  FMUL.FTZ R191, R73.reuse, R42 ;  /* 0x0000002a49bf7220 */ /* 0x042fe20000410000 */
        /* <DEDUP_REMOVED lines=119> */
[----:B0-----:R-:W4:Y:S04]  /*d240*/  LD.E R25, desc[UR54][R22.64+0x220] ;  /* 0x0002203616197980 */ /* 0x001f28000c101900 */
[----:B-1----:R-:W4:Y:S04]  /*d250*/  LD.E R35, desc[UR54][R22.64+0x224] ;  /* 0x0002243616237980 */ /* 0x002f28000c101900 */
[----:B--2---:R-:W2:Y:S04]  /*d260*/  LD.E R37, desc[UR54][R22.64+0x228] ;  /* 0x0002283616257980 */ /* 0x004ea8000c101900 */
[----:B------:R-:W2:Y:S04]  /*d270*/  LD.E R39, desc[UR54][R22.64+0x22c] ;  /* 0x00022c3616277980 */ /* 0x000ea8000c101900 */
[----:B------:R-:W2:Y:S04]  /*d280*/  LD.E R41, desc[UR54][R22.64+0x230] ;  /* 0x0002303616297980 */ /* 0x000ea8000c101900 */
        /* <DEDUP_REMOVED lines=126> */
[----:B------:R-:W-:Y:S04]  /*da70*/  ST.E desc[UR54][R22.64+0x22c], R39 ;  /* 0x00022c2716007985 */ /* 0x000fe8000c101936 */
[----:B------:R-:W-:Y:S04]  /*da80*/  ST.E desc[UR54][R22.64+0x230], R41 ;  /* 0x0002302916007985 */ /* 0x000fe8000c101936 */
[----:B---3--:R-:W-:Y:S04]  /*da90*/  ST.E desc[UR54][R22.64+0x234], R33 ;  /* 0x0002342116007985 */ /* 0x008fe8000c101936 */
        /* <DEDUP_REMOVED lines=122> */
[----:B0-----:R-:W4:Y:S04]  /*e240*/  LD.E R189, desc[UR54][R22.64+0x210] ;  /* 0x0002103616bd7980 */ /* 0x001f28000c101900 */
[----:B-1----:R-:W4:Y:S04]  /*e250*/  LD.E.64 R14, desc[UR54][R22.64+0xa8] ;  /* 0x0000a836160e7980 */ /* 0x002f28000c101b00 */
[----:B------:R-:W4:Y:S04]  /*e260*/  LDL R190, [R1+0x88] ;  /* 0x0000880001be7983 */ /* 0x000f280000100800 */
[----:B--2---:R-:W2:Y:S04]  /*e270*/  LD.E R24, desc[UR54][R22.64+0x220] ;  /* 0x0002203616187980 */ /* 0x004ea8000c101900 */
[----:B------:R-:W2:Y:S04]  /*e280*/  LD.E R25, desc[UR54][R22.64+0x224] ;  /* 0x0002243616197980 */ /* 0x000ea8000c101900 */
[----:B---3--:R-:W2:Y:S04]  /*e290*/  LD.E R26, desc[UR54][R22.64+0x228] ;  /* 0x00022836161a7980 */ /* 0x008ea8000c101900 */
[----:B------:R-:W2:Y:S04]  /*e2a0*/  LD.E R27, desc[UR54][R22.64+0x22c] ;  /* 0x00022c36161b7980 */ /* 0x000ea8000c101900 */
[----:B----4-:R-:W2:Y:S04]  /*e2b0*/  LD.E R28, desc[UR54][R22.64+0x230] ;  /* 0x00023036161c7980 */ /* 0x010ea8000c101900 */
        /* <DEDUP_REMOVED lines=132> */
[----:B--2---:R-:W-:-:S06]  /*eb00*/  WARPGROUP.ARRIVE ;  /* 0x00000000000079c5 */ /* 0x004fcc0000000000 */
        /* <DEDUP_REMOVED lines=138> */
[----:B0-----:R-:W-:-:S06]  /*f3b0*/  WARPGROUP.ARRIVE ;  /* 0x00000000000079c5 */ /* 0x001fcc0000000000 */
        /* <DEDUP_REMOVED lines=281> */
[----:B------:R-:W-:Y:S02]  /*10550*/  VIADD R8, R14, 0x200 ;  /* 0x000002000e087836 */ /* 0x000fe40000000000 */
[----:B------:R-:W-:-:S03]  /*10560*/  IMAD.MOV.U32 R9, RZ, RZ, R15 ;  /* 0x000000ffff097224 */ /* 0x000fc600078e000f */
        /* <DEDUP_REMOVED lines=667> */
[----:B0-----:R-:W2:Y:S04]  /*12f20*/  LDL.64 R4, [R1+0x68] ;  /* 0x0000680001047983 */ /* 0x001ea80000100a00 */
[----:B------:R-:W3:Y:S01]  /*12f30*/  LD.E R0, desc[UR54][R22.64+0x210] ;  /* 0x0002103616007980 */ /* 0x000ee2000c101900 */
[----:B--2---:R-:W-:-:S05]  /*12f40*/  MOV R3, R4 ;  /* 0x0000000400037202 */ /* 0x004fca0000000f00 */
[----:B---3--:R-:W-:-:S05]  /*12f50*/  IMAD R0, R0, 0x8, R3 ;  /* 0x0000000800007824 */ /* 0x008fca00078e0203 */
[----:B------:R-:W-:-:S04]  /*12f60*/  PRMT R0, RZ, 0x654, R0 ;  /* 0x00000654ff007816 */ /* 0x000fc80000000000 */
[----:B------:R1:W-:Y:S03]  /*12f70*/  SYNCS.ARRIVE.TRANS64.RED.A1T0 RZ, [R0+URZ], RZ ;  /* 0x000000ff00ff79a7 */ /* 0x0003e6000810043f */
.L_x_2524:
[----:B------:R-:W-:Y:S05]  /*12f80*/  BSYNC B0 ;  /* 0x0000000000007941 */ /* 0x000fea0003800000 */
.L_x_2523:
[----:B------:R-:W-:Y:S05]  /*12f90*/  @P0 BRA `(.L_x_2525) ;  /* 0xffffff6800180947 */ /* 0x000fea000383ffff */
.L_x_2508:
[----:B------:R-:W-:-:S13]  /*12fa0*/  ISETP.GE.AND P0, PT, R10, UR43, PT ;  /* 0x0000002b0a007c0c */ /* 0x000fda000bf06270 */
[----:B------:R-:W-:Y:S05]  /*12fb0*/  @!P0 BRA `(.L_x_2526) ;  /* 0x000000a800d48947 */ /* 0x000fea0003800000 */
[----:B0-----:R0:W5:Y:S02]  /*12fc0*/  LDL.64 R2, [R1+0x170] ;  /* 0x0001700001027983 */ /* 0x0011640000100a00 */
.L_x_2557:
[----:B-----5:R-:W2:Y:S04]  /*12fd0*/  LD.E R5, desc[UR54][R2.64] ;  /* 0x0000003602057980 */ /* 0x020ea8000c101900 */
[----:B01----:R-:W3:Y:S01]  /*12fe0*/  LD.E R0, desc[UR54][R2.64+0x8] ;  /* 0x0000083602007980 */ /* 0x003ee2000c101900 */
        /* <DEDUP_REMOVED lines=12> */
[----:B------:R-:W-:Y:S05]  /*130b0*/  YIELD ;  /* 0x0000000000007946 */ /* 0x000fea0003800000 */
[----:B------:R-:W-:Y:S01]  /*130c0*/  BSSY B0, `(.L_x_2527) ;  /* 0x0000006000007945 */ /* 0x000fe20003800000 */
[----:B---3--:R-:W-:Y:S01]  /*130d0*/  @!P0 IMAD.MOV.U32 R5, RZ, RZ, RZ ;  /* 0x000000ffff058224 */ /* 0x008fe200078e00ff */
[----:B--2---:R-:W-:-:S04]  /*130e0*/  LOP3.LUT R0, R0, 0x1, RZ, 0xfc, !PT ;  /* 0x0000000100007812 */ /* 0x004fc800078efcff */
[----:B------:R-:W-:-:S13]  /*130f0*/  ISETP.NE.AND P1, PT, R0, 0x3, PT ;  /* 0x000000030000780c */ /* 0x000fda0003f25270 */
[----:B-1----:R-:W-:Y:S05]  /*13100*/  @!P1 BRA `(.L_x_2528) ;  /* 0x0000000000049947 */ /* 0x002fea0003800000 */
[----:B------:R-:W-:Y:S01]  /*13110*/  BPT.TRAP 0x1 ;  /* 0x000000040000795c */ /* 0x000fe20000300000 */
.L_x_2528:
[----:B------:R-:W-:Y:S05]  /*13120*/  BSYNC B0 ;  /* 0x0000000000007941 */ /* 0x000fea0003800000 */
.L_x_2527:
        /* <DEDUP_REMOVED lines=13> */
.L_x_2530:
[----:B------:R-:W-:Y:S05]  /*13200*/  BSYNC B0 ;  /* 0x0000000000007941 */ /* 0x000fea0003800000 */
.L_x_2529:
        /* <DEDUP_REMOVED lines=8> */
.L_x_2532:
[----:B------:R-:W-:Y:S05]  /*13290*/  BSYNC B0 ;  /* 0x0000000000007941 */ /* 0x000fea0003800000 */
.L_x_2531:
[----:B------:R-:W2:Y:S04]  /*132a0*/  LD.E R5, desc[UR54][R2.64] ;  /* 0x0000003602057980 */ /* 0x000ea8000c101900 */
[----:B------:R-:W2:Y:S01]  /*132b0*/  LDL.64 R8, [R1+0xa0] ;  /* 0x0000a00001087983 */ /* 0x000ea20000100a00 */
[----:B------:R-:W-:Y:S05]  /*132c0*/  WARPSYNC.ALL ;  /* 0x0000000000007948 */ /* 0x000fea0003800000 */
[----:B------:R-:W3:Y:S04]  /*132d0*/  LDL.64 R20, [R1+0x98] ;  /* 0x0000980001147983 */ /* 0x000ee80000100a00 */
[----:B-1---5:R-:W4:Y:S04]  /*132e0*/  LDL.64 R6, [R1+0x98] ;  /* 0x0000980001067983 */ /* 0x022f280000100a00 */
        /* <DEDUP_REMOVED lines=54> */
.L_x_2535:
[----:B------:R-:W-:Y:S05]  /*13650*/  BSYNC B0 ;  /* 0x0000000000007941 */ /* 0x000fea0003800000 */
.L_x_2534:
        /* <DEDUP_REMOVED lines=10> */
.L_x_2537:
[----:B------:R-:W-:Y:S05]  /*13700*/  BSYNC B0 ;  /* 0x0000000000007941 */ /* 0x000fea0003800000 */
.L_x_2536:
[----:B------:R-:W-:Y:S04]  /*13710*/  BSSY B0, `(.L_x_2538) ;  /* 0x0000006000007945 */ /* 0x000fe80003800000 */
[----:B--2---:R-:W-:Y:S05]  /*13720*/  @P0 BRA `(.L_x_2539) ;  /* 0x0000000000100947 */ /* 0x004fea0003800000 */
[----:B-----5:R-:W-:Y:S01]  /*13730*/  IMAD R4, R4, 0x8, R7 ;  /* 0x0000000804047824 */ /* 0x020fe200078e0207 */
[----:B-1----:R-:W-:-:S04]  /*13740*/  SHF.L.U32 R5, R6, 0x1f, RZ ;  /* 0x0000001f06057819 */ /* 0x002fc800000006ff */
[----:B------:R-:W1:Y:S02]  /*13750*/  SYNCS.PHASECHK.TRANS64.TRYWAIT P0, [R4+URZ], R5 ;  /* 0x00000005040075a7 */ /* 0x000e64000800017f */
[----:B-1----:R-:W-:Y:S05]  /*13760*/  @!P0 BRA `(.L_x_2540) ;  /* 0x0000013000708947 */ /* 0x002fea0003800000 */
.L_x_2539:
[----:B------:R-:W-:Y:S05]  /*13770*/  BSYNC B0 ;  /* 0x0000000000007941 */ /* 0x000fea0003800000 */
.L_x_2538:
        /* <DEDUP_REMOVED lines=263> */
.L_x_2546:
[----:B------:R-:W-:Y:S05]  /*147f0*/  BSYNC B2 ;  /* 0x0000000000027941 */ /* 0x000fea0003800000 */
.L_x_2545:
[----:B------:R-:W-:Y:S01]  /*14800*/  LOP3.LUT R9, RZ, R9, RZ, 0x33, !PT ;  /* 0x00000009ff097212 */ /* 0x000fe200078e33ff */
[----:B------:R-:W-:Y:S06]  /*14810*/  BRA `(.L_x_2547) ;  /* 0x0000000000187947 */ /* 0x000fec0003800000 */
.L_x_2544:
[----:B------:R-:W-:-:S13]  /*14820*/  ISETP.NE.AND P0, PT, R12, 0x1, PT ;  /* 0x000000010c00780c */ /* 0x000fda0003f05270 */
[----:B------:R-:W-:Y:S05]  /*14830*/  @!P0 BRA `(.L_x_2547) ;  /* 0x0000000000108947 */ /* 0x000fea0003800000 */
[----:B------:R-:W2:Y:S04]  /*14840*/  LDL R6, [R13+0x1c] ;  /* 0x00001c000d067983 */ /* 0x000ea80000100800 */
[----:B------:R-:W3:Y:S01]  /*14850*/  LDL R14, [R13+0x20] ;  /* 0x000020000d0e7983 */ /* 0x000ee20000100800 */
[----:B--2---:R-:W-:-:S05]  /*14860*/  IMAD.HI.U32 R9, R9, R6, RZ ;  /* 0x0000000609097227 */ /* 0x004fca00078e00ff */
[----:B---3--:R-:W-:-:S07]  /*14870*/  SHF.R.U32.HI R9, RZ, R14, R9 ;  /* 0x0000000eff097219 */ /* 0x008fce0000011609 */
.L_x_2547:
[----:B------:R-:W-:Y:S05]  /*14880*/  BSYNC B1 ;  /* 0x0000000000017941 */ /* 0x000fea0003800000 */
.L_x_2543:
[----:B------:R-:W-:-:S05]  /*14890*/  IMAD R9, R12, R9, R21 ;  /* 0x000000090c097224 */ /* 0x000fca00078e0215 */
[----:B------:R-:W-:Y:S02]  /*148a0*/  VIMNMX R4, R4, R9, !PT ;  /* 0x0000000904047248 */ /* 0x000fe40007fe0100 */
[----:B------:R-:W-:-:S07]  /*148b0*/  VIADDMNMX R5, R9, R12, R5, PT ;  /* 0x0000000c09057246 */ /* 0x000fce0003800105 */
.L_x_2542:
[----:B------:R-:W-:Y:S05]  /*148c0*/  BSYNC B0 ;  /* 0x0000000000007941 */ /* 0x000fea0003800000 */
.L_x_2541:
        /* <DEDUP_REMOVED lines=132> */
.L_x_2553:
[----:B------:R-:W-:Y:S05]  /*15110*/  BSYNC B2 ;  /* 0x0000000000027941 */ /* 0x000fea0003800000 */
.L_x_2552:
[----:B------:R-:W-:Y:S01]  /*15120*/  LOP3.LUT R7, RZ, R7, RZ, 0x33, !PT ;  /* 0x00000007ff077212 */ /* 0x000fe200078e33ff */
[----:B------:R-:W-:Y:S06]  /*15130*/  BRA `(.L_x_2554) ;  /* 0x0000000000187947 */ /* 0x000fec0003800000 */
.L_x_2551:
[----:B------:R-:W-:-:S13]  /*15140*/  ISETP.NE.AND P6, PT, R12, 0x1, PT ;  /* 0x000000010c00780c */ /* 0x000fda0003fc5270 */
[----:B------:R-:W-:Y:S05]  /*15150*/  @!P6 BRA `(.L_x_2554) ;  /* 0x000000000010e947 */ /* 0x000fea0003800000 */
[----:B------:R-:W2:Y:S04]  /*15160*/  LDL R4, [R13+0x1c] ;  /* 0x00001c000d047983 */ /* 0x000ea80000100800 */
[----:B------:R-:W3:Y:S01]  /*15170*/  LDL R8, [R13+0x20] ;  /* 0x000020000d087983 */ /* 0x000ee20000100800 */
[----:B--2---:R-:W-:-:S05]  /*15180*/  IMAD.HI.U32 R7, R7, R4, RZ ;  /* 0x0000000407077227 */ /* 0x004fca00078e00ff */
[----:B---3--:R-:W-:-:S07]  /*15190*/  SHF.R.U32.HI R7, RZ, R8, R7 ;  /* 0x00000008ff077219 */ /* 0x008fce0000011607 */
.L_x_2554:
[----:B------:R-:W-:Y:S05]  /*151a0*/  BSYNC B1 ;  /* 0x0000000000017941 */ /* 0x000fea0003800000 */
.L_x_2550:
[----:B------:R-:W-:-:S05]  /*151b0*/  IMAD R7, R12, R7, R21 ;  /* 0x000000070c077224 */ /* 0x000fca00078e0215 */
[----:B------:R-:W-:Y:S02]  /*151c0*/  VIADDMNMX R5, R7, R12, R5, PT ;  /* 0x0000000c07057246 */ /* 0x000fe40003800105 */
[----:B------:R-:W-:-:S07]  /*151d0*/  VIMNMX R6, R6, R7, !PT ;  /* 0x0000000706067248 */ /* 0x000fce0007fe0100 */
.L_x_2549:
[----:B------:R-:W-:Y:S05]  /*151e0*/  BSYNC B0 ;  /* 0x0000000000007941 */ /* 0x000fea0003800000 */
.L_x_2548:
        /* <DEDUP_REMOVED lines=137> */
[----:B------:R-:W-:Y:S02]  /*15a80*/  ISETP.LT.OR P0, PT, R5, 0x5a, P0 ;  /* 0x0000005a0500780c */ /* 0x000fe40000701670 */
[----:B------:R-:W-:Y:S02]  /*15a90*/  FSEL R70, R70, -INF , !P5 ;  /* 0xff80000046467808 */ /* 0x000fe40006800000 */
[----:B------:R-:W-:Y:S02]  /*15aa0*/  FMNMX.FTZ R5, R67, R4, !PT ;  /* 0x0000000443057209 */ /* 0x000fe40007810000 */
[----:B------:R-:W-:-:S02]  /*15ab0*/  FSEL R71, R71, -INF , !P0 ;  /* 0xff80000047477808 */ /* 0x000fc40004000000 */
[----:B------:R-:W-:-:S04]  /*15ac0*/  FMNMX.FTZ R4, R70, R5, !PT ;  /* 0x0000000546047209 */ /* 0x000fc80007810000 */
[----:B------:R-:W-:Y:S02]  /*15ad0*/  FMNMX.FTZ R9, R71, R4, !PT ;  /* 0x0000000447097209 */ /* 0x000fe40007810000 */
[----:B-1----:R-:W-:Y:S01]  /*15ae0*/  FMNMX.FTZ R6, R11, R12, !PT ;  /* 0x0000000c0b067209 */ /* 0x002fe20007810000 */
[----:B------:R-:W3:Y:S04]  /*15af0*/  LDL.64 R4, [R1+0x440] ;  /* 0x0004400001047983 */ /* 0x000ee80000100a00 */
        /* <DEDUP_REMOVED lines=29> */
[-C--:B------:R-:W-:Y:S01]  /*15cd0*/  FFMA.FTZ R154, R154, R26.reuse, -R11 ;  /* 0x0000001a9a9a7223 */ /* 0x080fe2000001080b */
[----:B------:R-:W-:-:S05]  /*15ce0*/  FFMA.FTZ R155, R30, R26, -R9 ;  /* 0x0000001a1e9b7223 */ /* 0x000fca0000010809 */
[----:B------:R-:W3:Y:S08]  /*15cf0*/  MUFU.EX2 R32, R15 ;  /* 0x0000000f00207308 */ /* 0x000ef00000000800 */
[----:B------:R-:W-:Y:S08]  /*15d00*/  MUFU.EX2 R202, R202 ;  /* 0x000000ca00ca7308 */ /* 0x000ff00000000800 */
[----:B------:R-:W1:Y:S01]  /*15d10*/  MUFU.EX2 R31, R25 ;  /* 0x00000019001f7308 */ /* 0x000e620000000800 */
[----:B------:R-:W-:-:S07]  /*15d20*/  FFMA.FTZ R190, R84, R26, -R11 ;  /* 0x0000001a54be7223 */ /* 0x000fce000001080b */
[----:B------:R-:W2:Y:S01]  /*15d30*/  MUFU.EX2 R152, R152 ;  /* 0x0000009800987308 */ /* 0x000ea20000000800 */
[----:B------:R-:W-:-:S07]  /*15d40*/  FFMA.FTZ R185, R34, R26, -R9 ;  /* 0x0000001a22b97223 */ /* 0x000fce0000010809 */
[----:B------:R-:W4:Y:S01]  /*15d50*/  MUFU.EX2 R189, R189 ;  /* 0x000000bd00bd7308 */ /* 0x000f220000000800 */
[----:B------:R-:W-:-:S07]  /*15d60*/  FFMA.FTZ R187, R82, R26, -R11 ;  /* 0x0000001a52bb7223 */ /* 0x000fce000001080b */
[----:B------:R-:W5:Y:S01]  /*15d70*/  MUFU.EX2 R154, R154 ;  /* 0x0000009a009a7308 */ /* 0x000f620000000800 */
[----:B------:R-:W-:-:S07]  /*15d80*/  FFMA.FTZ R188, R35, R26, -R9 ;  /* 0x0000001a23bc7223 */ /* 0x000fce0000010809 */
[----:B------:R-:W0:Y:S01]  /*15d90*/  MUFU.EX2 R155, R155 ;  /* 0x0000009b009b7308 */ /* 0x000e220000000800 */
[----:B---3--:R-:W-:Y:S01]  /*15da0*/  FFMA.FTZ R15, R32, R4, R7 ;  /* 0x00000004200f7223 */ /* 0x008fe20000010007 */
[----:B------:R-:W-:Y:S01]  /*15db0*/  FFMA.FTZ R183, R80, R26, -R11 ;  /* 0x0000001a50b77223 */ /* 0x000fe2000001080b */
[----:B-1----:R-:W-:-:S05]  /*15dc0*/  FFMA.FTZ R4, R5, R31, R202 ;  /* 0x0000001f05047223 */ /* 0x002fca00000100ca */
[----:B------:R-:W1:Y:S01]  /*15dd0*/  MUFU.EX2 R194, R194 ;  /* 0x000000c200c27308 */ /* 0x000e620000000800 */
[----:B------:R-:W-:Y:S01]  /*15de0*/  FFMA.FTZ R181, R38, R26, -R9 ;  /* 0x0000001a26b57223 */ /* 0x000fe20000010809 */
[----:B--2---:R-:W-:-:S06]  /*15df0*/  FADD.FTZ R15, R152, R15 ;  /* 0x0000000f980f7221 */ /* 0x004fcc0000010000 */
[----:B------:R-:W2:Y:S01]  /*15e00*/  MUFU.EX2 R190, R190 ;  /* 0x000000be00be7308 */ /* 0x000ea20000000800 */
[----:B------:R-:W-:Y:S01]  /*15e10*/  FFMA.FTZ R184, R78, R26, -R11 ;  /* 0x0000001a4eb87223 */ /* 0x000fe2000001080b */
[----:B----4-:R-:W-:-:S06]  /*15e20*/  FADD.FTZ R4, R189, R4 ;  /* 0x00000004bd047221 */ /* 0x010fcc0000010000 */
[----:B------:R-:W3:Y:S01]  /*15e30*/  MUFU.EX2 R185, R185 ;  /* 0x000000b900b97308 */ /* 0x000ee20000000800 */
[----:B------:R-:W-:Y:S01]  /*15e40*/  FFMA.FTZ R182, R39, R26, -R9 ;  /* 0x0000001a27b67223 */ /* 0x000fe20000010809 */
[----:B-----5:R-:W-:-:S06]  /*15e50*/  FADD.FTZ R8, R154, R15 ;  /* 0x0000000f9a087221 */ /* 0x020fcc0000010000 */
[----:B------:R-:W4:Y:S01]  /*15e60*/  MUFU.EX2 R187, R187 ;  /* 0x000000bb00bb7308 */ /* 0x000f220000000800 */
[----:B------:R-:W-:Y:S01]  /*15e70*/  FFMA.FTZ R179, R76, R26, -R11 ;  /* 0x0000001a4cb37223 */ /* 0x000fe2000001080b */
[----:B0-----:R-:W-:-:S06]  /*15e80*/  FADD.FTZ R5, R155, R4 ;  /* 0x000000049b057221 */ /* 0x001fcc0000010000 */
[----:B------:R-:W0:Y:S01]  /*15e90*/  MUFU.EX2 R188, R188 ;  /* 0x000000bc00bc7308 */ /* 0x000e220000000800 */
[----:B------:R-:W-:Y:S01]  /*15ea0*/  FFMA.FTZ R177, R42, R26, -R9 ;  /* 0x0000001a2ab17223 */ /* 0x000fe20000010809 */
[----:B------:R-:W-:-:S06]  /*15eb0*/  FADD.FTZ R15, R153, R8 ;  /* 0x00000008990f7221 */ /* 0x000fcc0000010000 */
[----:B------:R-:W5:Y:S01]  /*15ec0*/  MUFU.EX2 R183, R183 ;  /* 0x000000b700b77308 */ /* 0x000f620000000800 */
[----:B------:R-:W-:Y:S01]  /*15ed0*/  FFMA.FTZ R180, R74, R26, -R11 ;  /* 0x0000001a4ab47223 */ /* 0x000fe2000001080b */
[----:B-1----:R-:W-:-:S06]  /*15ee0*/  FADD.FTZ R4, R194, R5 ;  /* 0x00000005c2047221 */ /* 0x002fcc0000010000 */
[----:B------:R-:W1:Y:S01]  /*15ef0*/  MUFU.EX2 R181, R181 ;  /* 0x000000b500b57308 */ /* 0x000e620000000800 */
[----:B------:R-:W-:Y:S01]  /*15f00*/  FFMA.FTZ R178, R43, R26, -R9 ;  /* 0x0000001a2bb27223 */ /* 0x000fe20000010809 */
[----:B--2---:R-:W-:-:S06]  /*15f10*/  FADD.FTZ R8, R190, R15 ;  /* 0x0000000fbe087221 */ /* 0x004fcc0000010000 */
[----:B------:R-:W2:Y:S01]  /*15f20*/  MUFU.EX2 R184, R184 ;  /* 0x000000b800b87308 */ /* 0x000ea20000000800 */
[----:B------:R-:W-:Y:S01]  /*15f30*/  FFMA.FTZ R176, R72, R26, -R11 ;  /* 0x0000001a48b07223 */ /* 0x000fe2000001080b */
[----:B---3--:R-:W-:-:S06]  /*15f40*/  FADD.FTZ R5, R185, R4 ;  /* 0x00000004b9057221 */ /* 0x008fcc0000010000 */
[----:B------:R-:W3:Y:S01]  /*15f50*/  MUFU.EX2 R182, R182 ;  /* 0x000000b600b67308 */ /* 0x000ee20000000800 */
[----:B------:R-:W-:Y:S01]  /*15f60*/  FFMA.FTZ R173, R46, R26, -R9 ;  /* 0x0000001a2ead7223 */ /* 0x000fe20000010809 */
[----:B----4-:R-:W-:-:S06]  /*15f70*/  FADD.FTZ R8, R187, R8 ;  /* 0x00000008bb087221 */ /* 0x010fcc0000010000 */
[----:B------:R-:W4:Y:S01]  /*15f80*/  MUFU.EX2 R179, R179 ;  /* 0x000000b300b37308 */ /* 0x000f220000000800 */
[----:B------:R-:W-:Y:S01]  /*15f90*/  FFMA.FTZ R175, R44, R26, -R11 ;  /* 0x0000001a2caf7223 */ /* 0x000fe2000001080b */
[----:B0-----:R-:W-:-:S06]  /*15fa0*/  FADD.FTZ R4, R188, R5 ;  /* 0x00000005bc047221 */ /* 0x001fcc0000010000 */
[----:B------:R-:W0:Y:S01]  /*15fb0*/  MUFU.EX2 R177, R177 ;  /* 0x000000b100b17308 */ /* 0x000e220000000800 */
[----:B------:R-:W-:Y:S01]  /*15fc0*/  FFMA.FTZ R174, R47, R26, -R9 ;  /* 0x0000001a2fae7223 */ /* 0x000fe20000010809 */
[----:B-----5:R-:W-:-:S06]  /*15fd0*/  FADD.FTZ R5, R183, R8 ;  /* 0x00000008b7057221 */ /* 0x020fcc0000010000 */
        /* <DEDUP_REMOVED lines=31> */
[----:B0-----:R-:W-:Y:S01]  /*161d0*/  FADD.FTZ R4, R174, R5 ;  /* 0x00000005ae047221 */ /* 0x001fe20000010000 */
[----:B------:R-:W-:-:S06]  /*161e0*/  FFMA.FTZ R164, R59, R26, -R9 ;  /* 0x0000001a3ba47223 */ /* 0x000fcc0000010809 */
[----:B------:R-:W0:Y:S01]  /*161f0*/  MUFU.EX2 R171, R171 ;  /* 0x000000ab00ab7308 */ /* 0x000e220000000800 */
[----:B-----5:R-:W-:Y:S01]  /*16200*/  FADD.FTZ R8, R170, R15 ;  /* 0x0000000faa087221 */ /* 0x020fe20000010000 */
[----:B------:R-:W-:-:S06]  /*16210*/  FFMA.FTZ R21, R60, R26, -R11 ;  /* 0x0000001a3c157223 */ /* 0x000fcc000001080b */
[----:B------:R-:W5:Y:S01]  /*16220*/  MUFU.EX2 R166, R166 ;  /* 0x000000a600a67308 */ /* 0x000f620000000800 */
        /* <DEDUP_REMOVED lines=28> */
[----:B0-----:R-:W-:-:S06]  /*163f0*/  FADD.FTZ R4, R164, R5 ;  /* 0x00000005a4047221 */ /* 0x001fcc0000010000 */
[----:B------:R-:W0:Y:S01]  /*16400*/  MUFU.EX2 R13, R13 ;  /* 0x0000000d000d7308 */ /* 0x000e220000000800 */
[-C--:B------:R-:W-:Y:S01]  /*16410*/  FFMA.FTZ R11, R28, R26.reuse, -R11 ;  /* 0x0000001a1c0b7223 */ /* 0x080fe2000001080b */
[----:B------:R-:W-:-:S06]  /*16420*/  FFMA.FTZ R20, R71, R26, -R9 ;  /* 0x0000001a47147223 */ /* 0x000fcc0000010809 */
[----:B------:R-:W4:Y:S01]  /*16430*/  MUFU.EX2 R19, R19 ;  /* 0x0000001300137308 */ /* 0x000f220000000800 */
[----:B-----5:R-:W-:Y:S01]  /*16440*/  FADD.FTZ R5, R21, R8 ;  /* 0x0000000815057221 */ /* 0x020fe20000010000 */
[----:B-1----:R-:W-:-:S06]  /*16450*/  FADD.FTZ R9, R159, R4 ;  /* 0x000000049f097221 */ /* 0x002fcc0000010000 */
[----:B------:R-:W1:Y:S08]  /*16460*/  MUFU.EX2 R14, R14 ;  /* 0x0000000e000e7308 */ /* 0x000e700000000800 */
[----:B------:R-:W5:Y:S01]  /*16470*/  MUFU.EX2 R156, R156 ;  /* 0x0000009c009c7308 */ /* 0x000f620000000800 */
[----:B--2---:R-:W-:Y:S01]  /*16480*/  FADD.FTZ R4, R158, R5 ;  /* 0x000000059e047221 */ /* 0x004fe20000010000 */
[----:B---3--:R-:W-:-:S06]  /*16490*/  FADD.FTZ R8, R162, R9 ;  /* 0x00000009a2087221 */ /* 0x008fcc0000010000 */
[----:B------:R-:W2:Y:S08]  /*164a0*/  MUFU.EX2 R12, R12 ;  /* 0x0000000c000c7308 */ /* 0x000eb00000000800 */
[----:B------:R-:W3:Y:S01]  /*164b0*/  MUFU.EX2 R15, R15 ;  /* 0x0000000f000f7308 */ /* 0x000ee20000000800 */
[----:B0-----:R-:W-:Y:S01]  /*164c0*/  FADD.FTZ R5, R13, R4 ;  /* 0x000000040d057221 */ /* 0x001fe20000010000 */
[----:B----4-:R-:W-:-:S06]  /*164d0*/  FADD.FTZ R9, R19, R8 ;  /* 0x0000000813097221 */ /* 0x010fcc0000010000 */
[----:B------:R-:W0:Y:S08]  /*164e0*/  MUFU.EX2 R11, R11 ;  /* 0x0000000b000b7308 */ /* 0x000e300000000800 */
[----:B------:R-:W4:Y:S01]  /*164f0*/  MUFU.EX2 R20, R20 ;  /* 0x0000001400147308 */ /* 0x000f220000000800 */
[----:B-1----:R-:W-:Y:S01]  /*16500*/  FADD.FTZ R5, R14, R5 ;  /* 0x000000050e057221 */ /* 0x002fe20000010000 */
[----:B-----5:R-:W-:-:S03]  /*16510*/  FADD.FTZ R4, R156, R9 ;  /* 0x000000099c047221 */ /* 0x020fc60000010000 */
[----:B--2---:R-:W-:Y:S01]  /*16520*/  FADD.FTZ R8, R12, R5 ;  /* 0x000000050c087221 */ /* 0x004fe20000010000 */
[----:B---3--:R-:W-:-:S03]  /*16530*/  FADD.FTZ R5, R15, R4 ;  /* 0x000000040f057221 */ /* 0x008fc60000010000 */
[----:B0-----:R-:W-:Y:S01]  /*16540*/  FADD.FTZ R4, R11, R8 ;  /* 0x000000080b047221 */ /* 0x001fe20000010000 */
[----:B------:R0:W-:Y:S01]  /*16550*/  STL [R1+0x434], R6 ;  /* 0x0004340601007387 */ /* 0x0001e20000100800 */
[----:B----4-:R-:W-:-:S05]  /*16560*/  FADD.FTZ R5, R20, R5 ;  /* 0x0000000514057221 */ /* 0x010fca0000010000 */
[----:B------:R1:W-:Y:S04]  /*16570*/  STL.64 [R1+0x440], R4 ;  /* 0x0004400401007387 */ /* 0x0003e80000100a00 */
[----:B------:R-:W2:Y:S04]  /*16580*/  LD.E R29, desc[UR54][R22.64+0x414] ;  /* 0x00041436161d7980 */ /* 0x000ea8000c101900 */
[----:B------:R-:W3:Y:S04]  /*16590*/  LD.E R8, desc[UR54][R22.64+0x220] ;  /* 0x0002203616087980 */ /* 0x000ee8000c101900 */
[----:B------:R-:W4:Y:S04]  /*165a0*/  LD.E R9, desc[UR54][R22.64+0x224] ;  /* 0x0002243616097980 */ /* 0x000f28000c101900 */
[----:B------:R-:W5:Y:S04]  /*165b0*/  LD.E R25, desc[UR54][R22.64+0x234] ;  /* 0x0002343616197980 */ /* 0x000f68000c101900 */
[----:B------:R-:W5:Y:S04]  /*165c0*/  LD.E R27, desc[UR54][R22.64+0x244] ;  /* 0x00024436161b7980 */ /* 0x000f68000c101900 */
[----:B0-----:R-:W5:Y:S04]  /*165d0*/  LD.E R6, desc[UR54][R22.64+0x254] ;  /* 0x0002543616067980 */ /* 0x001f68000c101900 */
        /* <DEDUP_REMOVED lines=122> */
[C---:B--2---:R-:W-:Y:S01]  /*16d80*/  FMUL.FTZ R141, R32.reuse, R29 ;  /* 0x0000001d208d7220 */ /* 0x044fe20000410000 */
[C---:B---3--:R-:W-:Y:S01]  /*16d90*/  FMUL.FTZ R29, R32.reuse, R8 ;  /* 0x00000008201d7220 */ /* 0x048fe20000410000 */
[C---:B----4-:R-:W-:Y:S01]  /*16da0*/  FMUL.FTZ R9, R32.reuse, R9 ;  /* 0x0000000920097220 */ /* 0x050fe20000410000 */
[C---:B-----5:R-:W-:Y:S01]  /*16db0*/  FMUL.FTZ R25, R32.reuse, R25 ;  /* 0x0000001920197220 */ /* 0x060fe20000410000 */
        /* <DEDUP_REMOVED lines=10> */
[C---:B0-----:R-:W-:Y:S01]  /*16e60*/  FMUL.FTZ R29, R32.reuse, R6 ;  /* 0x00000006201d7220 */ /* 0x041fe20000410000 */
[C---:B-1----:R-:W-:Y:S01]  /*16e70*/  FMUL.FTZ R9, R31.reuse, R216 ;  /* 0x000000d81f097220 */ /* 0x042fe20000410000 */
[C---:B--2---:R-:W-:Y:S01]  /*16e80*/  FMUL.FTZ R25, R31.reuse, R214 ;  /* 0x000000d61f197220 */ /* 0x044fe20000410000 */
[----:B---3--:R-:W-:Y:S02]  /*16e90*/  FMUL.FTZ R27, R31, R212 ;  /* 0x000000d41f1b7220 */ /* 0x008fe40000410000 */
        /* <DEDUP_REMOVED lines=99> */
[----:B------:R0:W-:Y:S01]  /*174d0*/  ST.E desc[UR54][R22.64+0x378], R33 ;  /* 0x0003782116007985 */ /* 0x0001e2000c101936 */
[----:B------:R-:W-:Y:S01]  /*174e0*/  FMUL.FTZ R147, R31, R30 ;  /* 0x0000001e1f937220 */ /* 0x000fe20000410000 */
        /* <DEDUP_REMOVED lines=29> */
[----:B------:R2:W-:Y:S01]  /*176c0*/  ST.E desc[UR54][R22.64+0x414], R141 ;  /* 0x0004148d16007985 */ /* 0x0005e2000c101936 */
[C---:B---3--:R-:W-:Y:S01]  /*176d0*/  FMUL.FTZ R9, R31.reuse, R4 ;  /* 0x000000041f097220 */ /* 0x048fe20000410000 */
[C---:B------:R-:W-:Y:S01]  /*176e0*/  FMUL.FTZ R119, R32.reuse, R119 ;  /* 0x0000007720777220 */ /* 0x040fe20000410000 */
[C---:B------:R-:W-:Y:S01]  /*176f0*/  FMUL.FTZ R117, R32.reuse, R117 ;  /* 0x0000007520757220 */ /* 0x040fe20000410000 */
[C---:B0-----:R-:W-:Y:S01]  /*17700*/  FMUL.FTZ R25, R31.reuse, R38 ;  /* 0x000000261f197220 */ /* 0x041fe20000410000 */
        /* <DEDUP_REMOVED lines=97> */
[----:B------:R-:W-:Y:S04]  /*17d20*/  ST.E desc[UR54][R22.64+0x3ec], R41 ;  /* 0x0003ec2916007985 */ /* 0x000fe8000c101936 */
[----:B------:R4:W-:Y:S04]  /*17d30*/  ST.E desc[UR54][R22.64+0x3f8], R5 ;  /* 0x0003f80516007985 */ /* 0x0009e8000c101936 */
[----:B------:R-:W-:Y:S04]  /*17d40*/  ST.E desc[UR54][R22.64+0x3fc], R9 ;  /* 0x0003fc0916007985 */ /* 0x000fe8000c101936 */
[----:B------:R5:W-:Y:S04]  /*17d50*/  ST.E desc[UR54][R22.64+0x408], R25 ;  /* 0x0004081916007985 */ /* 0x000be8000c101936 */
[----:B------:R5:W-:Y:S04]  /*17d60*/  ST.E desc[UR54][R22.64+0x40c], R27 ;  /* 0x00040c1b16007985 */ /* 0x000be8000c101936 */
[----:B------:R5:W-:Y:S01]  /*17d70*/  ST.E desc[UR54][R22.64+0x418], R31 ;  /* 0x0004181f16007985 */ /* 0x000be2000c101936 */
[----:B------:R1:W-:Y:S06]  /*17d80*/  BAR.SYNC.DEFER_BLOCKING R205, 0x100 ;  /* 0x000400cd0000751d */ /* 0x0003ec0000010000 */
[----:B0-----:R-:W5:Y:S04]  /*17d90*/  LD.E R29, desc[UR54][R22.64+0x220] ;  /* 0x00022036161d7980 */ /* 0x001f68000c101900 */
[----:B------:R-:W5:Y:S04]  /*17da0*/  LD.E R33, desc[UR54][R22.64+0x224] ;  /* 0x0002243616217980 */ /* 0x000f68000c101900 */
[----:B-1----:R-:W5:Y:S04]  /*17db0*/  LD.E R35, desc[UR54][R22.64+0x228] ;  /* 0x0002283616237980 */ /* 0x002f68000c101900 */
[----:B--2---:R-:W2:Y:S04]  /*17dc0*/  LD.E R37, desc[UR54][R22.64+0x22c] ;  /* 0x00022c3616257980 */ /* 0x004ea8000c101900 */
[----:B---3--:R-:W3:Y:S04]  /*17dd0*/  LD.E R39, desc[UR54][R22.64+0x230] ;  /* 0x0002303616277980 */ /* 0x008ee8000c101900 */
[----:B----4-:R-:W4:Y:S04]  /*17de0*/  LD.E R5, desc[UR54][R22.64+0x234] ;  /* 0x0002343616057980 */ /* 0x010f28000c101900 */
[----:B------:R-:W4:Y:S04]  /*17df0*/  LD.E R41, desc[UR54][R22.64+0x238] ;  /* 0x0002383616297980 */ /* 0x000f28000c101900 */
        /* <DEDUP_REMOVED lines=123> */
[----:B------:R-:W-:Y:S04]  /*185b0*/  ST.E desc[UR54][R22.64+0x224], R33 ;  /* 0x0002242116007985 */ /* 0x000fe8000c101936 */
[----:B------:R-:W-:Y:S04]  /*185c0*/  ST.E desc[UR54][R22.64+0x228], R35 ;  /* 0x0002282316007985 */ /* 0x000fe8000c101936 */
[----:B--2---:R-:W-:Y:S04]  /*185d0*/  ST.E desc[UR54][R22.64+0x22c], R37 ;  /* 0x00022c2516007985 */ /* 0x004fe8000c101936 */
[----:B---3--:R-:W-:Y:S04]  /*185e0*/  ST.E desc[UR54][R22.64+0x230], R39 ;  /* 0x0002302716007985 */ /* 0x008fe8000c101936 */
[----:B----4-:R-:W-:Y:S04]  /*185f0*/  ST.E desc[UR54][R22.64+0x234], R5 ;  /* 0x0002340516007985 */ /* 0x010fe8000c101936 */
[----:B------:R-:W-:Y:S04]  /*18600*/  ST.E desc[UR54][R22.64+0x238], R41 ;  /* 0x0002382916007985 */ /* 0x000fe8000c101936 */
        /* <DEDUP_REMOVED lines=121> */
[----:B0-----:R-:W5:Y:S04]  /*18da0*/  LD.E.64 R4, desc[UR54][R22.64+0xa8] ;  /* 0x0000a83616047980 */ /* 0x001f68000c101b00 */
[----:B-1----:R-:W5:Y:S04]  /*18db0*/  LDL R6, [R1+0x88] ;  /* 0x0000880001067983 */ /* 0x002f680000100800 */
        /* <DEDUP_REMOVED lines=976> */
[----:B0-----:R-:W5:Y:S04]  /*1cac0*/  LD.E R25, desc[UR54][R22.64+0x240] ;  /* 0x0002403616197980 */ /* 0x001f68000c101900 */
        /* <DEDUP_REMOVED lines=249> */
[----:B0-----:R-:W-:Y:S05]  /*1da60*/  @P6 BRA `(.L_x_2556) ;  /* 0x0000000000186947 */ /* 0x001fea0003800000 */
[----:B------:R-:W2:Y:S04]  /*1da70*/  LDL.64 R4, [R1+0x68] ;  /* 0x0000680001047983 */ /* 0x000ea80000100a00 */
[----:B------:R-:W3:Y:S01]  /*1da80*/  LD.E R0, desc[UR54][R2.64] ;  /* 0x0000003602007980 */ /* 0x000ee2000c101900 */
[----:B--2---:R-:W-:-:S05]  /*1da90*/  MOV R5, R4 ;  /* 0x0000000400057202 */ /* 0x004fca0000000f00 */
[----:B---3--:R-:W-:-:S05]  /*1daa0*/  IMAD R0, R0, 0x8, R5 ;  /* 0x0000000800007824 */ /* 0x008fca00078e0205 */
[----:B------:R-:W-:-:S04]  /*1dab0*/  PRMT R0, RZ, 0x654, R0 ;  /* 0x00000654ff007816 */ /* 0x000fc80000000000 */
[----:B------:R0:W-:Y:S03]  /*1dac0*/  SYNCS.ARRIVE.TRANS64.RED.A1T0 RZ, [R0+URZ], RZ ;  /* 0x000000ff00ff79a7 */ /* 0x0001e6000810043f */
.L_x_2556:
[----:B------:R-:W-:Y:S05]  /*1dad0*/  BSYNC B0 ;  /* 0x0000000000007941 */ /* 0x000fea0003800000 */
.L_x_2555:
[C---:B------:R-:W-:Y:S01]  /*1dae0*/  ISETP.GT.AND P0, PT, R10.reuse, UR43, PT ;  /* 0x0000002b0a007c0c */ /* 0x040fe2000bf04270 */
[----:B------:R-:W-:-:S12]  /*1daf0*/  VIADD R10, R10, 0xffffffff ;  /* 0xffffffff0a0a7836 */ /* 0x000fd80000000000 */
[----:B------:R-:W-:Y:S05]  /*1db00*/  @P0 BRA `(.L_x_2557) ;  /* 0xffffff5400300947 */ /* 0x000fea000383ffff */
.L_x_2526:
[----:B------:R-:W-:Y:S05]  /*1db10*/  WARPSYNC.ALL ;  /* 0x0000000000007948 */ /* 0x000fea0003800000 */
[----:B0-----:R-:W1:Y:S04]  /*1db20*/  LDL R5, [R1+0x440] ;  /* 0x0004400001057983 */ /* 0x001e680000100800 */
[----:B------:R-:W2:Y:S04]  /*1db30*/  LDL R4, [R1+0x444] ;  /* 0x0004440001047983 */ /* 0x000ea80000100800 */
[----:B------:R-:W3:Y:S04]  /*1db40*/  LDL R136, [R1+0x210] ;  /* 0x0002100001887983 */ /* 0x000ee80000100800 */
[----:B------:R-:W4:Y:S04]  /*1db50*/  LDL.64 R6, [R1+0x240] ;  /* 0x0002400001067983 */ /* 0x000f280000100a00 */
        /* <DEDUP_REMOVED lines=61> */
[----:B-1----:R-:W0:Y:S02]  /*1df30*/  SHFL.BFLY PT, R0, R5, 0x2, 0x1f ;  /* 0x0c401f0005007f89 */ /* 0x002e2400000e0000 */
[----:B0-----:R-:W-:-:S05]  /*1df40*/  FADD.FTZ R0, R5, R0 ;  /* 0x0000000005007221 */ /* 0x001fca0000010000 */
[----:B------:R-:W0:Y:S02]  /*1df50*/  SHFL.BFLY PT, R3, R0, 0x1, 0x1f ;  /* 0x0c201f0000037f89 */ /* 0x000e2400000e0000 */
[----:B0-----:R-:W-:Y:S01]  /*1df60*/  FADD.FTZ R2, R0, R3 ;  /* 0x0000000300027221 */ /* 0x001fe20000010000 */
[----:B---3--:R-:W-:Y:S01]  /*1df70*/  VIADD R136, R136, 0x1 ;  /* 0x0000000188887836 */ /* 0x008fe20000000000 */
[----:B------:R-:W3:Y:S04]  /*1df80*/  LDL R0, [R1+0x21c] ;  /* 0x00021c0001007983 */ /* 0x000ee80000100800 */
[----:B------:R-:W-:Y:S04]  /*1df90*/  STL [R1+0x440], R2 ;  /* 0x0004400201007387 */ /* 0x000fe80000100800 */
[----:B------:R-:W4:Y:S04]  /*1dfa0*/  LDL R148, [R1+0x440] ;  /* 0x0004400001947983 */ /* 0x000f280000100800 */
[----:B--2---:R-:W0:Y:S02]  /*1dfb0*/  SHFL.BFLY PT, R3, R4, 0x2, 0x1f ;  /* 0x0c401f0004037f89 */ /* 0x004e2400000e0000 */
[----:B0-----:R-:W-:Y:S01]  /*1dfc0*/  FADD.FTZ R8, R3, R4 ;  /* 0x0000000403087221 */ /* 0x001fe20000010000 */
[----:B------:R-:W-:Y:S01]  /*1dfd0*/  ISETP.NE.AND P2, PT, R136, 0x2, PT ;  /* 0x000000028800780c */ /* 0x000fe20003f45270 */
[----:B------:R-:W2:Y:S04]  /*1dfe0*/  LDL.64 R4, [R1+0x230] ;  /* 0x0002300001047983 */ /* 0x000ea80000100a00 */
[----:B------:R-:W0:Y:S08]  /*1dff0*/  SHFL.BFLY PT, R3, R8, 0x1, 0x1f ;  /* 0x0c201f0008037f89 */ /* 0x000e3000000e0000 */
[----:B------:R-:W5:Y:S01]  /*1e000*/  @!P2 LDL R19, [R1+0x214] ;  /* 0x000214000113a983 */ /* 0x000f620000100800 */
[----:B0-----:R-:W-:-:S03]  /*1e010*/  FADD.FTZ R140, R8, R3 ;  /* 0x00000003088c7221 */ /* 0x001fc60000010000 */
[----:B------:R-:W5:Y:S02]  /*1e020*/  LDL.64 R2, [R1+0x220] ;  /* 0x0002200001027983 */ /* 0x000f640000100a00 */
[----:B------:R-:W-:Y:S02]  /*1e030*/  FSETP.NE.FTZ.AND P1, PT, R140, RZ, PT ;  /* 0x000000ff8c00720b */ /* 0x000fe40003f35000 */
[----:B------:R-:W5:Y:S11]  /*1e040*/  LDL.64 R8, [R1+0x250] ;  /* 0x0002500001087983 */ /* 0x000f760000100a00 */
[----:B------:R-:W5:Y:S04]  /*1e050*/  @P1 LDL R143, [R1+0x450] ;  /* 0x00045000018f1983 */ /* 0x000f680000100800 */
[----:B------:R-:W5:Y:S01]  /*1e060*/  @P1 LDL R145, [R1+0x434] ;  /* 0x0004340001911983 */ /* 0x000f620000100800 */
[----:B------:R-:W-:-:S02]  /*1e070*/  IMAD.MOV.U32 R138, RZ, RZ, RZ ;  /* 0x000000ffff8a7224 */ /* 0x000fc400078e00ff */
[----:B------:R-:W-:Y:S01]  /*1e080*/  IMAD.MOV.U32 R142, RZ, RZ, -0x800000 ;  /* 0xff800000ff8e7424 */ /* 0x000fe200078e00ff */
[----:B------:R0:W-:Y:S08]  /*1e090*/  BAR.ARV R204, 0x100 ;  /* 0x000400cc0000751d */ /* 0x0001f00000002000 */
[----:B------:R-:W-:Y:S06]  /*1e0a0*/  BAR.ARV 0x8, 0x120 ;  /* 0x0204800000007b1d */ /* 0x000fec0000002000 */
[----:B----4-:R-:W-:-:S13]  /*1e0b0*/  FSETP.NE.FTZ.AND P0, PT, R148, RZ, PT ;  /* 0x000000ff9400720b */ /* 0x010fda0003f15000 */
[----:B------:R-:W4:Y:S04]  /*1e0c0*/  @P0 LDL R139, [R1+0x450] ;  /* 0x00045000018b0983 */ /* 0x000f280000100800 */
[----:B------:R-:W4:Y:S01]  /*1e0d0*/  @P0 LDL R144, [R1+0x430] ;  /* 0x0004300001900983 */ /* 0x000f220000100800 */
[----:B------:R-:W1:Y:S08]  /*1e0e0*/  @P0 MUFU.LG2 R141, R148 ;  /* 0x00000094008d0308 */ /* 0x000e700000000c00 */
[----:B------:R-:W2:Y:S01]  /*1e0f0*/  @P0 MUFU.RCP R138, R148 ;  /* 0x00000094008a0308 */ /* 0x000ea20000001000 */
[----:B-1----:R-:W-:-:S07]  /*1e100*/  @P0 FMUL.FTZ R146, R141, 0.69314718246459960938 ;  /* 0x3f3172188d920820 */ /* 0x002fce0000410000 */
[----:B------:R-:W1:Y:S01]  /*1e110*/  @P1 MUFU.LG2 R147, R140 ;  /* 0x0000008c00931308 */ /* 0x000e620000000c00 */
[----:B---3--:R-:W-:Y:S02]  /*1e120*/  VIADD R0, R0, 0x1 ;  /* 0x0000000100007836 */ /* 0x008fe40000000000 */
[-C--:B--2---:R-:W-:Y:S01]  /*1e130*/  FMUL.FTZ R5, R5, R138.reuse ;  /* 0x0000008a05057220 */ /* 0x084fe20000410000 */
[-C--:B------:R-:W-:Y:S01]  /*1e140*/  FMUL.FTZ R4, R4, R138.reuse ;  /* 0x0000008a04047220 */ /* 0x080fe20000410000 */
[-C--:B------:R-:W-:Y:S01]  /*1e150*/  FMUL.FTZ R7, R7, R138.reuse ;  /* 0x0000008a07077220 */ /* 0x080fe20000410000 */
[-C--:B------:R-:W-:Y:S01]  /*1e160*/  FMUL.FTZ R6, R6, R138.reuse ;  /* 0x0000008a06067220 */ /* 0x080fe20000410000 */
[-C--:B-----5:R-:W-:Y:S01]  /*1e170*/  FMUL.FTZ R11, R11, R138.reuse ;  /* 0x0000008a0b0b7220 */ /* 0x0a0fe20000410000 */
[-C--:B------:R-:W-:Y:S01]  /*1e180*/  FMUL.FTZ R10, R10, R138.reuse ;  /* 0x0000008a0a0a7220 */ /* 0x080fe20000410000 */
[----:B------:R-:W-:Y:S01]  /*1e190*/  STL.64 [R1+0x230], R4 ;  /* 0x0002300401007387 */ /* 0x000fe20000100a00 */
        /* <DEDUP_REMOVED lines=61> */
[----:B------:R-:W-:Y:S01]  /*1e570*/  @!P2 LOP3.LUT R4, R19, 0x1, RZ, 0x3c, !PT ;  /* 0x000000011304a812 */ /* 0x000fe200078e3cff */
[----:B------:R0:W-:Y:S04]  /*1e580*/  STL [R1+0x444], R140 ;  /* 0x0004448c01007387 */ /* 0x0001e80000100800 */
        /* <DEDUP_REMOVED lines=32> */
[----:B------:R0:W-:Y:S04]  /*1e790*/  @!P2 STL [R1+0x214], R4 ;  /* 0x000214040100a387 */ /* 0x0001e80000100800 */
[----:B------:R0:W-:Y:S04]  /*1e7a0*/  STL [R1+0x21c], R0 ;  /* 0x00021c0001007387 */ /* 0x0001e80000100800 */
[----:B------:R0:W-:Y:S01]  /*1e7b0*/  @!P2 STL [R1+0x210], RZ ;  /* 0x000210ff0100a387 */ /* 0x0001e20000100800 */
[----:B----4-:R-:W-:-:S04]  /*1e7c0*/  @P0 FMUL.FTZ R139, R139, 0.69314718246459960938 ;  /* 0x3f3172188b8b0820 */ /* 0x010fc80000410000 */
[----:B------:R-:W-:Y:S01]  /*1e7d0*/  @P0 FFMA.FTZ R142, R139, R144, R146 ;  /* 0x000000908b8e0223 */ /* 0x000fe20000010092 */
[----:B------:R-:W-:-:S06]  /*1e7e0*/  IMAD.MOV.U32 R139, RZ, RZ, RZ ;  /* 0x000000ffff8b7224 */ /* 0x000fcc00078e00ff */
[----:B------:R-:W1:Y:S01]  /*1e7f0*/  @P1 MUFU.RCP R139, R140 ;  /* 0x0000008c008b1308 */ /* 0x000e620000001000 */
[----:B------:R-:W-:Y:S01]  /*1e800*/  @P1 FMUL.FTZ R146, R143, 0.69314718246459960938 ;  /* 0x3f3172188f921820 */ /* 0x000fe20000410000 */
[----:B------:R-:W-:-:S03]  /*1e810*/  IMAD.MOV.U32 R144, RZ, RZ, -0x800000 ;  /* 0xff800000ff907424 */ /* 0x000fc600078e00ff */
[----:B------:R-:W-:Y:S01]  /*1e820*/  @P1 FFMA.FTZ R144, R146, R145, R147 ;  /* 0x0000009192901223 */ /* 0x000fe20000010093 */
[----:B------:R0:W-:Y:S04]  /*1e830*/  STL [R1+0x440], R142 ;  /* 0x0004408e01007387 */ /* 0x0001e80000100800 */
[----:B------:R0:W-:Y:S01]  /*1e840*/  STL [R1+0x444], R144 ;  /* 0x0004449001007387 */ /* 0x0001e20000100800 */
        /* <DEDUP_REMOVED lines=95> */
[----:B------:R0:W-:Y:S01]  /*1ee40*/  STL.64 [R1+0x418], R134 ;  /* 0x0004188601007387 */ /* 0x0001e20000100a00 */
[----:B------:R-:W-:-:S13]  /*1ee50*/  PLOP3.LUT P0, PT, PT, PT, PT, 0x8, 0x0 ;  /* 0x000000000000781c */ /* 0x000fda0003f0e170 */
.L_x_2461:
[----:B------:R-:W1:Y:S08]  /*1ee60*/  S2UR UR4, SR_CgaCtaId ;  /* 0x00000000000479c3 */ /* 0x000e700000008800 */
[----:B------:R-:W-:Y:S06]  /*1ee70*/  BAR.SYNC.DEFER_BLOCKING 0x5, 0x120 ;  /* 0x0144800000007b1d */ /* 0x000fec0000010000 */
[----:B------:R-:W-:Y:S01]  /*1ee80*/  UMOV UR44, 0x400 ;  /* 0x00000400002c7882 */ /* 0x000fe20000000000 */
[----:B------:R-:W-:Y:S01]  /*1ee90*/  BSSY B0, `(.L_x_2558) ;  /* 0x0000275000007945 */ /* 0x000fe20003800000 */
[----:B-1----:R-:W-:-:S09]  /*1eea0*/  ULEA UR44, UR4, UR44, 0x18 ;  /* 0x0000002c042c7291 */ /* 0x002fd2000f8ec03f */
[----:B0--3--:R-:W0:Y:S02]  /*1eeb0*/  LDS.128 R4, [UR44+0x324d0] ;  /* 0x0324d02cff047984 */ /* 0x009e240008000c00 */
[----:B0-----:R-:W-:Y:S02]  /*1eec0*/  R2UR UR5, R5 ;  /* 0x00000000050572ca */ /* 0x001fe400000e0000 */
[----:B------:R-:W-:Y:S02]  /*1eed0*/  R2UR UR7, R6 ;  /* 0x00000000060772ca */ /* 0x000fe400000e0000 */
[----:B------:R-:W-:Y:S01]  /*1eee0*/  R2UR UR6, R7 ;  /* 0x00000000070672ca */ /* 0x000fe200000e0000 */
[----:B------:R-:W-:Y:S06]  /*1eef0*/  BAR.ARV 0x4, 0x120 ;  /* 0x0104800000007b1d */ /* 0x000fec0000002000 */
[----:B------:R-:W-:Y:S08]  /*1ef00*/  @P0 BRA `(.L_x_2559) ;  /* 0x0000001800a40947 */ /* 0x000ff00003800000 */
[----:B------:R-:W2:Y:S04]  /*1ef10*/  LDL.128 R136, [R1+0x220] ;  /* 0x0002200001887983 */ /* 0x000ea80000100c00 */
[----:B------:R-:W3:Y:S04]  /*1ef20*/  LDL.128 R8, [R1+0x240] ;  /* 0x0002400001087983 */ /* 0x000ee80000100c00 */
[----:B------:R-:W4:Y:S04]  /*1ef30*/  LDL.128 R4, [R1+0x230] ;  /* 0x0002300001047983 */ /* 0x000f280000100c00 */
[----:B------:R-:W5:Y:S04]  /*1ef40*/  LDL.128 R24, [R1+0x260] ;  /* 0x0002600001187983 */ /* 0x000f680000100c00 */
        /* <DEDUP_REMOVED lines=10> */
[----:B------:R-:W5:Y:S04]  /*1eff0*/  LDL R21, [R1+0x478] ;  /* 0x0004780001157983 */ /* 0x000f680000100800 */
        /* <DEDUP_REMOVED lines=19> */
[----:B------:R-:W5:Y:S01]  /*1f130*/  LDL.128 R132, [R1+0x410] ;  /* 0x0004100001847983 */ /* 0x000f620000100c00 */
[----:B------:R-:W-:Y:S01]  /*1f140*/  LOP3.LUT R3, R196, 0x380, RZ, 0xc0, !PT ;  /* 0x00000380c4037812 */ /* 0x000fe200078ec0ff */
[----:B------:R-:W-:Y:S01]  /*1f150*/  ULDC.64 UR8, c[0x0][0xce0] ;  /* 0x0003380000087ab9 */ /* 0x000fe20000000a00 */
[----:B------:R-:W-:-:S02]  /*1f160*/  ULDC.64 UR10, c[0x0][0xcd8] ;  /* 0x00033600000a7ab9 */ /* 0x000fc40000000a00 */
[----:B------:R-:W-:-:S04]  /*1f170*/  SHF.R.U64 R3, R3, 0x3, RZ ;  /* 0x0000000303037819 */ /* 0x000fc800000012ff */
[----:B------:R-:W-:Y:S01]  /*1f180*/  LOP3.LUT R2, R3, R196, RZ, 0x3c, !PT ;  /* 0x000000c403027212 */ /* 0x000fe200078e3cff */
[----:B------:R-:W-:-:S05]  /*1f190*/  IMAD.MOV.U32 R3, RZ, RZ, R197 ;  /* 0x000000ffff037224 */ /* 0x000fca00078e00c5 */
[----:B------:R-:W-:Y:S01]  /*1f1a0*/  MOV R0, R2 ;  /* 0x0000000200007202 */ /* 0x000fe20000000f00 */
[----:B------:R-:W-:-:S04]  /*1f1b0*/  UISETP.NE.U32.AND UP1, UPT, UR8, URZ, UPT ;  /* 0x0000003f0800728c */ /* 0x000fc8000bf25070 */
[----:B------:R-:W-:-:S03]  /*1f1c0*/  UISETP.NE.AND.EX UP1, UPT, UR9, URZ, UPT, UP1 ;  /* 0x0000003f0900728c */ /* 0x000fc6000bf25310 */
[----:B------:R-:W-:Y:S02]  /*1f1d0*/  ULDC.64 UR8, c[0x0][0xcd8] ;  /* 0x0003360000087ab9 */ /* 0x000fe40000000a00 */
[----:B------:R-:W-:-:S04]  /*1f1e0*/  UISETP.NE.U32.AND UP0, UPT, UR8, URZ, UPT ;  /* 0x0000003f0800728c */ /* 0x000fc8000bf05070 */
[----:B------:R-:W-:Y:S01]  /*1f1f0*/  UISETP.NE.AND.EX UP0, UPT, UR9, URZ, UPT, UP0 ;  /* 0x0000003f0900728c */ /* 0x000fe2000bf05300 */
[----:B------:R-:W-:Y:S02]  /*1f200*/  PLOP3.LUT P2, PT, PT, PT, UP1, 0x80, 0x0 ;  /* 0x000000000000781c */ /* 0x000fe40003f4f018 */
[----:B------:R-:W-:Y:S01]  /*1f210*/  @UP1 ULDC.64 UR8, c[0x0][0xce0] ;  /* 0x0003380000081ab9 */ /* 0x000fe20000000a00 */
[----:B------:R-:W-:Y:S02]  /*1f220*/  UIMAD.WIDE UR10, UR41, 0x4, UR10 ;  /* 0x00000004290a78a5 */ /* 0x000fe4000f8e020a */
[----:B------:R-:W-:Y:S01]  /*1f230*/  PLOP3.LUT P1, PT, PT, PT, UP0, 0x80, 0x0 ;  /* 0x000000000000781c */ /* 0x000fe20003f2f008 */
[----:B------:R-:W-:-:S03]  /*1f240*/  @UP1 UIMAD.WIDE UR8, UR41, 0x4, UR8 ;  /* 0x00000004290818a5 */ /* 0x000fc6000f8e0208 */
[----:B------:R-:W-:Y:S02]  /*1f250*/  IMAD.U32 R2, RZ, RZ, UR10 ;  /* 0x0000000aff027e24 */ /* 0x000fe4000f8e00ff */
[----:B------:R-:W-:Y:S01]  /*1f260*/  IMAD.U32 R3, RZ, RZ, UR11 ;  /* 0x0000000bff037e24 */ /* 0x000fe2000f8e00ff */
[----:B--2---:R-:W-:Y:S02]  /*1f270*/  F2FP.F16.F32.PACK_AB R136, R137, R136 ;  /* 0x000000888988723e */ /* 0x004fe400000000ff */
[----:B------:R-:W-:Y:S02]  /*1f280*/  F2FP.F16.F32.PACK_AB R137, R139, R138 ;  /* 0x0000008a8b89723e */ /* 0x000fe400000000ff */
[----:B---3--:R-:W-:Y:S02]  /*1f290*/  F2FP.F16.F32.PACK_AB R8, R9, R8 ;  /* 0x000000080908723e */ /* 0x008fe400000000ff */
[----:B------:R-:W-:Y:S02]  /*1f2a0*/  F2FP.F16.F32.PACK_AB R9, R11, R10 ;  /* 0x0000000a0b09723e */ /* 0x000fe400000000ff */
[----:B----4-:R-:W-:-:S02]  /*1f2b0*/  F2FP.F16.F32.PACK_AB R138, R5, R4 ;  /* 0x00000004058a723e */ /* 0x010fc400000000ff */
[----:B------:R-:W-:Y:S01]  /*1f2c0*/  F2FP.F16.F32.PACK_AB R139, R7, R6 ;  /* 0x00000006078b723e */ /* 0x000fe200000000ff */
[----:B------:R-:W-:Y:S01]  /*1f2d0*/  BAR.SYNC.DEFER_BLOCKING 0x1, 0x100 ;  /* 0x0044000000007b1d */ /* 0x000fe20000010000 */
[----:B-----5:R-:W-:Y:S02]  /*1f2e0*/  F2FP.F16.F32.PACK_AB R24, R25, R24 ;  /* 0x000000181918723e */ /* 0x020fe400000000ff */
        /* <DEDUP_REMOVED lines=11> */
[----:B------:R-:W-:Y:S01]  /*1f3a0*/  F2FP.F16.F32.PACK_AB R48, R49, R48 ;  /* 0x000000303130723e */ /* 0x000fe200000000ff */
[----:B------:R0:W-:Y:S01]  /*1f3b0*/  STSM.16.M88.4 [R0], R136 ;  /* 0x0000008800007844 */ /* 0x0001e20000000200 */
        /* <DEDUP_REMOVED lines=8> */
[----:B------:R-:W-:Y:S01]  /*1f440*/  F2FP.F16.F32.PACK_AB R65, R67, R66 ;  /* 0x000000424341723e */ /* 0x000fe200000000ff */
[----:B------:R1:W-:Y:S01]  /*1f450*/  STSM.16.M88.4 [R21], R8 ;  /* 0x0000000815007844 */ /* 0x0003e20000000200 */
        /* <DEDUP_REMOVED lines=10> */
[----:B------:R-:W-:-:S03]  /*1f500*/  F2FP.F16.F32.PACK_AB R74, R77, R76 ;  /* 0x0000004c4d4a723e */ /* 0x000fc600000000ff */
[----:B------:R1:W-:Y:S01]  /*1f510*/  STSM.16.M88.4 [R237], R40 ;  /* 0x00000028ed007844 */ /* 0x0003e20000000200 */
[----:B------:R-:W-:Y:S02]  /*1f520*/  F2FP.F16.F32.PACK_AB R75, R79, R78 ;  /* 0x0000004e4f4b723e */ /* 0x000fe400000000ff */
[----:B------:R-:W-:Y:S01]  /*1f530*/  F2FP.F16.F32.PACK_AB R88, R89, R88 ;  /* 0x000000585958723e */ /* 0x000fe200000000ff */
[----:B------:R1:W-:Y:S01]  /*1f540*/  STSM.16.M88.4 [R236], R48 ;  /* 0x00000030ec007844 */ /* 0x0003e20000000200 */
        /* <DEDUP_REMOVED lines=27> */
[----:B------:R-:W-:Y:S01]  /*1f700*/  F2FP.F16.F32.PACK_AB R123, R127, R126 ;  /* 0x0000007e7f7b723e */ /* 0x000fe200000000ff */
[----:B------:R1:W-:Y:S01]  /*1f710*/  STSM.16.M88.4 [R225], R96 ;  /* 0x00000060e1007844 */ /* 0x0003e20000000200 */
[----:B------:R-:W-:-:S02]  /*1f720*/  F2FP.F16.F32.PACK_AB R130, R133, R132 ;  /* 0x000000848582723e */ /* 0x000fc400000000ff */
[----:B------:R-:W-:Y:S01]  /*1f730*/  F2FP.F16.F32.PACK_AB R131, R135, R134 ;  /* 0x000000868783723e */ /* 0x000fe200000000ff */
[----:B------:R1:W-:Y:S04]  /*1f740*/  STSM.16.M88.4 [R224], R104 ;  /* 0x00000068e0007844 */ /* 0x0003e80000000200 */
[----:B------:R1:W-:Y:S04]  /*1f750*/  STSM.16.M88.4 [R223], R112 ;  /* 0x00000070df007844 */ /* 0x0003e80000000200 */
[----:B------:R1:W-:Y:S04]  /*1f760*/  STSM.16.M88.4 [R222], R120 ;  /* 0x00000078de007844 */ /* 0x0003e80000000200 */
[----:B------:R1:W-:Y:S01]  /*1f770*/  STSM.16.M88.4 [R221], R128 ;  /* 0x00000080dd007844 */ /* 0x0003e20000000200 */
[----:B------:R-:W-:Y:S01]  /*1f780*/  BAR.SYNC.DEFER_BLOCKING 0x1, 0x100 ;  /* 0x0044000000007b1d */ /* 0x000fe20000010000 */
[----:B------:R-:W-:-:S02]  /*1f790*/  IMAD.U32 R4, RZ, RZ, UR8 ;  /* 0x00000008ff047e24 */ /* 0x000fc4000f8e00ff */
[----:B------:R-:W-:-:S05]  /*1f7a0*/  IMAD.U32 R5, RZ, RZ, UR9 ;  /* 0x00000009ff057e24 */ /* 0x000fca000f8e00ff */
[----:B------:R-:W2:Y:S04]  /*1f7b0*/  @P2 LDG.E R4, desc[UR54][R4.64] ;  /* 0x0000003604042981 */ /* 0x000ea8000c1e1900 */
[----:B0-----:R-:W3:Y:S01]  /*1f7c0*/  @P1 LDG.E R0, desc[UR54][R2.64] ;  /* 0x0000003602001981 */ /* 0x001ee2000c1e1900 */
[----:B------:R-:W-:Y:S01]  /*1f7d0*/  IMAD.U32 R7, RZ, RZ, UR40 ;  /* 0x00000028ff077e24 */ /* 0x000fe2000f8e00ff */
[----:B------:R-:W-:Y:S01]  /*1f7e0*/  ULDC UR12, c[0x0][0xb88] ;  /* 0x0002e200000c7ab9 */ /* 0x000fe20000000800 */
[----:B------:R-:W-:Y:S02]  /*1f7f0*/  UMOV UR4, URZ ;  /* 0x0000003f00047c82 */ /* 0x000fe40008000000 */
[----:B------:R-:W-:Y:S01]  /*1f800*/  IMAD R7, R7, 0x80, R198 ;  /* 0x0000008007077824 */ /* 0x000fe200078e02c6 */
[----:B------:R-:W-:-:S03]  /*1f810*/  LOP3.LUT P0, RZ, R206, 0x3, RZ, 0xc0, !PT ;  /* 0x00000003ceff7812 */ /* 0x000fc6000780c0ff */
[----:B------:R-:W-:Y:S01]  /*1f820*/  VIADD R6, R7, 0x8 ;  /* 0x0000000807067836 */ /* 0x000fe20000000000 */
[----:B--2---:R-:W-:Y:S02]  /*1f830*/  @P2 R2UR UR12, R4 ;  /* 0x00000000040c22ca */ /* 0x004fe400000e0000 */
[----:B---3--:R-:W-:Y:S01]  /*1f840*/  @P1 R2UR UR4, R0 ;  /* 0x00000000000412ca */ /* 0x008fe200000e0000 */
[----:B-1----:R-:W-:-:S14]  /*1f850*/  @P2 BRA `(.L_x_2560) ;  /* 0x0000000000182947 */ /* 0x002fdc0003800000 */
[----:B------:R-:W-:Y:S05]  /*1f860*/  @!P1 BRA `(.L_x_2560) ;  /* 0x0000000000149947 */ /* 0x000fea0003800000 */
[----:B------:R-:W2:Y:S04]  /*1f870*/  LDG.E R4, desc[UR54][R2.64] ;  /* 0x0000003602047981 */ /* 0x000ea8000c1e1900 */
[----:B------:R-:W3:Y:S01]  /*1f880*/  LDG.E R0, desc[UR54][R2.64+0x4] ;  /* 0x0000043602007981 */ /* 0x000ee2000c1e1900 */
[----:B--2---:R-:W-:Y:S02]  /*1f890*/  R2UR UR8, R4 ;  /* 0x00000000040872ca */ /* 0x004fe400000e0000 */
[----:B---3--:R-:W-:-:S13]  /*1f8a0*/  R2UR UR12, R0 ;  /* 0x00000000000c72ca */ /* 0x008fda00000e0000 */
[----:B------:R-:W-:-:S12]  /*1f8b0*/  UIADD3 UR12, -UR8, UR12, URZ ;  /* 0x0000000c080c7290 */ /* 0x000fd8000fffe13f */
.L_x_2560:
[----:B------:R-:W-:Y:S01]  /*1f8c0*/  ISETP.GE.OR P1, PT, R7, UR12, P0 ;  /* 0x0000000c07007c0c */ /* 0x000fe20008726670 */
[----:B------:R-:W-:Y:S01]  /*1f8d0*/  USHF.R.S32.HI UR11, URZ, 0x1f, UR4 ;  /* 0x0000001f3f0b7899 */ /* 0x000fe20008011404 */
[----:B------:R-:W-:Y:S01]  /*1f8e0*/  ISETP.GE.OR P0, PT, R6, UR12, P0 ;  /* 0x0000000c06007c0c */ /* 0x000fe20008706670 */
[----:B------:R-:W-:Y:S01]  /*1f8f0*/  USHF.R.S32.HI UR16, URZ, 0x1f, UR39 ;  /* 0x0000001f3f107899 */ /* 0x000fe20008011427 */
[----:B------:R-:W-:-:S09]  /*1f900*/  ULDC.64 UR14, c[0x0][0xc70] ;  /* 0x00031c00000e7ab9 */ /* 0x000fd20000000a00 */
[----:B------:R-:W2:Y:S04]  /*1f910*/  @!P1 LDL R3, [R1+0x440] ;  /* 0x0004400001039983 */ /* 0x000ea80000100800 */
[----:B------:R-:W3:Y:S01]  /*1f920*/  @!P0 LDL R2, [R1+0x444] ;  /* 0x0004440001028983 */ /* 0x000ee20000100800 */
[----:B------:R-:W-:Y:S01]  /*1f930*/  UMOV UR10, UR4 ;  /* 0x00000004000a7c82 */ /* 0x000fe20008000000 */
[----:B------:R-:W-:Y:S01]  /*1f940*/  UIMAD UR13, UR16, UR14, URZ ;  /* 0x0000000e100d72a4 */ /* 0x000fe2000f8e023f */
[----:B------:R-:W-:Y:S01]  /*1f950*/  IMAD R0, R192, 0x40, R186 ;  /* 0x00000040c0007824 */ /* 0x000fe200078e02ba */
[----:B------:R-:W-:Y:S01]  /*1f960*/  UIMAD.WIDE.U32 UR8, UR39, UR14, UR10 ;  /* 0x0000000e270872a5 */ /* 0x000fe2000f8e000a */
[----:B------:R-:W-:Y:S01]  /*1f970*/  IMAD.MOV.U32 R5, RZ, RZ, 0x2 ;  /* 0x00000002ff057424 */ /* 0x000fe200078e00ff */
[----:B------:R-:W-:-:S02]  /*1f980*/  USHF.R.S32.HI UR10, URZ, 0x1f, UR41 ;  /* 0x0000001f3f0a7899 */ /* 0x000fc40008011429 */
[----:B------:R-:W-:Y:S01]  /*1f990*/  UIMAD UR13, UR39, UR15, UR13 ;  /* 0x0000000f270d72a4 */ /* 0x000fe2000f8e020d */
[----:B------:R-:W-:Y:S01]  /*1f9a0*/  IMAD.WIDE R4, R0, R5, UR36 ;  /* 0x0000002400047e25 */ /* 0x000fe2000f8e0205 */
[----:B------:R-:W-:Y:S01]  /*1f9b0*/  USEL UR17, UR10, URZ, !UP0 ;  /* 0x0000003f0a117287 */ /* 0x000fe2000c000000 */
[----:B------:R-:W-:Y:S01]  /*1f9c0*/  SHF.R.S32.HI R0, RZ, 0x1f, R7 ;  /* 0x0000001fff007819 */ /* 0x000fe20000011407 */
[----:B------:R-:W-:Y:S01]  /*1f9d0*/  ULDC.64 UR14, c[0x0][0xc78] ;  /* 0x00031e00000e7ab9 */ /* 0x000fe20000000a00 */
[----:B------:R-:W-:Y:S01]  /*1f9e0*/  USEL UR18, UR41, URZ, !UP0 ;  /* 0x0000003f29127287 */ /* 0x000fe2000c000000 */
[C---:B------:R-:W-:Y:S01]  /*1f9f0*/  IADD3 R9, P5, R4.reuse, 0x1000, RZ ;  /* 0x0000100004097810 */ /* 0x040fe20007fbe0ff */
[----:B------:R-:W-:Y:S01]  /*1fa00*/  UIMAD UR10, UR17, UR14, URZ ;  /* 0x0000000e110a72a4 */ /* 0x000fe2000f8e023f */
[C---:B------:R-:W-:Y:S01]  /*1fa10*/  IADD3 R13, P2, R4.reuse, 0x2000, RZ ;  /* 0x00002000040d7810 */ /* 0x040fe20007f5e0ff */
[----:B------:R-:W-:Y:S01]  /*1fa20*/  UIADD3 UR9, UR9, UR13, URZ ;  /* 0x0000000d09097290 */ /* 0x000fe2000fffe03f */
[C---:B------:R-:W-:Y:S01]  /*1fa30*/  IADD3 R25, P4, R4.reuse, 0x3000, RZ ;  /* 0x0000300004197810 */ /* 0x040fe20007f9e0ff */
[----:B------:R-:W-:Y:S01]  /*1fa40*/  UIMAD UR10, UR18, UR15, UR10 ;  /* 0x0000000f120a72a4 */ /* 0x000fe2000f8e020a */
[----:B------:R-:W-:Y:S01]  /*1fa50*/  IADD3 R33, P6, R4, 0x5000, RZ ;  /* 0x0000500004217810 */ /* 0x000fe20007fde0ff */
[----:B------:R-:W-:Y:S01]  /*1fa60*/  UIMAD.WIDE.U32 UR8, UR18, UR14, UR8 ;  /* 0x0000000e120872a5 */ /* 0x000fe2000f8e0008 */
[----:B------:R-:W-:-:S02]  /*1fa70*/  LOP3.LUT R8, R9, 0x380, RZ, 0xc0, !PT ;  /* 0x0000038009087812 */ /* 0x000fc400078ec0ff */
[----:B------:R-:W-:Y:S01]  /*1fa80*/  LOP3.LUT R12, R13, 0x380, RZ, 0xc0, !PT ;  /* 0x000003800d0c7812 */ /* 0x000fe200078ec0ff */
[----:B------:R-:W-:Y:S01]  /*1fa90*/  IMAD.U32 R11, RZ, RZ, UR10 ;  /* 0x0000000aff0b7e24 */ /* 0x000fe2000f8e00ff */
[----:B------:R-:W-:Y:S01]  /*1faa0*/  LOP3.LUT R24, R25, 0x380, RZ, 0xc0, !PT ;  /* 0x0000038019187812 */ /* 0x000fe200078ec0ff */
[----:B------:R-:W-:Y:S01]  /*1fab0*/  ULDC.64 UR14, c[0x0][0xba0] ;  /* 0x0002e800000e7ab9 */ /* 0x000fe20000000a00 */
[----:B------:R-:W-:Y:S02]  /*1fac0*/  IADD3 R6, P3, R7, UR8, RZ ;  /* 0x0000000807067c10 */ /* 0x000fe4000ff7e0ff */
[----:B------:R-:W-:Y:S02]  /*1fad0*/  LOP3.LUT R32, R33, 0x380, RZ, 0xc0, !PT ;  /* 0x0000038021207812 */ /* 0x000fe400078ec0ff */
[----:B------:R-:W-:Y:S01]  /*1fae0*/  IADD3.X R7, R0, UR9, R11, P3, !PT ;  /* 0x0000000900077c10 */ /* 0x000fe20009ffe40b */
[----:B------:R-:W-:Y:S01]  /*1faf0*/  ULDC.64 UR8, c[0x0][0xc40] ;  /* 0x0003100000087ab9 */ /* 0x000fe20000000a00 */
[----:B------:R-:W-:-:S02]  /*1fb00*/  SHF.R.U64 R8, R8, 0x3, RZ ;  /* 0x0000000308087819 */ /* 0x000fc400000012ff */
[----:B------:R-:W-:Y:S02]  /*1fb10*/  LEA R20, P3, R6, UR8, 0x2 ;  /* 0x0000000806147c11 */ /* 0x000fe4000f8610ff */
[----:B------:R-:W-:Y:S02]  /*1fb20*/  SHF.R.U64 R12, R12, 0x3, RZ ;  /* 0x000000030c0c7819 */ /* 0x000fe400000012ff */
[----:B------:R-:W-:Y:S02]  /*1fb30*/  LEA.HI.X R21, R6, UR9, R7, 0x2, P3 ;  /* 0x0000000906157c11 */ /* 0x000fe400098f1407 */
[----:B------:R-:W-:Y:S02]  /*1fb40*/  IADD3 R29, P3, R4, 0x4000, RZ ;  /* 0x00004000041d7810 */ /* 0x000fe40007f7e0ff */
[----:B------:R-:W-:Y:S02]  /*1fb50*/  SHF.R.U64 R24, R24, 0x3, RZ ;  /* 0x0000000318187819 */ /* 0x000fe400000012ff */
[----:B------:R-:W-:-:S02]  /*1fb60*/  LOP3.LUT R28, R29, 0x380, RZ, 0xc0, !PT ;  /* 0x000003801d1c7812 */ /* 0x000fc400078ec0ff */
        /* <DEDUP_REMOVED lines=15> */
[C---:B------:R-:W-:Y:S02]  /*1fc60*/  IADD3 R49, P3, R4.reuse, 0x9000, RZ ;  /* 0x0000900004317810 */ /* 0x040fe40007f7e0ff */
[----:B------:R-:W-:Y:S02]  /*1fc70*/  IADD3 R53, P6, R4, 0xa000, RZ ;  /* 0x0000a00004357810 */ /* 0x000fe40007fde0ff */
[----:B------:R-:W-:Y:S02]  /*1fc80*/  LOP3.LUT R36, R37, 0x380, RZ, 0xc0, !PT ;  /* 0x0000038025247812 */ /* 0x000fe400078ec0ff */
[----:B------:R-:W-:-:S02]  /*1fc90*/  LOP3.LUT R40, R41, 0x380, RZ, 0xc0, !PT ;  /* 0x0000038029287812 */ /* 0x000fc400078ec0ff */
[----:B------:R-:W-:Y:S02]  /*1fca0*/  LOP3.LUT R44, R45, 0x380, RZ, 0xc0, !PT ;  /* 0x000003802d2c7812 */ /* 0x000fe400078ec0ff */
[----:B------:R-:W-:Y:S02]  /*1fcb0*/  LOP3.LUT R48, R49, 0x380, RZ, 0xc0, !PT ;  /* 0x0000038031307812 */ /* 0x000fe400078ec0ff */
[----:B------:R-:W-:Y:S02]  /*1fcc0*/  LOP3.LUT R52, R53, 0x380, RZ, 0xc0, !PT ;  /* 0x0000038035347812 */ /* 0x000fe400078ec0ff */
[----:B------:R-:W-:Y:S02]  /*1fcd0*/  SHF.R.U64 R36, R36, 0x3, RZ ;  /* 0x0000000324247819 */ /* 0x000fe400000012ff */
        /* <DEDUP_REMOVED lines=21> */
[----:B------:R-:W-:Y:S01]  /*1fe30*/  LOP3.LUT R11, R4, 0x380, RZ, 0xc0, !PT ;  /* 0x00000380040b7812 */ /* 0x000fe200078ec0ff */
[----:B------:R-:W-:Y:S01]  /*1fe40*/  UIMAD UR8, UR11, UR14, URZ ;  /* 0x0000000e0b0872a4 */ /* 0x000fe2000f8e023f */
[----:B------:R-:W-:Y:S01]  /*1fe50*/  LOP3.LUT R64, R65, 0x380, RZ, 0xc0, !PT ;  /* 0x0000038041407812 */ /* 0x000fe200078ec0ff */
[----:B------:R-:W-:Y:S01]  /*1fe60*/  IMAD.X R73, RZ, RZ, R5, P6 ;  /* 0x000000ffff497224 */ /* 0x000fe200030e0605 */
[----:B------:R-:W-:Y:S01]  /*1fe70*/  LOP3.LUT R68, R69, 0x380, RZ, 0xc0, !PT ;  /* 0x0000038045447812 */ /* 0x000fe200078ec0ff */
[----:B------:R-:W-:Y:S01]  /*1fe80*/  ULDC.64 UR10, c[0x0][0xbe0] ;  /* 0x0002f800000a7ab9 */ /* 0x000fe20000000a00 */
[----:B------:R-:W-:Y:S02]  /*1fe90*/  LOP3.LUT R0, R7, 0x380, RZ, 0xc0, !PT ;  /* 0x0000038007007812 */ /* 0x000fe400078ec0ff */
[----:B------:R-:W-:Y:S02]  /*1fea0*/  SHF.R.U64 R56, R56, 0x3, RZ ;  /* 0x0000000338387819 */ /* 0x000fe400000012ff */
[----:B------:R-:W-:-:S02]  /*1feb0*/  SHF.R.U64 R60, R60, 0x3, RZ ;  /* 0x000000033c3c7819 */ /* 0x000fc400000012ff */
[----:B------:R-:W-:Y:S02]  /*1fec0*/  SHF.R.U64 R64, R64, 0x3, RZ ;  /* 0x0000000340407819 */ /* 0x000fe400000012ff */
        /* <DEDUP_REMOVED lines=11> */
[----:B------:R-:W-:-:S02]  /*1ff80*/  LOP3.LUT R4, R11, R4, RZ, 0x3c, !PT ;  /* 0x000000040b047212 */ /* 0x000fc400078e3cff */
[----:B------:R-:W-:Y:S02]  /*1ff90*/  LOP3.LUT R72, R0, R7, RZ, 0x3c, !PT ;  /* 0x0000000700487212 */ /* 0x000fe400078e3cff */
[----:B------:R-:W-:Y:S01]  /*1ffa0*/  SHF.R.S32.HI R187, RZ, 0x1f, R186 ;  /* 0x0000001fffbb7819 */ /* 0x000fe200000114ba */
[----:B------:R-:W-:Y:S01]  /*1ffb0*/  UIMAD UR8, UR4, UR15, UR8 ;  /* 0x0000000f040872a4 */ /* 0x000fe2000f8e0208 */
[----:B------:R-:W-:Y:S01]  /*1ffc0*/  IMAD.U32 R19, RZ, RZ, UR10 ;  /* 0x0000000aff137e24 */ /* 0x000fe2000f8e00ff */
[----:B------:R-:W-:Y:S01]  /*1ffd0*/  UIMAD UR12, UR40, -0x80, UR12 ;  /* 0xffffff80280c78a4 */ /* 0x000fe2000f8e020c */
[----:B------:R-:W-:-:S05]  /*1ffe0*/  VIADD R0, R192, 0x20 ;  /* 0x00000020c0007836 */ /* 0x000fca0000000000 */
[----:B------:R-:W-:Y:S02]  /*1fff0*/  ISETP.GE.AND P3, PT, R192, UR12, PT ;  /* 0x0000000cc0007c0c */ /* 0x000fe4000bf66270 */
[----:B------:R-:W-:Y:S01]  /*20000*/  SHF.R.S32.HI R193, RZ, 0x1f, R192 ;  /* 0x0000001fffc17819 */ /* 0x000fe200000114c0 */
[----:B------:R-:W-:Y:S01]  /*20010*/  BSSY B1, `(.L_x_2561) ;  /* 0x0000047000017945 */ /* 0x000fe20003800000 */
[----:B--2---:R0:W-:Y:S04]  /*20020*/  @!P1 STG.E desc[UR54][R20.64], R3 ;  /* 0x0000000314009986 */ /* 0x0041e8000c101936 */
[----:B---3--:R1:W-:Y:S04]  /*20030*/  @!P0 STG.E desc[UR54][R20.64+0x20], R2 ;  /* 0x0000200214008986 */ /* 0x0083e8000c101936 */
[----:B------:R-:W5:Y:S01]  /*20040*/  LD.E.128 R4, desc[UR54][R4.64] ;  /* 0x0000003604047980 */ /* 0x000f62000c101d00 */
[----:B0-----:R-:W-:-:S03]  /*20050*/  IMAD.U32 R3, RZ, RZ, UR14 ;  /* 0x0000000eff037e24 */ /* 0x001fc6000f8e00ff */
[----:B------:R-:W5:Y:S01]  /*20060*/  LD.E.128 R8, desc[UR54][R8.64] ;  /* 0x0000003608087980 */ /* 0x000f62000c101d00 */
[----:B-1----:R-:W-:-:S03]  /*20070*/  IMAD.WIDE.U32 R2, R3, UR4, R186 ;  /* 0x0000000403027c25 */ /* 0x002fc6000f8e00ba */
[----:B------:R-:W5:Y:S01]  /*20080*/  LD.E.128 R12, desc[UR54][R12.64] ;  /* 0x000000360c0c7980 */ /* 0x000f62000c101d00 */
[----:B------:R-:W-:-:S03]  /*20090*/  UIMAD UR4, UR16, UR10, URZ ;  /* 0x0000000a100472a4 */ /* 0x000fc6000f8e023f */
[----:B------:R-:W5:Y:S01]  /*200a0*/  LD.E.128 R24, desc[UR54][R24.64] ;  /* 0x0000003618187980 */ /* 0x000f62000c101d00 */
[----:B------:R-:W-:-:S03]  /*200b0*/  VIADD R3, R3, UR8 ;  /* 0x0000000803037c36 */ /* 0x000fc60008000000 */
        /* <DEDUP_REMOVED lines=12> */
[----:B------:R-:W-:-:S02]  /*20180*/  UIMAD UR4, UR39, UR11, UR4 ;  /* 0x0000000b270472a4 */ /* 0x000fc4000f8e0204 */
[----:B------:R-:W-:Y:S01]  /*20190*/  IMAD.WIDE.U32 R2, R19, UR39, R2 ;  /* 0x0000002713027c25 */ /* 0x000fe2000f8e0002 */
[----:B------:R-:W-:Y:S01]  /*201a0*/  ISETP.GE.AND P0, PT, R0, UR12, PT ;  /* 0x0000000c00007c0c */ /* 0x000fe2000bf06270 */
[----:B------:R-:W-:Y:S01]  /*201b0*/  @!PT LDS RZ, [RZ] ;  /* 0x00000000fffff984 */ /* 0x000fe20000000800 */
[----:B------:R-:W-:Y:S01]  /*201c0*/  @!PT LDS RZ, [RZ] ;  /* 0x00000000fffff984 */ /* 0x000fe20000000800 */
[----:B------:R-:W-:Y:S01]  /*201d0*/  @!PT LDS RZ, [RZ] ;  /* 0x00000000fffff984 */ /* 0x000fe20000000800 */
[----:B------:R-:W-:Y:S01]  /*201e0*/  @!PT LDS RZ, [RZ] ;  /* 0x00000000fffff984 */ /* 0x000fe20000000800 */
[----:B------:R0:W-:Y:S06]  /*201f0*/  MEMBAR.ALL.CTA ;  /* 0x0000000000007992 */ /* 0x0001ec0000008000 */
[----:B0-----:R-:W0:Y:S01]  /*20200*/  FENCE.VIEW.ASYNC.S ;  /* 0x00000000000073c6 */ /* 0x001e220000000000 */
[----:B------:R-:W-:Y:S01]  /*20210*/  ULDC.64 UR10, c[0x0][0xbe8] ;  /* 0x0002fa00000a7ab9 */ /* 0x000fe20000000a00 */
[C---:B------:R-:W-:Y:S01]  /*20220*/  VIADD R19, R192.reuse, 0x40 ;  /* 0x00000040c0137836 */ /* 0x040fe20000000000 */
[----:B------:R-:W-:Y:S01]  /*20230*/  UIMAD UR8, UR17, UR10, URZ ;  /* 0x0000000a110872a4 */ /* 0x000fe2000f8e023f */
[----:B------:R-:W-:Y:S01]  /*20240*/  VIADD R3, R3, UR4 ;  /* 0x0000000403037c36 */ /* 0x000fe20008000000 */
[----:B------:R-:W-:Y:S01]  /*20250*/  UIADD3 UR4, UR44, 0x32420, URZ ;  /* 0x000324202c047890 */ /* 0x000fe2000fffe03f */
[----:B------:R-:W-:Y:S01]  /*20260*/  IMAD.U32 R77, RZ, RZ, UR10 ;  /* 0x0000000aff4d7e24 */ /* 0x000fe2000f8e00ff */
[----:B------:R-:W-:Y:S01]  /*20270*/  UIMAD UR8, UR18, UR11, UR8 ;  /* 0x0000000b120872a4 */ /* 0x000fe2000f8e0208 */
[----:B------:R-:W-:Y:S01]  /*20280*/  VIADD R0, R192, 0x60 ;  /* 0x00000060c0007836 */ /* 0x000fe20000000000 */
[----:B------:R-:W-:Y:S01]  /*20290*/  UPRMT UR4, URZ, 0x654, UR4 ;  /* 0x000006543f047896 */ /* 0x000fe20008000004 */
[----:B------:R-:W-:Y:S01]  /*202a0*/  IMAD.WIDE.U32 R76, R77, UR18, R2 ;  /* 0x000000124d4c7c25 */ /* 0x000fe2000f8e0002 */
[----:B------:R-:W-:-:S02]  /*202b0*/  ISETP.GE.AND P1, PT, R19, UR12, PT ;  /* 0x0000000c13007c0c */ /* 0x000fc4000bf26270 */
[----:B------:R-:W-:Y:S01]  /*202c0*/  ISETP.GE.AND P2, PT, R0, UR12, PT ;  /* 0x0000000c00007c0c */ /* 0x000fe2000bf46270 */
[----:B------:R-:W-:Y:S02]  /*202d0*/  IMAD.U32 R21, RZ, RZ, UR40 ;  /* 0x00000028ff157e24 */ /* 0x000fe4000f8e00ff */
[----:B------:R-:W-:Y:S02]  /*202e0*/  VIADD R81, R77, UR8 ;  /* 0x000000084d517c36 */ /* 0x000fe40008000000 */
[----:B------:R-:W-:Y:S01]  /*202f0*/  IMAD.WIDE R20, R21, 0x80, R192 ;  /* 0x0000008015147825 */ /* 0x000fe200078e02c0 */
[----:B0-----:R-:W-:Y:S01]  /*20300*/  SYNCS.ARRIVE.TRANS64.RED.A1T0 RZ, [UR4], RZ ;  /* 0x000000ffffff79a7 */ /* 0x001fe20008100404 */
[----:B------:R-:W-:Y:S06]  /*20310*/  @P3 BRA `(.L_x_2562) ;  /* 0x0000000000583947 */ /* 0x000fec0003800000 */
        /* <DEDUP_REMOVED lines=22> */
.L_x_2562:
[----:B------:R-:W-:Y:S05]  /*20480*/  BSYNC B1 ;  /* 0x0000000000017941 */ /* 0x000fea0003800000 */
.L_x_2561:
[----:B------:R-:W-:Y:S04]  /*20490*/  BSSY B1, `(.L_x_2563) ;  /* 0x000001a000017945 */ /* 0x000fe80003800000 */
[----:B------:R-:W-:Y:S05]  /*204a0*/  @P0 BRA `(.L_x_2564) ;  /* 0x0000000000600947 */ /* 0x000fea0003800000 */
[----:B0----5:R-:W-:Y:S01]  /*204b0*/  IADD3 R5, P0, R20, 0x20, RZ ;  /* 0x0000002014057810 */ /* 0x021fe20007f1e0ff */
        /* <DEDUP_REMOVED lines=23> */
.L_x_2564:
[----:B------:R-:W-:Y:S05]  /*20630*/  BSYNC B1 ;  /* 0x0000000000017941 */ /* 0x000fea0003800000 */
.L_x_2563:
[----:B------:R-:W-:Y:S04]  /*20640*/  BSSY B1, `(.L_x_2565) ;  /* 0x000001a000017945 */ /* 0x000fe80003800000 */
[----:B------:R-:W-:Y:S05]  /*20650*/  @P1 BRA `(.L_x_2566) ;  /* 0x0000000000601947 */ /* 0x000fea0003800000 */
[----:B01---5:R-:W-:Y:S01]  /*20660*/  IADD3 R5, P0, R20, 0x40, RZ ;  /* 0x0000004014057810 */ /* 0x023fe20007f1e0ff */
        /* <DEDUP_REMOVED lines=23> */
.L_x_2566:
[----:B------:R-:W-:Y:S05]  /*207e0*/  BSYNC B1 ;  /* 0x0000000000017941 */ /* 0x000fea0003800000 */
.L_x_2565:
[----:B------:R-:W-:Y:S05]  /*207f0*/  @P2 BRA `(.L_x_2567) ;  /* 0x0000000c00782947 */ /* 0x000fea0003800000 */
[----:B012--5:R-:W-:Y:S01]  /*20800*/  IADD3 R5, P0, R20, 0x60, RZ ;  /* 0x0000006014057810 */ /* 0x027fe20007f1e0ff */
        /* <DEDUP_REMOVED lines=25> */
.L_x_2559:
[----:B------:R-:W-:Y:S02]  /*209a0*/  ULDC.64 UR8, c[0x0][0xce0] ;  /* 0x0003380000087ab9 */ /* 0x000fe40000000a00 */
        /* <DEDUP_REMOVED lines=8> */
[----:B------:R-:W-:Y:S02]  /*20a30*/  PLOP3.LUT P1, PT, PT, PT, UP0, 0x80, 0x0 ;  /* 0x000000000000781c */ /* 0x000fe40003f2f008 */
[----:B------:R-:W-:Y:S02]  /*20a40*/  ULDC.64 UR8, c[0x0][0xcd8] ;  /* 0x0003360000087ab9 */ /* 0x000fe40000000a00 */
[----:B------:R-:W-:Y:S01]  /*20a50*/  UIMAD.WIDE UR8, UR41, 0x4, UR8 ;  /* 0x00000004290878a5 */ /* 0x000fe2000f8e0208 */
[----:B------:R-:W-:Y:S02]  /*20a60*/  IMAD.U32 R4, RZ, RZ, UR10 ;  /* 0x0000000aff047e24 */ /* 0x000fe4000f8e00ff */
[----:B------:R-:W-:-:S02]  /*20a70*/  IMAD.U32 R5, RZ, RZ, UR11 ;  /* 0x0000000bff057e24 */ /* 0x000fc4000f8e00ff */
[----:B------:R-:W-:-:S03]  /*20a80*/  IMAD.MOV.U32 R7, RZ, RZ, RZ ;  /* 0x000000ffff077224 */ /* 0x000fc600078e00ff */
[----:B------:R-:W2:Y:S01]  /*20a90*/  @P2 LDG.E R4, desc[UR54][R4.64] ;  /* 0x0000003604042981 */ /* 0x000ea2000c1e1900 */
[----:B------:R-:W-:Y:S02]  /*20aa0*/  IMAD.U32 R2, RZ, RZ, UR8 ;  /* 0x00000008ff027e24 */ /* 0x000fe4000f8e00ff */
[----:B------:R-:W-:-:S05]  /*20ab0*/  IMAD.U32 R3, RZ, RZ, UR9 ;  /* 0x00000009ff037e24 */ /* 0x000fca000f8e00ff */
[----:B------:R0:W5:Y:S01]  /*20ac0*/  @P1 LDG.E R7, desc[UR54][R2.64] ;  /* 0x0000003602071981 */ /* 0x000162000c1e1900 */
[----:B------:R-:W-:Y:S01]  /*20ad0*/  ULDC UR4, c[0x0][0xb88] ;  /* 0x0002e20000047ab9 */ /* 0x000fe20000000800 */
[----:B------:R-:W-:Y:S01]  /*20ae0*/  USHF.R.S32.HI UR10, URZ, 0x1f, UR39 ;  /* 0x0000001f3f0a7899 */ /* 0x000fe20008011427 */
[----:B------:R-:W-:Y:S02]  /*20af0*/  ISETP.GT.AND P0, PT, R195, 0x7f, PT ;  /* 0x0000007fc300780c */ /* 0x000fe40003f04270 */
[----:B--2---:R-:W-:Y:S01]  /*20b00*/  @P2 R2UR UR4, R4 ;  /* 0x00000000040422ca */ /* 0x004fe200000e0000 */
[----:B0-----:R-:W-:-:S14]  /*20b10*/  @P2 BRA `(.L_x_2568) ;  /* 0x0000000000182947 */ /* 0x001fdc0003800000 */
[----:B------:R-:W-:Y:S05]  /*20b20*/  @!P1 BRA `(.L_x_2568) ;  /* 0x0000000000149947 */ /* 0x000fea0003800000 */
[----:B------:R-:W2:Y:S04]  /*20b30*/  LDG.E R4, desc[UR54][R2.64] ;  /* 0x0000003602047981 */ /* 0x000ea8000c1e1900 */
[----:B------:R-:W3:Y:S01]  /*20b40*/  LDG.E R0, desc[UR54][R2.64+0x4] ;  /* 0x0000043602007981 */ /* 0x000ee2000c1e1900 */
[----:B--2---:R-:W-:Y:S02]  /*20b50*/  R2UR UR8, R4 ;  /* 0x00000000040872ca */ /* 0x004fe400000e0000 */
[----:B---3--:R-:W-:-:S13]  /*20b60*/  R2UR UR4, R0 ;  /* 0x00000000000472ca */ /* 0x008fda00000e0000 */
[----:B------:R-:W-:-:S12]  /*20b70*/  UIADD3 UR4, -UR8, UR4, URZ ;  /* 0x0000000408047290 */ /* 0x000fd8000fffe13f */
.L_x_2568:
[----:B------:R-:W-:Y:S01]  /*20b80*/  USHF.R.S32.HI UR8, URZ, 0x1f, UR41 ;  /* 0x0000001f3f087899 */ /* 0x000fe20008011429 */
[----:B------:R-:W-:Y:S01]  /*20b90*/  BSSY B1, `(.L_x_2569) ;  /* 0x000001f000017945 */ /* 0x000fe20003800000 */
[----:B------:R-:W-:Y:S01]  /*20ba0*/  USEL UR12, UR41, URZ, !UP0 ;  /* 0x0000003f290c7287 */ /* 0x000fe2000c000000 */
[----:B------:R-:W-:Y:S01]  /*20bb0*/  SHF.R.S32.HI R187, RZ, 0x1f, R186 ;  /* 0x0000001fffbb7819 */ /* 0x000fe200000114ba */
[----:B------:R-:W-:Y:S01]  /*20bc0*/  USEL UR11, UR8, URZ, !UP0 ;  /* 0x0000003f080b7287 */ /* 0x000fe2000c000000 */
[----:B-----5:R-:W-:Y:S01]  /*20bd0*/  SHF.R.S32.HI R6, RZ, 0x1f, R7 ;  /* 0x0000001fff067819 */ /* 0x020fe20000011407 */
[----:B------:R-:W-:Y:S10]  /*20be0*/  @P0 BRA `(.L_x_2570) ;  /* 0x0000000000640947 */ /* 0x000ff40003800000 */
[----:B------:R-:W0:Y:S01]  /*20bf0*/  S2R R2, SR_TID.X ;  /* 0x0000000000027919 */ /* 0x000e220000002100 */
[----:B------:R-:W-:-:S04]  /*20c00*/  IMAD.U32 R0, RZ, RZ, UR40 ;  /* 0x00000028ff007e24 */ /* 0x000fc8000f8e00ff */
[----:B0-----:R-:W-:-:S04]  /*20c10*/  IMAD R0, R0, 0x80, R2 ;  /* 0x0000008000007824 */ /* 0x001fc800078e0202 */
[----:B------:R-:W-:-:S05]  /*20c20*/  VIADD R0, R0, 0xffffff80 ;  /* 0xffffff8000007836 */ /* 0x000fca0000000000 */
[----:B------:R-:W-:-:S13]  /*20c30*/  ISETP.GE.AND P0, PT, R0, UR4, PT ;  /* 0x0000000400007c0c */ /* 0x000fda000bf06270 */
[----:B------:R-:W-:Y:S05]  /*20c40*/  @P0 BRA `(.L_x_2570) ;  /* 0x00000000004c0947 */ /* 0x000fea0003800000 */
[C---:B------:R-:W-:Y:S01]  /*20c50*/  IADD3 R2, P0, R0.reuse, R7, RZ ;  /* 0x0000000700027210 */ /* 0x040fe20007f1e0ff */
        /* <DEDUP_REMOVED lines=18> */
.L_x_2570:
[----:B------:R-:W-:Y:S05]  /*20d80*/  BSYNC B1 ;  /* 0x0000000000017941 */ /* 0x000fea0003800000 */
.L_x_2569:
[----:B------:R-:W-:Y:S01]  /*20d90*/  ULDC.64 UR8, c[0x0][0xba0] ;  /* 0x0002e80000087ab9 */ /* 0x000fe20000000a00 */
[----:B------:R-:W-:Y:S01]  /*20da0*/  ULDC.64 UR14, c[0x0][0xbe0] ;  /* 0x0002f800000e7ab9 */ /* 0x000fe20000000a00 */
[----:B------:R-:W-:Y:S01]  /*20db0*/  IMAD R0, R6, UR8, RZ ;  /* 0x0000000806007c24 */ /* 0x000fe2000f8e02ff */
[----:B------:R-:W-:Y:S01]  /*20dc0*/  BSSY B1, `(.L_x_2571) ;  /* 0x0000031000017945 */ /* 0x000fe20003800000 */
[----:B0-----:R-:W-:Y:S01]  /*20dd0*/  IMAD.WIDE.U32 R2, R7, UR8, R186 ;  /* 0x0000000807027c25 */ /* 0x001fe2000f8e00ba */
[----:B------:R-:W-:-:S03]  /*20de0*/  UIMAD UR8, UR10, UR14, URZ ;  /* 0x0000000e0a0872a4 */ /* 0x000fc6000f8e023f */
[----:B------:R-:W-:Y:S01]  /*20df0*/  IMAD R7, R7, UR9, R0 ;  /* 0x0000000907077c24 */ /* 0x000fe2000f8e0200 */
[----:B------:R-:W-:Y:S01]  /*20e00*/  UIMAD UR9, UR40, -0x80, UR4 ;  /* 0xffffff80280978a4 */ /* 0x000fe2000f8e0204 */
[----:B------:R-:W-:Y:S01]  /*20e10*/  IMAD.U32 R5, RZ, RZ, UR14 ;  /* 0x0000000eff057e24 */ /* 0x000fe2000f8e00ff */
[----:B------:R-:W-:Y:S01]  /*20e20*/  UIMAD UR8, UR39, UR15, UR8 ;  /* 0x0000000f270872a4 */ /* 0x000fe2000f8e0208 */
[----:B------:R-:W-:Y:S01]  /*20e30*/  IMAD.IADD R3, R3, 0x1, R7 ;  /* 0x0000000103037824 */ /* 0x000fe200078e0207 */
[----:B------:R-:W-:Y:S01]  /*20e40*/  SHF.R.S32.HI R7, RZ, 0x1f, R192 ;  /* 0x0000001fff077819 */ /* 0x000fe200000114c0 */
[----:B------:R-:W-:Y:S01]  /*20e50*/  ULDC.64 UR14, c[0x0][0xbe8] ;  /* 0x0002fa00000e7ab9 */ /* 0x000fe20000000a00 */
[----:B------:R-:W-:Y:S01]  /*20e60*/  ISETP.GE.AND P2, PT, R192, UR9, PT ;  /* 0x00000009c0007c0c */ /* 0x000fe2000bf46270 */
[----:B------:R-:W-:Y:S01]  /*20e70*/  IMAD.WIDE.U32 R2, R5, UR39, R2 ;  /* 0x0000002705027c25 */ /* 0x000fe2000f8e0002 */
[----:B------:R-:W-:-:S03]  /*20e80*/  UIMAD UR4, UR11, UR14, URZ ;  /* 0x0000000e0b0472a4 */ /* 0x000fc6000f8e023f */
[----:B------:R-:W-:Y:S01]  /*20e90*/  VIADD R4, R192, 0x40 ;  /* 0x00000040c0047836 */ /* 0x000fe20000000000 */
[----:B------:R-:W-:Y:S01]  /*20ea0*/  UIMAD UR4, UR12, UR15, UR4 ;  /* 0x0000000f0c0472a4 */ /* 0x000fe2000f8e0204 */
[----:B------:R-:W-:Y:S02]  /*20eb0*/  VIADD R3, R3, UR8 ;  /* 0x0000000803037c36 */ /* 0x000fe40008000000 */
[----:B------:R-:W-:Y:S01]  /*20ec0*/  IMAD.U32 R5, RZ, RZ, UR14 ;  /* 0x0000000eff057e24 */ /* 0x000fe2000f8e00ff */
[----:B------:R-:W-:Y:S01]  /*20ed0*/  ISETP.GE.AND P0, PT, R4, UR9, PT ;  /* 0x0000000904007c0c */ /* 0x000fe2000bf06270 */
[----:B------:R-:W-:Y:S02]  /*20ee0*/  VIADD R0, R192, 0x20 ;  /* 0x00000020c0007836 */ /* 0x000fe40000000000 */
[----:B------:R-:W-:-:S03]  /*20ef0*/  IMAD.WIDE.U32 R4, R5, UR12, R2 ;  /* 0x0000000c05047c25 */ /* 0x000fc6000f8e0002 */
[----:B------:R-:W-:Y:S01]  /*20f00*/  ISETP.GE.AND P1, PT, R0, UR9, PT ;  /* 0x0000000900007c0c */ /* 0x000fe2000bf26270 */
[----:B------:R-:W-:Y:S02]  /*20f10*/  IMAD.U32 R9, RZ, RZ, UR40 ;  /* 0x00000028ff097e24 */ /* 0x000fe4000f8e00ff */
        /* <DEDUP_REMOVED lines=27> */
.L_x_2572:
[----:B------:R-:W-:Y:S05]  /*210d0*/  BSYNC B1 ;  /* 0x0000000000017941 */ /* 0x000fea0003800000 */
.L_x_2571:
[----:B------:R-:W-:Y:S01]  /*210e0*/  BSSY B1, `(.L_x_2573) ;  /* 0x000001b000017945 */ /* 0x000fe20003800000 */
[----:B------:R-:W-:-:S03]  /*210f0*/  ISETP.GE.AND P2, PT, R10, UR9, PT ;  /* 0x000000090a007c0c */ /* 0x000fc6000bf46270 */
[----:B------:R-:W-:Y:S10]  /*21100*/  @P1 BRA `(.L_x_2574) ;  /* 0x0000000000601947 */ /* 0x000ff40003800000 */
[----:B0-----:R-:W-:Y:S01]  /*21110*/  IADD3 R9, P1, R6, 0x20, RZ ;  /* 0x0000002006097810 */ /* 0x001fe20007f3e0ff */
        /* <DEDUP_REMOVED lines=23> */
.L_x_2574:
[----:B------:R-:W-:Y:S05]  /*21290*/  BSYNC B1 ;  /* 0x0000000000017941 */ /* 0x000fea0003800000 */
.L_x_2573:
[----:B------:R-:W-:Y:S04]  /*212a0*/  BSSY B1, `(.L_x_2575) ;  /* 0x000001a000017945 */ /* 0x000fe80003800000 */
[----:B------:R-:W-:Y:S05]  /*212b0*/  @P0 BRA `(.L_x_2576) ;  /* 0x0000000000600947 */ /* 0x000fea0003800000 */
[----:B01----:R-:W-:Y:S01]  /*212c0*/  IADD3 R9, P0, R6, 0x40, RZ ;  /* 0x0000004006097810 */ /* 0x003fe20007f1e0ff */
        /* <DEDUP_REMOVED lines=23> */
.L_x_2576:
[----:B------:R-:W-:Y:S05]  /*21440*/  BSYNC B1 ;  /* 0x0000000000017941 */ /* 0x000fea0003800000 */
.L_x_2575:
        /* <DEDUP_REMOVED lines=25> */
.L_x_2567:
[----:B------:R-:W-:Y:S05]  /*215e0*/  BSYNC B0 ;  /* 0x0000000000007941 */ /* 0x000fea0003800000 */
.L_x_2558:
[----:B------:R-:W-:Y:S02]  /*215f0*/  ULDC UR4, c[0x0][0xd14] ;  /* 0x0003450000047ab9 */ /* 0x000fe40000000800 */
[----:B------:R-:W-:-:S06]  /*21600*/  UISETP.GE.AND UP0, UPT, UR6, UR4, UPT ;  /* 0x000000040600728c */ /* 0x000fcc000bf06270 */
[----:B------:R-:W-:-:S13]  /*21610*/  PLOP3.LUT P0, PT, PT, PT, UP0, 0x80, 0x0 ;  /* 0x000000000000781c */ /* 0x000fda0003f0f008 */
[----:B------:R-:W-:Y:S05]  /*21620*/  @!P0 BRA `(.L_x_2577) ;  /* 0xfffffdfc00d08947 */ /* 0x000fea000383ffff */
[----:B------:R-:W-:Y:S05]  /*21630*/  EXIT ;  /* 0x000000000000794d */ /* 0x000fea0003800000 */
.L_x_2450:
[----:B------:R-:W-:-:S08]  /*21640*/  NOP ;  /* 0x0000000000007918 */ /* 0x000fd00000000000 */
[----:B----4-:R-:W0:-:S00]  /*21650*/  USETMAXREG.DEALLOC.CTAPOOL 0x18 ;  /* 0x00000018000079c8 */ /* 0x010e0000080e0500 */
[----:B0-----:R-:W-:-:S06]  /*21660*/  LOP3.LUT R0, R0, 0x3, RZ, 0xc0, !PT ;  /* 0x0000000300007812 */ /* 0x001fcc00078ec0ff */
[----:B------:R-:W0:Y:S02]  /*21670*/  SHFL.IDX PT, R0, R0, RZ, 0x1f ;  /* 0x00001fff00007589 */ /* 0x000e2400000e0000 */
[----:B0-----:R-:W-:-:S13]  /*21680*/  ISETP.NE.AND P0, PT, R0, RZ, PT ;  /* 0x000000ff0000720c */ /* 0x001fda0003f05270 */
[----:B------:R-:W-:Y:S05]  /*21690*/  @P0 EXIT ;  /* 0x000000000000094d */ /* 0x000fea0003800000 */
[----:B------:R-:W2:Y:S01]  /*216a0*/  LDL.LU R6, [R1+0x460] ;  /* 0x0004600001067983 */ /* 0x000ea20000300800 */
[----:B------:R-:W-:Y:S01]  /*216b0*/  ULDC UR5, c[0x0][0xd14] ;  /* 0x0003450000057ab9 */ /* 0x000fe20000000800 */
[----:B------:R-:W0:Y:S01]  /*216c0*/  S2R R2, SR_TID.X ;  /* 0x0000000000027919 */ /* 0x000e220000002100 */
[----:B------:R-:W-:Y:S01]  /*216d0*/  CS2R R16, SRZ ;  /* 0x0000000000107805 */ /* 0x000fe2000001ff00 */
[----:B------:R-:W1:Y:S01]  /*216e0*/  S2UR UR6, SR_CTAID.X ;  /* 0x00000000000679c3 */ /* 0x000e620000002500 */
[----:B------:R-:W-:Y:S01]  /*216f0*/  ULDC UR4, c[0x0][0xd10] ;  /* 0x0003440000047ab9 */ /* 0x000fe20000000800 */
[----:B0-----:R-:W-:-:S04]  /*21700*/  LOP3.LUT R7, R2, 0x1f, RZ, 0xc0, !PT ;  /* 0x0000001f02077812 */ /* 0x001fc800078ec0ff */
[----:B------:R-:W-:Y:S02]  /*21710*/  ISETP.NE.AND P0, PT, R7, 0x1f, PT ;  /* 0x0000001f0700780c */ /* 0x000fe40003f05270 */
[----:B--2---:R-:W-:-:S11]  /*21720*/  LOP3.LUT R6, R6, 0xffffffdf, RZ, 0xc0, !PT ;  /* 0xffffffdf06067812 */ /* 0x004fd600078ec0ff */
[----:B------:R-:W-:Y:S02]  /*21730*/  @P0 LOP3.LUT R6, R6, 0x20, RZ, 0xfc, !PT ;  /* 0x0000002006060812 */ /* 0x000fe400078efcff */
[----:B------:R-:W-:-:S13]  /*21740*/  ISETP.GE.OR P0, PT, R7, UR5, !P0 ;  /* 0x0000000507007c0c */ /* 0x000fda000c706670 */
[----:B------:R-:W0:Y:S02]  /*21750*/  @!P0 LDC.64 R2, c[0x0][0xd58] ;  /* 0x00035600ff028b82 */ /* 0x000e240000000a00 */
[----:B0-----:R-:W-:-:S05]  /*21760*/  @!P0 IMAD.WIDE.U32 R2, R7, 0x4, R2 ;  /* 0x0000000407028825 */ /* 0x001fca00078e0002 */
[----:B------:R-:W2:Y:S01]  /*21770*/  @!P0 LDG.E R17, desc[UR54][R2.64] ;  /* 0x0000003602118981 */ /* 0x000ea2000c1e1900 */
[C---:B------:R-:W-:Y:S02]  /*21780*/  ISETP.NE.AND P1, PT, R7.reuse, RZ, PT ;  /* 0x000000ff0700720c */ /* 0x040fe40003f25270 */
[----:B------:R-:W-:Y:S02]  /*21790*/  ISETP.GE.U32.AND P0, PT, R7, 0x2, PT ;  /* 0x000000020700780c */ /* 0x000fe40003f06070 */
[----:B------:R-:W-:-:S09]  /*217a0*/  LOP3.LUT R6, R6, 0xfffffffe, RZ, 0xc0, !PT ;  /* 0xfffffffe06067812 */ /* 0x000fd200078ec0ff */
[----:B------:R-:W-:-:S04]  /*217b0*/  @P1 LOP3.LUT R6, R6, 0x1, RZ, 0xfc, !PT ;  /* 0x0000000106061812 */ /* 0x000fc800078efcff */
[----:B------:R-:W-:-:S04]  /*217c0*/  LOP3.LUT R6, R6, 0xffffffef, RZ, 0xc0, !PT ;  /* 0xffffffef06067812 */ /* 0x000fc800078ec0ff */
[----:B------:R-:W-:-:S04]  /*217d0*/  @P0 LOP3.LUT R6, R6, 0x10, RZ, 0xfc, !PT ;  /* 0x0000001006060812 */ /* 0x000fc800078efcff */
[----:B------:R-:W-:Y:S01]  /*217e0*/  LOP3.LUT R6, R6, 0xfffffff7, RZ, 0xc0, !PT ;  /* 0xfffffff706067812 */ /* 0x000fe200078ec0ff */
[----:B------:R-:W-:Y:S01]  /*217f0*/  IMAD.MOV.U32 R19, RZ, RZ, RZ ;  /* 0x000000ffff137224 */ /* 0x000fe200078e00ff */
[----:B--2---:R-:W0:Y:S02]  /*21800*/  SHFL.UP PT, R0, R17, 0x1, RZ ;  /* 0x0420000011007989 */ /* 0x004e2400000e00ff */
[----:B0-----:R-:W-:-:S05]  /*21810*/  SEL R0, R0, RZ, P1 ;  /* 0x000000ff00007207 */ /* 0x001fca0000800000 */
[----:B------:R-:W-:-:S05]  /*21820*/  IMAD.IADD R0, R17, 0x1, R0 ;  /* 0x0000000111007824 */ /* 0x000fca00078e0200 */
[----:B------:R-:W0:Y:S02]  /*21830*/  SHFL.UP PT, R4, R0, 0x2, RZ ;  /* 0x0440000000047989 */ /* 0x000e2400000e00ff */
[----:B0-----:R-:W-:-:S05]  /*21840*/  SEL R5, R4, RZ, P0 ;  /* 0x000000ff04057207 */ /* 0x001fca0000000000 */
[----:B------:R-:W-:-:S05]  /*21850*/  IMAD.IADD R5, R0, 0x1, R5 ;  /* 0x0000000100057824 */ /* 0x000fca00078e0205 */
[----:B------:R-:W0:Y:S01]  /*21860*/  SHFL.UP PT, R4, R5, 0x4, RZ ;  /* 0x0480000005047989 */ /* 0x000e2200000e00ff */
[----:B------:R-:W-:-:S04]  /*21870*/  ISETP.GE.U32.AND P0, PT, R7, 0x4, PT ;  /* 0x000000040700780c */ /* 0x000fc80003f06070 */
[----:B0-----:R-:W-:-:S05]  /*21880*/  SEL R4, R4, RZ, P0 ;  /* 0x000000ff04047207 */ /* 0x001fca0000000000 */
[----:B------:R-:W-:-:S05]  /*21890*/  IMAD.IADD R4, R5, 0x1, R4 ;  /* 0x0000000105047824 */ /* 0x000fca00078e0204 */
[----:B------:R-:W0:Y:S01]  /*218a0*/  SHFL.UP PT, R2, R4, 0x8, RZ ;  /* 0x0500000004027989 */ /* 0x000e2200000e00ff */
[----:B------:R-:W-:Y:S02]  /*218b0*/  @P0 LOP3.LUT R6, R6, 0x8, RZ, 0xfc, !PT ;  /* 0x0000000806060812 */ /* 0x000fe400078efcff */
[----:B------:R-:W-:-:S04]  /*218c0*/  ISETP.GE.U32.AND P0, PT, R7, 0x8, PT ;  /* 0x000000080700780c */ /* 0x000fc80003f06070 */
[----:B0-----:R-:W-:-:S05]  /*218d0*/  SEL R3, R2, RZ, P0 ;  /* 0x000000ff02037207 */ /* 0x001fca0000000000 */
[----:B------:R-:W-:-:S05]  /*218e0*/  IMAD.IADD R3, R4, 0x1, R3 ;  /* 0x0000000104037824 */ /* 0x000fca00078e0203 */
[----:B------:R-:W0:Y:S01]  /*218f0*/  SHFL.UP PT, R0, R3, 0x10, RZ ;  /* 0x0600000003007989 */ /* 0x000e2200000e00ff */
[----:B------:R-:W-:-:S04]  /*21900*/  LOP3.LUT R6, R6, 0xfffffffb, RZ, 0xc0, !PT ;  /* 0xfffffffb06067812 */ /* 0x000fc800078ec0ff */
[----:B------:R-:W-:Y:S02]  /*21910*/  @P0 LOP3.LUT R6, R6, 0x4, RZ, 0xfc, !PT ;  /* 0x0000000406060812 */ /* 0x000fe400078efcff */
[----:B------:R-:W-:-:S04]  /*21920*/  ISETP.GE.U32.AND P0, PT, R7, 0x10, PT ;  /* 0x000000100700780c */ /* 0x000fc80003f06070 */
[----:B0-----:R-:W-:-:S05]  /*21930*/  SEL R0, R0, RZ, P0 ;  /* 0x000000ff00007207 */ /* 0x001fca0000000000 */
[----:B------:R-:W-:-:S05]  /*21940*/  IMAD.IADD R0, R3, 0x1, R0 ;  /* 0x0000000103007824 */ /* 0x000fca00078e0200 */
[----:B------:R-:W0:Y:S01]  /*21950*/  SHFL.IDX PT, R2, R0, 0x1f, 0x1f ;  /* 0x03e01f0000027f89 */ /* 0x000e2200000e0000 */
[----:B------:R-:W-:-:S04]  /*21960*/  LOP3.LUT R6, R6, 0xfffffffd, RZ, 0xc0, !PT ;  /* 0xfffffffd06067812 */ /* 0x000fc800078ec0ff */
[----:B------:R-:W-:-:S05]  /*21970*/  @P0 LOP3.LUT R6, R6, 0x2, RZ, 0xfc, !PT ;  /* 0x0000000206060812 */ /* 0x000fca00078efcff */
[----:B------:R2:W-:Y:S01]  /*21980*/  STL [R1+0x460], R6 ;  /* 0x0004600601007387 */ /* 0x0005e20000100800 */
[----:B0-----:R-:W-:-:S05]  /*21990*/  IMAD R4, R2, UR4, RZ ;  /* 0x0000000402047c24 */ /* 0x001fca000f8e02ff */
[----:B-1----:R-:W-:Y:S01]  /*219a0*/  ISETP.GT.AND P0, PT, R4, UR6, PT ;  /* 0x0000000604007c0c */ /* 0x002fe2000bf04270 */
[----:B------:R-:W-:-:S12]  /*219b0*/  IMAD.MOV.U32 R5, RZ, RZ, R4 ;  /* 0x000000ffff057224 */ /* 0x000fd800078e0004 */
[----:B--2---:R-:W-:Y:S05]  /*219c0*/  @P0 BRA `(.L_x_2578) ;  /* 0x0000000000bc0947 */ /* 0x004fea0003800000 */
[----:B------:R-:W-:Y:S01]  /*219d0*/  IMAD.MOV.U32 R4, RZ, RZ, R5 ;  /* 0x000000ffff047224 */ /* 0x000fe200078e0005 */
[----:B------:R-:W-:Y:S01]  /*219e0*/  ULDC UR5, c[0x0][0xd14] ;  /* 0x0003450000057ab9 */ /* 0x000fe20000000800 */
[----:B------:R-:W-:Y:S01]  /*219f0*/  IMAD.MOV.U32 R19, RZ, RZ, RZ ;  /* 0x000000ffff137224 */ /* 0x000fe200078e00ff */
[----:B------:R-:W-:Y:S01]  /*21a00*/  ULDC UR7, c[0x0][0xd14] ;  /* 0x0003450000077ab9 */ /* 0x000fe20000000800 */
[----:B------:R-:W-:-:S05]  /*21a10*/  ULDC UR4, c[0x0][0xd10] ;  /* 0x0003440000047ab9 */ /* 0x000fca0000000800 */
.L_x_2582:
        /* <DEDUP_REMOVED lines=16> */
.L_x_2581:
[----:B------:R-:W-:Y:S05]  /*21b20*/  BSYNC B0 ;  /* 0x0000000000007941 */ /* 0x000fea0003800000 */
.L_x_2580:
[----:B-----5:R-:W1:Y:S01]  /*21b30*/  SHFL.UP PT, R0, R17, 0x1, RZ ;  /* 0x0420000011007989 */ /* 0x020e6200000e00ff */
[C---:B------:R-:W-:Y:S02]  /*21b40*/  ISETP.NE.AND P0, PT, R6.reuse, RZ, PT ;  /* 0x000000ff0600720c */ /* 0x040fe40003f05270 */
[----:B------:R-:W-:Y:S02]  /*21b50*/  ISETP.GE.U32.AND P1, PT, R6, 0x2, PT ;  /* 0x000000020600780c */ /* 0x000fe40003f26070 */
[----:B-1----:R-:W-:Y:S02]  /*21b60*/  SEL R0, R0, RZ, P0 ;  /* 0x000000ff00007207 */ /* 0x002fe40000000000 */
[----:B------:R-:W-:-:S03]  /*21b70*/  ISETP.GE.U32.AND P0, PT, R6, 0x4, PT ;  /* 0x000000040600780c */ /* 0x000fc60003f06070 */
[----:B------:R-:W-:-:S05]  /*21b80*/  IMAD.IADD R0, R17, 0x1, R0 ;  /* 0x0000000111007824 */ /* 0x000fca00078e0200 */
[----:B0-----:R-:W0:Y:S02]  /*21b90*/  SHFL.UP PT, R2, R0, 0x2, RZ ;  /* 0x0440000000027989 */ /* 0x001e2400000e00ff */
        /* <DEDUP_REMOVED lines=18> */
.L_x_2578:
[----:B------:R-:W-:-:S04]  /*21cc0*/  IMAD.IADD R5, R4, 0x1, -R5 ;  /* 0x0000000104057824 */ /* 0x000fc800078e0a05 */
[----:B------:R-:W-:-:S05]  /*21cd0*/  IMAD R2, R0, UR4, R5 ;  /* 0x0000000400027c24 */ /* 0x000fca000f8e0205 */
[----:B------:R-:W-:Y:S02]  /*21ce0*/  ISETP.GT.AND P0, PT, R2, UR6, PT ;  /* 0x0000000602007c0c */ /* 0x000fe4000bf04270 */
[----:B------:R-:W0:Y:S11]  /*21cf0*/  LDC.64 R2, c[0x0][0xd68] ;  /* 0x00035a00ff027b82 */ /* 0x000e360000000a00 */
        /* <DEDUP_REMOVED lines=16> */
.L_x_2583:
        /* <DEDUP_REMOVED lines=24> */
[----:B------:R-:W-:Y:S02]  /*21f80*/  IMAD R5, R6, R2, R5 ;  /* 0x0000000206057224 */ /* 0x000fe400078e0205 */
[----:B------:R-:W-:Y:S01]  /*21f90*/  IMAD.MOV.U32 R2, RZ, RZ, RZ ;  /* 0x000000ffff027224 */ /* 0x000fe200078e00ff */
[----:B------:R-:W-:-:S04]  /*21fa0*/  VIADDMNMX R8, R3, UR4, R8, PT ;  /* 0x0000000403087c46 */ /* 0x000fc8000b800108 */
[-C--:B------:R-:W-:Y:S02]  /*21fb0*/  IABS R4, R8.reuse ;  /* 0x0000000800047213 */ /* 0x080fe40000000000 */
[----:B------:R-:W-:Y:S02]  /*21fc0*/  IABS R6, R8 ;  /* 0x0000000800067213 */ /* 0x000fe40000000000 */
[----:B------:R-:W1:Y:S08]  /*21fd0*/  I2F.RP R7, R4 ;  /* 0x0000000400077306 */ /* 0x000e700000209400 */
[----:B-1----:R-:W1:Y:S02]  /*21fe0*/  MUFU.RCP R7, R7 ;  /* 0x0000000700077308 */ /* 0x002e640000001000 */
[----:B-1----:R-:W-:Y:S01]  /*21ff0*/  VIADD R3, R7, 0xffffffe ;  /* 0x0ffffffe07037836 */ /* 0x002fe20000000000 */
[----:B------:R-:W-:-:S05]  /*22000*/  IABS R7, R5 ;  /* 0x0000000500077213 */ /* 0x000fca0000000000 */
[----:B------:R-:W1:Y:S02]  /*22010*/  F2I.FTZ.U32.TRUNC.NTZ R3, R3 ;  /* 0x0000000300037305 */ /* 0x000e64000021f000 */
[----:B-1----:R-:W-:-:S04]  /*22020*/  IMAD.MOV R9, RZ, RZ, -R3 ;  /* 0x000000ffff097224 */ /* 0x002fc800078e0a03 */
[----:B------:R-:W-:-:S04]  /*22030*/  IMAD R9, R9, R4, RZ ;  /* 0x0000000409097224 */ /* 0x000fc800078e02ff */
[----:B------:R-:W-:-:S04]  /*22040*/  IMAD.HI.U32 R2, R3, R9, R2 ;  /* 0x0000000903027227 */ /* 0x000fc800078e0002 */
[----:B------:R-:W-:Y:S02]  /*22050*/  IMAD.MOV R3, RZ, RZ, -R6 ;  /* 0x000000ffff037224 */ /* 0x000fe400078e0a06 */
[----:B------:R-:W-:-:S04]  /*22060*/  IMAD.HI.U32 R2, R2, R7, RZ ;  /* 0x0000000702027227 */ /* 0x000fc800078e00ff */
[----:B------:R-:W-:-:S05]  /*22070*/  IMAD R3, R2, R3, R7 ;  /* 0x0000000302037224 */ /* 0x000fca00078e0207 */
[----:B------:R-:W-:-:S13]  /*22080*/  ISETP.GT.U32.AND P0, PT, R4, R3, PT ;  /* 0x000000030400720c */ /* 0x000fda0003f04070 */
[----:B------:R-:W-:Y:S02]  /*22090*/  @!P0 IMAD.IADD R3, R3, 0x1, -R4 ;  /* 0x0000000103038824 */ /* 0x000fe400078e0a04 */
[----:B------:R-:W-:-:S03]  /*220a0*/  @!P0 VIADD R2, R2, 0x1 ;  /* 0x0000000102028836 */ /* 0x000fc60000000000 */
[----:B------:R-:W-:Y:S02]  /*220b0*/  ISETP.GE.U32.AND P0, PT, R3, R4, PT ;  /* 0x000000040300720c */ /* 0x000fe40003f06070 */
[C---:B------:R-:W-:Y:S01]  /*220c0*/  LOP3.LUT R3, R5.reuse, R8, RZ, 0x3c, !PT ;  /* 0x0000000805037212 */ /* 0x040fe200078e3cff */
[----:B------:R-:W-:-:S10]  /*220d0*/  IMAD.IADD R5, R5, 0x1, R0 ;  /* 0x0000000105057824 */ /* 0x000fd400078e0200 */
        /* <DEDUP_REMOVED lines=10> */
.L_x_2579:
[----:B------:R-:W-:Y:S02]  /*22180*/  IMAD.MOV.U32 R17, RZ, RZ, RZ ;  /* 0x000000ffff117224 */ /* 0x000fe400078e00ff */
[----:B------:R-:W-:Y:S02]  /*22190*/  IMAD.U32 R16, RZ, RZ, UR6 ;  /* 0x00000006ff107e24 */ /* 0x000fe4000f8e00ff */
[----:B------:R-:W-:-:S07]  /*221a0*/  IMAD.MOV.U32 R18, RZ, RZ, RZ ;  /* 0x000000ffff127224 */ /* 0x000fce00078e00ff */
.L_x_2584:
[----:B------:R-:W1:Y:S01]  /*221b0*/  S2R R0, SR_TID.X ;  /* 0x0000000000007919 */ /* 0x000e620000002100 */
[----:B------:R-:W-:Y:S01]  /*221c0*/  UMOV UR50, URZ ;  /* 0x0000003f00327c82 */ /* 0x000fe20008000000 */
[----:B------:R-:W-:Y:S01]  /*221d0*/  STL [R1+0x460], RZ ;  /* 0x000460ff01007387 */ /* 0x000fe20000100800 */
        /* <DEDUP_REMOVED lines=9> */
[----:B------:R1:W-:Y:S07]  /*22270*/  STL [R1+0x464], R0 ;  /* 0x0004640001007387 */ /* 0x0003ee0000100800 */
[----:B------:R-:W-:Y:S05]  /*22280*/  @P0 BRA `(.L_x_2585) ;  /* 0x0000004000280947 */ /* 0x000fea0003800000 */
[----:B-1----:R-:W-:Y:S01]  /*22290*/  IMAD.MOV.U32 R0, RZ, RZ, 0x1 ;  /* 0x00000001ff007424 */ /* 0x002fe200078e00ff */
[----:B------:R1:W-:Y:S01]  /*222a0*/  STL [R1+0x460], RZ ;  /* 0x000460ff01007387 */ /* 0x0003e20000100800 */
[----:B------:R-:W-:Y:S01]  /*222b0*/  ULDC UR49, c[0x0][0xc] ;  /* 0x0000030000317ab9 */ /* 0x000fe20000000800 */
[----:B------:R-:W-:Y:S01]  /*222c0*/  ULDC.64 UR52, c[0x0][0x198] ;  /* 0x0000660000347ab9 */ /* 0x000fe20000000a00 */
[----:B------:R-:W-:Y:S01]  /*222d0*/  UMOV UR50, URZ ;  /* 0x0000003f00327c82 */ /* 0x000fe20008000000 */
[----:B------:R1:W-:Y:S04]  /*222e0*/  STL [R1+0x464], R0 ;  /* 0x0004640001007387 */ /* 0x0003e80000100800 */
.L_x_2659:
[----:B------:R-:W-:Y:S05]  /*222f0*/  YIELD ;  /* 0x0000000000007946 */ /* 0x000fea0003800000 */
[----:B------:R-:W-:Y:S01]  /*22300*/  ULDC.64 UR4, c[0x0][0xb20] ;  /* 0x0002c80000047ab9 */ /* 0x000fe20000000a00 */
[----:B-1----:R-:W-:Y:S01]  /*22310*/  IMAD.MOV.U32 R0, RZ, RZ, RZ ;  /* 0x000000ffff007224 */ /* 0x002fe200078e00ff */
[----:B------:R-:W-:Y:S01]  /*22320*/  ISETP.NE.U32.AND P0, PT, RZ, UR4, PT ;  /* 0x00000004ff007c0c */ /* 0x000fe2000bf05070 */
[----:B------:R-:W-:Y:S01]  /*22330*/  IMAD.MOV.U32 R4, RZ, RZ, RZ ;  /* 0x000000ffff047224 */ /* 0x000fe200078e00ff */
        /* <DEDUP_REMOVED lines=13> */
[----:B------:R-:W-:Y:S02]  /*22410*/  ULDC UR4, c[0x0][0x288] ;  /* 0x0000a20000047ab9 */ /* 0x000fe40000000800 */
[----:B------:R-:W-:Y:S01]  /*22420*/  IMAD.U32 R6, RZ, RZ, UR4 ;  /* 0x00000004ff067e24 */ /* 0x000fe2000f8e00ff */
[----:B------:R-:W-:Y:S01]  /*22430*/  ISETP.NE.AND.EX P1, PT, RZ, UR5, PT, P1 ;  /* 0x00000005ff007c0c */ /* 0x000fe2000bf25310 */
[----:B------:R-:W-:Y:S02]  /*22440*/  ULDC.64 UR4, c[0x0][0x3f8] ;  /* 0x0000fe0000047ab9 */ /* 0x000fe40000000a00 */
[----:B------:R-:W-:-:S03]  /*22450*/  UISETP.NE.U32.AND UP0, UPT, UR4, URZ, UPT ;  /* 0x0000003f0400728c */ /* 0x000fc6000bf05070 */
[----:B------:R-:W-:Y:S01]  /*22460*/  ULDC UR4, c[0x0][0x404] ;  /* 0x0001010000047ab9 */ /* 0x000fe20000000800 */
[----:B------:R-:W-:-:S03]  /*22470*/  UISETP.NE.AND.EX UP0, UPT, UR5, URZ, UPT, UP0 ;  /* 0x0000003f0500728c */ /* 0x000fc6000bf05300 */
[----:B------:R-:W-:Y:S01]  /*22480*/  ULDC UR5, c[0x0][0x2e0] ;  /* 0x0000b80000057ab9 */ /* 0x000fe20000000800 */
[----:B------:R-:W-:Y:S01]  /*22490*/  USEL UR4, UR4, 0x1, UP0 ;  /* 0x0000000104047887 */ /* 0x000fe20008000000 */
[----:B------:R-:W-:-:S03]  /*224a0*/  ISETP.NE.U32.AND P0, PT, RZ, UR6, PT ;  /* 0x00000006ff007c0c */ /* 0x000fc6000bf05070 */
[----:B------:R-:W-:Y:S01]  /*224b0*/  UIMAD UR4, UR4, UR5, URZ ;  /* 0x00000005040472a4 */ /* 0x000fe2000f8e023f */
[----:B------:R-:W-:Y:S01]  /*224c0*/  ISETP.NE.AND.EX P0, PT, RZ, UR7, PT, P0 ;  /* 0x00000007ff007c0c */ /* 0x000fe2000bf05300 */
[----:B--2---:R1:W-:Y:S02]  /*224d0*/  STL [R1+0x47c], R4 ;  /* 0x00047c0401007387 */ /* 0x0043e40000100800 */
[----:B-1----:R-:W1:Y:S02]  /*224e0*/  @P1 LDC.64 R4, c[0x0][0xb10] ;  /* 0x0002c400ff041b82 */ /* 0x002e640000000a00 */
[----:B-1----:R-:W-:-:S05]  /*224f0*/  @P1 IMAD.WIDE R4, R19, 0x4, R4 ;  /* 0x0000000413041825 */ /* 0x002fca00078e0204 */
[----:B------:R1:W5:Y:S02]  /*22500*/  @P1 LDG.E R6, desc[UR54][R4.64] ;  /* 0x0000003604061981 */ /* 0x000364000c1e1900 */
[----:B-1----:R-:W-:Y:S01]  /*22510*/  IMAD.U32 R4, RZ, RZ, UR4 ;  /* 0x00000004ff047e24 */ /* 0x002fe2000f8e00ff */
[----:B------:R-:W-:Y:S06]  /*22520*/  @P1 BRA `(.L_x_2586) ;  /* 0x0000000000101947 */ /* 0x000fec0003800000 */
[----:B------:R-:W-:Y:S05]  /*22530*/  @!P2 BRA `(.L_x_2586) ;  /* 0x00000000000ca947 */ /* 0x000fea0003800000 */
[----:B------:R-:W2:Y:S04]  /*22540*/  LDG.E R5, desc[UR54][R2.64] ;  /* 0x0000003602057981 */ /* 0x000ea8000c1e1900 */
[----:B-----5:R-:W2:Y:S02]  /*22550*/  LDG.E R6, desc[UR54][R2.64+0x4] ;  /* 0x0000043602067981 */ /* 0x020ea4000c1e1900 */
[----:B--2---:R-:W-:-:S07]  /*22560*/  IMAD.IADD R6, R6, 0x1, -R5 ;  /* 0x0000000106067824 */ /* 0x004fce00078e0a05 */
.L_x_2586:
        /* <DEDUP_REMOVED lines=14> */
.L_x_2587:
[----:B------:R-:W-:Y:S05]  /*22650*/  @!P0 BRA `(.L_x_2588) ;  /* 0x00000000000c8947 */ /* 0x000fea0003800000 */
[----:B-1----:R-:W2:Y:S04]  /*22660*/  LDG.E R5, desc[UR54][R2.64] ;  /* 0x0000003602057981 */ /* 0x002ea8000c1e1900 */
[----:B------:R-:W2:Y:S02]  /*22670*/  LDG.E R4, desc[UR54][R2.64+0x4] ;  /* 0x0000043602047981 */ /* 0x000ea4000c1e1900 */
[----:B--2---:R-:W-:-:S07]  /*22680*/  IMAD.IADD R4, R4, 0x1, -R5 ;  /* 0x0000000104047824 */ /* 0x004fce00078e0a05 */
.L_x_2588:
        /* <DEDUP_REMOVED lines=9> */
[----:B------:R-:W-:-:S11]  /*22720*/  VIADD R0, R9, 0xffffffff ;  /* 0xffffffff09007836 */ /* 0x000fd60000000000 */
[----:B------:R-:W-:Y:S05]  /*22730*/  @P1 BRA `(.L_x_2591) ;  /* 0x00000000001c1947 */ /* 0x000fea0003800000 */
[----:B------:R-:W-:Y:S01]  /*22740*/  ISETP.NE.AND P1, PT, R3, 0x1, PT ;  /* 0x000000010300780c */ /* 0x000fe20003f25270 */
[----:B------:R-:W-:-:S12]  /*22750*/  IMAD.MOV R9, RZ, RZ, -R9 ;  /* 0x000000ffff097224 */ /* 0x000fd800078e0a09 */
[----:B-1----:R-:W1:Y:S02]  /*22760*/  @P1 LDC.64 R4, c[0x0][0xae0] ;  /* 0x0002b800ff041b82 */ /* 0x002e640000000a00 */
[----:B-1----:R-:W-:-:S05]  /*22770*/  @P1 IMAD.HI.U32 R4, R9, R4, RZ ;  /* 0x0000000409041227 */ /* 0x002fca00078e00ff */
[----:B------:R-:W-:-:S04]  /*22780*/  @P1 SHF.R.U32.HI R9, RZ, R5, R4 ;  /* 0x00000005ff091219 */ /* 0x000fc80000011604 */
[----:B------:R-:W-:Y:S01]  /*22790*/  LOP3.LUT R0, RZ, R9, RZ, 0x33, !PT ;  /* 0x00000009ff007212 */ /* 0x000fe200078e33ff */
[----:B------:R-:W-:Y:S06]  /*227a0*/  BRA `(.L_x_2592) ;  /* 0x0000000000107947 */ /* 0x000fec0003800000 */
.L_x_2591:
[----:B------:R-:W-:-:S13]  /*227b0*/  ISETP.NE.AND P1, PT, R3, 0x1, PT ;  /* 0x000000010300780c */ /* 0x000fda0003f25270 */
[----:B-1----:R-:W1:Y:S02]  /*227c0*/  @P1 LDC.64 R4, c[0x0][0xae0] ;  /* 0x0002b800ff041b82 */ /* 0x002e640000000a00 */
[----:B-1----:R-:W-:-:S05]  /*227d0*/  @P1 IMAD.HI.U32 R4, R0, R4, RZ ;  /* 0x0000000400041227 */ /* 0x002fca00078e00ff */
[----:B------:R-:W-:-:S07]  /*227e0*/  @P1 SHF.R.U32.HI R0, RZ, R5, R4 ;  /* 0x00000005ff001219 */ /* 0x000fce0000011604 */
.L_x_2592:
[----:B------:R-:W-:Y:S05]  /*227f0*/  BSYNC B0 ;  /* 0x0000000000007941 */ /* 0x000fea0003800000 */
.L_x_2590:
[----:B------:R-:W-:-:S05]  /*22800*/  IMAD R5, R0, R3, R3 ;  /* 0x0000000300057224 */ /* 0x000fca00078e0203 */
[----:B------:R-:W-:-:S07]  /*22810*/  VIMNMX R2, R2, R5, PT ;  /* 0x0000000502027248 */ /* 0x000fce0003fe0100 */
.L_x_2589:
[----:B------:R-:W-:Y:S01]  /*22820*/  VIADD R2, R2, 0x5f ;  /* 0x0000005f02027836 */ /* 0x000fe20000000000 */
[----:B------:R-:W-:Y:S01]  /*22830*/  ULDC UR4, c[0x0][0xad4] ;  /* 0x0002b50000047ab9 */ /* 0x000fe20000000800 */
[----:B------:R-:W-:Y:S02]  /*22840*/  VIADD R0, R7, 0x5f ;  /* 0x0000005f07007836 */ /* 0x000fe40000000000 */
[----:B------:R-:W-:-:S04]  /*22850*/  IMAD.HI R2, R2, 0x2aaaaaab, RZ ;  /* 0x2aaaaaab02027827 */ /* 0x000fc800078e02ff */
[----:B------:R-:W-:Y:S01]  /*22860*/  IMAD.HI R0, R0, 0x2aaaaaab, RZ ;  /* 0x2aaaaaab00007827 */ /* 0x000fe200078e02ff */
[----:B-1----:R-:W-:-:S03]  /*22870*/  SHF.R.U32.HI R5, RZ, 0x1f, R2 ;  /* 0x0000001fff057819 */ /* 0x002fc60000011602 */
[----:B------:R-:W-:Y:S01]  /*22880*/  IMAD R6, R17, 0x80, -R6 ;  /* 0x0000008011067824 */ /* 0x000fe200078e0a06 */
[----:B------:R-:W-:Y:S02]  /*22890*/  LEA.HI.SX32 R2, R2, R5, 0x1c ;  /* 0x0000000502027211 */ /* 0x000fe400078fe2ff */
[----:B------:R-:W-:Y:S01]  /*228a0*/  SHF.R.U32.HI R5, RZ, 0x1f, R0 ;  /* 0x0000001fff057819 */ /* 0x000fe20000011600 */
[----:B------:R-:W-:-:S03]  /*228b0*/  IMAD.IADD R6, R7, 0x1, R6 ;  /* 0x0000000107067824 */ /* 0x000fc600078e0206 */
        /* <DEDUP_REMOVED lines=15> */
.L_x_2595:
[----:B------:R-:W-:-:S13]  /*229b0*/  ISETP.NE.AND P0, PT, R3, 0x1, PT ;  /* 0x000000010300780c */ /* 0x000fda0003f05270 */
[----:B------:R-:W2:Y:S02]  /*229c0*/  @P0 LDC.64 R4, c[0x0][0xae0] ;  /* 0x0002b800ff040b82 */ /* 0x000ea40000000a00 */
[----:B--2---:R-:W-:-:S05]  /*229d0*/  @P0 IMAD.HI.U32 R4, R6, R4, RZ ;  /* 0x0000000406040227 */ /* 0x004fca00078e00ff */
[----:B------:R-:W-:-:S07]  /*229e0*/  @P0 SHF.R.U32.HI R6, RZ, R5, R4 ;  /* 0x00000005ff060219 */ /* 0x000fce0000011604 */
.L_x_2596:
[----:B------:R-:W-:Y:S05]  /*229f0*/  BSYNC B0 ;  /* 0x0000000000007941 */ /* 0x000fea0003800000 */
.L_x_2594:
[----:B------:R-:W-:-:S05]  /*22a00*/  IMAD R3, R6, R3, RZ ;  /* 0x0000000306037224 */ /* 0x000fca00078e02ff */
[----:B------:R-:W-:-:S07]  /*22a10*/  VIMNMX R0, R0, R3, !PT ;  /* 0x0000000300007248 */ /* 0x000fce0007fe0100 */
.L_x_2593:
        /* <DEDUP_REMOVED lines=25> */
.L_x_2598:
        /* <DEDUP_REMOVED lines=14> */
[----:B------:R-:W-:Y:S02]  /*22c90*/  IMAD.U32 R6, RZ, RZ, UR8 ;  /* 0x00000008ff067e24 */ /* 0x000fe4000f8e00ff */
[----:B------:R-:W-:-:S02]  /*22ca0*/  IMAD.U32 R7, RZ, RZ, UR9 ;  /* 0x00000009ff077e24 */ /* 0x000fc4000f8e00ff */
[----:B------:R-:W-:Y:S02]  /*22cb0*/  IMAD.U32 R10, RZ, RZ, UR4 ;  /* 0x00000004ff0a7e24 */ /* 0x000fe4000f8e00ff */
[----:B0-----:R-:W-:Y:S02]  /*22cc0*/  IMAD.U32 R11, RZ, RZ, UR5 ;  /* 0x00000005ff0b7e24 */ /* 0x001fe4000f8e00ff */
[----:B-1----:R-:W-:Y:S02]  /*22cd0*/  IMAD.MOV.U32 R8, RZ, RZ, 0x70 ;  /* 0x00000070ff087424 */ /* 0x002fe400078e00ff */
[----:B------:R-:W-:Y:S02]  /*22ce0*/  IMAD.MOV.U32 R12, RZ, RZ, 0x1 ;  /* 0x00000001ff0c7424 */ /* 0x000fe400078e00ff */
[----:B------:R-:W-:-:S07]  /*22cf0*/  IMAD.MOV.U32 R13, RZ, RZ, RZ ;  /* 0x000000ffff0d7224 */ /* 0x000fce00078e00ff */
[----:B------:R-:W-:-:S07]  /*22d00*/  LEPC R20, `(.L_x_2600) ;  /* 0x000000001014794e */ /* 0x000fce0000000000 */
[----:B--2---:R-:W-:Y:S05]  /*22d10*/  CALL.ABS.NOINC R2 ;  /* 0x0000000002007343 */ /* 0x004fea0003c00000 */
.L_x_2600:
        /* <DEDUP_REMOVED lines=11> */
[----:B------:R-:W-:Y:S02]  /*22dd0*/  IMAD.U32 R6, RZ, RZ, UR8 ;  /* 0x00000008ff067e24 */ /* 0x000fe4000f8e00ff */
[----:B------:R-:W-:-:S02]  /*22de0*/  IMAD.U32 R7, RZ, RZ, UR9 ;  /* 0x00000009ff077e24 */ /* 0x000fc4000f8e00ff */
[----:B------:R-:W-:Y:S02]  /*22df0*/  IMAD.U32 R10, RZ, RZ, UR4 ;  /* 0x00000004ff0a7e24 */ /* 0x000fe4000f8e00ff */
[----:B0-----:R-:W-:Y:S02]  /*22e00*/  IMAD.U32 R11, RZ, RZ, UR5 ;  /* 0x00000005ff0b7e24 */ /* 0x001fe4000f8e00ff */
[----:B-1----:R-:W-:Y:S02]  /*22e10*/  IMAD.MOV.U32 R8, RZ, RZ, 0x70 ;  /* 0x00000070ff087424 */ /* 0x002fe400078e00ff */
[----:B------:R-:W-:Y:S02]  /*22e20*/  IMAD.MOV.U32 R12, RZ, RZ, 0x1 ;  /* 0x00000001ff0c7424 */ /* 0x000fe400078e00ff */
[----:B--2---:R-:W-:-:S07]  /*22e30*/  IMAD.MOV.U32 R13, RZ, RZ, RZ ;  /* 0x000000ffff0d7224 */ /* 0x004fce00078e00ff */
[----:B------:R-:W-:-:S07]  /*22e40*/  LEPC R20, `(.L_x_2602) ;  /* 0x000000001014794e */ /* 0x000fce0000000000 */
[----:B---3--:R-:W-:Y:S05]  /*22e50*/  CALL.ABS.NOINC R2 ;  /* 0x0000000002007343 */ /* 0x008fea0003c00000 */
.L_x_2602:
        /* <DEDUP_REMOVED lines=16> */
.L_x_2601:
[----:B------:R-:W2:Y:S01]  /*22f60*/  LDL.LU R7, [R1+0x47c] ;  /* 0x00047c0001077983 */ /* 0x000ea20000300800 */
[----:B------:R-:W3:Y:S01]  /*22f70*/  LDC R0, c[0x0][0x428] ;  /* 0x00010a00ff007b82 */ /* 0x000ee20000000800 */
[----:B------:R-:W-:Y:S01]  /*22f80*/  ULDC.64 UR4, c[0x0][0xaf0] ;  /* 0x0002bc0000047ab9 */ /* 0x000fe20000000a00 */
[----:B------:R-:W4:Y:S01]  /*22f90*/  S2R R4, SR_TID.X ;  /* 0x0000000000047919 */ /* 0x000f220000002100 */
[----:B---3--:R-:W-:Y:S01]  /*22fa0*/  ISETP.NE.AND P0, PT, R0, 0x1, PT ;  /* 0x000000010000780c */ /* 0x008fe20003f05270 */
[----:B------:R-:W-:Y:S01]  /*22fb0*/  IMAD.MOV.U32 R0, RZ, RZ, R18 ;  /* 0x000000ffff007224 */ /* 0x000fe200078e0012 */
[----:B----4-:R-:W-:Y:S01]  /*22fc0*/  LOP3.LUT R6, R4, 0x1f, RZ, 0xc0, !PT ;  /* 0x0000001f04067812 */ /* 0x010fe200078ec0ff */
[----:B------:R-:W-:-:S10]  /*22fd0*/  IMAD.MOV.U32 R4, RZ, RZ, R19 ;  /* 0x000000ffff047224 */ /* 0x000fd400078e0013 */
[----:B------:R-:W3:Y:S08]  /*22fe0*/  @P0 LDC R3, c[0x0][0x42c] ;  /* 0x00010b00ff030b82 */ /* 0x000ef00000000800 */
[----:B------:R-:W4:Y:S01]  /*22ff0*/  @P0 LDC R5, c[0x0][0x430] ;  /* 0x00010c00ff050b82 */ /* 0x000f220000000800 */
[----:B---3--:R-:W-:-:S05]  /*23000*/  @P0 IMAD.HI.U32 R2, R18, R3, RZ ;  /* 0x0000000312020227 */ /* 0x008fca00078e00ff */
[----:B----4-:R-:W-:Y:S02]  /*23010*/  @P0 SHF.R.U32.HI R0, RZ, R5, R2 ;  /* 0x00000005ff000219 */ /* 0x010fe40000011602 */
[----:B------:R-:W-:-:S04]  /*23020*/  ISETP.NE.U32.AND P0, PT, RZ, UR4, PT ;  /* 0x00000004ff007c0c */ /* 0x000fc8000bf05070 */
[----:B------:R-:W-:Y:S01]  /*23030*/  ISETP.NE.AND.EX P0, PT, RZ, UR5, PT, P0 ;  /* 0x00000005ff007c0c */ /* 0x000fe2000bf05300 */
[----:B------:R-:W-:-:S12]  /*23040*/  ULDC.64 UR4, c[0x0][0xaf8] ;  /* 0x0002be0000047ab9 */ /* 0x000fd80000000a00 */
[----:B------:R-:W3:Y:S01]  /*23050*/  @P0 LDC.64 R2, c[0x0][0xaf0] ;  /* 0x0002bc00ff020b82 */ /* 0x000ee20000000a00 */
[----:B------:R-:W-:-:S04]  /*23060*/  ISETP.NE.AND P6, PT, R6, RZ, PT ;  /* 0x000000ff0600720c */ /* 0x000fc80003fc5270 */
[----:B------:R-:W-:-:S09]  /*23070*/  PLOP3.LUT P1, PT, P6, PT, PT, 0x8, 0x0 ;  /* 0x000000000000781c */ /* 0x000fd2000372e170 */
[----:B------:R-:W-:Y:S01]  /*23080*/  VOTEU.ALL UP1, P6 ;  /* 0x00000000003f7886 */ /* 0x000fe20003020000 */
[----:B---3--:R-:W-:-:S05]  /*23090*/  @P0 IMAD.WIDE R2, R19, 0x4, R2 ;  /* 0x0000000413020825 */ /* 0x008fca00078e0202 */
[----:B------:R3:W5:Y:S01]  /*230a0*/  @P0 LDG.E R4, desc[UR54][R2.64] ;  /* 0x0000003602040981 */ /* 0x000762000c1e1900 */
[----:B------:R-:W-:Y:S01]  /*230b0*/  ISETP.NE.U32.AND P0, PT, RZ, UR4, PT ;  /* 0x00000004ff007c0c */ /* 0x000fe2000bf05070 */
[----:B------:R-:W-:-:S03]  /*230c0*/  @!UP1 UIADD3 UR8, UP0, UR52, 0x270, URZ ;  /* 0x0000027034089890 */ /* 0x000fc6000ff1e03f */
[----:B------:R-:W-:Y:S01]  /*230d0*/  ISETP.NE.AND.EX P0, PT, RZ, UR5, PT, P0 ;  /* 0x00000005ff007c0c */ /* 0x000fe2000bf05300 */
[----:B------:R-:W-:-:S03]  /*230e0*/  @!UP1 UIADD3.X UR9, URZ, UR53, URZ, UP0, !UPT ;  /* 0x000000353f099290 */ /* 0x000fc600087fe43f */
[----:B------:R-:W-:Y:S01]  /*230f0*/  SEL R6, R19, RZ, !P0 ;  /* 0x000000ff13067207 */ /* 0x000fe20004000000 */
[----:B------:R-:W-:Y:S01]  /*23100*/  VOTEU.ALL UP0, P6 ;  /* 0x00000000003f7886 */ /* 0x000fe20003000000 */
[----:B--23--:R-:W-:-:S07]  /*23110*/  IMAD R17, R17, 0x80, R7 ;  /* 0x0000008011117824 */ /* 0x00cfce00078e0207 */
.L_x_2603:
        /* <DEDUP_REMOVED lines=9> */
[----:B--2---:R-:W-:Y:S05]  /*231b0*/  @P1 BRA.U.ANY `(.L_x_2603) ;  /* 0xfffffffd00d81947 */ /* 0x004fea000393ffff */
[----:B------:R-:W1:Y:S01]  /*231c0*/  LDL R5, [R1+0x478] ;  /* 0x0004780001057983 */ /* 0x000e620000100800 */
[----:B------:R-:W2:Y:S01]  /*231d0*/  LDC.64 R2, c[0x0][0x3f8] ;  /* 0x0000fe00ff027b82 */ /* 0x000ea20000000a00 */
[----:B------:R-:W-:Y:S02]  /*231e0*/  ULDC.64 UR4, c[0x0][0xb00] ;  /* 0x0002c00000047ab9 */ /* 0x000fe40000000a00 */
[----:B--2---:R-:W-:Y:S01]  /*231f0*/  LOP3.LUT P0, RZ, R2, UR4, RZ, 0xfc, !PT ;  /* 0x0000000402ff7c12 */ /* 0x004fe2000f80fcff */
[----:B------:R-:W-:-:S03]  /*23200*/  UMOV UR4, 0xffffffff ;  /* 0xffffffff00047882 */ /* 0x000fc60000000000 */
[----:B------:R-:W-:-:S04]  /*23210*/  LOP3.LUT P0, RZ, R3, UR5, RZ, 0xfc, P0 ;  /* 0x0000000503ff7c12 */ /* 0x000fc8000800fcff */
[----:B-----5:R-:W-:Y:S01]  /*23220*/  SEL R7, R4, RZ, !P0 ;  /* 0x000000ff04077207 */ /* 0x020fe20004000000 */
[----:B-1----:R-:W-:Y:S01]  /*23230*/  VIADD R8, R5, 0xffffffff ;  /* 0xffffffff05087836 */ /* 0x002fe20000000000 */
[----:B------:R-:W-:Y:S07]  /*23240*/  BRA.DIV UR4, `(.L_x_2604) ;  /* 0x0000003604cc7947 */ /* 0x000fee000b800000 */
.L_x_2675:
[----:B------:R-:W-:Y:S01]  /*23250*/  UMOV UR4, 0xffffffff ;  /* 0xffffffff00047882 */ /* 0x000fe20000000000 */
[----:B------:R-:W-:Y:S02]  /*23260*/  SHF.R.S32.HI R5, RZ, 0x1f, R4 ;  /* 0x0000001fff057819 */ /* 0x000fe40000011404 */
[----:B------:R-:W-:Y:S05]  /*23270*/  BRA.DIV UR4, `(.L_x_2605) ;  /* 0x0000003604f47947 */ /* 0x000fea000b800000 */
[----:B------:R-:W-:-:S13]  /*23280*/  ELECT P6, URZ, PT ;  /* 0x00000000003f782f */ /* 0x000fda00038c0000 */
.L_x_2678:
        /* <DEDUP_REMOVED lines=8> */
[----:B0-----:R-:W0:Y:S02]  /*23310*/  @P0 LDC.64 R10, c[0x0][0x420] ;  /* 0x00010800ff0a0b82 */ /* 0x001e240000000a00 */
[----:B0-----:R-:W-:-:S05]  /*23320*/  @P0 IMAD.HI.U32 R10, R8, R10, RZ ;  /* 0x0000000a080a0227 */ /* 0x001fca00078e00ff */
        /* <DEDUP_REMOVED lines=10> */
[----:B------:R-:W-:-:S05]  /*233d0*/  LEA.HI.X R13, R10, R3, R7, 0x2, P0 ;  /* 0x000000030a0d7211 */ /* 0x000fca00000f1407 */
[----:B------:R1:W5:Y:S02]  /*233e0*/  LDG.E R7, desc[UR54][R12.64] ;  /* 0x000000360c077981 */ /* 0x000364000c1e1900 */
.L_x_2607:
[----:B------:R-:W2:Y:S01]  /*233f0*/  LDL R9, [R1+0x460] ;  /* 0x0004600001097983 */ /* 0x000ea20000100800 */
[----:B0-----:R-:W-:-:S03]  /*23400*/  MOV R11, 0x400 ;  /* 0x00000400000b7802 */ /* 0x001fc60000000f00 */
[----:B------:R-:W3:Y:S01]  /*23410*/  LDL R10, [R1+0x464] ;  /* 0x00046400010a7983 */ /* 0x000ee20000100800 */
[----:B-1----:R-:W0:Y:S02]  /*23420*/  S2R R12, SR_CgaCtaId ;  /* 0x00000000000c7919 */ /* 0x002e240000008800 */
[----:B0-----:R-:W-:-:S05]  /*23430*/  LEA R11, R12, R11, 0x18 ;  /* 0x0000000b0c0b7211 */ /* 0x001fca00078ec0ff */
[----:B--2---:R-:W-:Y:S01]  /*23440*/  IMAD R9, R9, 0x8, R11 ;  /* 0x0000000809097824 */ /* 0x004fe200078e020b */
[----:B---3--:R-:W-:-:S04]  /*23450*/  SHF.L.U32 R10, R10, 0x1f, RZ ;  /* 0x0000001f0a0a7819 */ /* 0x008fc800000006ff */
[----:B------:R-:W0:Y:S02]  /*23460*/  SYNCS.PHASECHK.TRANS64.TRYWAIT P0, [R9+URZ+0x32440], R10 ;  /* 0x0324400a090075a7 */ /* 0x000e24000800017f */
[----:B0-----:R-:W-:Y:S05]  /*23470*/  @!P0 BRA `(.L_x_2608) ;  /* 0x0000003400948947 */ /* 0x001fea0003800000 */
.L_x_2679:
        /* <DEDUP_REMOVED lines=11> */
.L_x_2609:
[----:B------:R-:W2:Y:S01]  /*23530*/  LDL R11, [R1+0x460] ;  /* 0x00046000010b7983 */ /* 0x000ea20000100800 */
        /* <DEDUP_REMOVED lines=21> */
.L_x_2606:
[----:B------:R-:W1:Y:S01]  /*23690*/  S2R R10, SR_CgaCtaId ;  /* 0x00000000000a7919 */ /* 0x000e620000008800 */
[----:B------:R-:W-:Y:S05]  /*236a0*/  WARPSYNC.ALL ;  /* 0x0000000000007948 */ /* 0x000fea0003800000 */
[----:B------:R-:W-:Y:S01]  /*236b0*/  BAR.SYNC.DEFER_BLOCKING 0x8, 0x120 ;  /* 0x0204800000007b1d */ /* 0x000fe20000010000 */
[----:B------:R-:W-:Y:S02]  /*236c0*/  ELECT P0, URZ, PT ;  /* 0x00000000003f782f */ /* 0x000fe40003800000 */
[----:B------:R-:W-:-:S03]  /*236d0*/  MOV R9, 0x400 ;  /* 0x0000040000097802 */ /* 0x000fc60000000f00 */
[----:B------:R-:W-:Y:S01]  /*236e0*/  BSSY B0, `(.L_x_2610) ;  /* 0x0000032000007945 */ /* 0x000fe20003800000 */
[----:B-1----:R-:W-:-:S07]  /*236f0*/  LEA R9, R10, R9, 0x18 ;  /* 0x000000090a097211 */ /* 0x002fce00078ec0ff */
        /* <DEDUP_REMOVED lines=19> */
[----:B-1----:R-:W-:Y:S01]  /*23830*/  IMAD.MOV.U32 R6, RZ, RZ, 0x10000 ;  /* 0x00010000ff067424 */ /* 0x002fe200078e00ff */
        /* <DEDUP_REMOVED lines=27> */
[----:B-1----:R-:W-:Y:S01]  /*239f0*/  NOP ;  /* 0x0000000000007918 */ /* 0x002fe20000000000 */
.L_x_2611:
[----:B------:R-:W-:Y:S05]  /*23a00*/  BSYNC B0 ;  /* 0x0000000000007941 */ /* 0x000fea0003800000 */
.L_x_2610:
[----:B------:R-:W-:-:S04]  /*23a10*/  UIADD3 UR50, UR50, 0x1, URZ ;  /* 0x0000000132327890 */ /* 0x000fc8000fffe03f */
[----:B------:R-:W-:-:S04]  /*23a20*/  ULEA.HI UR4, UR50, UR50, URZ, 0x1 ;  /* 0x0000003232047291 */ /* 0x000fc8000f8f083f */
[----:B------:R-:W-:-:S04]  /*23a30*/  ULOP3.LUT UR4, UR4, 0xfffffffe, URZ, 0xc0, !UPT ;  /* 0xfffffffe04047892 */ /* 0x000fc8000f8ec03f */
[----:B------:R-:W-:-:S06]  /*23a40*/  UIADD3 UR4, UR50, -UR4, URZ ;  /* 0x8000000432047290 */ /* 0x000fcc000fffe03f */
[----:B------:R-:W-:-:S05]  /*23a50*/  IMAD.U32 R6, RZ, RZ, UR4 ;  /* 0x00000004ff067e24 */ /* 0x000fca000f8e00ff */
[----:B------:R-:W-:-:S04]  /*23a60*/  SHF.L.U32 R6, R6, 0x1f, RZ ;  /* 0x0000001f06067819 */ /* 0x000fc800000006ff */
[----:B------:R-:W1:Y:S02]  /*23a70*/  SYNCS.PHASECHK.TRANS64.TRYWAIT P0, [R9+URZ+0x32420], R6 ;  /* 0x03242006090075a7 */ /* 0x000e64000800017f */
[----:B-1----:R-:W-:Y:S05]  /*23a80*/  @!P0 BRA `(.L_x_2612) ;  /* 0x0000003000248947 */ /* 0x002fea0003800000 */
.L_x_2680:
[----:B------:R-:W-:Y:S01]  /*23a90*/  ULDC.64 UR46, c[0x0][0x3f8] ;  /* 0x0000fe00002e7ab9 */ /* 0x000fe20000000a00 */
[----:B------:R-:W-:Y:S01]  /*23aa0*/  ULDC.64 UR38, c[0x0][0x408] ;  /* 0x0001020000267ab9 */ /* 0x000fe20000000a00 */
[----:B------:R-:W-:Y:S04]  /*23ab0*/  BSSY B0, `(.L_x_2613) ;  /* 0x000003b000007945 */ /* 0x000fe80003800000 */
[----:B------:R-:W-:Y:S05]  /*23ac0*/  @!P6 BRA `(.L_x_2614) ;  /* 0x0000000000e4e947 */ /* 0x000fea0003800000 */
[----:B-1----:R-:W2:Y:S01]  /*23ad0*/  LDL R9, [R1+0x460] ;  /* 0x0004600001097983 */ /* 0x002ea20000100800 */
[----:B0-----:R-:W-:-:S03]  /*23ae0*/  MOV R11, 0x400 ;  /* 0x00000400000b7802 */ /* 0x001fc60000000f00 */
[----:B------:R-:W3:Y:S01]  /*23af0*/  LDL R10, [R1+0x464] ;  /* 0x00046400010a7983 */ /* 0x000ee20000100800 */
[----:B------:R-:W0:Y:S02]  /*23b00*/  S2R R12, SR_CgaCtaId ;  /* 0x00000000000c7919 */ /* 0x000e240000008800 */
[----:B0-----:R-:W-:-:S05]  /*23b10*/  LEA R11, R12, R11, 0x18 ;  /* 0x0000000b0c0b7211 */ /* 0x001fca00078ec0ff */
[----:B--2---:R-:W-:Y:S01]  /*23b20*/  IMAD R9, R9, 0x8, R11 ;  /* 0x0000000809097824 */ /* 0x004fe200078e020b */
[----:B---3--:R-:W-:-:S04]  /*23b30*/  SHF.L.U32 R6, R10, 0x1f, RZ ;  /* 0x0000001f0a067819 */ /* 0x008fc800000006ff */
[----:B------:R-:W0:Y:S02]  /*23b40*/  SYNCS.PHASECHK.TRANS64.TRYWAIT P0, [R9+URZ+0x32460], R6 ;  /* 0x03246006090075a7 */ /* 0x000e24000800017f */
[----:B0-----:R-:W-:Y:S05]  /*23b50*/  @!P0 BRA `(.L_x_2615) ;  /* 0x0000003000108947 */ /* 0x001fea0003800000 */
.L_x_2681:
        /* <DEDUP_REMOVED lines=11> */
.L_x_2616:
[----:B0-----:R-:W2:Y:S01]  /*23c10*/  LDL R6, [R1+0x460] ;  /* 0x0004600001067983 */ /* 0x001ea20000100800 */
[----:B------:R-:W-:-:S03]  /*23c20*/  MOV R11, 0x400 ;  /* 0x00000400000b7802 */ /* 0x000fc60000000f00 */
[----:B------:R-:W3:Y:S01]  /*23c30*/  LDL R10, [R1+0x468] ;  /* 0x00046800010a7983 */ /* 0x000ee20000100800 */
[----:B------:R-:W0:Y:S01]  /*23c40*/  S2R R12, SR_CgaCtaId ;  /* 0x00000000000c7919 */ /* 0x000e220000008800 */
[----:B------:R-:W-:Y:S02]  /*23c50*/  R2UR UR11, R8 ;  /* 0x00000000080b72ca */ /* 0x000fe400000e0000 */
[----:B------:R-:W-:Y:S01]  /*23c60*/  R2UR UR9, R9 ;  /* 0x00000000090972ca */ /* 0x000fe200000e0000 */
[----:B------:R-:W-:Y:S01]  /*23c70*/  UIADD3 UR4, UP0, UR52, 0x470, URZ ;  /* 0x0000047034047890 */ /* 0x000fe2000ff1e03f */
[----:B------:R-:W-:Y:S02]  /*23c80*/  R2UR UR12, R0 ;  /* 0x00000000000c72ca */ /* 0x000fe400000e0000 */
[----:B------:R-:W-:Y:S02]  /*23c90*/  R2UR UR13, R7 ;  /* 0x00000000070d72ca */ /* 0x000fe400000e0000 */
        /* <DEDUP_REMOVED lines=28> */
.L_x_2614:
[----:B------:R-:W-:Y:S05]  /*23e60*/  BSYNC B0 ;  /* 0x0000000000007941 */ /* 0x000fea0003800000 */
.L_x_2613:
        /* <DEDUP_REMOVED lines=14> */
[----:B0-----:R-:W2:Y:S04]  /*23f50*/  LDL.LU R11, [R1+0x460] ;  /* 0x00046000010b7983 */ /* 0x001ea80000300800 */
[----:B------:R-:W3:Y:S01]  /*23f60*/  LDL.LU R13, [R1+0x464] ;  /* 0x00046400010d7983 */ /* 0x000ee20000300800 */
[----:B------:R-:W-:Y:S01]  /*23f70*/  BSSY B2, `(.L_x_2621) ;  /* 0x0000070000027945 */ /* 0x000fe20003800000 */
[----:B--2---:R-:W-:-:S05]  /*23f80*/  VIADD R6, R11, 0x1 ;  /* 0x000000010b067836 */ /* 0x004fca0000000000 */
[----:B------:R-:W-:-:S04]  /*23f90*/  ISETP.NE.AND P0, PT, R6, 0x2, PT ;  /* 0x000000020600780c */ /* 0x000fc80003f05270 */
[----:B------:R-:W-:Y:S02]  /*23fa0*/  SEL R9, RZ, 0x1, P0 ;  /* 0x00000001ff097807 */ /* 0x000fe40000000000 */
[----:B------:R-:W-:Y:S02]  /*23fb0*/  SEL R14, R6, RZ, P0 ;  /* 0x000000ff060e7207 */ /* 0x000fe40000000000 */
[----:B---3--:R-:W-:-:S03]  /*23fc0*/  LOP3.LUT R13, R13, R9, RZ, 0x3c, !PT ;  /* 0x000000090d0d7212 */ /* 0x008fc600078e3cff */
[----:B------:R0:W-:Y:S04]  /*23fd0*/  STL [R1+0x460], R14 ;  /* 0x0004600e01007387 */ /* 0x0001e80000100800 */
[----:B------:R0:W-:Y:S01]  /*23fe0*/  STL [R1+0x464], R13 ;  /* 0x0004640d01007387 */ /* 0x0001e20000100800 */
        /* <DEDUP_REMOVED lines=22> */
.L_x_2623:
[----:B-1----:R-:W1:Y:S01]  /*24150*/  S2R R3, SR_CgaCtaId ;  /* 0x0000000000037919 */ /* 0x002e620000008800 */
[----:B------:R-:W-:-:S04]  /*24160*/  MOV R2, 0x400 ;  /* 0x0000040000027802 */ /* 0x000fc80000000f00 */
[----:B-1----:R-:W-:Y:S02]  /*24170*/  LEA R2, R3, R2, 0x18 ;  /* 0x0000000203027211 */ /* 0x002fe400078ec0ff */
[----:B------:R-:W-:-:S03]  /*24180*/  SHF.L.U32 R3, R13, 0x1f, RZ ;  /* 0x0000001f0d037819 */ /* 0x000fc600000006ff */
[----:B------:R-:W-:-:S04]  /*24190*/  IMAD R2, R14, 0x8, R2 ;  /* 0x000000080e027824 */ /* 0x000fc800078e0202 */
[----:B------:R-:W1:Y:S02]  /*241a0*/  SYNCS.PHASECHK.TRANS64.TRYWAIT P0, [R2+URZ+0x32440], R3 ;  /* 0x03244003020075a7 */ /* 0x000e64000800017f */
[----:B-1----:R-:W-:Y:S05]  /*241b0*/  @!P0 BRA `(.L_x_2624) ;  /* 0x00000028008c8947 */ /* 0x002fea0003800000 */
.L_x_2682:
        /* <DEDUP_REMOVED lines=11> */
.L_x_2625:
[----:B------:R-:W2:Y:S01]  /*24270*/  LDL R6, [R1+0x460] ;  /* 0x0004600001067983 */ /* 0x000ea20000100800 */
        /* <DEDUP_REMOVED lines=21> */
.L_x_2683:
        /* <DEDUP_REMOVED lines=8> */
.L_x_2627:
[----:B-12---:R-:W2:Y:S01]  /*24450*/  LDL R3, [R1+0x460] ;  /* 0x0004600001037983 */ /* 0x006ea20000100800 */
        /* <DEDUP_REMOVED lines=33> */
.L_x_2622:
[----:B------:R-:W-:Y:S05]  /*24670*/  BSYNC B2 ;  /* 0x0000000000027941 */ /* 0x000fea0003800000 */
.L_x_2621:
[----:B------:R-:W2:Y:S02]  /*24680*/  LDL R2, [R1+0x478] ;  /* 0x0004780001027983 */ /* 0x000ea40000100800 */
[----:B--2---:R-:W-:-:S07]  /*24690*/  VIADD R8, R2, 0xfffffffd ;  /* 0xfffffffd02087836 */ /* 0x004fce0000000000 */
.L_x_2620:
[----:B------:R-:W-:Y:S05]  /*246a0*/  BSYNC B1 ;  /* 0x0000000000017941 */ /* 0x000fea0003800000 */
.L_x_2619:
[----:B------:R-:W2:Y:S01]  /*246b0*/  LDL.LU R2, [R1+0x478] ;  /* 0x0004780001027983 */ /* 0x000ea20000300800 */
[----:B------:R-:W-:Y:S01]  /*246c0*/  VIADD R10, R10, 0xfffffffe ;  /* 0xfffffffe0a0a7836 */ /* 0x000fe20000000000 */
[----:B--2---:R-:W-:-:S04]  /*246d0*/  LOP3.LUT R3, RZ, R2, RZ, 0x33, !PT ;  /* 0x00000002ff037212 */ /* 0x004fc800078e33ff */
[----:B------:R-:W-:-:S13]  /*246e0*/  ISETP.NE.AND P0, PT, R10, R3, PT ;  /* 0x000000030a00720c */ /* 0x000fda0003f05270 */
[----:B------:R-:W-:Y:S05]  /*246f0*/  @!P0 BRA `(.L_x_2618) ;  /* 0x0000000c00948947 */ /* 0x000fea0003800000 */
.L_x_2642:
[----:B------:R-:W2:Y:S04]  /*24700*/  LDL.LU R3, [R1+0x460] ;  /* 0x0004600001037983 */ /* 0x000ea80000300800 */
        /* <DEDUP_REMOVED lines=9> */
[----:B------:R-:W-:Y:S01]  /*247a0*/  ISETP.NE.U32.AND P0, PT, RZ, UR46, PT ;  /* 0x0000002eff007c0c */ /* 0x000fe2000bf05070 */
[----:B------:R-:W-:-:S03]  /*247b0*/  IMAD.MOV.U32 R12, RZ, RZ, R8 ;  /* 0x000000ffff0c7224 */ /* 0x000fc600078e0008 */
[----:B------:R-:W-:-:S13]  /*247c0*/  ISETP.NE.AND.EX P0, PT, RZ, UR47, PT, P0 ;  /* 0x0000002fff007c0c */ /* 0x000fda000bf05300 */
[----:B------:R-:W-:Y:S05]  /*247d0*/  @!P0 BRA `(.L_x_2630) ;  /* 0x0000000000448947 */ /* 0x000fea0003800000 */
[----:B------:R-:W1:Y:S01]  /*247e0*/  LDC R12, c[0x0][0x41c] ;  /* 0x00010700ff0c7b82 */ /* 0x000e620000000800 */
[----:B0-----:R-:W-:Y:S02]  /*247f0*/  IMAD.MOV.U32 R11, RZ, RZ, R8 ;  /* 0x000000ffff0b7224 */ /* 0x001fe400078e0008 */
[----:B------:R-:W-:-:S04]  /*24800*/  IMAD R7, R5, UR38, RZ ;  /* 0x0000002605077c24 */ /* 0x000fc8000f8e02ff */
[----:B------:R-:W-:Y:S01]  /*24810*/  IMAD R7, R4, UR39, R7 ;  /* 0x0000002704077c24 */ /* 0x000fe2000f8e0207 */
[----:B-1----:R-:W-:-:S13]  /*24820*/  ISETP.NE.AND P0, PT, R12, 0x1, PT ;  /* 0x000000010c00780c */ /* 0x002fda0003f05270 */
[----:B------:R-:W0:Y:S02]  /*24830*/  @P0 LDC.64 R2, c[0x0][0x420] ;  /* 0x00010800ff020b82 */ /* 0x000e240000000a00 */
[----:B0-----:R-:W-:-:S05]  /*24840*/  @P0 IMAD.HI.U32 R2, R8, R2, RZ ;  /* 0x0000000208020227 */ /* 0x001fca00078e00ff */
        /* <DEDUP_REMOVED lines=10> */
.L_x_2630:
[----:B------:R-:W2:Y:S01]  /*248f0*/  S2R R3, SR_CgaCtaId ;  /* 0x0000000000037919 */ /* 0x000ea20000008800 */
[----:B------:R-:W-:-:S04]  /*24900*/  MOV R2, 0x400 ;  /* 0x0000040000027802 */ /* 0x000fc80000000f00 */
[----:B--2---:R-:W-:Y:S02]  /*24910*/  LEA R2, R3, R2, 0x18 ;  /* 0x0000000203027211 */ /* 0x004fe400078ec0ff */
[----:B------:R-:W-:-:S03]  /*24920*/  SHF.L.U32 R3, R10, 0x1f, RZ ;  /* 0x0000001f0a037819 */ /* 0x000fc600000006ff */
[----:B------:R-:W-:-:S04]  /*24930*/  IMAD R2, R9, 0x8, R2 ;  /* 0x0000000809027824 */ /* 0x000fc800078e0202 */
[----:B------:R-:W2:Y:S02]  /*24940*/  SYNCS.PHASECHK.TRANS64.TRYWAIT P0, [R2+URZ+0x32440], R3 ;  /* 0x03244003020075a7 */ /* 0x000ea4000800017f */
[----:B--2---:R-:W-:Y:S05]  /*24950*/  @!P0 BRA `(.L_x_2631) ;  /* 0x0000002000cc8947 */ /* 0x004fea0003800000 */
.L_x_2684:
        /* <DEDUP_REMOVED lines=11> */
.L_x_2632:
[----:B0-----:R-:W3:Y:S01]  /*24a10*/  LDL R11, [R1+0x468] ;  /* 0x00046800010b7983 */ /* 0x001ee20000100800 */
[----:B------:R-:W-:Y:S01]  /*24a20*/  MOV R6, 0x400 ;  /* 0x0000040000067802 */ /* 0x000fe20000000f00 */
        /* <DEDUP_REMOVED lines=19> */
.L_x_2685:
        /* <DEDUP_REMOVED lines=8> */
.L_x_2634:
        /* <DEDUP_REMOVED lines=33> */
.L_x_2629:
[----:B------:R-:W-:Y:S05]  /*24df0*/  BSYNC B1 ;  /* 0x0000000000017941 */ /* 0x000fea0003800000 */
.L_x_2628:
[----:B------:R-:W-:Y:S01]  /*24e00*/  VIADD R9, R9, 0x1 ;  /* 0x0000000109097836 */ /* 0x000fe20000000000 */
[----:B------:R-:W-:Y:S04]  /*24e10*/  BSSY B1, `(.L_x_2635) ;  /* 0x000006f000017945 */ /* 0x000fe80003800000 */
[----:B------:R-:W-:-:S04]  /*24e20*/  ISETP.NE.AND P0, PT, R9, 0x2, PT ;  /* 0x000000020900780c */ /* 0x000fc80003f05270 */
[----:B------:R-:W-:Y:S02]  /*24e30*/  SEL R3, RZ, 0x1, P0 ;  /* 0x00000001ff037807 */ /* 0x000fe40000000000 */
[----:B------:R-:W-:Y:S01]  /*24e40*/  SEL R12, R9, RZ, P0 ;  /* 0x000000ff090c7207 */ /* 0x000fe20000000000 */
[----:B------:R-:W-:Y:S01]  /*24e50*/  VIADD R9, R8, 0xffffffff ;  /* 0xffffffff08097836 */ /* 0x000fe20000000000 */
[----:B0-----:R-:W-:-:S03]  /*24e60*/  LOP3.LUT R11, R10, R3, RZ, 0x3c, !PT ;  /* 0x000000030a0b7212 */ /* 0x001fc600078e3cff */
[----:B------:R0:W-:Y:S04]  /*24e70*/  STL [R1+0x460], R12 ;  /* 0x0004600c01007387 */ /* 0x0001e80000100800 */
[----:B------:R0:W-:Y:S01]  /*24e80*/  STL [R1+0x464], R11 ;  /* 0x0004640b01007387 */ /* 0x0001e20000100800 */
[----:B------:R-:W-:Y:S05]  /*24e90*/  @!P6 BRA `(.L_x_2636) ;  /* 0x000000040098e947 */ /* 0x000fea0003800000 */
[----:B------:R-:W-:Y:S01]  /*24ea0*/  ISETP.NE.U32.AND P0, PT, RZ, UR46, PT ;  /* 0x0000002eff007c0c */ /* 0x000fe2000bf05070 */
[----:B------:R-:W-:-:S03]  /*24eb0*/  IMAD.MOV.U32 R10, RZ, RZ, R9 ;  /* 0x000000ffff0a7224 */ /* 0x000fc600078e0009 */
[----:B------:R-:W-:-:S13]  /*24ec0*/  ISETP.NE.AND.EX P0, PT, RZ, UR47, PT, P0 ;  /* 0x0000002fff007c0c */ /* 0x000fda000bf05300 */
[----:B------:R-:W-:Y:S05]  /*24ed0*/  @!P0 BRA `(.L_x_2637) ;  /* 0x0000000000408947 */ /* 0x000fea0003800000 */
[----:B------:R-:W1:Y:S02]  /*24ee0*/  LDC R7, c[0x0][0x41c] ;  /* 0x00010700ff077b82 */ /* 0x000e640000000800 */
        /* <DEDUP_REMOVED lines=15> */
.L_x_2637:
[----:B------:R-:W2:Y:S01]  /*24fe0*/  S2R R3, SR_CgaCtaId ;  /* 0x0000000000037919 */ /* 0x000ea20000008800 */
[----:B------:R-:W-:-:S04]  /*24ff0*/  MOV R2, 0x400 ;  /* 0x0000040000027802 */ /* 0x000fc80000000f00 */
[----:B--2---:R-:W-:Y:S02]  /*25000*/  LEA R2, R3, R2, 0x18 ;  /* 0x0000000203027211 */ /* 0x004fe400078ec0ff */
[----:B------:R-:W-:-:S03]  /*25010*/  SHF.L.U32 R3, R11, 0x1f, RZ ;  /* 0x0000001f0b037819 */ /* 0x000fc600000006ff */
[----:B------:R-:W-:-:S04]  /*25020*/  IMAD R2, R12, 0x8, R2 ;  /* 0x000000080c027824 */ /* 0x000fc800078e0202 */
[----:B------:R-:W2:Y:S02]  /*25030*/  SYNCS.PHASECHK.TRANS64.TRYWAIT P0, [R2+URZ+0x32440], R3 ;  /* 0x03244003020075a7 */ /* 0x000ea4000800017f */
[----:B--2---:R-:W-:Y:S05]  /*25040*/  @!P0 BRA `(.L_x_2638) ;  /* 0x0000001c00388947 */ /* 0x004fea0003800000 */
.L_x_2686:
        /* <DEDUP_REMOVED lines=11> */
.L_x_2639:
[----:B------:R-:W3:Y:S01]  /*25100*/  LDL R6, [R1+0x460] ;  /* 0x0004600001067983 */ /* 0x000ee20000100800 */
        /* <DEDUP_REMOVED lines=19> */
[----:B------:R-:W1:Y:S02]  /*25240*/  SYNCS.PHASECHK.TRANS64.TRYWAIT P1, [R2+URZ+0x32460], R3 ;  /* 0x03246003020075a7 */ /* 0x000e64000802017f */
[----:B01----:R-:W-:Y:S05]  /*25250*/  @!P1 BRA `(.L_x_2640) ;  /* 0x0000001800c89947 */ /* 0x003fea0003800000 */
.L_x_2687:
        /* <DEDUP_REMOVED lines=8> */
.L_x_2641:
[----:B0-2---:R-:W2:Y:S01]  /*252e0*/  LDL R3, [R1+0x460] ;  /* 0x0004600001037983 */ /* 0x005ea20000100800 */
        /* <DEDUP_REMOVED lines=33> */
.L_x_2636:
[----:B------:R-:W-:Y:S05]  /*25500*/  BSYNC B1 ;  /* 0x0000000000017941 */ /* 0x000fea0003800000 */
.L_x_2635:
[----:B------:R-:W2:Y:S01]  /*25510*/  LDL R2, [R1+0x46c] ;  /* 0x00046c0001027983 */ /* 0x000ea20000100800 */
[----:B------:R-:W-:Y:S01]  /*25520*/  VIADD R8, R8, 0xfffffffe ;  /* 0xfffffffe08087836 */ /* 0x000fe20000000000 */
[----:B--2---:R-:W-:-:S13]  /*25530*/  ISETP.GT.AND P0, PT, R9, R2, PT ;  /* 0x000000020900720c */ /* 0x004fda0003f04270 */
[----:B------:R-:W-:Y:S05]  /*25540*/  @P0 BRA `(.L_x_2642) ;  /* 0xfffffff0006c0947 */ /* 0x000fea000383ffff */
.L_x_2618:
[----:B------:R-:W-:Y:S05]  /*25550*/  BSYNC B0 ;  /* 0x0000000000007941 */ /* 0x000fea0003800000 */
.L_x_2617:
[----:B------:R-:W2:Y:S01]  /*25560*/  LDL.LU R3, [R1+0x460] ;  /* 0x0004600001037983 */ /* 0x000ea20000300800 */
[----:B------:R-:W-:Y:S01]  /*25570*/  BSSY B0, `(.L_x_2643) ;  /* 0x0000016000007945 */ /* 0x000fe20003800000 */
[----:B------:R-:W1:Y:S02]  /*25580*/  S2R R2, SR_TID.X ;  /* 0x0000000000027919 */ /* 0x000e640000002100 */
[----:B-1----:R-:W-:-:S04]  /*25590*/  LOP3.LUT R2, R2, 0x1f, RZ, 0xc0, !PT ;  /* 0x0000001f02027812 */ /* 0x002fc800078ec0ff */
[----:B------:R-:W-:Y:S01]  /*255a0*/  ISETP.NE.AND P1, PT, R2, RZ, PT ;  /* 0x000000ff0200720c */ /* 0x000fe20003f25270 */
[----:B--2---:R-:W-:-:S05]  /*255b0*/  VIADD R0, R3, 0x1 ;  /* 0x0000000103007836 */ /* 0x004fca0000000000 */
[----:B------:R-:W-:-:S04]  /*255c0*/  ISETP.NE.AND P0, PT, R0, 0x2, PT ;  /* 0x000000020000780c */ /* 0x000fc80003f05270 */
[----:B------:R-:W-:Y:S02]  /*255d0*/  SEL R2, R0, RZ, P0 ;  /* 0x000000ff00027207 */ /* 0x000fe40000000000 */
[----:B------:R-:W-:-:S03]  /*255e0*/  SEL R0, RZ, 0x1, P0 ;  /* 0x00000001ff007807 */ /* 0x000fc60000000000 */
[----:B------:R1:W-:Y:S01]  /*255f0*/  STL [R1+0x460], R2 ;  /* 0x0004600201007387 */ /* 0x0003e20000100800 */
[----:B------:R-:W-:Y:S05]  /*25600*/  @P1 BRA `(.L_x_2644) ;  /* 0x0000000000301947 */ /* 0x000fea0003800000 */
[----:B------:R-:W2:Y:S01]  /*25610*/  S2R R7, SR_LANEID ;  /* 0x0000000000077919 */ /* 0x000ea20000000000 */
[----:B------:R-:W-:Y:S01]  /*25620*/  VOTEU.ANY UR4, UPT, PT ;  /* 0x0000000000047886 */ /* 0x000fe200038e0100 */
[----:B-1----:R-:W1:Y:S01]  /*25630*/  LDC.64 R2, c[0x0][0xd38] ;  /* 0x00034e00ff027b82 */ /* 0x002e620000000a00 */
[----:B------:R-:W2:Y:S08]  /*25640*/  FLO.U32 R4, UR4 ;  /* 0x0000000400047d00 */ /* 0x000eb000080e0000 */
[----:B------:R-:W1:Y:S01]  /*25650*/  POPC R5, UR4 ;  /* 0x0000000400057d09 */ /* 0x000e620008000000 */
[----:B--2---:R-:W-:-:S13]  /*25660*/  ISETP.EQ.U32.AND P0, PT, R4, R7, PT ;  /* 0x000000070400720c */ /* 0x004fda0003f02070 */
[----:B-1----:R-:W2:Y:S01]  /*25670*/  @P0 ATOMG.E.ADD.STRONG.GPU PT, R3, desc[UR54][R2.64], R5 ;  /* 0x00000005020309a8 */ /* 0x002ea200081ee1f6 */
[----:B------:R-:W1:Y:S02]  /*25680*/  S2R R6, SR_LTMASK ;  /* 0x0000000000067919 */ /* 0x000e640000003900 */
[----:B-1----:R-:W-:-:S04]  /*25690*/  LOP3.LUT R6, R6, UR4, RZ, 0xc0, !PT ;  /* 0x0000000406067c12 */ /* 0x002fc8000f8ec0ff */
[----:B------:R-:W1:Y:S01]  /*256a0*/  POPC R7, R6 ;  /* 0x0000000600077309 */ /* 0x000e620000000000 */
[----:B--2---:R-:W1:Y:S02]  /*256b0*/  SHFL.IDX PT, R4, R3, R4, 0x1f ;  /* 0x00001f0403047589 */ /* 0x004e6400000e0000 */
[----:B-1----:R-:W-:-:S07]  /*256c0*/  IADD3 R16, R4, UR49, R7 ;  /* 0x0000003104107c10 */ /* 0x002fce000fffe007 */
.L_x_2644:
[----:B------:R-:W-:Y:S05]  /*256d0*/  BSYNC B0 ;  /* 0x0000000000007941 */ /* 0x000fea0003800000 */
.L_x_2643:
[----:B-1----:R-:W2:Y:S02]  /*256e0*/  LDL.LU R2, [R1+0x464] ;  /* 0x0004640001027983 */ /* 0x002ea40000300800 */
[----:B--2---:R-:W-:-:S05]  /*256f0*/  LOP3.LUT R2, R2, R0, RZ, 0x3c, !PT ;  /* 0x0000000002027212 */ /* 0x004fca00078e3cff */
[----:B------:R1:W-:Y:S02]  /*25700*/  STL [R1+0x464], R2 ;  /* 0x0004640201007387 */ /* 0x0003e40000100800 */
.L_x_2599:
[----:B------:R-:W-:Y:S05]  /*25710*/  BSYNC B6 ;  /* 0x0000000000067941 */ /* 0x000fea0003800000 */
.L_x_2597:
[----:B------:R-:W-:-:S03]  /*25720*/  UMOV UR4, 0xffffffff ;  /* 0xffffffff00047882 */ /* 0x000fc60000000000 */
[----:B------:R-:W-:Y:S05]  /*25730*/  BRA.DIV UR4, `(.L_x_2645) ;  /* 0x0000001604a47947 */ /* 0x000fea000b800000 */
[----:B------:R2:W3:Y:S04]  /*25740*/  SHFL.IDX PT, R4, R16, RZ, 0x1f ;  /* 0x00001fff10047589 */ /* 0x0004e800000e0000 */
[----:B------:R2:W4:Y:S02]  /*25750*/  SHFL.IDX PT, R6, R16, 0x1, 0x1f ;  /* 0x00201f0010067f89 */ /* 0x00052400000e0000 */
.L_x_2691:
[----:B------:R-:W5:Y:S01]  /*25760*/  S2R R0, SR_TID.X ;  /* 0x0000000000007919 */ /* 0x000f620000002100 */
[----:B------:R-:W-:Y:S01]  /*25770*/  ULDC UR4, c[0x0][0xd14] ;  /* 0x0003450000047ab9 */ /* 0x000fe20000000800 */
[----:B------:R-:W-:Y:S01]  /*25780*/  BSSY B0, `(.L_x_2646) ;  /* 0x000000b000007945 */ /* 0x000fe20003800000 */
[----:B-1----:R-:W-:Y:S01]  /*25790*/  IMAD.MOV.U32 R2, RZ, RZ, RZ ;  /* 0x000000ffff027224 */ /* 0x002fe200078e00ff */
[----:B-----5:R-:W-:Y:S01]  /*257a0*/  LOP3.LUT R8, R0, 0x1f, RZ, 0xc0, !PT ;  /* 0x0000001f00087812 */ /* 0x020fe200078ec0ff */
[----:B------:R-:W-:-:S03]  /*257b0*/  IMAD.U32 R0, RZ, RZ, UR4 ;  /* 0x00000004ff007e24 */ /* 0x000fc6000f8e00ff */
[C---:B------:R-:W-:Y:S01]  /*257c0*/  ISETP.NE.AND P0, PT, R8.reuse, 0x1f, PT ;  /* 0x0000001f0800780c */ /* 0x040fe20003f05270 */
[----:B------:R-:W-:-:S05]  /*257d0*/  IMAD.IADD R5, R8, 0x1, R19 ;  /* 0x0000000108057824 */ /* 0x000fca00078e0213 */
[----:B------:R-:W-:-:S13]  /*257e0*/  ISETP.GE.OR P0, PT, R5, R0, !P0 ;  /* 0x000000000500720c */ /* 0x000fda0004706670 */
[----:B------:R-:W-:Y:S05]  /*257f0*/  @P0 BRA `(.L_x_2647) ;  /* 0x00000000000c0947 */ /* 0x000fea0003800000 */
[----:B------:R-:W1:Y:S02]  /*25800*/  LDC.64 R2, c[0x0][0xd58] ;  /* 0x00035600ff027b82 */ /* 0x000e640000000a00 */
[----:B-1----:R-:W-:-:S06]  /*25810*/  IMAD.WIDE R2, R5, 0x4, R2 ;  /* 0x0000000405027825 */ /* 0x002fcc00078e0202 */
[----:B------:R1:W5:Y:S02]  /*25820*/  LDG.E R2, desc[UR54][R2.64] ;  /* 0x0000003602027981 */ /* 0x000364000c1e1900 */
.L_x_2647:
[----:B------:R-:W-:Y:S05]  /*25830*/  BSYNC B0 ;  /* 0x0000000000007941 */ /* 0x000fea0003800000 */
.L_x_2646:
        /* <DEDUP_REMOVED lines=23> */
.L_x_2699:
[----:B------:R-:W-:Y:S02]  /*259b0*/  ULDC UR4, c[0x0][0xd10] ;  /* 0x0003440000047ab9 */ /* 0x000fe40000000800 */
[----:B------:R-:W-:-:S04]  /*259c0*/  IMAD.U32 R5, RZ, RZ, UR4 ;  /* 0x00000004ff057e24 */ /* 0x000fc8000f8e00ff */
[----:B-1----:R-:W-:-:S04]  /*259d0*/  IMAD R14, R14, R5, RZ ;  /* 0x000000050e0e7224 */ /* 0x002fc800078e02ff */
[----:B----4-:R-:W-:-:S05]  /*259e0*/  IMAD.IADD R7, R6, 0x1, R14 ;  /* 0x0000000106077824 */ /* 0x010fca00078e020e */
[----:B---3--:R-:W-:-:S13]  /*259f0*/  ISETP.GT.AND P0, PT, R7, R4, PT ;  /* 0x000000040700720c */ /* 0x008fda0003f04270 */
[----:B------:R-:W-:Y:S05]  /*25a00*/  @P0 BRA `(.L_x_2649) ;  /* 0x0000000000b40947 */ /* 0x000fea0003800000 */
[----:B------:R-:W1:Y:S02]  /*25a10*/  LDC R0, c[0x0][0xd14] ;  /* 0x00034500ff007b82 */ /* 0x000e640000000800 */
.L_x_2654:
[----:B------:R-:W-:-:S05]  /*25a20*/  VIADD R19, R19, 0x1f ;  /* 0x0000001f13137836 */ /* 0x000fca0000000000 */
[----:B-1----:R-:W-:-:S13]  /*25a30*/  ISETP.GE.AND P0, PT, R19, R0, PT ;  /* 0x000000001300720c */ /* 0x002fda0003f06270 */
[----:B------:R-:W-:Y:S05]  /*25a40*/  @P0 BRA `(.L_x_2650) ;  /* 0x0000000400ec0947 */ /* 0x000fea0003800000 */
[----:B------:R-:W1:Y:S01]  /*25a50*/  S2R R2, SR_TID.X ;  /* 0x0000000000027919 */ /* 0x000e620000002100 */
[----:B------:R-:W-:Y:S01]  /*25a60*/  BSSY B0, `(.L_x_2651) ;  /* 0x000000a000007945 */ /* 0x000fe20003800000 */
[----:B-1----:R-:W-:Y:S01]  /*25a70*/  LOP3.LUT R8, R2, 0x1f, RZ, 0xc0, !PT ;  /* 0x0000001f02087812 */ /* 0x002fe200078ec0ff */
[----:B------:R-:W-:-:S03]  /*25a80*/  IMAD.MOV.U32 R2, RZ, RZ, RZ ;  /* 0x000000ffff027224 */ /* 0x000fc600078e00ff */
[C---:B------:R-:W-:Y:S01]  /*25a90*/  ISETP.NE.AND P1, PT, R8.reuse, 0x1f, PT ;  /* 0x0000001f0800780c */ /* 0x040fe20003f25270 */
[----:B------:R-:W-:-:S05]  /*25aa0*/  IMAD.IADD R5, R8, 0x1, R19 ;  /* 0x0000000108057824 */ /* 0x000fca00078e0213 */
[----:B------:R-:W-:-:S13]  /*25ab0*/  ISETP.GE.OR P0, PT, R5, R0, !P1 ;  /* 0x000000000500720c */ /* 0x000fda0004f06670 */
[----:B------:R-:W-:Y:S05]  /*25ac0*/  @P0 BRA `(.L_x_2652) ;  /* 0x00000000000c0947 */ /* 0x000fea0003800000 */
[----:B0-----:R-:W0:Y:S02]  /*25ad0*/  LDC.64 R2, c[0x0][0xd58] ;  /* 0x00035600ff027b82 */ /* 0x001e240000000a00 */
[----:B0-----:R-:W-:-:S06]  /*25ae0*/  IMAD.WIDE R2, R5, 0x4, R2 ;  /* 0x0000000405027825 */ /* 0x001fcc00078e0202 */
[----:B------:R1:W5:Y:S02]  /*25af0*/  LDG.E R2, desc[UR54][R2.64] ;  /* 0x0000003602027981 */ /* 0x000364000c1e1900 */
.L_x_2652:
[----:B------:R-:W-:Y:S05]  /*25b00*/  BSYNC B0 ;  /* 0x0000000000007941 */ /* 0x000fea0003800000 */
.L_x_2651:
        /* <DEDUP_REMOVED lines=8> */
[----:B------:R-:W3:Y:S02]  /*25b90*/  SHFL.UP PT, R14, R13, 0x2, RZ ;  /* 0x044000000d0e7989 */ /* 0x000ee400000e00ff */
[----:B---3--:R-:W-:Y:S02]  /*25ba0*/  SEL R14, R14, RZ, P1 ;  /* 0x000000ff0e0e7207 */ /* 0x008fe40000800000 */
[----:B------:R-:W-:-:S03]  /*25bb0*/  ISETP.GE.U32.AND P1, PT, R8, 0x8, PT ;  /* 0x000000080800780c */ /* 0x000fc60003f26070 */
[----:B01----:R-:W-:-:S05]  /*25bc0*/  IMAD.IADD R3, R13, 0x1, R14 ;  /* 0x000000010d037824 */ /* 0x003fca00078e020e */
        /* <DEDUP_REMOVED lines=11> */
.L_x_2707:
[----:B------:R-:W-:Y:S02]  /*25c80*/  ULDC UR4, c[0x0][0xd10] ;  /* 0x0003440000047ab9 */ /* 0x000fe40000000800 */
[----:B------:R-:W-:-:S04]  /*25c90*/  IMAD.U32 R5, RZ, RZ, UR4 ;  /* 0x00000004ff057e24 */ /* 0x000fc8000f8e00ff */
[----:B-1----:R-:W-:-:S04]  /*25ca0*/  IMAD R14, R14, R5, RZ ;  /* 0x000000050e0e7224 */ /* 0x002fc800078e02ff */
[----:B------:R-:W-:-:S05]  /*25cb0*/  IMAD.IADD R7, R14, 0x1, R7 ;  /* 0x000000010e077824 */ /* 0x000fca00078e0207 */
[----:B------:R-:W-:-:S13]  /*25cc0*/  ISETP.GT.AND P0, PT, R7, R4, PT ;  /* 0x000000040700720c */ /* 0x000fda0003f04270 */
[----:B------:R-:W-:Y:S05]  /*25cd0*/  @!P0 BRA `(.L_x_2654) ;  /* 0xfffffffc00508947 */ /* 0x000fea000383ffff */
.L_x_2649:
[----:B--2---:R-:W-:Y:S01]  /*25ce0*/  IMAD.IADD R16, R7, 0x1, -R14 ;  /* 0x0000000107107824 */ /* 0x004fe200078e0a0e */
[----:B------:R-:W-:-:S03]  /*25cf0*/  UMOV UR4, 0xffffffff ;  /* 0xffffffff00047882 */ /* 0x000fc60000000000 */
[----:B------:R-:W-:-:S05]  /*25d00*/  IMAD R7, R3, R5, R16 ;  /* 0x0000000503077224 */ /* 0x000fca00078e0210 */
[----:B------:R-:W-:Y:S01]  /*25d10*/  ISETP.GT.AND P6, PT, R7, R4, PT ;  /* 0x000000040700720c */ /* 0x000fe20003fc4270 */
[----:B------:R-:W-:-:S12]  /*25d20*/  BRA.DIV UR4, `(.L_x_2655) ;  /* 0x0000001a04147947 */ /* 0x000fd8000b800000 */
[----:B------:R-:W-:-:S04]  /*25d30*/  VOTE.ANY R7, PT, !P6 ;  /* 0x0000000000077806 */ /* 0x000fc800070e0100 */
[----:B------:R-:W1:Y:S02]  /*25d40*/  POPC R6, R7 ;  /* 0x0000000700067309 */ /* 0x000e640000000000 */
[----:B-1----:R1:W2:Y:S02]  /*25d50*/  SHFL.IDX PT, R17, R2, R6, 0x1f ;  /* 0x00001f0602117589 */ /* 0x0022a400000e0000 */
.L_x_2711:
[----:B------:R-:W-:Y:S01]  /*25d60*/  ISETP.NE.AND P0, PT, R7, RZ, PT ;  /* 0x000000ff0700720c */ /* 0x000fe20003f05270 */
[----:B------:R-:W-:-:S12]  /*25d70*/  IMAD.MOV.U32 R14, RZ, RZ, RZ ;  /* 0x000000ffff0e7224 */ /* 0x000fd800078e00ff */
[----:B------:R-:W-:Y:S05]  /*25d80*/  @!P0 BRA `(.L_x_2656) ;  /* 0x0000000000108947 */ /* 0x000fea0003800000 */
[----:B------:R-:W-:Y:S01]  /*25d90*/  UMOV UR4, 0xffffffff ;  /* 0xffffffff00047882 */ /* 0x000fe20000000000 */
[----:B------:R-:W-:Y:S02]  /*25da0*/  VIADD R12, R6, 0xffffffff ;  /* 0xffffffff060c7836 */ /* 0x000fe40000000000 */
[----:B------:R-:W-:Y:S05]  /*25db0*/  BRA.DIV UR4, `(.L_x_2657) ;  /* 0x0000001a04387947 */ /* 0x000fea000b800000 */
[----:B------:R3:W4:Y:S02]  /*25dc0*/  SHFL.IDX PT, R14, R3, R12, 0x1f ;  /* 0x00001f0c030e7589 */ /* 0x00072400000e0000 */
.L_x_2656:
[----:B01-3--:R-:W0:Y:S01]  /*25dd0*/  LDC.64 R2, c[0x0][0xd68] ;  /* 0x00035a00ff027b82 */ /* 0x00be220000000a00 */
[----:B------:R-:W-:-:S04]  /*25de0*/  IMAD.IADD R19, R6, 0x1, R19 ;  /* 0x0000000106137824 */ /* 0x000fc800078e0213 */
[----:B0-----:R-:W-:-:S05]  /*25df0*/  IMAD.WIDE R2, R19, 0x4, R2 ;  /* 0x0000000413027825 */ /* 0x001fca00078e0202 */
[----:B------:R0:W2:Y:S01]  /*25e00*/  LDG.E R8, desc[UR54][R2.64] ;  /* 0x0000003602087981 */ /* 0x0000a2000c1e1900 */
[----:B----4-:R-:W-:Y:S02]  /*25e10*/  IMAD R16, R14, R5, R16 ;  /* 0x000000050e107224 */ /* 0x010fe400078e0210 */
[----:B0-----:R-:W-:Y:S02]  /*25e20*/  IMAD.MOV.U32 R2, RZ, RZ, RZ ;  /* 0x000000ffff027224 */ /* 0x001fe400078e00ff */
[----:B--2---:R-:W-:-:S05]  /*25e30*/  IMAD R6, R17, R8, RZ ;  /* 0x0000000811067224 */ /* 0x004fca00078e02ff */
[----:B------:R-:W-:-:S04]  /*25e40*/  IABS R7, R6 ;  /* 0x0000000600077213 */ /* 0x000fc80000000000 */
[----:B------:R-:W0:Y:S08]  /*25e50*/  I2F.RP R10, R7 ;  /* 0x00000007000a7306 */ /* 0x000e300000209400 */
[----:B0-----:R-:W0:Y:S02]  /*25e60*/  MUFU.RCP R10, R10 ;  /* 0x0000000a000a7308 */ /* 0x001e240000001000 */
[----:B0-----:R-:W-:-:S06]  /*25e70*/  VIADD R11, R10, 0xffffffe ;  /* 0x0ffffffe0a0b7836 */ /* 0x001fcc0000000000 */
[----:B------:R-:W0:Y:S02]  /*25e80*/  F2I.FTZ.U32.TRUNC.NTZ R3, R11 ;  /* 0x0000000b00037305 */ /* 0x000e24000021f000 */
[----:B0-----:R-:W-:-:S04]  /*25e90*/  IMAD.MOV R12, RZ, RZ, -R3 ;  /* 0x000000ffff0c7224 */ /* 0x001fc800078e0a03 */
[----:B------:R-:W-:-:S04]  /*25ea0*/  IMAD R9, R12, R7, RZ ;  /* 0x000000070c097224 */ /* 0x000fc800078e02ff */
        /* <DEDUP_REMOVED lines=27> */
[----:B0-----:R-:W-:Y:S01]  /*26060*/  VIADD R2, R10, 0xffffffe ;  /* 0x0ffffffe0a027836 */ /* 0x001fe20000000000 */
[----:B------:R-:W-:-:S05]  /*26070*/  IABS R10, R6 ;  /* 0x00000006000a7213 */ /* 0x000fca0000000000 */
[----:B------:R0:W1:Y:S02]  /*26080*/  F2I.FTZ.U32.TRUNC.NTZ R3, R2 ;  /* 0x0000000200037305 */ /* 0x000064000021f000 */
[----:B0-----:R-:W-:Y:S02]  /*26090*/  IMAD.MOV.U32 R2, RZ, RZ, RZ ;  /* 0x000000ffff027224 */ /* 0x001fe400078e00ff */
[----:B-1----:R-:W-:-:S04]  /*260a0*/  IMAD.MOV R7, RZ, RZ, -R3 ;  /* 0x000000ffff077224 */ /* 0x002fc800078e0a03 */
[----:B------:R-:W-:-:S04]  /*260b0*/  IMAD R7, R7, R8, RZ ;  /* 0x0000000807077224 */ /* 0x000fc800078e02ff */
[----:B------:R-:W-:Y:S01]  /*260c0*/  IMAD.HI.U32 R3, R3, R7, R2 ;  /* 0x0000000703037227 */ /* 0x000fe200078e0002 */
[-C--:B------:R-:W-:Y:S02]  /*260d0*/  IABS R7, R5.reuse ;  /* 0x0000000500077213 */ /* 0x080fe40000000000 */
[----:B------:R-:W-:-:S03]  /*260e0*/  LOP3.LUT R2, R6, R5, RZ, 0x3c, !PT ;  /* 0x0000000506027212 */ /* 0x000fc600078e3cff */
[----:B------:R-:W-:Y:S02]  /*260f0*/  IMAD.MOV R7, RZ, RZ, -R7 ;  /* 0x000000ffff077224 */ /* 0x000fe400078e0a07 */
        /* <DEDUP_REMOVED lines=16> */
.L_x_2650:
[----:B------:R-:W-:Y:S01]  /*26200*/  UMOV UR4, URZ ;  /* 0x0000003f00047c82 */ /* 0x000fe20008000000 */
[----:B------:R-:W-:Y:S01]  /*26210*/  UMOV UR5, URZ ;  /* 0x0000003f00057c82 */ /* 0x000fe20008000000 */
[----:B------:R-:W-:Y:S01]  /*26220*/  ULDC UR6, c[0x0][0xd14] ;  /* 0x0003450000067ab9 */ /* 0x000fe20000000800 */
[----:B--2---:R-:W-:Y:S02]  /*26230*/  IMAD.MOV.U32 R16, RZ, RZ, R4 ;  /* 0x000000ffff107224 */ /* 0x004fe400078e0004 */
[----:B------:R-:W-:Y:S02]  /*26240*/  IMAD.U32 R17, RZ, RZ, UR4 ;  /* 0x00000004ff117e24 */ /* 0x000fe4000f8e00ff */
[----:B------:R-:W-:Y:S02]  /*26250*/  IMAD.U32 R18, RZ, RZ, UR5 ;  /* 0x00000005ff127e24 */ /* 0x000fe4000f8e00ff */
[----:B------:R-:W-:-:S07]  /*26260*/  IMAD.U32 R19, RZ, RZ, UR6 ;  /* 0x00000006ff137e24 */ /* 0x000fce000f8e00ff */
.L_x_2658:
[----:B------:R-:W1:Y:S01]  /*26270*/  S2R R2, SR_TID.X ;  /* 0x0000000000027919 */ /* 0x000e620000002100 */
[----:B------:R-:W-:Y:S05]  /*26280*/  WARPSYNC.ALL ;  /* 0x0000000000007948 */ /* 0x000fea0003800000 */
[----:B------:R-:W-:Y:S01]  /*26290*/  BAR.SYNC.DEFER_BLOCKING 0x4, 0x120 ;  /* 0x0104800000007b1d */ /* 0x000fe20000010000 */
[----:B-1----:R-:W-:-:S04]  /*262a0*/  LOP3.LUT R2, R2, 0x1f, RZ, 0xc0, !PT ;  /* 0x0000001f02027812 */ /* 0x002fc800078ec0ff */
        /* <DEDUP_REMOVED lines=8> */
.L_x_2585:
[----:B------:R-:W3:Y:S01]  /*26330*/  S2R R3, SR_CgaCtaId ;  /* 0x0000000000037919 */ /* 0x000ee20000008800 */
[----:B------:R-:W-:Y:S01]  /*26340*/  UIADD3 UR4, UR50, 0x1, URZ ;  /* 0x0000000132047890 */ /* 0x000fe2000fffe03f */
[----:B-1----:R-:W-:-:S03]  /*26350*/  MOV R0, 0x400 ;  /* 0x0000040000007802 */ /* 0x002fc60000000f00 */
[----:B------:R-:W-:-:S04]  /*26360*/  ULEA.HI UR5, UR4, UR4, URZ, 0x1 ;  /* 0x0000000404057291 */ /* 0x000fc8000f8f083f */
[----:B------:R-:W-:-:S04]  /*26370*/  ULOP3.LUT UR5, UR5, 0xfffffffe, URZ, 0xc0, !UPT ;  /* 0xfffffffe05057892 */ /* 0x000fc8000f8ec03f */
[----:B------:R-:W-:Y:S01]  /*26380*/  UIADD3 UR5, UR4, -UR5, URZ ;  /* 0x8000000504057290 */ /* 0x000fe2000fffe03f */
[----:B---3--:R-:W-:-:S05]  /*26390*/  LEA R0, R3, R0, 0x18 ;  /* 0x0000000003007211 */ /* 0x008fca00078ec0ff */
[----:B------:R-:W-:-:S05]  /*263a0*/  IMAD.U32 R3, RZ, RZ, UR5 ;  /* 0x00000005ff037e24 */ /* 0x000fca000f8e00ff */
[----:B------:R-:W-:-:S04]  /*263b0*/  SHF.L.U32 R3, R3, 0x1f, RZ ;  /* 0x0000001f03037819 */ /* 0x000fc800000006ff */
[----:B------:R-:W1:Y:S02]  /*263c0*/  SYNCS.PHASECHK.TRANS64.TRYWAIT P0, [R0+URZ+0x32420], R3 ;  /* 0x03242003000075a7 */ /* 0x000e64000800017f */
[----:B-1----:R-:W-:Y:S05]  /*263d0*/  @!P0 BRA `(.L_x_2660) ;  /* 0x0000001000d48947 */ /* 0x002fea0003800000 */
.L_x_2714:
[----:B------:R-:W-:-:S03]  /*263e0*/  UMOV UR4, 0xffffffff ;  /* 0xffffffff00047882 */ /* 0x000fc60000000000 */
[----:B------:R-:W-:Y:S05]  /*263f0*/  BRA.DIV UR4, `(.L_x_2661) ;  /* 0x0000001204e07947 */ /* 0x000fea000b800000 */
[----:B--2---:R-:W2:Y:S02]  /*26400*/  S2R R2, SR_TID.X ;  /* 0x0000000000027919 */ /* 0x004ea40000002100 */
[----:B--2---:R-:W-:-:S04]  /*26410*/  SHF.R.U32.HI R2, RZ, 0x5, R2 ;  /* 0x00000005ff027819 */ /* 0x004fc80000011602 */
[----:B------:R-:W-:-:S05]  /*26420*/  LOP3.LUT R2, R2, 0x3, RZ, 0xc0, !PT ;  /* 0x0000000302027812 */ /* 0x000fca00078ec0ff */
[----:B------:R2:W3:Y:S02]  /*26430*/  SHFL.IDX PT, R14, R2, RZ, 0x1f ;  /* 0x00001fff020e7589 */ /* 0x0004e400000e0000 */
.L_x_2717:
[----:B---3--:R-:W-:Y:S01]  /*26440*/  ISETP.NE.AND P0, PT, R14, RZ, PT ;  /* 0x000000ff0e00720c */ /* 0x008fe20003f05270 */
[----:B------:R-:W-:-:S12]  /*26450*/  BSSY B0, `(.L_x_2662) ;  /* 0x0000027000007945 */ /* 0x000fd80003800000 */
[----:B------:R-:W-:Y:S05]  /*26460*/  @P0 BRA `(.L_x_2663) ;  /* 0x0000000000940947 */ /* 0x000fea0003800000 */
[----:B------:R-:W-:-:S03]  /*26470*/  UMOV UR4, 0xffffffff ;  /* 0xffffffff00047882 */ /* 0x000fc60000000000 */
[----:B------:R-:W-:Y:S05]  /*26480*/  BRA.DIV UR4, `(.L_x_2664) ;  /* 0x0000001204f07947 */ /* 0x000fea000b800000 */
[----:B------:R-:W-:-:S13]  /*26490*/  ELECT P6, URZ, PT ;  /* 0x00000000003f782f */ /* 0x000fda00038c0000 */
.L_x_2720:
[----:B------:R-:W-:Y:S05]  /*264a0*/  @!P6 BRA `(.L_x_2663) ;  /* 0x000000000084e947 */ /* 0x000fea0003800000 */
[----:B------:R-:W-:-:S06]  /*264b0*/  ULOP3.LUT UR4, UR48, 0x2, URZ, 0xfc, !UPT ;  /* 0x0000000230047892 */ /* 0x000fcc000f8efc3f */
[----:B--2---:R-:W-:-:S05]  /*264c0*/  IMAD.U32 R2, RZ, RZ, UR4 ;  /* 0x00000004ff027e24 */ /* 0x004fca000f8e00ff */
[----:B------:R-:W-:-:S13]  /*264d0*/  ISETP.NE.AND P2, PT, R2, 0x3, PT ;  /* 0x000000030200780c */ /* 0x000fda0003f45270 */
[----:B------:R-:W-:Y:S05]  /*264e0*/  @!P2 BRA `(.L_x_2665) ;  /* 0x000000000004a947 */ /* 0x000fea0003800000 */
[----:B------:R-:W-:Y:S01]  /*264f0*/  BPT.TRAP 0x1 ;  /* 0x000000040000795c */ /* 0x000fe20000300000 */
.L_x_2665:
[----:B-1----:R-:W2:Y:S04]  /*26500*/  LDL R3, [R1+0x460] ;  /* 0x0004600001037983 */ /* 0x002ea80000100800 */
        /* <DEDUP_REMOVED lines=13> */
.L_x_2721:
[----:B------:R-:W2:Y:S02]  /*265e0*/  SYNCS.PHASECHK.TRANS64.TRYWAIT P0, [R7+URZ], R2 ;  /* 0x00000002070075a7 */ /* 0x000ea4000800017f */
[----:B--2---:R-:W-:Y:S05]  /*265f0*/  @!P0 BRA `(.L_x_2667) ;  /* 0x0000001000c88947 */ /* 0x004fea0003800000 */
.L_x_2722:
[----:B------:R-:W-:Y:S05]  /*26600*/  @!P2 BRA `(.L_x_2668) ;  /* 0x000000000004a947 */ /* 0x000fea0003800000 */
[----:B------:R-:W-:Y:S01]  /*26610*/  BPT.TRAP 0x1 ;  /* 0x000000040000795c */ /* 0x000fe20000300000 */
.L_x_2668:
[----:B------:R-:W3:Y:S01]  /*26620*/  LDL.LU R4, [R1+0x460] ;  /* 0x0004600001047983 */ /* 0x000ee20000300800 */
[----:B------:R-:W-:-:S04]  /*26630*/  VIADD R0, R0, 0x32460 ;  /* 0x0003246000007836 */ /* 0x000fc80000000000 */
[----:B---3--:R-:W-:-:S04]  /*26640*/  IMAD R4, R4, 0x8, R0 ;  /* 0x0000000804047824 */ /* 0x008fc800078e0200 */
[----:B------:R-:W3:Y:S02]  /*26650*/  SYNCS.PHASECHK.TRANS64.TRYWAIT P0, [R4+URZ], R5 ;  /* 0x00000005040075a7 */ /* 0x000ee4000800017f */
[----:B---3--:R-:W-:Y:S05]  /*26660*/  @!P0 BRA `(.L_x_2669) ;  /* 0x0000001000c08947 */ /* 0x008fea0003800000 */
.L_x_2723:
[----:B------:R-:W-:-:S07]  /*26670*/  IMAD R3, R3, 0x8, R0 ;  /* 0x0000000803037824 */ /* 0x000fce00078e0200 */
.L_x_2670:
[----:B----4-:R4:W0:Y:S02]  /*26680*/  SYNCS.PHASECHK.TRANS64.TRYWAIT P0, [R3+URZ], R2 ;  /* 0x00000002030075a7 */ /* 0x010824000800017f */
[----:B0-----:R-:W-:Y:S05]  /*26690*/  @!P0 NANOSLEEP.SYNCS 0x989680 ;  /* 0x009896800000895d */ /* 0x001fea0003900000 */
[----:B------:R-:W0:Y:S02]  /*266a0*/  @!P0 SYNCS.PHASECHK.TRANS64 P0, [R3+URZ], R2 ;  /* 0x00000002030085a7 */ /* 0x000e24000800007f */
[----:B0-----:R-:W-:Y:S05]  /*266b0*/  @!P0 BRA `(.L_x_2670) ;  /* 0xfffffffc00f08947 */ /* 0x001fea000383ffff */
.L_x_2663:
[----:B------:R-:W-:Y:S05]  /*266c0*/  BSYNC B0 ;  /* 0x0000000000007941 */ /* 0x000fea0003800000 */
.L_x_2662:
[----:B------:R-:W-:Y:S05]  /*266d0*/  EXIT ;  /* 0x000000000000794d */ /* 0x000fea0003800000 */
.L_x_2464:
[----:B0-----:R-:W-:-:S04]  /*266e0*/  IMAD.U32 R7, RZ, RZ, UR44 ;  /* 0x0000002cff077e24 */ /* 0x001fc8000f8e00ff */
[----:B------:R0:W1:Y:S03]  /*266f0*/  SYNCS.PHASECHK.TRANS64.TRYWAIT P0, [R7+URZ+0x32400], R0 ;  /* 0x03240000070075a7 */ /* 0x000066000800017f */
[----:B-1----:R-:W-:Y:S05]  /*26700*/  @!P0 NANOSLEEP.SYNCS 0x989680 ;  /* 0x009896800000895d */ /* 0x002fea0003900000 */
[----:B------:R-:W1:Y:S02]  /*26710*/  @!P0 SYNCS.PHASECHK.TRANS64 P0, [R7+URZ+0x32400], R0 ;  /* 0x03240000070085a7 */ /* 0x000e64000800007f */
[----:B-1----:R-:W-:Y:S05]  /*26720*/  @!P0 BRA `(.L_x_2464) ;  /* 0xfffffffc00ec8947 */ /* 0x002fea000383ffff */
[----:B------:R-:W-:Y:S05]  /*26730*/  BRA `(.L_x_2671) ;  /* 0xfffffdc000e07947 */ /* 0x000fea000383ffff */
.L_x_2471:
[----:B-1----:R1:W2:Y:S02]  /*26740*/  SYNCS.PHASECHK.TRANS64.TRYWAIT P0, [R24+URZ], R25 ;  /* 0x00000019180075a7 */ /* 0x0022a4000800017f */
[----:B--2---:R-:W-:Y:S05]  /*26750*/  @!P0 NANOSLEEP.SYNCS 0x989680 ;  /* 0x009896800000895d */ /* 0x004fea0003900000 */
[----:B------:R-:W2:Y:S02]  /*26760*/  @!P0 SYNCS.PHASECHK.TRANS64 P0, [R24+URZ], R25 ;  /* 0x00000019180085a7 */ /* 0x000ea4000800007f */
[----:B--2---:R-:W-:Y:S05]  /*26770*/  @!P0 BRA `(.L_x_2471) ;  /* 0xfffffffc00f08947 */ /* 0x004fea000383ffff */
[----:B------:R-:W-:Y:S05]  /*26780*/  BRA `(.L_x_2470) ;  /* 0xfffffdc800047947 */ /* 0x000fea000383ffff */
.L_x_2473:
[----:B0-----:R-:W-:-:S04]  /*26790*/  IMAD.U32 R8, RZ, RZ, UR44 ;  /* 0x0000002cff087e24 */ /* 0x001fc8000f8e00ff */
[----:B------:R0:W1:Y:S03]  /*267a0*/  SYNCS.PHASECHK.TRANS64.TRYWAIT P0, [R8+URZ+0x32410], R7 ;  /* 0x03241007080075a7 */ /* 0x000066000800017f */
[----:B-1----:R-:W-:Y:S05]  /*267b0*/  @!P0 NANOSLEEP.SYNCS 0x989680 ;  /* 0x009896800000895d */ /* 0x002fea0003900000 */
[----:B------:R-:W1:Y:S02]  /*267c0*/  @!P0 SYNCS.PHASECHK.TRANS64 P0, [R8+URZ+0x32410], R7 ;  /* 0x03241007080085a7 */ /* 0x000e64000800007f */
[----:B-1----:R-:W-:Y:S05]  /*267d0*/  @!P0 BRA `(.L_x_2473) ;  /* 0xfffffffc00ec8947 */ /* 0x002fea000383ffff */
[----:B------:R-:W-:Y:S05]  /*267e0*/  BRA `(.L_x_2672) ;  /* 0xfffffdc800d87947 */ /* 0x000fea000383ffff */
.L_x_2480:
[----:B-1----:R1:W2:Y:S02]  /*267f0*/  SYNCS.PHASECHK.TRANS64.TRYWAIT P0, [R8+URZ], R9 ;  /* 0x00000009080075a7 */ /* 0x0022a4000800017f */
[----:B--2---:R-:W-:Y:S05]  /*26800*/  @!P0 NANOSLEEP.SYNCS 0x989680 ;  /* 0x009896800000895d */ /* 0x004fea0003900000 */
[----:B------:R-:W2:Y:S02]  /*26810*/  @!P0 SYNCS.PHASECHK.TRANS64 P0, [R8+URZ], R9 ;  /* 0x00000009080085a7 */ /* 0x000ea4000800007f */
[----:B--2---:R-:W-:Y:S05]  /*26820*/  @!P0 BRA `(.L_x_2480) ;  /* 0xfffffffc00f08947 */ /* 0x004fea000383ffff */
[----:B------:R-:W-:Y:S05]  /*26830*/  BRA `(.L_x_2479) ;  /* 0xfffffdcc001c7947 */ /* 0x000fea000383ffff */
.L_x_2515:
[----:B0-----:R0:W1:Y:S02]  /*26840*/  SYNCS.PHASECHK.TRANS64.TRYWAIT P1, [R0+URZ], R3 ;  /* 0x00000003000075a7 */ /* 0x001064000802017f */
[----:B-1----:R-:W-:Y:S05]  /*26850*/  @!P1 NANOSLEEP.SYNCS 0x989680 ;  /* 0x009896800000995d */ /* 0x002fea0003900000 */
[----:B------:R-:W1:Y:S02]  /*26860*/  @!P1 SYNCS.PHASECHK.TRANS64 P1, [R0+URZ], R3 ;  /* 0x00000003000095a7 */ /* 0x000e64000802007f */
[----:B-1----:R-:W-:Y:S05]  /*26870*/  @!P1 BRA `(.L_x_2515) ;  /* 0xfffffffc00f09947 */ /* 0x002fea000383ffff */
[----:B------:R-:W-:Y:S05]  /*26880*/  BRA `(.L_x_2514) ;  /* 0xfffffe3000987947 */ /* 0x000fea000383ffff */
.L_x_2522:
[----:B-1----:R1:W2:Y:S02]  /*26890*/  SYNCS.PHASECHK.TRANS64.TRYWAIT P1, [R4+URZ], R5 ;  /* 0x00000005040075a7 */ /* 0x0022a4000802017f */
[----:B--2---:R-:W-:Y:S05]  /*268a0*/  @!P1 NANOSLEEP.SYNCS 0x989680 ;  /* 0x009896800000995d */ /* 0x004fea0003900000 */
[----:B------:R-:W2:Y:S02]  /*268b0*/  @!P1 SYNCS.PHASECHK.TRANS64 P1, [R4+URZ], R5 ;  /* 0x00000005040095a7 */ /* 0x000ea4000802007f */
[----:B--2---:R-:W-:Y:S05]  /*268c0*/  @!P1 BRA `(.L_x_2522) ;  /* 0xfffffffc00f09947 */ /* 0x004fea000383ffff */
[----:B------:R-:W-:Y:S05]  /*268d0*/  BRA `(.L_x_2521) ;  /* 0xfffffe3400bc7947 */ /* 0x000fea000383ffff */
.L_x_2533:
[----:B-1----:R1:W2:Y:S02]  /*268e0*/  SYNCS.PHASECHK.TRANS64.TRYWAIT P0, [R0+URZ], R7 ;  /* 0x00000007000075a7 */ /* 0x0022a4000800017f */
[----:B--2---:R-:W-:Y:S05]  /*268f0*/  @!P0 NANOSLEEP.SYNCS 0x989680 ;  /* 0x009896800000895d */ /* 0x004fea0003900000 */
[----:B------:R-:W2:Y:S02]  /*26900*/  @!P0 SYNCS.PHASECHK.TRANS64 P0, [R0+URZ], R7 ;  /* 0x00000007000085a7 */ /* 0x000ea4000800007f */
[----:B--2---:R-:W-:Y:S05]  /*26910*/  @!P0 BRA `(.L_x_2533) ;  /* 0xfffffffc00f08947 */ /* 0x004fea000383ffff */
[----:B------:R-:W-:Y:S05]  /*26920*/  BRA `(.L_x_2532) ;  /* 0xfffffec800587947 */ /* 0x000fea000383ffff */
.L_x_2540:
[----:B-1----:R1:W2:Y:S02]  /*26930*/  SYNCS.PHASECHK.TRANS64.TRYWAIT P0, [R4+URZ], R5 ;  /* 0x00000005040075a7 */ /* 0x0022a4000800017f */
[----:B--2---:R-:W-:Y:S05]  /*26940*/  @!P0 NANOSLEEP.SYNCS 0x989680 ;  /* 0x009896800000895d */ /* 0x004fea0003900000 */
[----:B------:R-:W2:Y:S02]  /*26950*/  @!P0 SYNCS.PHASECHK.TRANS64 P0, [R4+URZ], R5 ;  /* 0x00000005040085a7 */ /* 0x000ea4000800007f */
[----:B--2---:R-:W-:Y:S05]  /*26960*/  @!P0 BRA `(.L_x_2540) ;  /* 0xfffffffc00f08947 */ /* 0x004fea000383ffff */
[----:B------:R-:W-:Y:S05]  /*26970*/  BRA `(.L_x_2539) ;  /* 0xfffffecc007c7947 */ /* 0x000fea000383ffff */
.L_x_2604:
[----:B------:R-:W1:Y:S01]  /*26980*/  S2R R5, SR_TID.X ;  /* 0x0000000000057919 */ /* 0x000e620000002100 */
[----:B------:R-:W-:Y:S01]  /*26990*/  BSSY B0, `(.L_x_2673) ;  /* 0x000000a000007945 */ /* 0x000fe20003800000 */
[----:B------:R-:W-:Y:S02]  /*269a0*/  IMAD.MOV.U32 R12, RZ, RZ, RZ ;  /* 0x000000ffff0c7224 */ /* 0x000fe400078e00ff */
[----:B0-----:R-:W-:Y:S02]  /*269b0*/  IMAD.MOV.U32 R11, RZ, RZ, 0x1f ;  /* 0x0000001fff0b7424 */ /* 0x001fe400078e00ff */
[----:B------:R-:W-:Y:S01]  /*269c0*/  IMAD.MOV.U32 R15, RZ, RZ, -0x1 ;  /* 0xffffffffff0f7424 */ /* 0x000fe200078e00ff */
[----:B-1----:R-:W-:-:S04]  /*269d0*/  SHF.R.U32.HI R5, RZ, 0x5, R5 ;  /* 0x00000005ff057819 */ /* 0x002fc80000011605 */
[----:B------:R-:W-:-:S05]  /*269e0*/  LOP3.LUT R5, R5, 0x3, RZ, 0xc0, !PT ;  /* 0x0000000305057812 */ /* 0x000fca00078ec0ff */
[----:B------:R-:W-:-:S07]  /*269f0*/  IMAD.MOV.U32 R13, RZ, RZ, R5 ;  /* 0x000000ffff0d7224 */ /* 0x000fce00078e0005 */
[----:B------:R-:W-:Y:S05]  /*26a00*/  WARPSYNC.COLLECTIVE R15, `(.L_x_2674) ;  /* 0x000000000f087348 */ /* 0x000fea0003c00000 */
[----:B------:R0:W1:Y:S02]  /*26a10*/  SHFL.IDX P6, R14, R13, R12, R11 ;  /* 0x0000000c0d0e7389 */ /* 0x00006400000c000b */
[----:B01----:R-:W-:Y:S01]  /*26a20*/  ENDCOLLECTIVE ;  /* 0x000000000000791b */ /* 0x003fe20003800000 */
.L_x_2674:
[----:B------:R-:W-:Y:S05]  /*26a30*/  BSYNC B0 ;  /* 0x0000000000007941 */ /* 0x000fea0003800000 */
.L_x_2673:
[----:B------:R-:W-:Y:S05]  /*26a40*/  BRA `(.L_x_2675) ;  /* 0xffffffc800007947 */ /* 0x000fea000383ffff */
.L_x_2605:
[----:B------:R-:W-:Y:S01]  /*26a50*/  BSSY B0, `(.L_x_2676) ;  /* 0x0000006000007945 */ /* 0x000fe20003800000 */
[----:B------:R-:W-:-:S07]  /*26a60*/  IMAD.MOV.U32 R15, RZ, RZ, -0x1 ;  /* 0xffffffffff0f7424 */ /* 0x000fce00078e00ff */
[----:B0-----:R-:W-:Y:S05]  /*26a70*/  WARPSYNC.COLLECTIVE R15, `(.L_x_2677) ;  /* 0x000000000f0c7348 */ /* 0x001fea0003c00000 */
[----:B------:R-:W-:Y:S02]  /*26a80*/  ELECT P6, UR62, PT ;  /* 0x00000000003e782f */ /* 0x000fe400038c0000 */
[----:B------:R-:W-:Y:S01]  /*26a90*/  MOV R14, UR62 ;  /* 0x0000003e000e7c02 */ /* 0x000fe20008000f00 */
[----:B0-----:R-:W-:Y:S10]  /*26aa0*/  ENDCOLLECTIVE ;  /* 0x000000000000791b */ /* 0x001ff40003800000 */
.L_x_2677:
[----:B------:R-:W-:Y:S05]  /*26ab0*/  BSYNC B0 ;  /* 0x0000000000007941 */ /* 0x000fea0003800000 */
.L_x_2676:
[----:B------:R-:W-:Y:S05]  /*26ac0*/  BRA `(.L_x_2678) ;  /* 0xffffffc400f07947 */ /* 0x000fea000383ffff */
.L_x_2608:
[----:B0-----:R0:W1:Y:S02]  /*26ad0*/  SYNCS.PHASECHK.TRANS64.TRYWAIT P0, [R9+URZ+0x32440], R10 ;  /* 0x0324400a090075a7 */ /* 0x001064000800017f */
[----:B-1----:R-:W-:Y:S05]  /*26ae0*/  @!P0 NANOSLEEP.SYNCS 0x989680 ;  /* 0x009896800000895d */ /* 0x002fea0003900000 */
[----:B------:R-:W1:Y:S02]  /*26af0*/  @!P0 SYNCS.PHASECHK.TRANS64 P0, [R9+URZ+0x32440], R10 ;  /* 0x0324400a090085a7 */ /* 0x000e64000800007f */
[----:B-1----:R-:W-:Y:S05]  /*26b00*/  @!P0 BRA `(.L_x_2608) ;  /* 0xfffffffc00f08947 */ /* 0x002fea000383ffff */
[----:B------:R-:W-:Y:S05]  /*26b10*/  BRA `(.L_x_2679) ;  /* 0xffffffc800587947 */ /* 0x000fea000383ffff */
.L_x_2612:
        /* <DEDUP_REMOVED lines=8> */
.L_x_2615:
[----:B0-----:R0:W1:Y:S02]  /*26ba0*/  SYNCS.PHASECHK.TRANS64.TRYWAIT P0, [R9+URZ+0x32460], R6 ;  /* 0x03246006090075a7 */ /* 0x001064000800017f */
[----:B-1----:R-:W-:Y:S05]  /*26bb0*/  @!P0 NANOSLEEP.SYNCS 0x989680 ;  /* 0x009896800000895d */ /* 0x002fea0003900000 */
[----:B------:R-:W1:Y:S02]  /*26bc0*/  @!P0 SYNCS.PHASECHK.TRANS64 P0, [R9+URZ+0x32460], R6 ;  /* 0x03246006090085a7 */ /* 0x000e64000800007f */
[----:B-1----:R-:W-:Y:S05]  /*26bd0*/  @!P0 BRA `(.L_x_2615) ;  /* 0xfffffffc00f08947 */ /* 0x002fea000383ffff */
[----:B------:R-:W-:Y:S05]  /*26be0*/  BRA `(.L_x_2681) ;  /* 0xffffffcc00dc7947 */ /* 0x000fea000383ffff */
.L_x_2624:
[----:B-1----:R1:W2:Y:S02]  /*26bf0*/  SYNCS.PHASECHK.TRANS64.TRYWAIT P0, [R2+URZ+0x32440], R3 ;  /* 0x03244003020075a7 */ /* 0x0022a4000800017f */
[----:B--2---:R-:W-:Y:S05]  /*26c00*/  @!P0 NANOSLEEP.SYNCS 0x989680 ;  /* 0x009896800000895d */ /* 0x004fea0003900000 */
[----:B------:R-:W2:Y:S02]  /*26c10*/  @!P0 SYNCS.PHASECHK.TRANS64 P0, [R2+URZ+0x32440], R3 ;  /* 0x03244003020085a7 */ /* 0x000ea4000800007f */
[----:B--2---:R-:W-:Y:S05]  /*26c20*/  @!P0 BRA `(.L_x_2624) ;  /* 0xfffffffc00f08947 */ /* 0x004fea000383ffff */
[----:B------:R-:W-:Y:S05]  /*26c30*/  BRA `(.L_x_2682) ;  /* 0xffffffd400607947 */ /* 0x000fea000383ffff */
.L_x_2626:
[----:B--2---:R2:W3:Y:S02]  /*26c40*/  SYNCS.PHASECHK.TRANS64.TRYWAIT P0, [R2+URZ+0x32460], R3 ;  /* 0x03246003020075a7 */ /* 0x0044e4000800017f */
[----:B---3--:R-:W-:Y:S05]  /*26c50*/  @!P0 NANOSLEEP.SYNCS 0x989680 ;  /* 0x009896800000895d */ /* 0x008fea0003900000 */
[----:B------:R-:W3:Y:S02]  /*26c60*/  @!P0 SYNCS.PHASECHK.TRANS64 P0, [R2+URZ+0x32460], R3 ;  /* 0x03246003020085a7 */ /* 0x000ee4000800007f */
[----:B---3--:R-:W-:Y:S05]  /*26c70*/  @!P0 BRA `(.L_x_2626) ;  /* 0xfffffffc00f08947 */ /* 0x008fea000383ffff */
[----:B------:R-:W-:Y:S05]  /*26c80*/  BRA `(.L_x_2683) ;  /* 0xffffffd400d07947 */ /* 0x000fea000383ffff */
.L_x_2631:
[----:B--2---:R2:W3:Y:S02]  /*26c90*/  SYNCS.PHASECHK.TRANS64.TRYWAIT P0, [R2+URZ+0x32440], R3 ;  /* 0x03244003020075a7 */ /* 0x0044e4000800017f */
[----:B---3--:R-:W-:Y:S05]  /*26ca0*/  @!P0 NANOSLEEP.SYNCS 0x989680 ;  /* 0x009896800000895d */ /* 0x008fea0003900000 */
[----:B------:R-:W3:Y:S02]  /*26cb0*/  @!P0 SYNCS.PHASECHK.TRANS64 P0, [R2+URZ+0x32440], R3 ;  /* 0x03244003020085a7 */ /* 0x000ee4000800007f */
[----:B---3--:R-:W-:Y:S05]  /*26cc0*/  @!P0 BRA `(.L_x_2631) ;  /* 0xfffffffc00f08947 */ /* 0x008fea000383ffff */
[----:B------:R-:W-:Y:S05]  /*26cd0*/  BRA `(.L_x_2684) ;  /* 0xffffffdc00207947 */ /* 0x000fea000383ffff */
.L_x_2633:
[----:B0-----:R0:W1:Y:S02]  /*26ce0*/  SYNCS.PHASECHK.TRANS64.TRYWAIT P1, [R2+URZ+0x32460], R3 ;  /* 0x03246003020075a7 */ /* 0x001064000802017f */
[----:B-1----:R-:W-:Y:S05]  /*26cf0*/  @!P1 NANOSLEEP.SYNCS 0x989680 ;  /* 0x009896800000995d */ /* 0x002fea0003900000 */
[----:B------:R-:W1:Y:S02]  /*26d00*/  @!P1 SYNCS.PHASECHK.TRANS64 P1, [R2+URZ+0x32460], R3 ;  /* 0x03246003020095a7 */ /* 0x000e64000802007f */
[----:B-1----:R-:W-:Y:S05]  /*26d10*/  @!P1 BRA `(.L_x_2633) ;  /* 0xfffffffc00f09947 */ /* 0x002fea000383ffff */
[----:B------:R-:W-:Y:S05]  /*26d20*/  BRA `(.L_x_2685) ;  /* 0xffffffdc008c7947 */ /* 0x000fea000383ffff */
.L_x_2638:
[----:B--2---:R2:W3:Y:S02]  /*26d30*/  SYNCS.PHASECHK.TRANS64.TRYWAIT P0, [R2+URZ+0x32440], R3 ;  /* 0x03244003020075a7 */ /* 0x0044e4000800017f */
[----:B---3--:R-:W-:Y:S05]  /*26d40*/  @!P0 NANOSLEEP.SYNCS 0x989680 ;  /* 0x009896800000895d */ /* 0x008fea0003900000 */
[----:B------:R-:W3:Y:S02]  /*26d50*/  @!P0 SYNCS.PHASECHK.TRANS64 P0, [R2+URZ+0x32440], R3 ;  /* 0x03244003020085a7 */ /* 0x000ee4000800007f */
[----:B---3--:R-:W-:Y:S05]  /*26d60*/  @!P0 BRA `(.L_x_2638) ;  /* 0xfffffffc00f08947 */ /* 0x008fea000383ffff */
[----:B------:R-:W-:Y:S05]  /*26d70*/  BRA `(.L_x_2686) ;  /* 0xffffffe000b47947 */ /* 0x000fea000383ffff */
.L_x_2640:
[----:B0-----:R0:W1:Y:S02]  /*26d80*/  SYNCS.PHASECHK.TRANS64.TRYWAIT P1, [R2+URZ+0x32460], R3 ;  /* 0x03246003020075a7 */ /* 0x001064000802017f */
[----:B-1----:R-:W-:Y:S05]  /*26d90*/  @!P1 NANOSLEEP.SYNCS 0x989680 ;  /* 0x009896800000995d */ /* 0x002fea0003900000 */
[----:B------:R-:W1:Y:S02]  /*26da0*/  @!P1 SYNCS.PHASECHK.TRANS64 P1, [R2+URZ+0x32460], R3 ;  /* 0x03246003020095a7 */ /* 0x000e64000802007f */
[----:B-1----:R-:W-:Y:S05]  /*26db0*/  @!P1 BRA `(.L_x_2640) ;  /* 0xfffffffc00f09947 */ /* 0x002fea000383ffff */
[----:B------:R-:W-:Y:S05]  /*26dc0*/  BRA `(.L_x_2687) ;  /* 0xffffffe400247947 */ /* 0x000fea000383ffff */
.L_x_2645:
[----:B------:R-:W-:Y:S01]  /*26dd0*/  BSSY B0, `(.L_x_2688) ;  /* 0x0000008000007945 */ /* 0x000fe20003800000 */
[----:B0-----:R-:W-:Y:S02]  /*26de0*/  IMAD.MOV.U32 R13, RZ, RZ, R16 ;  /* 0x000000ffff0d7224 */ /* 0x001fe400078e0010 */
[----:B------:R-:W-:Y:S02]  /*26df0*/  IMAD.MOV.U32 R12, RZ, RZ, RZ ;  /* 0x000000ffff0c7224 */ /* 0x000fe400078e00ff */
[----:B------:R-:W-:Y:S02]  /*26e00*/  IMAD.MOV.U32 R11, RZ, RZ, 0x1f ;  /* 0x0000001fff0b7424 */ /* 0x000fe400078e00ff */
[----:B------:R-:W-:-:S07]  /*26e10*/  IMAD.MOV.U32 R15, RZ, RZ, -0x1 ;  /* 0xffffffffff0f7424 */ /* 0x000fce00078e00ff */
[----:B-1----:R-:W-:Y:S05]  /*26e20*/  WARPSYNC.COLLECTIVE R15, `(.L_x_2689) ;  /* 0x000000000f087348 */ /* 0x002fea0003c00000 */
[----:B------:R0:W2:Y:S02]  /*26e30*/  SHFL.IDX P6, R14, R13, R12, R11 ;  /* 0x0000000c0d0e7389 */ /* 0x0000a400000c000b */
[----:B012---:R-:W-:Y:S01]  /*26e40*/  ENDCOLLECTIVE ;  /* 0x000000000000791b */ /* 0x007fe20003800000 */
.L_x_2689:
[----:B------:R-:W-:Y:S05]  /*26e50*/  BSYNC B0 ;  /* 0x0000000000007941 */ /* 0x000fea0003800000 */
.L_x_2688:
        /* <DEDUP_REMOVED lines=8> */
.L_x_2690:
[----:B------:R-:W-:Y:S01]  /*26ee0*/  IMAD.MOV.U32 R6, RZ, RZ, R14 ;  /* 0x000000ffff067224 */ /* 0x000fe200078e000e */
[----:B------:R-:W-:Y:S06]  /*26ef0*/  BRA `(.L_x_2691) ;  /* 0xffffffe800187947 */ /* 0x000fec000383ffff */
.L_x_2648:
        /* <DEDUP_REMOVED lines=8> */
.L_x_2693:
[----:B------:R-:W-:Y:S05]  /*26f80*/  BSYNC B0 ;  /* 0x0000000000007941 */ /* 0x000fea0003800000 */
.L_x_2692:
        /* <DEDUP_REMOVED lines=10> */
.L_x_2694:
        /* <DEDUP_REMOVED lines=8> */
.L_x_2695:
        /* <DEDUP_REMOVED lines=8> */
.L_x_2696:
        /* <DEDUP_REMOVED lines=8> */
.L_x_2697:
        /* <DEDUP_REMOVED lines=8> */
.L_x_2698:
[----:B------:R-:W-:Y:S05]  /*27230*/  BRA `(.L_x_2699) ;  /* 0xffffffe400dc7947 */ /* 0x000fea000383ffff */
.L_x_2653:
[----:B------:R-:W-:Y:S01]  /*27240*/  BSSY B0, `(.L_x_2700) ;  /* 0x0000008000007945 */ /* 0x000fe20003800000 */
[----:B-----5:R-:W-:Y:S02]  /*27250*/  IMAD.MOV.U32 R13, RZ, RZ, R2 ;  /* 0x000000ffff0d7224 */ /* 0x020fe400078e0002 */
[----:B------:R-:W-:Y:S02]  /*27260*/  IMAD.MOV.U32 R12, RZ, RZ, 0x1 ;  /* 0x00000001ff0c7424 */ /* 0x000fe400078e00ff */
[----:B------:R-:W-:Y:S02]  /*27270*/  IMAD.MOV.U32 R11, RZ, RZ, RZ ;  /* 0x000000ffff0b7224 */ /* 0x000fe400078e00ff */
[----:B------:R-:W-:-:S07]  /*27280*/  IMAD.MOV.U32 R15, RZ, RZ, -0x1 ;  /* 0xffffffffff0f7424 */ /* 0x000fce00078e00ff */
[----:B012---:R-:W-:Y:S05]  /*27290*/  WARPSYNC.COLLECTIVE R15, `(.L_x_2701) ;  /* 0x000000000f087348 */ /* 0x007fea0003c00000 */
[----:B------:R3:W4:Y:S02]  /*272a0*/  SHFL.UP P6, R14, R13, R12, R11 ;  /* 0x0400000c0d0e7389 */ /* 0x00072400000c000b */
[----:B01234-:R-:W-:Y:S01]  /*272b0*/  ENDCOLLECTIVE ;  /* 0x000000000000791b */ /* 0x01ffe20003800000 */
.L_x_2701:
[----:B------:R-:W-:Y:S05]  /*272c0*/  BSYNC B0 ;  /* 0x0000000000007941 */ /* 0x000fea0003800000 */
.L_x_2700:
        /* <DEDUP_REMOVED lines=10> */
.L_x_2702:
        /* <DEDUP_REMOVED lines=8> */
.L_x_2703:
        /* <DEDUP_REMOVED lines=8> */
.L_x_2704:
        /* <DEDUP_REMOVED lines=8> */
.L_x_2705:
        /* <DEDUP_REMOVED lines=8> */
.L_x_2706:
[----:B------:R-:W-:Y:S05]  /*27570*/  BRA `(.L_x_2707) ;  /* 0xffffffe400c07947 */ /* 0x000fea000383ffff */
.L_x_2655:
[----:B------:R-:W-:Y:S01]  /*27580*/  BSSY B0, `(.L_x_2708) ;  /* 0x0000006000007945 */ /* 0x000fe20003800000 */
[----:B------:R-:W-:Y:S01]  /*27590*/  PLOP3.LUT P6, PT, P6, PT, PT, 0x8, 0x0 ;  /* 0x000000000000781c */ /* 0x000fe200037ce170 */
[----:B------:R-:W-:-:S12]  /*275a0*/  IMAD.MOV.U32 R15, RZ, RZ, -0x1 ;  /* 0xffffffffff0f7424 */ /* 0x000fd800078e00ff */
[----:B0-----:R-:W-:Y:S05]  /*275b0*/  WARPSYNC.COLLECTIVE R15, `(.L_x_2709) ;  /* 0x000000000f087348 */ /* 0x001fea0003c00000 */
[----:B------:R-:W-:Y:S01]  /*275c0*/  VOTE.ANY R14, PT, P6 ;  /* 0x00000000000e7806 */ /* 0x000fe200030e0100 */
[----:B0-----:R-:W-:Y:S06]  /*275d0*/  ENDCOLLECTIVE ;  /* 0x000000000000791b */ /* 0x001fec0003800000 */
.L_x_2709:
[----:B------:R-:W-:Y:S05]  /*275e0*/  BSYNC B0 ;  /* 0x0000000000007941 */ /* 0x000fea0003800000 */
.L_x_2708:
        /* <DEDUP_REMOVED lines=9> */
.L_x_2710:
[----:B------:R-:W-:Y:S01]  /*27680*/  IMAD.MOV.U32 R17, RZ, RZ, R14 ;  /* 0x000000ffff117224 */ /* 0x000fe200078e000e */
[----:B------:R-:W-:Y:S06]  /*27690*/  BRA `(.L_x_2711) ;  /* 0xffffffe400b07947 */ /* 0x000fec000383ffff */
.L_x_2657:
[----:B------:R-:W-:Y:S01]  /*276a0*/  BSSY B0, `(.L_x_2712) ;  /* 0x0000007000007945 */ /* 0x000fe20003800000 */
[----:B------:R-:W-:Y:S02]  /*276b0*/  IMAD.MOV.U32 R13, RZ, RZ, R3 ;  /* 0x000000ffff0d7224 */ /* 0x000fe400078e0003 */
[----:B------:R-:W-:Y:S02]  /*276c0*/  IMAD.MOV.U32 R11, RZ, RZ, 0x1f ;  /* 0x0000001fff0b7424 */ /* 0x000fe400078e00ff */
[----:B------:R-:W-:-:S07]  /*276d0*/  IMAD.MOV.U32 R15, RZ, RZ, -0x1 ;  /* 0xffffffffff0f7424 */ /* 0x000fce00078e00ff */
[----:B012---:R-:W-:Y:S05]  /*276e0*/  WARPSYNC.COLLECTIVE R15, `(.L_x_2713) ;  /* 0x000000000f087348 */ /* 0x007fea0003c00000 */
[----:B------:R3:W4:Y:S02]  /*276f0*/  SHFL.IDX P6, R14, R13, R12, R11 ;  /* 0x0000000c0d0e7389 */ /* 0x00072400000c000b */
[----:B01234-:R-:W-:Y:S01]  /*27700*/  ENDCOLLECTIVE ;  /* 0x000000000000791b */ /* 0x01ffe20003800000 */
.L_x_2713:
[----:B------:R-:W-:Y:S05]  /*27710*/  BSYNC B0 ;  /* 0x0000000000007941 */ /* 0x000fea0003800000 */
.L_x_2712:
[----:B------:R-:W-:Y:S05]  /*27720*/  BRA `(.L_x_2656) ;  /* 0xffffffe400a87947 */ /* 0x000fea000383ffff */
.L_x_2660:
[----:B-1----:R1:W3:Y:S02]  /*27730*/  SYNCS.PHASECHK.TRANS64.TRYWAIT P0, [R0+URZ+0x32420], R3 ;  /* 0x03242003000075a7 */ /* 0x0022e4000800017f */
[----:B---3--:R-:W-:Y:S05]  /*27740*/  @!P0 NANOSLEEP.SYNCS 0x989680 ;  /* 0x009896800000895d */ /* 0x008fea0003900000 */
[----:B------:R-:W3:Y:S02]  /*27750*/  @!P0 SYNCS.PHASECHK.TRANS64 P0, [R0+URZ+0x32420], R3 ;  /* 0x03242003000085a7 */ /* 0x000ee4000800007f */
[----:B---3--:R-:W-:Y:S05]  /*27760*/  @!P0 BRA `(.L_x_2660) ;  /* 0xfffffffc00f08947 */ /* 0x008fea000383ffff */
[----:B------:R-:W-:Y:S05]  /*27770*/  BRA `(.L_x_2714) ;  /* 0xffffffec00187947 */ /* 0x000fea000383ffff */
.L_x_2661:
[----:B--2---:R-:W2:Y:S01]  /*27780*/  S2R R2, SR_TID.X ;  /* 0x0000000000027919 */ /* 0x004ea20000002100 */
[----:B------:R-:W-:Y:S01]  /*27790*/  BSSY B0, `(.L_x_2715) ;  /* 0x000000a000007945 */ /* 0x000fe20003800000 */
[----:B------:R-:W-:Y:S02]  /*277a0*/  IMAD.MOV.U32 R12, RZ, RZ, RZ ;  /* 0x000000ffff0c7224 */ /* 0x000fe400078e00ff */
[----:B0-----:R-:W-:Y:S02]  /*277b0*/  IMAD.MOV.U32 R11, RZ, RZ, 0x1f ;  /* 0x0000001fff0b7424 */ /* 0x001fe400078e00ff */
[----:B------:R-:W-:Y:S01]  /*277c0*/  IMAD.MOV.U32 R15, RZ, RZ, -0x1 ;  /* 0xffffffffff0f7424 */ /* 0x000fe200078e00ff */
[----:B--2---:R-:W-:-:S04]  /*277d0*/  SHF.R.U32.HI R2, RZ, 0x5, R2 ;  /* 0x00000005ff027819 */ /* 0x004fc80000011602 */
[----:B------:R-:W-:-:S05]  /*277e0*/  LOP3.LUT R2, R2, 0x3, RZ, 0xc0, !PT ;  /* 0x0000000302027812 */ /* 0x000fca00078ec0ff */
[----:B------:R-:W-:-:S07]  /*277f0*/  IMAD.MOV.U32 R13, RZ, RZ, R2 ;  /* 0x000000ffff0d7224 */ /* 0x000fce00078e0002 */
[----:B-1----:R-:W-:Y:S05]  /*27800*/  WARPSYNC.COLLECTIVE R15, `(.L_x_2716) ;  /* 0x000000000f087348 */ /* 0x002fea0003c00000 */
[----:B------:R0:W2:Y:S02]  /*27810*/  SHFL.IDX P6, R14, R13, R12, R11 ;  /* 0x0000000c0d0e7389 */ /* 0x0000a400000c000b */
[----:B012---:R-:W-:Y:S01]  /*27820*/  ENDCOLLECTIVE ;  /* 0x000000000000791b */ /* 0x007fe20003800000 */
.L_x_2716:
[----:B------:R-:W-:Y:S05]  /*27830*/  BSYNC B0 ;  /* 0x0000000000007941 */ /* 0x000fea0003800000 */
.L_x_2715:
[----:B------:R-:W-:Y:S05]  /*27840*/  BRA `(.L_x_2717) ;  /* 0xffffffe800fc7947 */ /* 0x000fea000383ffff */
.L_x_2664:
[----:B------:R-:W-:Y:S01]  /*27850*/  BSSY B1, `(.L_x_2718) ;  /* 0x0000006000017945 */ /* 0x000fe20003800000 */
[----:B------:R-:W-:-:S07]  /*27860*/  IMAD.MOV.U32 R15, RZ, RZ, -0x1 ;  /* 0xffffffffff0f7424 */ /* 0x000fce00078e00ff */
[----:B012---:R-:W-:Y:S05]  /*27870*/  WARPSYNC.COLLECTIVE R15, `(.L_x_2719) ;  /* 0x000000000f0c7348 */ /* 0x007fea0003c00000 */
[----:B------:R-:W-:Y:S02]  /*27880*/  ELECT P6, UR62, PT ;  /* 0x00000000003e782f */ /* 0x000fe400038c0000 */
[----:B------:R-:W-:Y:S01]  /*27890*/  MOV R14, UR62 ;  /* 0x0000003e000e7c02 */ /* 0x000fe20008000f00 */
[----:B012---:R-:W-:Y:S10]  /*278a0*/  ENDCOLLECTIVE ;  /* 0x000000000000791b */ /* 0x007ff40003800000 */
.L_x_2719:
[----:B------:R-:W-:Y:S05]  /*278b0*/  BSYNC B1 ;  /* 0x0000000000017941 */ /* 0x000fea0003800000 */
.L_x_2718:
[----:B------:R-:W-:Y:S05]  /*278c0*/  BRA `(.L_x_2720) ;  /* 0xffffffe800f47947 */ /* 0x000fea000383ffff */
.L_x_2666:
[----:B-1----:R1:W2:Y:S02]  /*278d0*/  SYNCS.PHASECHK.TRANS64.TRYWAIT P0, [R6+URZ], R5 ;  /* 0x00000005060075a7 */ /* 0x0022a4000800017f */
[----:B--2---:R-:W-:Y:S05]  /*278e0*/  @!P0 NANOSLEEP.SYNCS 0x989680 ;  /* 0x009896800000895d */ /* 0x004fea0003900000 */
[----:B------:R-:W2:Y:S02]  /*278f0*/  @!P0 SYNCS.PHASECHK.TRANS64 P0, [R6+URZ], R5 ;  /* 0x00000005060085a7 */ /* 0x000ea4000800007f */
[----:B--2---:R-:W-:Y:S05]  /*27900*/  @!P0 BRA `(.L_x_2666) ;  /* 0xfffffffc00f08947 */ /* 0x004fea000383ffff */
[----:B------:R-:W-:Y:S05]  /*27910*/  BRA `(.L_x_2721) ;  /* 0xffffffec00307947 */ /* 0x000fea000383ffff */
.L_x_2667:
[----:B--2---:R2:W3:Y:S02]  /*27920*/  SYNCS.PHASECHK.TRANS64.TRYWAIT P0, [R7+URZ], R2 ;  /* 0x00000002070075a7 */ /* 0x0044e4000800017f */
[----:B---3--:R-:W-:Y:S05]  /*27930*/  @!P0 NANOSLEEP.SYNCS 0x989680 ;  /* 0x009896800000895d */ /* 0x008fea0003900000 */
[----:B------:R-:W3:Y:S02]  /*27940*/  @!P0 SYNCS.PHASECHK.TRANS64 P0, [R7+URZ], R2 ;  /* 0x00000002070085a7 */ /* 0x000ee4000800007f */
[----:B---3--:R-:W-:Y:S05]  /*27950*/  @!P0 BRA `(.L_x_2667) ;  /* 0xfffffffc00f08947 */ /* 0x008fea000383ffff */
[----:B------:R-:W-:Y:S05]  /*27960*/  BRA `(.L_x_2722) ;  /* 0xffffffec00247947 */ /* 0x000fea000383ffff */
.L_x_2669:
[----:B---3--:R3:W4:Y:S02]  /*27970*/  SYNCS.PHASECHK.TRANS64.TRYWAIT P0, [R4+URZ], R5 ;  /* 0x00000005040075a7 */ /* 0x008724000800017f */
[----:B----4-:R-:W-:Y:S05]  /*27980*/  @!P0 NANOSLEEP.SYNCS 0x989680 ;  /* 0x009896800000895d */ /* 0x010fea0003900000 */
[----:B------:R-:W4:Y:S02]  /*27990*/  @!P0 SYNCS.PHASECHK.TRANS64 P0, [R4+URZ], R5 ;  /* 0x00000005040085a7 */ /* 0x000f24000800007f */
[----:B----4-:R-:W-:Y:S05]  /*279a0*/  @!P0 BRA `(.L_x_2669) ;  /* 0xfffffffc00f08947 */ /* 0x010fea000383ffff */
[----:B------:R-:W-:Y:S05]  /*279b0*/  BRA `(.L_x_2723) ;  /* 0xffffffec002c7947 */ /* 0x000fea000383ffff */
        .type           $_ZN7cutlass13device_kernelIN5flash11enable_sm90INS1_16FlashAttnFwdSm90INS1_25CollectiveMainloopFwdSm90ILi2EN4cute5tupleIJNS5_1CILi1EEES8_S8_EEENS6_IJNS7_ILi128EEENS7_ILi96EEENS7_ILi64EEEEEELi256ENS_6half_tEfNS_4arch4Sm90ELb0ELb1ELb0ELb1ELb0ELb0ELb1ELb1ELb0ELb0ELb0ELb0EEENS1_21CollectiveEpilogueFwdINS6_IJSA_NS7_ILi256EEESB_EEES9_SE_SG_Li256ELb1ELb0ELb0ELb0EEENS1_36VarlenDynamicPersistentTileSchedulerILi128ELi96ELi256ELi32ELb0ELb0ELb1ELb1ELb0ELb1EEEEEEEEEvNT_6ParamsE$_ZZN5flash25CollectiveMainloopFwdSm90ILi2EN4cute5tupleIJNS1_1CILi1EEES4_S4_EEENS2_IJNS3_ILi128EEENS3_ILi96EEENS3_ILi64EEEEEELi256EN7cutlass6half_tEfNSA_4arch4Sm90ELb0ELb1ELb0ELb1ELb0ELb0ELb1ELb1ELb0ELb0ELb0ELb0EE3mmaINS_16FlashAttnFwdSm90ISE_NS_21CollectiveEpilogueFwdINS2_IJS6_NS3_ILi256EEES7_EEES5_SB_SD_Li256ELb1ELb0ELb0ELb0EEENS_36VarlenDynamicPersistentTileSchedulerILi128ELi96ELi256ELi32ELb0ELb0ELb1ELb1ELb0ELb1EEEE13SharedStorageENS1_6TensorINS1_11ArrayEngineIfLm128EEENS1_6LayoutINS2_IJNS2_IJNS3_ILi2EEEST_NS3_ILi32EEEEEES4_S4_EEENS2_IJNS2_IJS4_ST_NS3_ILi4EEEEEENS3_ILi0EEESZ_EEEEEEENS_7SoftmaxILi2ELi0EEEEEbRKNSE_6ParamsENSA_25PipelineTmaAsyncNoClusterILi2ENSA_16PipelineTmaAsyncILi2EEEEES1B_RNSA_13PipelineStateILj2EEERT0_RT1_iRiRKNS_16SeqlenInfoQKNewKILb1ELb0EEENS2_IJiiiiEEERT_ENKUliT_T0_T1_E_clIZSF_ISO_S12_S14_EbS17_S1B_S1B_S1E_S1G_S1I_iS1J_S1N_S1O_S1Q_EUlRS1R_iE1_NS3_ILb0EEENS3_ILb1EEEEEDaiS1R_S1S_S1T_,@function
        .size           $_ZN7cutlass13device_kernelIN5flash11enable_sm90INS1_16FlashAttnFwdSm90INS1_25CollectiveMainloopFwdSm90ILi2EN4cute5tupleIJNS5_1CILi1EEES8_S8_EEENS6_IJNS7_ILi128EEENS7_ILi96EEENS7_ILi64EEEEEELi256ENS_6half_tEfNS_4arch4Sm90ELb0ELb1ELb0ELb1ELb0ELb0ELb1ELb1ELb0ELb0ELb0ELb0EEENS1_21CollectiveEpilogueFwdINS6_IJSA_NS7_ILi256EEESB_EEES9_SE_SG_Li256ELb1ELb0ELb0ELb0EEENS1_36VarlenDynamicPersistentTileSchedulerILi128ELi96ELi256ELi32ELb0ELb0ELb1ELb1ELb0ELb1EEEEEEEEEvNT_6ParamsE$_ZZN5flash25CollectiveMainloopFwdSm90ILi2EN4cute5tupleIJNS1_1CILi1EEES4_S4_EEENS2_IJNS3_ILi128EEENS3_ILi96EEENS3_ILi64EEEEEELi256EN7cutlass6half_tEfNSA_4arch4Sm90ELb0ELb1ELb0ELb1ELb0ELb0ELb1ELb1ELb0ELb0ELb0ELb0EE3mmaINS_16FlashAttnFwdSm90ISE_NS_21CollectiveEpilogueFwdINS2_IJS6_NS3_ILi256EEES7_EEES5_SB_SD_Li256ELb1ELb0ELb0ELb0EEENS_36VarlenDynamicPersistentTileSchedulerILi128ELi96ELi256ELi32ELb0ELb0ELb1ELb1ELb0ELb1EEEE13SharedStorageENS1_6TensorINS1_11ArrayEngineIfLm128EEENS1_6LayoutINS2_IJNS2_IJNS3_ILi2EEEST_NS3_ILi32EEEEEES4_S4_EEENS2_IJNS2_IJS4_ST_NS3_ILi4EEEEEENS3_ILi0EEESZ_EEEEEEENS_7SoftmaxILi2ELi0EEEEEbRKNSE_6ParamsENSA_25PipelineTmaAsyncNoClusterILi2ENSA_16PipelineTmaAsyncILi2EEEEES1B_RNSA_13PipelineStateILj2EEERT0_RT1_iRiRKNS_16SeqlenInfoQKNewKILb1ELb0EEENS2_IJiiiiEEERT_ENKUliT_T0_T1_E_clIZSF_ISO_S12_S14_EbS17_S1B_S1B_S1E_S1G_S1I_iS1J_S1N_S1O_S1Q_EUlRS1R_iE1_NS3_ILb0EEENS3_ILb1EEEEEDaiS1R_S1S_S1T_,(.L_x_4725 - $_ZN7cutlass13device_kernelIN5flash11enable_sm90INS1_16FlashAttnFwdSm90INS1_25CollectiveMainloopFwdSm90ILi2EN4cute5tupleIJNS5_1CILi1EEES8_S8_EEENS6_IJNS7_ILi128EEENS7_ILi96EEENS7_ILi64EEEEEELi256ENS_6half_tEfNS_4arch4Sm90ELb0ELb1ELb0ELb1ELb0ELb0ELb1ELb1ELb0ELb0ELb0ELb0EEENS1_21CollectiveEpilogueFwdINS6_IJSA_NS7_ILi256EEESB_EEES9_SE_SG_Li256ELb1ELb0ELb0ELb0EEENS1_36VarlenDynamicPersistentTileSchedulerILi128ELi96ELi256ELi32ELb0ELb0ELb1ELb1ELb0ELb1EEEEEEEEEvNT_6ParamsE$_ZZN5flash25CollectiveMainloopFwdSm90ILi2EN4cute5tupleIJNS1_1CILi1EEES4_S4_EEENS2_IJNS3_ILi128EEENS3_ILi96EEENS3_ILi64EEEEEELi256EN7cutlass6half_tEfNSA_4arch4Sm90ELb0ELb1ELb0ELb1ELb0ELb0ELb1ELb1ELb0ELb0ELb0ELb0EE3mmaINS_16FlashAttnFwdSm90ISE_NS_21CollectiveEpilogueFwdINS2_IJS6_NS3_ILi256EEES7_EEES5_SB_SD_Li256ELb1ELb0ELb0ELb0EEENS_36VarlenDynamicPersistentTileSchedulerILi128ELi96ELi256ELi32ELb0ELb0ELb1ELb1ELb0ELb1EEEE13SharedStorageENS1_6TensorINS1_11ArrayEngineIfLm128EEENS1_6LayoutINS2_IJNS2_IJNS3_ILi2EEEST_NS3_ILi32EEEEEES4_S4_EEENS2_IJNS2_IJS4_ST_NS3_ILi4EEEEEENS3_ILi0EEESZ_EEEEEEENS_7SoftmaxILi2ELi0EEEEEbRKNSE_6ParamsENSA_25PipelineTmaAsyncNoClusterILi2ENSA_16PipelineTmaAsyncILi2EEEEES1B_RNSA_13PipelineStateILj2EEERT0_RT1_iRiRKNS_16SeqlenInfoQKNewKILb1ELb0EEENS2_IJiiiiEEERT_ENKUliT_T0_T1_E_clIZSF_ISO_S12_S14_EbS17_S1B_S1B_S1E_S1G_S1I_iS1J_S1N_S1O_S1Q_EUlRS1R_iE1_NS3_ILb0EEENS3_ILb1EEEEEDaiS1R_S1S_S1T_)
$_ZN7cutlass13device_kernelIN5flash11enable_sm90INS1_16FlashAttnFwdSm90INS1_25CollectiveMainloopFwdSm90ILi2EN4cute5tupleIJNS5_1CILi1EEES8_S8_EEENS6_IJNS7_ILi128EEENS7_ILi96EEENS7_ILi64EEEEEELi256ENS_6half_tEfNS_4arch4Sm90ELb0ELb1ELb0ELb1ELb0ELb0ELb1ELb1ELb0ELb0ELb0ELb0EEENS1_21CollectiveEpilogueFwdINS6_IJSA_NS7_ILi256EEESB_EEES9_SE_SG_Li256ELb1ELb0ELb0ELb0EEENS1_36VarlenDynamicPersistentTileSchedulerILi128ELi96ELi256ELi32ELb0ELb0ELb1ELb1ELb0ELb1EEEEEEEEEvNT_6ParamsE$_ZZN5flash25CollectiveMainloopFwdSm90ILi2EN4cute5tupleIJNS1_1CILi1EEES4_S4_EEENS2_IJNS3_ILi128EEENS3_ILi96EEENS3_ILi64EEEEEELi256EN7cutlass6half_tEfNSA_4arch4Sm90ELb0ELb1ELb0ELb1ELb0ELb0ELb1ELb1ELb0ELb0ELb0ELb0EE3mmaINS_16FlashAttnFwdSm90ISE_NS_21CollectiveEpilogueFwdINS2_IJS6_NS3_ILi256EEES7_EEES5_SB_SD_Li256ELb1ELb0ELb0ELb0EEENS_36VarlenDynamicPersistentTileSchedulerILi128ELi96ELi256ELi32ELb0ELb0ELb1ELb1ELb0ELb1EEEE13SharedStorageENS1_6TensorINS1_11ArrayEngineIfLm128EEENS1_6LayoutINS2_IJNS2_IJNS3_ILi2EEEST_NS3_ILi32EEEEEES4_S4_EEENS2_IJNS2_IJS4_ST_NS3_ILi4EEEEEENS3_ILi0EEESZ_EEEEEEENS_7SoftmaxILi2ELi0EEEEEbRKNSE_6ParamsENSA_25PipelineTmaAsyncNoClusterILi2ENSA_16PipelineTmaAsyncILi2EEEEES1B_RNSA_13PipelineStateILj2EEERT0_RT1_iRiRKNS_16SeqlenInfoQKNewKILb1ELb0EEENS2_IJiiiiEEERT_ENKUliT_T0_T1_E_clIZSF_ISO_S12_S14_EbS17_S1B_S1B_S1E_S1G_S1I_iS1J_S1N_S1O_S1Q_EUlRS1R_iE1_NS3_ILb0EEENS3_ILb1EEEEEDaiS1R_S1S_S1T_:
[----:B------:R-:W-:Y:S05]  /*279c0*/  YIELD ;  /* 0x0000000000007946 */ /* 0x000fea0003800000 */
[----:B------:R-:W-:Y:S02]  /*279d0*/  ULDC UR4, c[0x0][0x20] ;  /* 0x0000080000047ab9 */ /* 0x000fe40000000800 */
[----:B------:R-:W-:-:S05]  /*279e0*/  VIADD R0, R0, -UR4 ;  /* 0x8000000400007c36 */ /* 0x000fca0008000000 */
[----:B------:R-:W2:Y:S01]  /*279f0*/  LDL.64 R2, [R0] ;  /* 0x0000000000027983 */ /* 0x000ea20000100a00 */
[----:B------:R-:W0:Y:S02]  /*27a00*/  LDC.64 R4, c[0x0][0x208] ;  /* 0x00008200ff047b82 */ /* 0x000e240000000a00 */
[----:B0-----:R-:W-:Y:S02]  /*27a10*/  R2UR UR4, R4 ;  /* 0x00000000040472ca */ /* 0x001fe400000e0000 */
        /* <DEDUP_REMOVED lines=35> */
[----:B0-----:R1:W5:Y:S01]  /*27c50*/  LD.E R11, desc[UR6][R6.64+0x4] ;  /* 0x00000406060b7980 */ /* 0x001362000c101900 */
[----:B--2---:R-:W-:-:S04]  /*27c60*/  LOP3.LUT R14, R14, 0x1, RZ, 0xfc, !PT ;  /* 0x000000010e0e7812 */ /* 0x004fc800078efcff */
[----:B------:R-:W-:-:S13]  /*27c70*/  ISETP.NE.AND P0, PT, R14, 0x3, PT ;  /* 0x000000030e00780c */ /* 0x000fda0003f05270 */
[----:B-1----:R-:W-:Y:S05]  /*27c80*/  @!P0 BRA `(.L_x_2725) ;  /* 0x0000000000048947 */ /* 0x002fea0003800000 */
[----:B------:R-:W-:Y:S01]  /*27c90*/  BPT.TRAP 0x1 ;  /* 0x000000040000795c */ /* 0x000fe20000300000 */
.L_x_2725:
[----:B------:R-:W-:Y:S05]  /*27ca0*/  BSYNC B3 ;  /* 0x0000000000037941 */ /* 0x000fea0003800000 */
.L_x_2724:
[----:B------:R-:W-:Y:S02]  /*27cb0*/  R2UR UR4, R4 ;  /* 0x00000000040472ca */ /* 0x000fe400000e0000 */
[----:B------:R-:W-:-:S13]  /*27cc0*/  R2UR UR5, R5 ;  /* 0x00000000050572ca */ /* 0x000fda00000e0000 */
[----:B------:R-:W2:Y:S01]  /*27cd0*/  LD.E.64 R2, desc[UR4][R8.64+0x8] ;  /* 0x0000080408027980 */ /* 0x000ea2000c101b00 */
[----:B-----5:R-:W-:Y:S02]  /*27ce0*/  SHF.L.U32 R13, R11, 0x1f, RZ ;  /* 0x0000001f0b0d7819 */ /* 0x020fe400000006ff */
[----:B--2---:R-:W-:-:S05]  /*27cf0*/  MOV R3, R2 ;  /* 0x0000000200037202 */ /* 0x004fca0000000f00 */
[----:B------:R-:W-:-:S04]  /*27d00*/  IMAD R12, R12, 0x8, R3 ;  /* 0x000000080c0c7824 */ /* 0x000fc800078e0203 */
[----:B------:R0:W1:Y:S01]  /*27d10*/  SYNCS.PHASECHK.TRANS64.TRYWAIT P0, [R12+URZ], R13 ;  /* 0x0000000d0c0075a7 */ /* 0x000062000800017f */
[----:B------:R-:W2:Y:S01]  /*27d20*/  LD.E R11, desc[UR4][R8.64+0x1c] ;  /* 0x00001c04080b7980 */ /* 0x000ea2000c101900 */
[----:B------:R-:W-:Y:S02]  /*27d30*/  R2UR UR6, R4 ;  /* 0x00000000040672ca */ /* 0x000fe400000e0000 */
[----:B------:R-:W-:Y:S01]  /*27d40*/  R2UR UR7, R5 ;  /* 0x00000000050772ca */ /* 0x000fe200000e0000 */
[----:B------:R0:W5:Y:S01]  /*27d50*/  LD.E R2, desc[UR4][R6.64] ;  /* 0x0000000406027980 */ /* 0x000162000c101900 */
[----:B------:R-:W-:Y:S11]  /*27d60*/  BSSY B3, `(.L_x_2726) ;  /* 0x0000006000037945 */ /* 0x000ff60003800000 */
[----:B------:R0:W5:Y:S01]  /*27d70*/  LD.E R3, desc[UR6][R6.64+0x4] ;  /* 0x0000040606037980 */ /* 0x000162000c101900 */
[----:B--2---:R-:W-:-:S04]  /*27d80*/  LOP3.LUT R11, R11, 0x1, RZ, 0xfc, !PT ;  /* 0x000000010b0b7812 */ /* 0x004fc800078efcff */
[----:B------:R-:W-:-:S13]  /*27d90*/  ISETP.NE.AND P1, PT, R11, 0x3, PT ;  /* 0x000000030b00780c */ /* 0x000fda0003f25270 */
[----:B01----:R-:W-:Y:S05]  /*27da0*/  @!P1 BRA `(.L_x_2727) ;  /* 0x0000000000049947 */ /* 0x003fea0003800000 */
[----:B------:R-:W-:Y:S01]  /*27db0*/  BPT.TRAP 0x1 ;  /* 0x000000040000795c */ /* 0x000fe20000300000 */
.L_x_2727:
[----:B------:R-:W-:Y:S05]  /*27dc0*/  BSYNC B3 ;  /* 0x0000000000037941 */ /* 0x000fea0003800000 */
.L_x_2726:
        /* <DEDUP_REMOVED lines=8> */
[----:B------:R-:W0:Y:S02]  /*27e50*/  SYNCS.PHASECHK.TRANS64.TRYWAIT P0, [R2+URZ], R3 ;  /* 0x00000003020075a7 */ /* 0x000e24000800017f */
[----:B0-----:R-:W-:Y:S05]  /*27e60*/  @!P0 BRA `(.L_x_2730) ;  /* 0x000001b000008947 */ /* 0x001fea0003800000 */
.L_x_2729:
[----:B------:R-:W-:Y:S05]  /*27e70*/  BSYNC B3 ;  /* 0x0000000000037941 */ /* 0x000fea0003800000 */
.L_x_2728:
[----:B------:R-:W2:Y:S04]  /*27e80*/  LDL.64 R8, [R0] ;  /* 0x0000000000087983 */ /* 0x000ea80000100a00 */
[----:B------:R-:W3:Y:S01]  /*27e90*/  LDL.64 R6, [R0+0x28] ;  /* 0x0000280000067983 */ /* 0x000ee20000100a00 */
[C---:B------:R-:W-:Y:S02]  /*27ea0*/  R2UR UR6, R4.reuse ;  /* 0x00000000040672ca */ /* 0x040fe400000e0000 */
[C---:B------:R-:W-:Y:S01]  /*27eb0*/  R2UR UR7, R5.reuse ;  /* 0x00000000050772ca */ /* 0x040fe200000e0000 */
[----:B0----5:R-:W4:Y:S01]  /*27ec0*/  LDL.64 R2, [R0+0x20] ;  /* 0x0000200000027983 */ /* 0x021f220000100a00 */
        /* <DEDUP_REMOVED lines=85> */
[----:B0-----:R-:W-:Y:S05]  /*28420*/  @!P0 BRA `(.L_x_2732) ;  /* 0x0000000000048947 */ /* 0x001fea0003800000 */
[----:B------:R-:W-:Y:S01]  /*28430*/  BPT.TRAP 0x1 ;  /* 0x000000040000795c */ /* 0x000fe20000300000 */
.L_x_2732:
[----:B------:R-:W-:Y:S05]  /*28440*/  BSYNC B3 ;  /* 0x0000000000037941 */ /* 0x000fea0003800000 */
.L_x_2731:
        /* <DEDUP_REMOVED lines=17> */
.L_x_2734:
[----:B------:R-:W-:Y:S05]  /*28560*/  BSYNC B3 ;  /* 0x0000000000037941 */ /* 0x000fea0003800000 */
.L_x_2733:
        /* <DEDUP_REMOVED lines=10> */
.L_x_2736:
[----:B------:R-:W-:Y:S05]  /*28610*/  BSYNC B3 ;  /* 0x0000000000037941 */ /* 0x000fea0003800000 */
.L_x_2735:
[----:B------:R-:W2:Y:S04]  /*28620*/  LDL.64 R12, [R0] ;  /* 0x00000000000c7983 */ /* 0x000ea80000100a00 */
[----:B------:R-:W3:Y:S01]  /*28630*/  LDL.64 R6, [R0+0x58] ;  /* 0x0000580000067983 */ /* 0x000ee20000100a00 */
[C---:B------:R-:W-:Y:S02]  /*28640*/  R2UR UR6, R4.reuse ;  /* 0x00000000040672ca */ /* 0x040fe400000e0000 */
[C---:B------:R-:W-:Y:S01]  /*28650*/  R2UR UR7, R5.reuse ;  /* 0x00000000050772ca */ /* 0x040fe200000e0000 */
[----:B------:R-:W4:Y:S01]  /*28660*/  LDL.64 R2, [R0+0x48] ;  /* 0x0000480000027983 */ /* 0x000f220000100a00 */
[C---:B------:R-:W-:Y:S02]  /*28670*/  R2UR UR4, R4.reuse ;  /* 0x00000000040472ca */ /* 0x040fe400000e0000 */
[C---:B------:R-:W-:Y:S01]  /*28680*/  R2UR UR5, R5.reuse ;  /* 0x00000000050572ca */ /* 0x040fe200000e0000 */
[----:B0----5:R-:W4:Y:S08]  /*28690*/  LDL.64 R8, [R0+0x50] ;  /* 0x0000500000087983 */ /* 0x021f300000100a00 */
[----:B--2---:R-:W2:Y:S04]  /*286a0*/  LD.E R11, desc[UR6][R12.64] ;  /* 0x000000060c0b7980 */ /* 0x004ea8000c101900 */
[----:B---3--:R-:W2:Y:S01]  /*286b0*/  LD.E.64 R6, desc[UR4][R6.64] ;  /* 0x0000000406067980 */ /* 0x008ea2000c101b00 */
[----:B------:R-:W-:Y:S05]  /*286c0*/  WARPSYNC.ALL ;  /* 0x0000000000007948 */ /* 0x000fea0003800000 */
[----:B------:R-:W-:Y:S01]  /*286d0*/  R2UR UR6, R4 ;  /* 0x00000000040672ca */ /* 0x000fe200000e0000 */
[----:B------:R-:W3:Y:S01]  /*286e0*/  LDL.LU R19, [R1+0x460] ;  /* 0x0004600001137983 */ /* 0x000ee20000300800 */
[----:B------:R-:W-:-:S02]  /*286f0*/  R2UR UR7, R5 ;  /* 0x00000000050772ca */ /* 0x000fc400000e0000 */
[----:B------:R-:W-:Y:S01]  /*28700*/  R2UR UR4, R4 ;  /* 0x00000000040472ca */ /* 0x000fe200000e0000 */
[----:B------:R-:W3:Y:S01]  /*28710*/  LDL R21, [R1+0x464] ;  /* 0x0004640001157983 */ /* 0x000ee20000100800 */
[----:B------:R-:W-:-:S03]  /*28720*/  R2UR UR5, R5 ;  /* 0x00000000050572ca */ /* 0x000fc600000e0000 */
[----:B------:R-:W3:Y:S06]  /*28730*/  LDL R20, [R1+0x468] ;  /* 0x0004680001147983 */ /* 0x000eec0000100800 */
[----:B----4-:R-:W4:Y:S04]  /*28740*/  LD.E R14, desc[UR6][R2.64] ;  /* 0x00000006020e7980 */ /* 0x010f28000c101900 */
[----:B------:R-:W3:Y:S01]  /*28750*/  LD.E.64 R12, desc[UR4][R8.64] ;  /* 0x00000004080c7980 */ /* 0x000ee2000c101b00 */
[----:B--2---:R-:W-:Y:S01]  /*28760*/  IMAD R6, R11, 0xc00, R6 ;  /* 0x00000c000b067824 */ /* 0x004fe200078e0206 */
[----:B------:R-:W-:Y:S01]  /*28770*/  R2UR UR7, R7 ;  /* 0x00000000070772ca */ /* 0x000fe200000e0000 */
[----:B------:R-:W-:Y:S01]  /*28780*/  WARPGROUP.ARRIVE ;  /* 0x00000000000079c5 */ /* 0x000fe20000000000 */
[----:B------:R-:W-:-:S02]  /*28790*/  R2UR UR8, R4 ;  /* 0x00000000040872ca */ /* 0x000fc400000e0000 */
[----:B------:R-:W-:Y:S02]  /*287a0*/  R2UR UR6, R6 ;  /* 0x00000000060672ca */ /* 0x000fe400000e0000 */
[C---:B------:R-:W-:Y:S02]  /*287b0*/  R2UR UR9, R5.reuse ;  /* 0x00000000050972ca */ /* 0x040fe400000e0000 */
[----:B------:R-:W-:Y:S02]  /*287c0*/  R2UR UR10, R4 ;  /* 0x00000000040a72ca */ /* 0x000fe400000e0000 */
[----:B------:R-:W-:Y:S02]  /*287d0*/  R2UR UR11, R5 ;  /* 0x00000000050b72ca */ /* 0x000fe400000e0000 */
[----:B----4-:R-:W-:Y:S02]  /*287e0*/  ISETP.NE.U32.AND P0, PT, R14, RZ, PT ;  /* 0x000000ff0e00720c */ /* 0x010fe40003f05070 */
[----:B---3--:R-:W-:-:S02]  /*287f0*/  R2UR UR4, R12 ;  /* 0x000000000c0472ca */ /* 0x008fc400000e0000 */
        /* <DEDUP_REMOVED lines=233> */
[----:B------:R-:W0:Y:S01]  /*29690*/  S2R R201, SR_TID.X ;  /* 0x0000000000c97919 */ /* 0x000e220000002100 */
[----:B------:R-:W-:Y:S02]  /*296a0*/  R2UR UR8, R4 ;  /* 0x00000000040872ca */ /* 0x000fe400000e0000 */
[----:B------:R-:W-:Y:S02]  /*296b0*/  R2UR UR6, R12 ;  /* 0x000000000c0672ca */ /* 0x000fe400000e0000 */
[----:B------:R-:W-:Y:S02]  /*296c0*/  R2UR UR7, R13 ;  /* 0x000000000d0772ca */ /* 0x000fe400000e0000 */
[----:B------:R-:W-:Y:S02]  /*296d0*/  R2UR UR9, R5 ;  /* 0x00000000050972ca */ /* 0x000fe400000e0000 */
[----:B------:R-:W-:Y:S02]  /*296e0*/  LOP3.LUT R19, R19, 0xfffbffff, RZ, 0xc0, !PT ;  /* 0xfffbffff13137812 */ /* 0x000fe400078ec0ff */
[----:B0-----:R-:W-:Y:S01]  /*296f0*/  LOP3.LUT P1, RZ, R201, 0x7f, RZ, 0xc0, !PT ;  /* 0x0000007fc9ff7812 */ /* 0x001fe2000782c0ff */
[----:B--2---:R-:W-:-:S02]  /*29700*/  VIADD R6, R8, 0xc06 ;  /* 0x00000c0608067836 */ /* 0x004fc40000000000 */
[----:B------:R-:W-:Y:S01]  /*29710*/  IMAD.MOV.U32 R7, RZ, RZ, R9 ;  /* 0x000000ffff077224 */ /* 0x000fe200078e0009 */
[----:B------:R-:W-:Y:S02]  /*29720*/  SHF.R.U32.HI R11, RZ, 0x7, R201 ;  /* 0x00000007ff0b7819 */ /* 0x000fe400000116c9 */
[----:B------:R-:W-:Y:S02]  /*29730*/  R2UR UR4, R6 ;  /* 0x00000000060472ca */ /* 0x000fe400000e0000 */
[----:B------:R-:W-:-:S05]  /*29740*/  R2UR UR5, R7 ;  /* 0x00000000070572ca */ /* 0x000fca00000e0000 */
[----:B------:R-:W-:-:S08]  /*29750*/  @P1 LOP3.LUT R19, R19, 0x40000, RZ, 0xfc, !PT ;  /* 0x0004000013131812 */ /* 0x000fd000078efcff */
[----:B------:R-:W-:Y:S03]  /*29760*/  HGMMA.64x96x16.F32 R24, gdesc[UR4], R24, gsb0 ;  /* 0x01600000041879f0 */ /* 0x000fe60008000818 */
[----:B------:R-:W-:Y:S02]  /*29770*/  WARPGROUP.DEPBAR.LE gsb0, 0x0 ;  /* 0x00008000000079c5 */ /* 0x000fe40000010000 */
[----:B------:R-:W-:Y:S04]  /*29780*/  ST.E desc[UR8][R2.64], R194 ;  /* 0x000000c202007985 */ /* 0x000fe8000c101908 */
[----:B------:R-:W2:Y:S04]  /*29790*/  @!P1 LDL.64 R6, [R0+0x18] ;  /* 0x0000180000069983 */ /* 0x000ea80000100a00 */
[----:B------:R-:W3:Y:S01]  /*297a0*/  @!P1 LDL.64 R8, [R0] ;  /* 0x0000000000089983 */ /* 0x000ee20000100a00 */
[----:B------:R-:W-:-:S02]  /*297b0*/  @!P1 R2UR UR4, R4 ;  /* 0x00000000040492ca */ /* 0x000fc400000e0000 */
[C---:B------:R-:W-:Y:S01]  /*297c0*/  @!P1 R2UR UR5, R5.reuse ;  /* 0x00000000050592ca */ /* 0x040fe200000e0000 */
[----:B------:R0:W-:Y:S01]  /*297d0*/  STL [R1+0x460], R19 ;  /* 0x0004601301007387 */ /* 0x0001e20000100800 */
[----:B------:R-:W-:Y:S02]  /*297e0*/  @!P1 R2UR UR6, R4 ;  /* 0x00000000040692ca */ /* 0x000fe400000e0000 */
[----:B------:R-:W-:Y:S02]  /*297f0*/  @!P1 R2UR UR7, R5 ;  /* 0x00000000050792ca */ /* 0x000fe400000e0000 */
[----:B------:R-:W-:-:S05]  /*29800*/  IADD3 R11, -R11, 0xb, RZ ;  /* 0x0000000b0b0b7810 */ /* 0x000fca0007ffe1ff */
[----:B------:R1:W-:Y:S06]  /*29810*/  BAR.ARV R11, 0x100 ;  /* 0x0004000b0000751d */ /* 0x0003ec0000002000 */
[----:B--2---:R-:W2:Y:S04]  /*29820*/  @!P1 LD.E.64 R6, desc[UR4][R6.64+0x30] ;  /* 0x0000300406069980 */ /* 0x004ea8000c101b00 */
[----:B---3--:R-:W3:Y:S01]  /*29830*/  @!P1 LD.E R8, desc[UR6][R8.64] ;  /* 0x0000000608089980 */ /* 0x008ee2000c101900 */
[----:B------:R-:W-:Y:S01]  /*29840*/  R2UR UR4, R4 ;  /* 0x00000000040472ca */ /* 0x000fe200000e0000 */
[----:B0-----:R-:W-:Y:S01]  /*29850*/  IMAD.MOV.U32 R19, RZ, RZ, R165 ;  /* 0x000000ffff137224 */ /* 0x001fe200078e00a5 */
        /* <DEDUP_REMOVED lines=8> */
[----:B------:R-:W-:Y:S02]  /*298e0*/  R2UR UR9, R5 ;  /* 0x00000000050972ca */ /* 0x000fe400000e0000 */
[----:B--2---:R-:W-:-:S05]  /*298f0*/  @!P1 MOV R3, R6 ;  /* 0x0000000600039202 */ /* 0x004fca0000000f00 */
[----:B---3--:R-:W-:-:S05]  /*29900*/  @!P1 IMAD R2, R8, 0x8, R3 ;  /* 0x0000000808029824 */ /* 0x008fca00078e0203 */
[----:B------:R-:W-:-:S04]  /*29910*/  @!P1 PRMT R2, RZ, 0x654, R2 ;  /* 0x00000654ff029816 */ /* 0x000fc80000000002 */
[----:B------:R0:W-:Y:S01]  /*29920*/  @!P1 SYNCS.ARRIVE.TRANS64.RED.A1T0 RZ, [R2+URZ], RZ ;  /* 0x000000ff02ff99a7 */ /* 0x0001e2000810043f */
[----:B------:R-:W2:Y:S01]  /*29930*/  LD.E R12, desc[UR4][R18.64] ;  /* 0x00000004120c7980 */ /* 0x000ea2000c101900 */
[----:B------:R-:W-:Y:S02]  /*29940*/  R2UR UR4, R4 ;  /* 0x00000000040472ca */ /* 0x000fe400000e0000 */
[----:B------:R-:W-:Y:S01]  /*29950*/  R2UR UR5, R5 ;  /* 0x00000000050572ca */ /* 0x000fe200000e0000 */
[----:B------:R-:W-:Y:S01]  /*29960*/  IMAD.MOV.U32 R3, RZ, RZ, R21 ;  /* 0x000000ffff037224 */ /* 0x000fe200078e0015 */
[----:B------:R-:W3:Y:S01]  /*29970*/  LD.E R73, desc[UR12][R18.64+0x18] ;  /* 0x0000180c12497980 */ /* 0x000ee2000c101900 */
[----:B0-----:R-:W-:-:S03]  /*29980*/  IMAD.MOV.U32 R2, RZ, RZ, R20 ;  /* 0x000000ffff027224 */ /* 0x001fc600078e0014 */
[----:B------:R-:W4:Y:S04]  /*29990*/  LD.E R14, desc[UR6][R18.64+0x4] ;  /* 0x00000406120e7980 */ /* 0x000f28000c101900 */
[----:B------:R0:W3:Y:S04]  /*299a0*/  LD.E R72, desc[UR10][R2.64] ;  /* 0x0000000a02487980 */ /* 0x0000e8000c101900 */
[----:B------:R-:W4:Y:S01]  /*299b0*/  LD.E R13, desc[UR4][R18.64+0x8] ;  /* 0x00000804120d7980 */ /* 0x000f22000c101900 */
[C---:B------:R-:W-:Y:S02]  /*299c0*/  R2UR UR4, R4.reuse ;  /* 0x00000000040472ca */ /* 0x040fe400000e0000 */
[----:B------:R-:W-:Y:S01]  /*299d0*/  R2UR UR5, R5 ;  /* 0x00000000050572ca */ /* 0x000fe200000e0000 */
[----:B------:R-:W3:Y:S01]  /*299e0*/  LD.E R20, desc[UR8][R18.64+0xc] ;  /* 0x00000c0812147980 */ /* 0x000ee2000c101900 */
[----:B------:R-:W-:-:S02]  /*299f0*/  R2UR UR10, R4 ;  /* 0x00000000040a72ca */ /* 0x000fc400000e0000 */
[----:B------:R-:W-:-:S09]  /*29a00*/  R2UR UR11, R5 ;  /* 0x00000000050b72ca */ /* 0x000fd200000e0000 */
[----:B------:R-:W3:Y:S04]  /*29a10*/  LD.E R15, desc[UR4][R18.64+0x10] ;  /* 0x00001004120f7980 */ /* 0x000ee8000c101900 */
[----:B------:R-:W3:Y:S01]  /*29a20*/  LD.E R21, desc[UR10][R18.64+0x14] ;  /* 0x0000140a12157980 */ /* 0x000ee2000c101900 */
[----:B------:R-:W-:Y:S01]  /*29a30*/  BSSY B3, `(.L_x_2738) ;  /* 0x0000045000037945 */ /* 0x000fe20003800000 */
[----:B--2---:R-:W-:-:S04]  /*29a40*/  SHF.R.S32.HI R7, RZ, 0x1f, R12 ;  /* 0x0000001fff077819 */ /* 0x004fc8000001140c */
[----:B------:R-:W-:-:S04]  /*29a50*/  LEA.HI R7, R7, R12, RZ, 0x7 ;  /* 0x0000000c07077211 */ /* 0x000fc800078f38ff */
[----:B0-----:R-:W-:-:S05]  /*29a60*/  LOP3.LUT R3, R7, 0xffffff80, RZ, 0xc0, !PT ;  /* 0xffffff8007037812 */ /* 0x001fca00078ec0ff */
[----:B------:R-:W-:-:S05]  /*29a70*/  IMAD.IADD R3, R12, 0x1, -R3 ;  /* 0x000000010c037824 */ /* 0x000fca00078e0a03 */
[----:B------:R-:W-:-:S04]  /*29a80*/  SHF.R.S32.HI R2, RZ, 0x1f, R3 ;  /* 0x0000001fff027819 */ /* 0x000fc80000011403 */
[----:B------:R-:W-:-:S04]  /*29a90*/  LEA.HI R6, R2, R3, RZ, 0x2 ;  /* 0x0000000302067211 */ /* 0x000fc800078f10ff */
[--C-:B------:R-:W-:Y:S02]  /*29aa0*/  SHF.R.S32.HI R8, RZ, 0x2, R6.reuse ;  /* 0x00000002ff087819 */ /* 0x100fe40000011406 */
[----:B-1----:R-:W-:Y:S02]  /*29ab0*/  SHF.R.S32.HI R11, RZ, 0x1f, R6 ;  /* 0x0000001fff0b7819 */ /* 0x002fe40000011406 */
[----:B------:R-:W-:Y:S02]  /*29ac0*/  LEA.HI R9, R2, R3, RZ, 0x5 ;  /* 0x0000000302097211 */ /* 0x000fe400078f28ff */
[----:B------:R-:W-:Y:S02]  /*29ad0*/  SHF.R.S32.HI R2, RZ, 0x7, R7 ;  /* 0x00000007ff027819 */ /* 0x000fe40000011407 */
[----:B------:R-:W-:Y:S02]  /*29ae0*/  LEA.HI R11, R11, R8, RZ, 0x3 ;  /* 0x000000080b0b7211 */ /* 0x000fe400078f18ff */
[----:B------:R-:W-:-:S02]  /*29af0*/  SHF.R.S32.HI R9, RZ, 0x5, R9 ;  /* 0x00000005ff097819 */ /* 0x000fc40000011409 */
[----:B------:R-:W-:Y:S02]  /*29b00*/  LEA.HI R7, R7, R2, RZ, 0x1 ;  /* 0x0000000207077211 */ /* 0x000fe400078f08ff */
[----:B------:R-:W-:Y:S01]  /*29b10*/  LOP3.LUT R11, R11, 0xfffffff8, RZ, 0xc0, !PT ;  /* 0xfffffff80b0b7812 */ /* 0x000fe200078ec0ff */
[----:B----4-:R-:W-:Y:S01]  /*29b20*/  IMAD R12, R10, -0x60, R13 ;  /* 0xffffffa00a0c7824 */ /* 0x010fe200078e020d */
[----:B------:R-:W-:Y:S01]  /*29b30*/  LOP3.LUT R6, R6, 0x7ffffffc, RZ, 0xc0, !PT ;  /* 0x7ffffffc06067812 */ /* 0x000fe200078ec0ff */
[----:B---3--:R-:W-:Y:S01]  /*29b40*/  IMAD R72, R72, 0x8, R9 ;  /* 0x0000000848487824 */ /* 0x008fe200078e0209 */
        /* <DEDUP_REMOVED lines=34> */
.L_x_2743:
[----:B------:R-:W-:Y:S05]  /*29d70*/  BSYNC B5 ;  /* 0x0000000000057941 */ /* 0x000fea0003800000 */
.L_x_2742:
[----:B------:R-:W-:Y:S01]  /*29d80*/  LOP3.LUT R6, RZ, R6, RZ, 0x33, !PT ;  /* 0x00000006ff067212 */ /* 0x000fe200078e33ff */
[----:B------:R-:W-:Y:S06]  /*29d90*/  BRA `(.L_x_2744) ;  /* 0x0000000000287947 */ /* 0x000fec0003800000 */
.L_x_2741:
        /* <DEDUP_REMOVED lines=10> */
.L_x_2744:
[----:B------:R-:W-:Y:S05]  /*29e40*/  BSYNC B4 ;  /* 0x0000000000047941 */ /* 0x000fea0003800000 */
.L_x_2740:
[----:B------:R-:W-:-:S05]  /*29e50*/  IMAD R6, R73, R6, R20 ;  /* 0x0000000649067224 */ /* 0x000fca00078e0214 */
[----:B------:R-:W-:Y:S02]  /*29e60*/  VIMNMX R3, R3, R6, !PT ;  /* 0x0000000603037248 */ /* 0x000fe40007fe0100 */
[----:B------:R-:W-:-:S07]  /*29e70*/  VIADDMNMX R2, R6, R73, R2, PT ;  /* 0x0000004906027246 */ /* 0x000fce0003800102 */
.L_x_2739:
[----:B------:R-:W-:Y:S05]  /*29e80*/  BSYNC B3 ;  /* 0x0000000000037941 */ /* 0x000fea0003800000 */
.L_x_2738:
        /* <DEDUP_REMOVED lines=136> */
.L_x_2750:
[----:B------:R-:W-:Y:S05]  /*2a710*/  BSYNC B5 ;  /* 0x0000000000057941 */ /* 0x000fea0003800000 */
.L_x_2749:
[----:B------:R-:W-:Y:S01]  /*2a720*/  LOP3.LUT R8, RZ, R8, RZ, 0x33, !PT ;  /* 0x00000008ff087212 */ /* 0x000fe200078e33ff */
[----:B------:R-:W-:Y:S06]  /*2a730*/  BRA `(.L_x_2751) ;  /* 0x0000000000287947 */ /* 0x000fec0003800000 */
.L_x_2748:
        /* <DEDUP_REMOVED lines=10> */
.L_x_2751:
[----:B------:R-:W-:Y:S05]  /*2a7e0*/  BSYNC B4 ;  /* 0x0000000000047941 */ /* 0x000fea0003800000 */
.L_x_2747:
[----:B------:R-:W-:-:S05]  /*2a7f0*/  IMAD R8, R73, R8, R20 ;  /* 0x0000000849087224 */ /* 0x000fca00078e0214 */
[----:B------:R-:W-:Y:S02]  /*2a800*/  VIADDMNMX R12, R8, R73, R12, PT ;  /* 0x00000049080c7246 */ /* 0x000fe4000380010c */
[----:B------:R-:W-:-:S07]  /*2a810*/  VIMNMX R9, R9, R8, !PT ;  /* 0x0000000809097248 */ /* 0x000fce0007fe0100 */
.L_x_2746:
[----:B------:R-:W-:Y:S05]  /*2a820*/  BSYNC B3 ;  /* 0x0000000000037941 */ /* 0x000fea0003800000 */
.L_x_2745:
        /* <DEDUP_REMOVED lines=146> */
[----:B------:R-:W0:Y:S04]  /*2b150*/  SHFL.BFLY PT, R13, R8, 0x2, 0x1f ;  /* 0x0c401f00080d7f89 */ /* 0x000e2800000e0000 */
[----:B------:R-:W-:Y:S04]  /*2b160*/  ST.E.64 desc[UR4][R6.64], R8 ;  /* 0x0000000806007985 */ /* 0x000fe8000c101b04 */
[----:B------:R-:W2:Y:S01]  /*2b170*/  LD.E R21, desc[UR6][R6.64+0x4] ;  /* 0x0000040606157980 */ /* 0x000ea2000c101900 */
[----:B0-----:R-:W-:-:S05]  /*2b180*/  FMNMX.FTZ R13, R8, R13, !PT ;  /* 0x0000000d080d7209 */ /* 0x001fca0007810000 */
[----:B------:R-:W0:Y:S02]  /*2b190*/  SHFL.BFLY PT, R12, R13, 0x1, 0x1f ;  /* 0x0c201f000d0c7f89 */ /* 0x000e2400000e0000 */
[----:B0-----:R-:W-:Y:S02]  /*2b1a0*/  FMNMX.FTZ R15, R13, R12, !PT ;  /* 0x0000000c0d0f7209 */ /* 0x001fe40007810000 */
[----:B------:R-:W5:Y:S04]  /*2b1b0*/  LD.E R12, desc[UR4][R6.64+0x20] ;  /* 0x00002004060c7980 */ /* 0x000f68000c101900 */
[----:B------:R-:W-:Y:S04]  /*2b1c0*/  ST.E desc[UR4][R6.64], R15 ;  /* 0x0000000f06007985 */ /* 0x000fe8000c101904 */
[----:B------:R-:W3:Y:S01]  /*2b1d0*/  LD.E R14, desc[UR6][R6.64] ;  /* 0x00000006060e7980 */ /* 0x000ee2000c101900 */
[----:B------:R-:W-:-:S02]  /*2b1e0*/  R2UR UR8, R4 ;  /* 0x00000000040872ca */ /* 0x000fc400000e0000 */
[----:B------:R-:W-:Y:S01]  /*2b1f0*/  R2UR UR9, R5 ;  /* 0x00000000050972ca */ /* 0x000fe200000e0000 */
[----:B--2---:R-:W0:Y:S02]  /*2b200*/  SHFL.BFLY PT, R8, R21, 0x2, 0x1f ;  /* 0x0c401f0015087f89 */ /* 0x004e2400000e0000 */
[----:B0-----:R-:W-:-:S05]  /*2b210*/  FMNMX.FTZ R9, R8, R21, !PT ;  /* 0x0000001508097209 */ /* 0x001fca0007810000 */
[----:B------:R-:W0:Y:S02]  /*2b220*/  SHFL.BFLY PT, R8, R9, 0x1, 0x1f ;  /* 0x0c201f0009087f89 */ /* 0x000e2400000e0000 */
[----:B0-----:R-:W-:Y:S02]  /*2b230*/  FMNMX.FTZ R13, R9, R8, !PT ;  /* 0x00000008090d7209 */ /* 0x001fe40007810000 */
        /* <DEDUP_REMOVED lines=8> */
[----:B------:R-:W0:Y:S08]  /*2b2c0*/  MUFU.EX2 R8, R8 ;  /* 0x0000000800087308 */ /* 0x000e300000000800 */
[----:B------:R-:W4:Y:S01]  /*2b2d0*/  MUFU.EX2 R9, R12 ;  /* 0x0000000c00097308 */ /* 0x000f220000000800 */
[----:B------:R-:W-:Y:S01]  /*2b2e0*/  ST.E desc[UR4][R6.64+0x4], R13 ;  /* 0x0000040d06007985 */ /* 0x000fe2000c101904 */
[----:B0-----:R-:W-:Y:S01]  /*2b2f0*/  FMUL.FTZ R19, R8, R19 ;  /* 0x0000001308137220 */ /* 0x001fe20000410000 */
[----:B----4-:R-:W-:-:S04]  /*2b300*/  FMUL.FTZ R15, R9, R20 ;  /* 0x00000014090f7220 */ /* 0x010fc80000410000 */
[----:B------:R-:W-:Y:S04]  /*2b310*/  ST.E desc[UR6][R6.64+0x10], R19 ;  /* 0x0000101306007985 */ /* 0x000fe8000c101906 */
[----:B------:R0:W-:Y:S04]  /*2b320*/  ST.E desc[UR8][R6.64+0x14], R15 ;  /* 0x0000140f06007985 */ /* 0x0001e8000c101908 */
[----:B------:R-:W2:Y:S04]  /*2b330*/  LDL.64 R2, [R0+0x70] ;  /* 0x0000700000027983 */ /* 0x000ea80000100a00 */
[----:B--2---:R-:W0:Y:S04]  /*2b340*/  LD.E R14, desc[UR6][R2.64+0x20] ;  /* 0x00002006020e7980 */ /* 0x004e28000c101900 */
[----:B------:R-:W0:Y:S04]  /*2b350*/  LD.E R12, desc[UR4][R2.64] ;  /* 0x00000004020c7980 */ /* 0x000e28000c101900 */
[----:B------:R-:W2:Y:S04]  /*2b360*/  LD.E R21, desc[UR8][R2.64+0x4] ;  /* 0x0000040802157980 */ /* 0x000ea8000c101900 */
[----:B------:R-:W3:Y:S04]  /*2b370*/  LD.E R73, desc[UR4][R2.64+0x10] ;  /* 0x0000100402497980 */ /* 0x000ee8000c101900 */
[----:B------:R-:W4:Y:S01]  /*2b380*/  LD.E R24, desc[UR6][R2.64+0x14] ;  /* 0x0000140602187980 */ /* 0x000f22000c101900 */
[C---:B0-----:R-:W-:Y:S01]  /*2b390*/  FMUL.FTZ R6, R12.reuse, R14 ;  /* 0x0000000e0c067220 */ /* 0x041fe20000410000 */
        /* <DEDUP_REMOVED lines=16> */
[----:B------:R-:W0:Y:S08]  /*2b4a0*/  MUFU.EX2 R203, R203 ;  /* 0x000000cb00cb7308 */ /* 0x000e300000000800 */
[----:B------:R-:W1:Y:S01]  /*2b4b0*/  MUFU.EX2 R212, R212 ;  /* 0x000000d400d47308 */ /* 0x000e620000000800 */
[-C--:B------:R-:W-:Y:S01]  /*2b4c0*/  FFMA.FTZ R34, R34, R14.reuse, -R13 ;  /* 0x0000000e22227223 */ /* 0x080fe2000001080d */
[----:B------:R-:W-:-:S06]  /*2b4d0*/  FFMA.FTZ R156, R33, R14, -R7 ;  /* 0x0000000e219c7223 */ /* 0x000fcc0000010807 */
[----:B------:R-:W2:Y:S01]  /*2b4e0*/  MUFU.EX2 R154, R154 ;  /* 0x0000009a009a7308 */ /* 0x000ea20000000800 */
        /* <DEDUP_REMOVED lines=41> */
[----:B---3--:R-:W-:Y:S01]  /*2b780*/  FADD.FTZ R6, R152, R73 ;  /* 0x0000004998067221 */ /* 0x008fe20000010000 */
[----:B------:R-:W3:Y:S01]  /*2b790*/  MUFU.EX2 R13, R34 ;  /* 0x00000022000d7308 */ /* 0x000ee20000000800 */
[----:B----4-:R-:W-:-:S02]  /*2b7a0*/  FADD.FTZ R7, R153, R24 ;  /* 0x0000001899077221 */ /* 0x010fc40000010000 */
[----:B0-----:R-:W-:Y:S02]  /*2b7b0*/  FADD.FTZ R25, R203, R6 ;  /* 0x00000006cb197221 */ /* 0x001fe40000010000 */
[----:B-1----:R-:W-:-:S03]  /*2b7c0*/  FADD.FTZ R6, R212, R7 ;  /* 0x00000007d4067221 */ /* 0x002fc60000010000 */
[----:B------:R-:W0:Y:S01]  /*2b7d0*/  MUFU.EX2 R156, R156 ;  /* 0x0000009c009c7308 */ /* 0x000e220000000800 */
[----:B--2---:R-:W-:Y:S01]  /*2b7e0*/  FADD.FTZ R24, R154, R25 ;  /* 0x000000199a187221 */ /* 0x004fe20000010000 */
[----:B-----5:R-:W-:-:S06]  /*2b7f0*/  FADD.FTZ R7, R155, R6 ;  /* 0x000000069b077221 */ /* 0x020fcc0000010000 */
[----:B------:R-:W1:Y:S01]  /*2b800*/  MUFU.EX2 R12, R12 ;  /* 0x0000000c000c7308 */ /* 0x000e620000000800 */
[----:B------:R-:W-:Y:S01]  /*2b810*/  FADD.FTZ R24, R213, R24 ;  /* 0x00000018d5187221 */ /* 0x000fe20000010000 */
[----:B------:R-:W-:-:S06]  /*2b820*/  FADD.FTZ R6, R158, R7 ;  /* 0x000000079e067221 */ /* 0x000fcc0000010000 */
[----:B------:R-:W2:Y:S08]  /*2b830*/  MUFU.EX2 R21, R21 ;  /* 0x0000001500157308 */ /* 0x000eb00000000800 */
[----:B------:R-:W4:Y:S01]  /*2b840*/  MUFU.EX2 R160, R160 ;  /* 0x000000a000a07308 */ /* 0x000f220000000800 */
[----:B------:R-:W-:Y:S01]  /*2b850*/  FADD.FTZ R7, R157, R24 ;  /* 0x000000189d077221 */ /* 0x000fe20000010000 */
[----:B---3--:R-:W-:-:S06]  /*2b860*/  FADD.FTZ R25, R13, R6 ;  /* 0x000000060d197221 */ /* 0x008fcc0000010000 */
[----:B------:R-:W3:Y:S08]  /*2b870*/  MUFU.EX2 R14, R37 ;  /* 0x00000025000e7308 */ /* 0x000ef00000000800 */
[----:B------:R-:W5:Y:S01]  /*2b880*/  MUFU.EX2 R159, R159 ;  /* 0x0000009f009f7308 */ /* 0x000f620000000800 */
[----:B0-----:R-:W-:Y:S01]  /*2b890*/  FADD.FTZ R6, R156, R7 ;  /* 0x000000079c067221 */ /* 0x001fe20000010000 */
[----:B-1----:R-:W-:-:S06]  /*2b8a0*/  FADD.FTZ R25, R12, R25 ;  /* 0x000000190c197221 */ /* 0x002fcc0000010000 */
[----:B------:R-:W0:Y:S08]  /*2b8b0*/  MUFU.EX2 R167, R167 ;  /* 0x000000a700a77308 */ /* 0x000e300000000800 */
[----:B------:R-:W1:Y:S01]  /*2b8c0*/  MUFU.EX2 R11, R11 ;  /* 0x0000000b000b7308 */ /* 0x000e620000000800 */
[----:B--2---:R-:W-:Y:S01]  /*2b8d0*/  FADD.FTZ R7, R21, R6 ;  /* 0x0000000615077221 */ /* 0x004fe20000010000 */
[----:B----4-:R-:W-:-:S06]  /*2b8e0*/  FADD.FTZ R6, R160, R25 ;  /* 0x00000019a0067221 */ /* 0x010fcc0000010000 */
[----:B------:R-:W2:Y:S08]  /*2b8f0*/  MUFU.EX2 R166, R166 ;  /* 0x000000a600a67308 */ /* 0x000eb00000000800 */
[----:B------:R-:W4:Y:S01]  /*2b900*/  MUFU.EX2 R170, R170 ;  /* 0x000000aa00aa7308 */ /* 0x000f220000000800 */
[----:B---3--:R-:W-:Y:S01]  /*2b910*/  FADD.FTZ R24, R14, R7 ;  /* 0x000000070e187221 */ /* 0x008fe20000010000 */
[----:B-----5:R-:W-:-:S06]  /*2b920*/  FADD.FTZ R6, R159, R6 ;  /* 0x000000069f067221 */ /* 0x020fcc0000010000 */
        /* <DEDUP_REMOVED lines=55> */
[----:B----4-:R-:W-:-:S03]  /*2bca0*/  FADD.FTZ R25, R163, R24 ;  /* 0x00000018a3197221 */ /* 0x010fc60000010000 */
[----:B---3--:R-:W-:Y:S01]  /*2bcb0*/  FADD.FTZ R6, R188, R7 ;  /* 0x00000007bc067221 */ /* 0x008fe20000010000 */
[----:B-----5:R-:W-:-:S03]  /*2bcc0*/  FADD.FTZ R24, R162, R25 ;  /* 0x00000019a2187221 */ /* 0x020fc60000010000 */
[----:B0-----:R-:W-:Y:S01]  /*2bcd0*/  FADD.FTZ R25, R187, R6 ;  /* 0x00000006bb197221 */ /* 0x001fe20000010000 */
[----:B-1----:R-:W-:-:S04]  /*2bce0*/  FADD.FTZ R27, R161, R24 ;  /* 0x00000018a11b7221 */ /* 0x002fc80000010000 */
[----:B------:R0:W-:Y:S04]  /*2bcf0*/  ST.E desc[UR4][R2.64+0x10], R25 ;  /* 0x0000101902007985 */ /* 0x0001e8000c101904 */
[----:B------:R1:W-:Y:S04]  /*2bd00*/  ST.E desc[UR6][R2.64+0x14], R27 ;  /* 0x0000141b02007985 */ /* 0x0003e8000c101906 */
[----:B------:R-:W0:Y:S01]  /*2bd10*/  LDL.64 R6, [R0+0x80] ;  /* 0x0000800000067983 */ /* 0x000e220000100a00 */
[----:B------:R-:W-:Y:S02]  /*2bd20*/  R2UR UR10, R4 ;  /* 0x00000000040a72ca */ /* 0x000fe400000e0000 */
[----:B------:R-:W-:-:S02]  /*2bd30*/  R2UR UR11, R5 ;  /* 0x00000000050b72ca */ /* 0x000fc400000e0000 */
[C---:B------:R-:W-:Y:S02]  /*2bd40*/  R2UR UR12, R4.reuse ;  /* 0x00000000040c72ca */ /* 0x040fe400000e0000 */
[----:B------:R-:W-:Y:S01]  /*2bd50*/  R2UR UR13, R5 ;  /* 0x00000000050d72ca */ /* 0x000fe200000e0000 */
[----:B0-----:R-:W2:Y:S08]  /*2bd60*/  LD.E R25, desc[UR8][R6.64+0x10] ;  /* 0x0000100806197980 */ /* 0x001eb0000c101900 */
[----:B-1----:R-:W3:Y:S04]  /*2bd70*/  LD.E R3, desc[UR10][R6.64+0x14] ;  /* 0x0000140a06037980 */ /* 0x002ee8000c101900 */
        /* <DEDUP_REMOVED lines=47> */
[----:B--2---:R-:W-:-:S05]  /*2c070*/  FMUL.FTZ R25, R8, R25 ;  /* 0x0000001908197220 */ /* 0x004fca0000410000 */
[----:B------:R0:W-:Y:S04]  /*2c080*/  ST.E desc[UR8][R6.64+0x10], R25 ;  /* 0x0000101906007985 */ /* 0x0001e8000c101908 */
[----:B0-----:R-:W2:Y:S01]  /*2c090*/  LD.E R25, desc[UR6][R6.64+0x154] ;  /* 0x0001540606197980 */ /* 0x001ea2000c101900 */
[C---:B---3--:R-:W-:Y:S01]  /*2c0a0*/  FMUL.FTZ R3, R8.reuse, R3 ;  /* 0x0000000308037220 */ /* 0x048fe20000410000 */
[----:B----4-:R-:W-:-:S04]  /*2c0b0*/  FMUL.FTZ R27, R8, R27 ;  /* 0x0000001b081b7220 */ /* 0x010fc80000410000 */
[----:B------:R0:W-:Y:S04]  /*2c0c0*/  ST.E desc[UR10][R6.64+0x14], R3 ;  /* 0x0000140306007985 */ /* 0x0001e8000c10190a */
[----:B------:R1:W-:Y:S04]  /*2c0d0*/  ST.E desc[UR12][R6.64+0x20], R27 ;  /* 0x0000201b06007985 */ /* 0x0003e8000c10190c */
[----:B0-----:R-:W3:Y:S04]  /*2c0e0*/  LD.E R3, desc[UR18][R6.64+0x150] ;  /* 0x0001501206037980 */ /* 0x001ee8000c101900 */
[----:B-1----:R-:W4:Y:S01]  /*2c0f0*/  LD.E R27, desc[UR6][R6.64+0x160] ;  /* 0x00016006061b7980 */ /* 0x002f22000c101900 */
        /* <DEDUP_REMOVED lines=55> */
[----:B------:R5:W-:Y:S02]  /*2c470*/  ST.E desc[UR4][R6.64+0x1e4], R25 ;  /* 0x0001e41906007985 */ /* 0x000be4000c101904 */
[----:B-----5:R-:W-:Y:S02]  /*2c480*/  FMUL.FTZ R25, R9, R2 ;  /* 0x0000000209197220 */ /* 0x020fe40000410000 */
[----:B------:R-:W2:Y:S01]  /*2c490*/  LD.E R2, desc[UR6][R6.64+0xc] ;  /* 0x00000c0606027980 */ /* 0x000ea2000c101900 */
[C---:B---3--:R-:W-:Y:S01]  /*2c4a0*/  FMUL.FTZ R3, R8.reuse, R3 ;  /* 0x0000000308037220 */ /* 0x048fe20000410000 */
[----:B----4-:R-:W-:-:S04]  /*2c4b0*/  FMUL.FTZ R27, R8, R27 ;  /* 0x0000001b081b7220 */ /* 0x010fc80000410000 */
[----:B------:R0:W-:Y:S04]  /*2c4c0*/  ST.E desc[UR4][R6.64+0x1e0], R3 ;  /* 0x0001e00306007985 */ /* 0x0001e8000c101904 */
[----:B------:R2:W-:Y:S04]  /*2c4d0*/  ST.E desc[UR4][R6.64+0x1f0], R27 ;  /* 0x0001f01b06007985 */ /* 0x0005e8000c101904 */
[----:B0-----:R-:W3:Y:S01]  /*2c4e0*/  LD.E R3, desc[UR6][R6.64+0x1f4] ;  /* 0x0001f40606037980 */ /* 0x001ee2000c101900 */
[----:B--2---:R-:W-:-:S03]  /*2c4f0*/  FMUL.FTZ R27, R9, R2 ;  /* 0x00000002091b7220 */ /* 0x004fc60000410000 */
[----:B------:R-:W2:Y:S01]  /*2c500*/  LD.E R2, desc[UR6][R6.64+0x18] ;  /* 0x0000180606027980 */ /* 0x000ea2000c101900 */
[----:B---3--:R-:W-:-:S05]  /*2c510*/  FMUL.FTZ R3, R8, R3 ;  /* 0x0000000308037220 */ /* 0x008fca0000410000 */
        /* <DEDUP_REMOVED lines=134> */
[----:B------:R-:W0:Y:S02]  /*2cd80*/  LD.E R2, desc[UR6][R6.64+0xa8] ;  /* 0x0000a80606027980 */ /* 0x000e24000c101900 */
[----:B0-----:R-:W-:-:S05]  /*2cd90*/  FMUL.FTZ R3, R9, R2 ;  /* 0x0000000209037220 */ /* 0x001fca0000410000 */
[----:B------:R0:W-:Y:S04]  /*2cda0*/  ST.E desc[UR4][R6.64+0xa8], R3 ;  /* 0x0000a80306007985 */ /* 0x0001e8000c101904 */
[----:B------:R-:W1:Y:S02]  /*2cdb0*/  LD.E R2, desc[UR6][R6.64+0xac] ;  /* 0x0000ac0606027980 */ /* 0x000e64000c101900 */
[----:B-1----:R-:W-:-:S05]  /*2cdc0*/  FMUL.FTZ R25, R9, R2 ;  /* 0x0000000209197220 */ /* 0x002fca0000410000 */
[----:B------:R1:W-:Y:S04]  /*2cdd0*/  ST.E desc[UR4][R6.64+0xac], R25 ;  /* 0x0000ac1906007985 */ /* 0x0003e8000c101904 */
[----:B------:R-:W2:Y:S02]  /*2cde0*/  LD.E R2, desc[UR6][R6.64+0xb8] ;  /* 0x0000b80606027980 */ /* 0x000ea4000c101900 */
        /* <DEDUP_REMOVED lines=115> */
[----:B------:R-:W-:Y:S04]  /*2d520*/  ST.E desc[UR4][R6.64+0x1e8], R25 ;  /* 0x0001e81906007985 */ /* 0x000fe8000c101904 */
[----:B------:R-:W2:Y:S02]  /*2d530*/  LD.E R2, desc[UR6][R6.64+0x1ec] ;  /* 0x0001ec0606027980 */ /* 0x000ea4000c101900 */
[----:B--2---:R-:W-:-:S05]  /*2d540*/  FMUL.FTZ R27, R9, R2 ;  /* 0x00000002091b7220 */ /* 0x004fca0000410000 */
[----:B------:R1:W-:Y:S04]  /*2d550*/  ST.E desc[UR4][R6.64+0x1ec], R27 ;  /* 0x0001ec1b06007985 */ /* 0x0003e8000c101904 */
[----:B------:R-:W2:Y:S02]  /*2d560*/  LD.E R2, desc[UR6][R6.64+0x1f8] ;  /* 0x0001f80606027980 */ /* 0x000ea4000c101900 */
[----:B--2---:R-:W-:-:S05]  /*2d570*/  FMUL.FTZ R29, R9, R2 ;  /* 0x00000002091d7220 */ /* 0x004fca0000410000 */
[----:B------:R-:W-:Y:S04]  /*2d580*/  ST.E desc[UR4][R6.64+0x1f8], R29 ;  /* 0x0001f81d06007985 */ /* 0x000fe8000c101904 */
[----:B------:R-:W2:Y:S01]  /*2d590*/  LD.E R2, desc[UR6][R6.64+0x1fc] ;  /* 0x0001fc0606027980 */ /* 0x000ea2000c101900 */
[----:B------:R-:W-:Y:S01]  /*2d5a0*/  LEA.HI R28, R201, 0x8, RZ, 0x19 ;  /* 0x00000008c91c7811 */ /* 0x000fe200078fc8ff */
[----:B--2---:R-:W-:-:S05]  /*2d5b0*/  FMUL.FTZ R9, R9, R2 ;  /* 0x0000000209097220 */ /* 0x004fca0000410000 */
[----:B------:R2:W-:Y:S04]  /*2d5c0*/  ST.E desc[UR4][R6.64+0x1fc], R9 ;  /* 0x0001fc0906007985 */ /* 0x0005e8000c101904 */
[----:B0-----:R-:W3:Y:S01]  /*2d5d0*/  LDL.64 R2, [R0+0x80] ;  /* 0x0000800000027983 */ /* 0x001ee20000100a00 */
[----:B------:R0:W-:Y:S06]  /*2d5e0*/  BAR.SYNC.DEFER_BLOCKING R28, 0x100 ;  /* 0x0004001c0000751d */ /* 0x0001ec0000010000 */
[----:B-1----:R-:W4:Y:S04]  /*2d5f0*/  LDL.64 R26, [R0] ;  /* 0x00000000001a7983 */ /* 0x002f280000100a00 */
[----:B------:R-:W5:Y:S04]  /*2d600*/  LDL.64 R24, [R0+0x98] ;  /* 0x0000980000187983 */ /* 0x000f680000100a00 */
[----:B--2---:R-:W2:Y:S04]  /*2d610*/  LDL.64 R8, [R0+0x88] ;  /* 0x0000880000087983 */ /* 0x004ea80000100a00 */
[----:B---3--:R-:W3:Y:S04]  /*2d620*/  LD.E R29, desc[UR4][R2.64] ;  /* 0x00000004021d7980 */ /* 0x008ee8000c101900 */
[----:B----4-:R-:W4:Y:S04]  /*2d630*/  LD.E R215, desc[UR6][R26.64] ;  /* 0x000000061ad77980 */ /* 0x010f28000c101900 */
[----:B-----5:R-:W4:Y:S04]  /*2d640*/  LD.E.64 R6, desc[UR4][R24.64] ;  /* 0x0000000418067980 */ /* 0x020f28000c101b00 */
[----:B---3--:R1:W-:Y:S04]  /*2d650*/  ST.E desc[UR8][R2.64], R29 ;  /* 0x0000001d02007985 */ /* 0x0083e8000c101908 */
[----:B------:R-:W3:Y:S04]  /*2d660*/  LD.E R31, desc[UR10][R2.64+0x4] ;  /* 0x0000040a021f7980 */ /* 0x000ee8000c101900 */
[----:B---3--:R3:W-:Y:S04]  /*2d670*/  ST.E desc[UR4][R2.64+0x4], R31 ;  /* 0x0000041f02007985 */ /* 0x0087e8000c101904 */
[----:B------:R-:W5:Y:S04]  /*2d680*/  LD.E R33, desc[UR6][R2.64+0x8] ;  /* 0x0000080602217980 */ /* 0x000f68000c101900 */
[----:B-----5:R-:W-:Y:S04]  /*2d690*/  ST.E desc[UR4][R2.64+0x8], R33 ;  /* 0x0000082102007985 */ /* 0x020fe8000c101904 */
[----:B------:R-:W5:Y:S04]  /*2d6a0*/  LD.E R27, desc[UR6][R2.64+0xc] ;  /* 0x00000c06021b7980 */ /* 0x000f68000c101900 */
[----:B-----5:R5:W-:Y:S04]  /*2d6b0*/  ST.E desc[UR4][R2.64+0xc], R27 ;  /* 0x00000c1b02007985 */ /* 0x020be8000c101904 */
[----:B------:R-:W2:Y:S04]  /*2d6c0*/  LD.E R25, desc[UR6][R2.64+0x10] ;  /* 0x0000100602197980 */ /* 0x000ea8000c101900 */
[----:B--2---:R2:W-:Y:S04]  /*2d6d0*/  ST.E desc[UR4][R2.64+0x10], R25 ;  /* 0x0000101902007985 */ /* 0x0045e8000c101904 */
[----:B-1----:R-:W4:Y:S04]  /*2d6e0*/  LD.E R29, desc[UR6][R2.64+0x14] ;  /* 0x00001406021d7980 */ /* 0x002f28000c101900 */
[----:B----4-:R1:W-:Y:S04]  /*2d6f0*/  ST.E desc[UR4][R2.64+0x14], R29 ;  /* 0x0000141d02007985 */ /* 0x0103e8000c101904 */
[----:B---3--:R-:W3:Y:S04]  /*2d700*/  LD.E R31, desc[UR6][R2.64+0x18] ;  /* 0x00001806021f7980 */ /* 0x008ee8000c101900 */
[----:B---3--:R3:W-:Y:S04]  /*2d710*/  ST.E desc[UR4][R2.64+0x18], R31 ;  /* 0x0000181f02007985 */ /* 0x0087e8000c101904 */
[----:B-----5:R-:W4:Y:S04]  /*2d720*/  LD.E R27, desc[UR6][R2.64+0x1c] ;  /* 0x00001c06021b7980 */ /* 0x020f28000c101900 */
[----:B----4-:R4:W-:Y:S04]  /*2d730*/  ST.E desc[UR4][R2.64+0x1c], R27 ;  /* 0x00001c1b02007985 */ /* 0x0109e8000c101904 */
[----:B--2---:R-:W2:Y:S04]  /*2d740*/  LD.E R25, desc[UR6][R2.64+0x20] ;  /* 0x0000200602197980 */ /* 0x004ea8000c101900 */
[----:B--2---:R2:W-:Y:S04]  /*2d750*/  ST.E desc[UR4][R2.64+0x20], R25 ;  /* 0x0000201902007985 */ /* 0x0045e8000c101904 */
[----:B-1----:R-:W5:Y:S04]  /*2d760*/  LD.E R29, desc[UR6][R2.64+0x24] ;  /* 0x00002406021d7980 */ /* 0x002f68000c101900 */
[----:B-----5:R1:W-:Y:S04]  /*2d770*/  ST.E desc[UR4][R2.64+0x24], R29 ;  /* 0x0000241d02007985 */ /* 0x0203e8000c101904 */
[----:B---3--:R-:W3:Y:S04]  /*2d780*/  LD.E R31, desc[UR6][R2.64+0x28] ;  /* 0x00002806021f7980 */ /* 0x008ee8000c101900 */
[----:B---3--:R3:W-:Y:S04]  /*2d790*/  ST.E desc[UR4][R2.64+0x28], R31 ;  /* 0x0000281f02007985 */ /* 0x0087e8000c101904 */
[----:B----4-:R-:W4:Y:S04]  /*2d7a0*/  LD.E R27, desc[UR6][R2.64+0x2c] ;  /* 0x00002c06021b7980 */ /* 0x010f28000c101900 */
        /* <DEDUP_REMOVED lines=228> */
[----:B-----5:R-:W-:Y:S04]  /*2e5f0*/  ST.E desc[UR4][R2.64+0x1f4], R29 ;  /* 0x0001f41d02007985 */ /* 0x020fe8000c101904 */
[----:B---3--:R-:W3:Y:S04]  /*2e600*/  LD.E R31, desc[UR6][R2.64+0x1f8] ;  /* 0x0001f806021f7980 */ /* 0x008ee8000c101900 */
[----:B---3--:R-:W-:Y:S04]  /*2e610*/  ST.E desc[UR4][R2.64+0x1f8], R31 ;  /* 0x0001f81f02007985 */ /* 0x008fe8000c101904 */
[----:B----4-:R-:W3:Y:S01]  /*2e620*/  LD.E R27, desc[UR6][R2.64+0x1fc] ;  /* 0x0001fc06021b7980 */ /* 0x010ee2000c101900 */
        /* <DEDUP_REMOVED lines=28> */
[----:B------:R-:W-:Y:S02]  /*2e7f0*/  R2UR UR56, R4 ;  /* 0x00000000043872ca */ /* 0x000fe400000e0000 */
[----:B------:R-:W-:Y:S01]  /*2e800*/  R2UR UR57, R5 ;  /* 0x00000000053972ca */ /* 0x000fe200000e0000 */
[----:B---3--:R1:W-:Y:S04]  /*2e810*/  ST.E desc[UR4][R2.64+0x1fc], R27 ;  /* 0x0001fc1b02007985 */ /* 0x0083e8000c101904 */
[----:B------:R-:W3:Y:S04]  /*2e820*/  LD.E R214, desc[UR16][R8.64] ;  /* 0x0000001008d67980 */ /* 0x000ee8000c101900 */
[----:B------:R-:W4:Y:S04]  /*2e830*/  LD.E R24, desc[UR18][R2.64] ;  /* 0x0000001202187980 */ /* 0x000f28000c101900 */
[----:B--2---:R-:W4:Y:S04]  /*2e840*/  LD.E R25, desc[UR20][R2.64+0x4] ;  /* 0x0000041402197980 */ /* 0x004f28000c101900 */
[----:B------:R-:W4:Y:S04]  /*2e850*/  LD.E R26, desc[UR22][R2.64+0x8] ;  /* 0x00000816021a7980 */ /* 0x000f28000c101900 */
[----:B-1----:R-:W4:Y:S04]  /*2e860*/  LD.E R27, desc[UR24][R2.64+0xc] ;  /* 0x00000c18021b7980 */ /* 0x002f28000c101900 */
        /* <DEDUP_REMOVED lines=124> */
[----:B------:R-:W-:Y:S01]  /*2f030*/  IMAD R6, R215, 0xc00, R6 ;  /* 0x00000c00d7067824 */ /* 0x000fe200078e0206 */
[----:B---3--:R-:W-:-:S02]  /*2f040*/  ISETP.NE.U32.AND P0, PT, R214, RZ, PT ;  /* 0x000000ffd600720c */ /* 0x008fc40003f05070 */
        /* <DEDUP_REMOVED lines=27> */
[----:B----4-:R-:W-:-:S06]  /*2f200*/  WARPGROUP.ARRIVE ;  /* 0x00000000000079c5 */ /* 0x010fcc0000000000 */
        /* <DEDUP_REMOVED lines=18> */
[----:B------:R-:W-:Y:S02]  /*2f330*/  R2UR UR6, R4 ;  /* 0x00000000040672ca */ /* 0x000fe400000e0000 */
[----:B------:R-:W-:-:S09]  /*2f340*/  R2UR UR7, R5 ;  /* 0x00000000050772ca */ /* 0x000fd200000e0000 */
        /* <DEDUP_REMOVED lines=356> */
[C---:B------:R-:W-:Y:S01]  /*30990*/  R2UR UR19, R5.reuse ;  /* 0x00000000051372ca */ /* 0x040fe200000e0000 */
[----:B------:R5:W-:Y:S01]  /*309a0*/  ST.E desc[UR24][R2.64+0x1f4], R149 ;  /* 0x0001f49502007985 */ /* 0x000be2000c101918 */
        /* <DEDUP_REMOVED lines=12> */
[C---:B------:R-:W-:Y:S02]  /*30a70*/  R2UR UR52, R4.reuse ;  /* 0x00000000043472ca */ /* 0x040fe400000e0000 */
[----:B------:R-:W-:Y:S01]  /*30a80*/  R2UR UR53, R5 ;  /* 0x00000000053572ca */ /* 0x000fe200000e0000 */
[----:B------:R5:W-:Y:S01]  /*30a90*/  ST.E desc[UR6][R2.64+0x1f8], R150 ;  /* 0x0001f89602007985 */ /* 0x000be2000c101906 */
[----:B------:R-:W-:-:S03]  /*30aa0*/  R2UR UR60, R4 ;  /* 0x00000000043c72ca */ /* 0x000fc600000e0000 */
[----:B------:R5:W-:Y:S01]  /*30ab0*/  ST.E desc[UR8][R2.64+0x1fc], R151 ;  /* 0x0001fc9702007985 */ /* 0x000be2000c101908 */
[----:B------:R-:W-:-:S03]  /*30ac0*/  R2UR UR61, R5 ;  /* 0x00000000053d72ca */ /* 0x000fc600000e0000 */
[----:B------:R-:W-:Y:S01]  /*30ad0*/  ST.E desc[UR16][R8.64], R194 ;  /* 0x000000c208007985 */ /* 0x000fe2000c101910 */
[C---:B------:R-:W-:Y:S02]  /*30ae0*/  R2UR UR58, R4.reuse ;  /* 0x00000000043a72ca */ /* 0x040fe400000e0000 */
[C---:B------:R-:W-:Y:S01]  /*30af0*/  R2UR UR59, R5.reuse ;  /* 0x00000000053b72ca */ /* 0x040fe200000e0000 */
[----:B0-----:R-:W5:Y:S01]  /*30b00*/  LD.E R24, desc[UR18][R2.64] ;  /* 0x0000001202187980 */ /* 0x001f62000c101900 */
[C---:B------:R-:W-:Y:S02]  /*30b10*/  R2UR UR56, R4.reuse ;  /* 0x00000000043872ca */ /* 0x040fe400000e0000 */
[C---:B------:R-:W-:Y:S01]  /*30b20*/  R2UR UR57, R5.reuse ;  /* 0x00000000053972ca */ /* 0x040fe200000e0000 */
[----:B-1----:R-:W5:Y:S01]  /*30b30*/  LD.E R25, desc[UR20][R2.64+0x4] ;  /* 0x0000041402197980 */ /* 0x002f62000c101900 */
[C---:B------:R-:W-:Y:S02]  /*30b40*/  R2UR UR4, R4.reuse ;  /* 0x00000000040472ca */ /* 0x040fe400000e0000 */
[----:B------:R-:W-:Y:S01]  /*30b50*/  R2UR UR5, R5 ;  /* 0x00000000050572ca */ /* 0x000fe200000e0000 */
[----:B--2---:R-:W2:Y:S01]  /*30b60*/  LD.E R26, desc[UR22][R2.64+0x8] ;  /* 0x00000816021a7980 */ /* 0x004ea2000c101900 */
[----:B------:R-:W-:-:S02]  /*30b70*/  R2UR UR6, R4 ;  /* 0x00000000040672ca */ /* 0x000fc400000e0000 */
[C---:B------:R-:W-:Y:S01]  /*30b80*/  R2UR UR7, R5.reuse ;  /* 0x00000000050772ca */ /* 0x040fe200000e0000 */
[----:B---3--:R-:W2:Y:S01]  /*30b90*/  LD.E R27, desc[UR24][R2.64+0xc] ;  /* 0x00000c18021b7980 */ /* 0x008ea2000c101900 */
[C---:B------:R-:W-:Y:S02]  /*30ba0*/  R2UR UR8, R4.reuse ;  /* 0x00000000040872ca */ /* 0x040fe400000e0000 */
[C---:B------:R-:W-:Y:S01]  /*30bb0*/  R2UR UR9, R5.reuse ;  /* 0x00000000050972ca */ /* 0x040fe200000e0000 */
[----:B----4-:R-:W2:Y:S01]  /*30bc0*/  LD.E R28, desc[UR26][R2.64+0x10] ;  /* 0x0000101a021c7980 */ /* 0x010ea2000c101900 */
[C---:B------:R-:W-:Y:S02]  /*30bd0*/  R2UR UR10, R4.reuse ;  /* 0x00000000040a72ca */ /* 0x040fe400000e0000 */
[----:B------:R-:W-:Y:S01]  /*30be0*/  R2UR UR11, R5 ;  /* 0x00000000050b72ca */ /* 0x000fe200000e0000 */
[----:B-----5:R-:W2:Y:S01]  /*30bf0*/  LD.E R29, desc[UR28][R2.64+0x14] ;  /* 0x0000141c021d7980 */ /* 0x020ea2000c101900 */
        /* <DEDUP_REMOVED lines=387> */
[----:B------:R-:W-:Y:S02]  /*32430*/  WARPGROUP.DEPBAR.LE gsb0, 0x0 ;  /* 0x00008000000079c5 */ /* 0x000fe40000010000 */
        /* <DEDUP_REMOVED lines=2713> */
[----:B------:R-:W-:Y:S04]  /*3cdd0*/  ST.E desc[UR6][R2.64+0x1ec], R147 ;  /* 0x0001ec9302007985 */ /* 0x000fe8000c101906 */
[----:B------:R-:W-:Y:S04]  /*3cde0*/  ST.E desc[UR8][R2.64+0x1f0], R148 ;  /* 0x0001f09402007985 */ /* 0x000fe8000c101908 */
[----:B------:R-:W-:Y:S04]  /*3cdf0*/  ST.E desc[UR10][R2.64+0x1f4], R149 ;  /* 0x0001f49502007985 */ /* 0x000fe8000c10190a */
[----:B------:R-:W-:Y:S04]  /*3ce00*/  ST.E desc[UR12][R2.64+0x1f8], R150 ;  /* 0x0001f89602007985 */ /* 0x000fe8000c10190c */
[----:B------:R-:W-:Y:S01]  /*3ce10*/  ST.E desc[UR14][R2.64+0x1fc], R151 ;  /* 0x0001fc9702007985 */ /* 0x000fe2000c10190e */
        /* <DEDUP_REMOVED lines=765> */
[----:B------:R-:W2:Y:S01]  /*3fdf0*/  LD.E R11, desc[UR6][R2.64+0x4] ;  /* 0x00000406020b7980 */ /* 0x000ea2000c101900 */
[C---:B------:R-:W-:Y:S02]  /*3fe00*/  R2UR UR4, R4.reuse ;  /* 0x00000000040472ca */ /* 0x040fe400000e0000 */
        /* <DEDUP_REMOVED lines=10> */
[----:B0-----:R-:W4:Y:S01]  /*3feb0*/  LD.E R9, desc[UR6][R2.64+0xc] ;  /* 0x00000c0602097980 */ /* 0x001f22000c101900 */
[C---:B------:R-:W-:Y:S02]  /*3fec0*/  R2UR UR4, R4.reuse ;  /* 0x00000000040472ca */ /* 0x040fe400000e0000 */
[C---:B------:R-:W-:Y:S02]  /*3fed0*/  R2UR UR5, R5.reuse ;  /* 0x00000000050572ca */ /* 0x040fe400000e0000 */
[----:B------:R-:W-:Y:S02]  /*3fee0*/  R2UR UR6, R4 ;  /* 0x00000000040672ca */ /* 0x000fe400000e0000 */
[----:B------:R-:W-:-:S09]  /*3fef0*/  R2UR UR7, R5 ;  /* 0x00000000050772ca */ /* 0x000fd200000e0000 */
[----:B----4-:R0:W-:Y:S04]  /*3ff00*/  ST.E desc[UR4][R2.64+0xc], R9 ;  /* 0x00000c0902007985 */ /* 0x0101e8000c101904 */
[----:B-1----:R-:W4:Y:S01]  /*3ff10*/  LD.E R7, desc[UR6][R2.64+0x10] ;  /* 0x0000100602077980 */ /* 0x002f22000c101900 */
[C---:B------:R-:W-:Y:S02]  /*3ff20*/  R2UR UR4, R4.reuse ;  /* 0x00000000040472ca */ /* 0x040fe400000e0000 */
[C---:B------:R-:W-:Y:S02]  /*3ff30*/  R2UR UR5, R5.reuse ;  /* 0x00000000050572ca */ /* 0x040fe400000e0000 */
[----:B------:R-:W-:Y:S02]  /*3ff40*/  R2UR UR6, R4 ;  /* 0x00000000040672ca */ /* 0x000fe400000e0000 */
[----:B------:R-:W-:-:S09]  /*3ff50*/  R2UR UR7, R5 ;  /* 0x00000000050772ca */ /* 0x000fd200000e0000 */
[----:B----4-:R1:W-:Y:S04]  /*3ff60*/  ST.E desc[UR4][R2.64+0x10], R7 ;  /* 0x0000100702007985 */ /* 0x0103e8000c101904 */
        /* <DEDUP_REMOVED lines=726> */
[----:B---3--:R-:W2:Y:S01]  /*42cd0*/  LD.E R13, desc[UR6][R2.64+0x1f8] ;  /* 0x0001f806020d7980 */ /* 0x008ea2000c101900 */
[C---:B------:R-:W-:Y:S02]  /*42ce0*/  R2UR UR4, R4.reuse ;  /* 0x00000000040472ca */ /* 0x040fe400000e0000 */
[C---:B------:R-:W-:Y:S02]  /*42cf0*/  R2UR UR5, R5.reuse ;  /* 0x00000000050572ca */ /* 0x040fe400000e0000 */
[----:B------:R-:W-:Y:S02]  /*42d00*/  R2UR UR6, R4 ;  /* 0x00000000040672ca */ /* 0x000fe400000e0000 */
[----:B------:R-:W-:-:S02]  /*42d10*/  R2UR UR7, R5 ;  /* 0x00000000050772ca */ /* 0x000fc400000e0000 */
[----:B------:R-:W-:-:S07]  /*42d20*/  LOP3.LUT P6, RZ, R201, 0x7f, RZ, 0xc0, !PT ;  /* 0x0000007fc9ff7812 */ /* 0x000fce00078cc0ff */
[----:B--2---:R1:W-:Y:S04]  /*42d30*/  ST.E desc[UR4][R2.64+0x1f8], R13 ;  /* 0x0001f80d02007985 */ /* 0x0043e8000c101904 */
[----:B0-----:R-:W2:Y:S01]  /*42d40*/  LD.E R9, desc[UR6][R2.64+0x1fc] ;  /* 0x0001fc0602097980 */ /* 0x001ea2000c101900 */
[----:B------:R-:W-:Y:S02]  /*42d50*/  R2UR UR4, R4 ;  /* 0x00000000040472ca */ /* 0x000fe400000e0000 */
[----:B------:R-:W-:-:S13]  /*42d60*/  R2UR UR5, R5 ;  /* 0x00000000050572ca */ /* 0x000fda00000e0000 */
[----:B--2---:R1:W-:Y:S01]  /*42d70*/  ST.E desc[UR4][R2.64+0x1fc], R9 ;  /* 0x0001fc0902007985 */ /* 0x0043e2000c101904 */
[----:B------:R-:W-:Y:S05]  /*42d80*/  @P6 BRA `(.L_x_2752) ;  /* 0x0000000000306947 */ /* 0x000fea0003800000 */
[----:B-1----:R-:W2:Y:S04]  /*42d90*/  LDL.64 R2, [R0+0x40] ;  /* 0x0000400000027983 */ /* 0x002ea80000100a00 */
        /* <DEDUP_REMOVED lines=11> */
.L_x_2752:
[----:B------:R-:W-:-:S04]  /*42e50*/  IMAD.MOV.U32 R203, RZ, RZ, 0x0 ;  /* 0x00000000ffcb7424 */ /* 0x000fc800078e00ff */
[----:B01----:R-:W-:Y:S05]  /*42e60*/  RET.REL.NODEC R202 `(_ZN7cutlass13device_kernelIN5flash11enable_sm90INS1_16FlashAttnFwdSm90INS1_25CollectiveMainloopFwdSm90ILi2EN4cute5tupleIJNS5_1CILi1EEES8_S8_EEENS6_IJNS7_ILi128EEENS7_ILi96EEENS7_ILi64EEEEEELi256ENS_6half_tEfNS_4arch4Sm90ELb0ELb1ELb0ELb1ELb0ELb0ELb1ELb1ELb0ELb0ELb0ELb0EEENS1_21CollectiveEpilogueFwdINS6_IJSA_NS7_ILi256EEESB_EEES9_SE_SG_Li256ELb1ELb0ELb0ELb0EEENS1_36VarlenDynamicPersistentTileSchedulerILi128ELi96ELi256ELi32ELb0ELb0ELb1ELb1ELb0ELb1EEEEEEEEEvNT_6ParamsE) ;  /* 0xfffffbd0ca647950 */ /* 0x003fea0003c3ffff */
.L_x_2730:
[----:B0-----:R0:W1:Y:S02]  /*42e70*/  SYNCS.PHASECHK.TRANS64.TRYWAIT P0, [R2+URZ], R3 ;  /* 0x00000003020075a7 */ /* 0x001064000800017f */
[----:B-1----:R-:W-:Y:S05]  /*42e80*/  @!P0 NANOSLEEP.SYNCS 0x989680 ;  /* 0x009896800000895d */ /* 0x002fea0003900000 */
[----:B------:R-:W1:Y:S02]  /*42e90*/  @!P0 SYNCS.PHASECHK.TRANS64 P0, [R2+URZ], R3 ;  /* 0x00000003020085a7 */ /* 0x000e64000800007f */
[----:B-1----:R-:W-:Y:S05]  /*42ea0*/  @!P0 BRA `(.L_x_2730) ;  /* 0xfffffffc00f08947 */ /* 0x002fea000383ffff */
[----:B------:R-:W-:Y:S05]  /*42eb0*/  BRA `(.L_x_2729) ;  /* 0xfffffe4c00ec7947 */ /* 0x000fea000383ffff */
.L_x_2737:
[----:B0-----:R0:W1:Y:S02]  /*42ec0*/  SYNCS.PHASECHK.TRANS64.TRYWAIT P0, [R8+URZ], R9 ;  /* 0x00000009080075a7 */ /* 0x001064000800017f */
[----:B-1----:R-:W-:Y:S05]  /*42ed0*/  @!P0 NANOSLEEP.SYNCS 0x989680 ;  /* 0x009896800000895d */ /* 0x002fea0003900000 */
[----:B------:R-:W1:Y:S02]  /*42ee0*/  @!P0 SYNCS.PHASECHK.TRANS64 P0, [R8+URZ], R9 ;  /* 0x00000009080085a7 */ /* 0x000e64000800007f */
[----:B-1----:R-:W-:Y:S05]  /*42ef0*/  @!P0 BRA `(.L_x_2737) ;  /* 0xfffffffc00f08947 */ /* 0x002fea000383ffff */
[----:B------:R-:W-:Y:S05]  /*42f00*/  BRA `(.L_x_2736) ;  /* 0xfffffe5400c07947 */ /* 0x000fea000383ffff */
.L_x_2753:
        /* <DEDUP_REMOVED lines=15> */
.L_x_4725:


//--------------------- .text._ZN7cutlass13device_kernelIN5flash11enable_sm90INS1_16FlashAttnFwdSm90INS1_25CollectiveMainloopFwdSm90ILi2EN4cute5tupleIJNS5_1CILi1EEES8_S8_EEENS6_IJNS7_ILi128EEENS7_ILi96EEENS7_ILi64EEEEEELi256ENS_6half_tEfNS_4arch4Sm90ELb0ELb1ELb0ELb1ELb0ELb1ELb1ELb1ELb0ELb0ELb0ELb0EEENS1_21CollectiveEpilogueFwdINS6_IJSA_NS7_ILi256EEESB_EEES9_SE_SG_Li256ELb1ELb0ELb0ELb0EEENS1_36VarlenDynamicPersistentTileSchedulerILi128ELi96ELi256ELi32ELb0ELb0ELb1ELb1ELb0ELb1EEEEEEEEEvNT_6ParamsE --------------------------
	.section	.text._ZN7cutlass13device_kernelIN5flash11enable_sm90INS1_16FlashAttnFwdSm90INS1_25CollectiveMainloopFwdSm90ILi2EN4cute5tupleIJNS5_1CILi1EEES8_S8_EEENS6_IJNS7_ILi128EEENS7_ILi96EEENS7_ILi64EEEEEELi256ENS_6half_tEfNS_4arch4Sm90ELb0ELb1ELb0ELb1ELb0ELb1ELb1ELb1ELb0ELb0ELb0ELb0EEENS1_21CollectiveEpilogueFwdINS6_IJSA_NS7_ILi256EEESB_EEES9_SE_SG_Li256ELb1ELb0ELb0ELb0EEENS1_36VarlenDynamicPersistentTileSchedulerILi128ELi96ELi256ELi32ELb0ELb0ELb1ELb1ELb0ELb1EEEEEEEEEvNT_6ParamsE,"ax",@progbits
	.align	128
.text._ZN7cutlass13device_kernelIN5flash11enable_sm90INS1_16FlashAttnFwdSm90INS1_25CollectiveMainloopFwdSm90ILi2EN4cute5tupleIJNS5_1CILi1EEES8_S8_EEENS6_IJNS7_ILi128EEENS7_ILi96EEENS7_ILi64EEEEEELi256ENS_6half_tEfNS_4arch4Sm90ELb0ELb1ELb0ELb1ELb0ELb1ELb1ELb1ELb0ELb0ELb0ELb0EEENS1_21CollectiveEpilogueFwdINS6_IJSA_NS7_ILi256EEESB_EEES9_SE_SG_Li256ELb1ELb0ELb0ELb0EEENS1_36VarlenDynamicPersistentTileSchedulerILi128ELi96ELi256ELi32ELb0ELb0ELb1ELb1ELb0ELb1EEEEEEEEEvNT_6ParamsE:
        .type           _ZN7cutlass13device_kernelIN5flash11enable_sm90INS1_16FlashAttnFwdSm90INS1_25CollectiveMainloopFwdSm90ILi2EN4cute5tupleIJNS5_1CILi1EEES8_S8_EEENS6_IJNS7_ILi128EEENS7_ILi96EEENS7_ILi64EEEEEELi256ENS_6half_tEfNS_4arch4Sm90ELb0ELb1ELb0ELb1ELb0ELb1ELb1ELb1ELb0ELb0ELb0ELb0EEENS1_21CollectiveEpilogueFwdINS6_IJSA_NS7_ILi256EEESB_EEES9_SE_SG_Li256ELb1ELb0ELb0ELb0EEENS1_36VarlenDynamicPersistentTileSchedulerILi128ELi96ELi256ELi32ELb0ELb0ELb1ELb1ELb0ELb1EEEEEEEEEvNT_6ParamsE,@function
        .size           _ZN7cutlass13device_kernelIN5flash11enable_sm90INS1_16FlashAttnFwdSm90INS1_25CollectiveMainloopFwdSm90ILi2EN4cute5tupleIJNS5_1CILi1EEES8_S8_EEENS6_IJNS7_ILi128EEENS7_ILi96EEENS7_ILi64EEEEEELi256ENS_6half_tEfNS_4arch4Sm90ELb0ELb1ELb0ELb1ELb0ELb1ELb1ELb1ELb0ELb0ELb0ELb0EEENS1_21CollectiveEpilogueFwdINS6_IJSA_NS7_ILi256EEESB_EEES9_SE_SG_Li256ELb1ELb0ELb0ELb0EEENS1_36VarlenDynamicPersistentTileSchedulerILi128ELi96ELi256ELi32ELb0ELb0ELb1ELb1ELb0ELb1EEEEEEEEEvNT_6ParamsE,(.L_x_4727 - _ZN7cutlass13device_kernelIN5flash11enable_sm90INS1_16FlashAttnFwdSm90INS1_25CollectiveMainloopFwdSm90ILi2EN4cute5tupleIJNS5_1CILi1EEES8_S8_EEENS6_IJNS7_ILi128EEENS7_ILi96EEENS7_ILi64EEEEEELi256ENS_6half_tEfNS_4arch4Sm90ELb0ELb1ELb0ELb1ELb0ELb1ELb1ELb1ELb0ELb0ELb0ELb0EEENS1_21CollectiveEpilogueFwdINS6_IJSA_NS7_ILi256EEESB_EEES9_SE_SG_Li256ELb1ELb0ELb0ELb0EEENS1_36VarlenDynamicPersistentTileSchedulerILi128ELi96ELi256ELi32ELb0ELb0ELb1ELb1ELb0ELb1EEEEEEEEEvNT_6ParamsE)
        .other          _ZN7cutlass13device_kernelIN5flash11enable_sm90INS1_16FlashAttnFwdSm90INS1_25CollectiveMainloopFwdSm90ILi2EN4cute5tupleIJNS5_1CILi1EEES8_S8_EEENS6_IJNS7_ILi128EEENS7_ILi96EEENS7_ILi64EEEEEELi256ENS_6half_tEfNS_4arch4Sm90ELb0ELb1ELb0ELb1ELb0ELb1ELb1ELb1ELb0ELb0ELb0ELb0EEENS1_21CollectiveEpilogueFwdINS6_IJSA_NS7_ILi256EEESB_EEES9_SE_SG_Li256ELb1ELb0ELb0ELb0EEENS1_36VarlenDynamicPersistentTileSchedulerILi128ELi96ELi256ELi32ELb0ELb0ELb1ELb1ELb0ELb1EEEEEEEEEvNT_6ParamsE,@"STO_CUDA_ENTRY STV_DEFAULT"
_ZN7cutlass13device_kernelIN5flash11enable_sm90INS1_16FlashAttnFwdSm90INS1_25CollectiveMainloopFwdSm90ILi2EN4cute5tupleIJNS5_1CILi1EEES8_S8_EEENS6_IJNS7_ILi128EEENS7_ILi96EEENS7_ILi64EEEEEELi256ENS_6half_tEfNS_4arch4Sm90ELb0ELb1ELb0ELb1ELb0ELb1ELb1ELb1ELb0ELb0ELb0ELb0EEENS1_21CollectiveEpilogueFwdINS6_IJSA_NS7_ILi256EEESB_EEES9_SE_SG_Li256ELb1ELb0ELb0ELb0EEENS1_36VarlenDynamicPersistentTileSchedulerILi128ELi96ELi256ELi32ELb0ELb0ELb1ELb1ELb0ELb1EEEEEEEEEvNT_6ParamsE:
[----:B------:R-:W0:Y:S02]  /*0000*/  LDC R1, c[0x0][0x28] ;  /* 0x00000a00ff017b82 */ /* 0x000e240000000800 */
[----:B0-----:R-:W-:-:S05]  /*0010*/  VIADD R1, R1, 0xfffffb70 ;  /* 0xfffffb7001017836 */ /* 0x001fca0000000000 */
[----:B------:R-:W-:Y:S01]  /*0020*/  R2UR UR4, R1 ;  /* 0x00000000010472ca */ /* 0x000fe200000e0000 */
[----:B------:R-:W0:Y:S01]  /*0030*/  S2R R3, SR_TID.X ;  /* 0x0000000000037919 */ /* 0x000e220000002100 */
[----:B------:R-:W-:Y:S01]  /*0040*/  ELECT P0, URZ, PT ;  /* 0x00000000003f782f */ /* 0x000fe20003800000 */
[----:B------:R-:W-:Y:S01]  /*0050*/  BSSY B0, `(.L_x_2754) ;  /* 0x000001e000007945 */ /* 0x000fe20003800000 */
[----:B------:R-:W-:Y:S01]  /*0060*/  ULDC UR49, c[0x0][0x20] ;  /* 0x0000080000317ab9 */ /* 0x000fe20000000800 */
[----:B------:R-:W-:-:S08]  /*0070*/  ULDC UR48, c[0x0][0x24] ;  /* 0x0000090000307ab9 */ /* 0x000fd00000000800 */
[----:B------:R-:W-:-:S04]  /*0080*/  UIADD3 UR49, UP0, UR4, UR49, URZ ;  /* 0x0000003104317290 */ /* 0x000fc8000ff1e03f */
[----:B------:R-:W-:Y:S01]  /*0090*/  UIADD3.X UR48, URZ, UR48, URZ, UP0, !UPT ;  /* 0x000000303f307290 */ /* 0x000fe200087fe43f */
        /* <DEDUP_REMOVED lines=25> */
.L_x_2755:
[----:B------:R-:W-:Y:S05]  /*0230*/  BSYNC B0 ;  /* 0x0000000000007941 */ /* 0x000fea0003800000 */
.L_x_2754:
        /* <DEDUP_REMOVED lines=43> */
.L_x_2756:
        /* <DEDUP_REMOVED lines=22> */
.L_x_2757:
        /* <DEDUP_REMOVED lines=18> */
.L_x_2758:
        /* <DEDUP_REMOVED lines=22> */
.L_x_2759:
        /* <DEDUP_REMOVED lines=22> */
.L_x_2760:
[----:B------:R-:W-:Y:S01]  /*0a30*/  PLOP3.LUT P0, PT, PT, PT, UP0, 0x80, 0x0 ;  /* 0x000000000000781c */ /* 0x000fe20003f0f008 */
[----:B------:R-:W-:Y:S01]  /*0a40*/  UMOV UR50, 0x1 ;  /* 0x0000000100327882 */ /* 0x000fe20000000000 */
[----:B------:R-:W-:Y:S01]  /*0a50*/  NOP ;  /* 0x0000000000007918 */ /* 0x000fe20000000000 */
[----:B------:R-:W-:Y:S01]  /*0a60*/  USEL UR50, UR50, 0x2, !UP0 ;  /* 0x0000000232327887 */ /* 0x000fe2000c000000 */
[----:B------:R-:W-:Y:S01]  /*0a70*/  BSSY B7, `(.L_x_2761) ;  /* 0x000327b000077945 */ /* 0x000fe20003800000 */
[----:B------:R-:W-:Y:S01]  /*0a80*/  ULDC.64 UR56, c[0x0][0x208] ;  /* 0x0000820000387ab9 */ /* 0x000fe20000000a00 */
[----:B------:R-:W-:Y:S02]  /*0a90*/  IMAD.U32 R18, RZ, RZ, UR49 ;  /* 0x00000031ff127e24 */ /* 0x000fe4000f8e00ff */
[----:B------:R-:W-:Y:S01]  /*0aa0*/  IMAD.U32 R19, RZ, RZ, UR48 ;  /* 0x00000030ff137e24 */ /* 0x000fe2000f8e00ff */
[----:B0123--:R-:W-:Y:S06]  /*0ab0*/  BAR.SYNC.DEFER_BLOCKING 0x0 ;  /* 0x0000000000007b1d */ /* 0x00ffec0000010000 */
[----:B------:R-:W-:Y:S05]  /*0ac0*/  @!P0 BRA `(.L_x_2762) ;  /* 0x000002c400288947 */ /* 0x000fea0003800000 */
.L_x_2763:
[----:B------:R-:W-:-:S08]  /*0ad0*/  NOP ;  /* 0x0000000000007918 */ /* 0x000fd00000000000 */
[----:B------:R-:W0:Y:S02]  /*0ae0*/  USETMAXREG.TRY_ALLOC.CTAPOOL UP0, 0xf0 ;  /* 0x000000f0000079c8 */ /* 0x000e240008000600 */
[----:B0-----:R-:W-:-:S13]  /*0af0*/  PLOP3.LUT P0, PT, PT, PT, UP0, 0x80, 0x0 ;  /* 0x000000000000781c */ /* 0x001fda0003f0f008 */
[----:B------:R-:W-:Y:S05]  /*0b00*/  @!P0 BRA `(.L_x_2763) ;  /* 0xfffffffc00f08947 */ /* 0x000fea000383ffff */
[----:B------:R-:W2:Y:S01]  /*0b10*/  LDL.LU R2, [R1+0x460] ;  /* 0x0004600001027983 */ /* 0x000ea20000300800 */
[----:B------:R-:W0:Y:S01]  /*0b20*/  S2UR UR5, SR_CgaCtaId ;  /* 0x00000000000579c3 */ /* 0x000e220000008800 */
[----:B------:R-:W-:Y:S01]  /*0b30*/  UMOV UR4, 0x400 ;  /* 0x0000040000047882 */ /* 0x000fe20000000000 */
[----:B------:R-:W-:Y:S01]  /*0b40*/  UIADD3 UR44, UP0, UR49, 0x210, URZ ;  /* 0x00000210312c7890 */ /* 0x000fe2000ff1e03f */
[----:B------:R-:W1:Y:S01]  /*0b50*/  S2R R0, SR_TID.X ;  /* 0x0000000000007919 */ /* 0x000e620000002100 */
[----:B------:R-:W-:Y:S02]  /*0b60*/  UIADD3 UR43, UP1, UR49, 0x21c, URZ ;  /* 0x0000021c312b7890 */ /* 0x000fe4000ff3e03f */
[----:B------:R-:W-:Y:S01]  /*0b70*/  UIADD3.X UR42, URZ, UR48, URZ, UP0, !UPT ;  /* 0x000000303f2a7290 */ /* 0x000fe200087fe43f */
[----:B------:R-:W-:Y:S01]  /*0b80*/  STL.64 [R1+0x210], RZ ;  /* 0x000210ff01007387 */ /* 0x000fe20000100a00 */
[----:B------:R-:W-:-:S03]  /*0b90*/  UIADD3.X UR41, URZ, UR48, URZ, UP1, !UPT ;  /* 0x000000303f297290 */ /* 0x000fc60008ffe43f */
[----:B------:R-:W-:Y:S04]  /*0ba0*/  STL [R1+0x218], RZ ;  /* 0x000218ff01007387 */ /* 0x000fe80000100800 */
[----:B------:R-:W-:Y:S01]  /*0bb0*/  STL [R1+0x21c], RZ ;  /* 0x00021cff01007387 */ /* 0x000fe20000100800 */
[----:B0-----:R-:W-:-:S06]  /*0bc0*/  ULEA UR4, UR5, UR4, 0x18 ;  /* 0x0000000405047291 */ /* 0x001fcc000f8ec03f */
[----:B------:R-:W-:Y:S01]  /*0bd0*/  IMAD.U32 R145, RZ, RZ, UR4 ;  /* 0x00000004ff917e24 */ /* 0x000fe2000f8e00ff */
[----:B------:R-:W-:Y:S06]  /*0be0*/  BAR.ARV 0x8, 0x120 ;  /* 0x0204800000007b1d */ /* 0x000fec0000002000 */
[----:B-1----:R-:W-:Y:S01]  /*0bf0*/  SHF.R.U32.HI R9, RZ, 0x7, R0 ;  /* 0x00000007ff097819 */ /* 0x002fe20000011600 */
[----:B------:R-:W-:-:S03]  /*0c00*/  ULDC UR4, c[0x0][0xd14] ;  /* 0x0003450000047ab9 */ /* 0x000fc60000000800 */
[----:B------:R-:W-:-:S13]  /*0c10*/  ISETP.NE.AND P0, PT, R9, 0x1, PT ;  /* 0x000000010900780c */ /* 0x000fda0003f05270 */
[----:B------:R-:W-:Y:S08]  /*0c20*/  @!P0 BAR.ARV 0x9, 0x100 ;  /* 0x0244000000008b1d */ /* 0x000ff00000002000 */
[----:B------:R-:W-:Y:S06]  /*0c30*/  BAR.SYNC.DEFER_BLOCKING 0x5, 0x120 ;  /* 0x0144800000007b1d */ /* 0x000fec0000010000 */
[----:B------:R-:W0:Y:S02]  /*0c40*/  LDS.128 R116, [R145+0x324d0] ;  /* 0x0324d00091747984 */ /* 0x000e240000000c00 */
[----:B------:R-:W-:Y:S06]  /*0c50*/  BAR.ARV 0x4, 0x120 ;  /* 0x0104800000007b1d */ /* 0x000fec0000002000 */
[----:B--2---:R-:W-:-:S04]  /*0c60*/  LOP3.LUT R2, R2, 0xffefffff, RZ, 0xc0, !PT ;  /* 0xffefffff02027812 */ /* 0x004fc800078ec0ff */
[----:B------:R-:W-:Y:S02]  /*0c70*/  @P0 LOP3.LUT R2, R2, 0x100000, RZ, 0xfc, !PT ;  /* 0x0010000002020812 */ /* 0x000fe400078efcff */
[----:B0-----:R-:W-:-:S03]  /*0c80*/  ISETP.GE.AND P0, PT, R119, UR4, PT ;  /* 0x0000000477007c0c */ /* 0x001fc6000bf06270 */
[----:B------:R0:W-:Y:S10]  /*0c90*/  STL [R1+0x460], R2 ;  /* 0x0004600201007387 */ /* 0x0001f40000100800 */
[----:B0-----:R-:W-:Y:S05]  /*0ca0*/  @P0 BRA `(.L_x_2764) ;  /* 0x00000324005c0947 */ /* 0x001fea0003800000 */
[----:B------:R-:W-:Y:S01]  /*0cb0*/  VIADD R211, R0, 0xffffff80 ;  /* 0xffffff8000d37836 */ /* 0x000fe20000000000 */
[C---:B------:R-:W-:Y:S01]  /*0cc0*/  IADD3 R210, -R9.reuse, 0xb, RZ ;  /* 0x0000000b09d27810 */ /* 0x040fe20007ffe1ff */
[----:B------:R-:W-:Y:S02]  /*0cd0*/  VIADD R179, R9, 0x8 ;  /* 0x0000000809b37836 */ /* 0x000fe40000000000 */
[----:B------:R-:W-:Y:S01]  /*0ce0*/  IMAD.MOV.U32 R152, RZ, RZ, RZ ;  /* 0x000000ffff987224 */ /* 0x000fe200078e00ff */
[----:B------:R-:W-:Y:S01]  /*0cf0*/  SHF.R.S32.HI R0, RZ, 0x1f, R211 ;  /* 0x0000001fff007819 */ /* 0x000fe200000114d3 */
[----:B------:R-:W-:-:S03]  /*0d00*/  IMAD.MOV.U32 R157, RZ, RZ, RZ ;  /* 0x000000ffff9d7224 */ /* 0x000fc600078e00ff */
[CC--:B------:R-:W-:Y:S02]  /*0d10*/  LEA.HI R2, R0.reuse, R211.reuse, RZ, 0x7 ;  /* 0x000000d300027211 */ /* 0x0c0fe400078f38ff */
[-C--:B------:R-:W-:Y:S02]  /*0d20*/  LEA.HI R7, R0, R211.reuse, RZ, 0x4 ;  /* 0x000000d300077211 */ /* 0x080fe400078f20ff */
[----:B------:R-:W-:Y:S02]  /*0d30*/  LOP3.LUT R216, R2, 0xffffff80, RZ, 0xc0, !PT ;  /* 0xffffff8002d87812 */ /* 0x000fe400078ec0ff */
[----:B------:R-:W-:Y:S02]  /*0d40*/  SHF.R.S32.HI R217, RZ, 0x7, R2 ;  /* 0x00000007ffd97819 */ /* 0x000fe40000011402 */
[----:B------:R-:W-:Y:S01]  /*0d50*/  LEA.HI R168, R0, R211, RZ, 0x5 ;  /* 0x000000d300a87211 */ /* 0x000fe200078f28ff */
[----:B------:R-:W-:Y:S01]  /*0d60*/  IMAD.IADD R216, R211, 0x1, -R216 ;  /* 0x00000001d3d87824 */ /* 0x000fe200078e0ad8 */
[----:B------:R-:W-:-:S02]  /*0d70*/  LEA.HI R2, R2, R217, RZ, 0x1 ;  /* 0x000000d902027211 */ /* 0x000fc400078f08ff */
[----:B------:R-:W-:Y:S02]  /*0d80*/  SHF.R.S32.HI R10, RZ, 0x4, R7 ;  /* 0x00000004ff0a7819 */ /* 0x000fe40000011407 */
        /* <DEDUP_REMOVED lines=8> */
[----:B------:R-:W-:Y:S02]  /*0e10*/  LEA.HI R6, R6, R5, RZ, 0x3 ;  /* 0x0000000506067211 */ /* 0x000fe400078f18ff */
[C---:B------:R-:W-:Y:S02]  /*0e20*/  LOP3.LUT R8, R7.reuse, 0x3fffff0, RZ, 0xc0, !PT ;  /* 0x03fffff007087812 */ /* 0x040fe400078ec0ff */
[----:B------:R-:W-:Y:S02]  /*0e30*/  LOP3.LUT R6, R6, 0xfffffff8, RZ, 0xc0, !PT ;  /* 0xfffffff806067812 */ /* 0x000fe400078ec0ff */
[----:B------:R-:W-:-:S02]  /*0e40*/  LEA.HI R7, R7, R10, RZ, 0x1 ;  /* 0x0000000a07077211 */ /* 0x000fc400078f08ff */
[----:B------:R-:W-:Y:S01]  /*0e50*/  SHF.R.S32.HI R168, RZ, 0x5, R168 ;  /* 0x00000005ffa87819 */ /* 0x000fe200000114a8 */
[----:B------:R-:W-:Y:S01]  /*0e60*/  IMAD.IADD R6, R5, 0x1, -R6 ;  /* 0x0000000105067824 */ /* 0x000fe200078e0a06 */
[----:B------:R-:W-:Y:S01]  /*0e70*/  LOP3.LUT R7, R7, 0x1ffffffe, RZ, 0xc0, !PT ;  /* 0x1ffffffe07077812 */ /* 0x000fe200078ec0ff */
[----:B------:R-:W-:Y:S02]  /*0e80*/  IMAD.IADD R5, R211, 0x1, -R8 ;  /* 0x00000001d3057824 */ /* 0x000fe400078e0a08 */
[----:B------:R-:W-:Y:S02]  /*0e90*/  IMAD R3, R3, 0x10, R6 ;  /* 0x0000001003037824 */ /* 0x000fe400078e0206 */
[----:B------:R-:W-:Y:S02]  /*0ea0*/  IMAD.IADD R7, R10, 0x1, -R7 ;  /* 0x000000010a077824 */ /* 0x000fe400078e0a07 */
[----:B------:R-:W-:Y:S01]  /*0eb0*/  IMAD R212, R2, 0x40, R3 ;  /* 0x0000004002d47824 */ /* 0x000fe200078e0203 */
[-C--:B------:R-:W-:Y:S01]  /*0ec0*/  LEA.HI R2, R0, R211.reuse, RZ, 0x3 ;  /* 0x000000d300027211 */ /* 0x080fe200078f18ff */
[----:B------:R-:W-:Y:S01]  /*0ed0*/  IMAD R8, R168, 0x10, R5 ;  /* 0x00000010a8087824 */ /* 0x000fe200078e0205 */
[----:B------:R-:W-:-:S02]  /*0ee0*/  LEA.HI R0, R0, R211, RZ, 0x2 ;  /* 0x000000d300007211 */ /* 0x000fc400078f10ff */
[----:B------:R-:W-:Y:S01]  /*0ef0*/  SHF.R.S32.HI R164, RZ, 0x3, R2 ;  /* 0x00000003ffa47819 */ /* 0x000fe20000011402 */
[----:B------:R-:W-:Y:S01]  /*0f00*/  IMAD R7, R8, 0x8, R7 ;  /* 0x0000000808077824 */ /* 0x000fe200078e0207 */
[--C-:B------:R-:W-:Y:S02]  /*0f10*/  SHF.R.S32.HI R153, RZ, 0x2, R0.reuse ;  /* 0x00000002ff997819 */ /* 0x100fe40000011400 */
[----:B------:R-:W-:Y:S01]  /*0f20*/  LOP3.LUT R214, R0, 0xfffffffc, RZ, 0xc0, !PT ;  /* 0xfffffffc00d67812 */ /* 0x000fe200078ec0ff */
[----:B------:R-:W-:Y:S01]  /*0f30*/  IMAD.SHL.U32 R218, R7, 0x8, RZ ;  /* 0x0000000807da7824 */ /* 0x000fe200078e00ff */
[----:B------:R-:W-:Y:S01]  /*0f40*/  LOP3.LUT R2, R2, 0x1ffffff8, RZ, 0xc0, !PT ;  /* 0x1ffffff802027812 */ /* 0x000fe200078ec0ff */
[----:B------:R-:W-:Y:S01]  /*0f50*/  VIADD R156, R153, 0x40 ;  /* 0x00000040999c7836 */ /* 0x000fe20000000000 */
[----:B------:R-:W-:Y:S01]  /*0f60*/  SHF.R.S32.HI R0, RZ, 0x1f, R0 ;  /* 0x0000001fff007819 */ /* 0x000fe20000011400 */
[C---:B------:R-:W-:Y:S01]  /*0f70*/  IMAD.IADD R214, R211.reuse, 0x1, -R214 ;  /* 0x00000001d3d67824 */ /* 0x040fe200078e0ad6 */
[----:B------:R-:W-:Y:S01]  /*0f80*/  SHF.R.S32.HI R166, RZ, 0x1f, R153 ;  /* 0x0000001fffa67819 */ /* 0x000fe20000011499 */
[----:B------:R-:W-:Y:S01]  /*0f90*/  IMAD.SHL.U32 R169, R156, 0x40, RZ ;  /* 0x000000409ca97824 */ /* 0x000fe200078e00ff */
[----:B------:R-:W-:Y:S01]  /*0fa0*/  SHF.R.S32.HI R3, RZ, 0x1f, R156 ;  /* 0x0000001fff037819 */ /* 0x000fe2000001149c */
[----:B------:R-:W-:Y:S01]  /*0fb0*/  IMAD.IADD R2, R211, 0x1, -R2 ;  /* 0x00000001d3027824 */ /* 0x000fe200078e0a02 */
[----:B------:R-:W-:Y:S01]  /*0fc0*/  LEA.HI R0, R0, R153, RZ, 0x3 ;  /* 0x0000009900007211 */ /* 0x000fe200078f18ff */
[----:B------:R-:W-:Y:S01]  /*0fd0*/  IMAD.SHL.U32 R22, R214, 0x8, RZ ;  /* 0x00000008d6167824 */ /* 0x000fe200078e00ff */
[----:B------:R-:W-:Y:S01]  /*0fe0*/  LEA.HI R3, R3, R156, RZ, 0x3 ;  /* 0x0000009c03037211 */ /* 0x000fe200078f18ff */
[----:B------:R-:W-:Y:S01]  /*0ff0*/  IMAD.SHL.U32 R159, R2, 0x8, RZ ;  /* 0x00000008029f7824 */ /* 0x000fe200078e00ff */
[----:B------:R-:W-:Y:S01]  /*1000*/  LOP3.LUT R169, R169, 0x1c0, RZ, 0xc0, !PT ;  /* 0x000001c0a9a97812 */ /* 0x000fe200078ec0ff */
[----:B------:R-:W-:Y:S01]  /*1010*/  IMAD.SHL.U32 R154, R214, 0x4, RZ ;  /* 0x00000004d69a7824 */ /* 0x000fe200078e00ff */
[----:B------:R-:W-:Y:S01]  /*1020*/  LOP3.LUT R0, R0, 0xfffffff8, RZ, 0xc0, !PT ;  /* 0xfffffff800007812 */ /* 0x000fe200078ec0ff */
[----:B------:R-:W-:Y:S01]  /*1030*/  IMAD.SHL.U32 R171, R3, 0x40, RZ ;  /* 0x0000004003ab7824 */ /* 0x000fe200078e00ff */
[----:B------:R-:W-:Y:S01]  /*1040*/  LOP3.LUT R3, R4, 0x7ffffffc, RZ, 0xc0, !PT ;  /* 0x7ffffffc04037812 */ /* 0x000fe200078ec0ff */
[----:B------:R-:W-:Y:S01]  /*1050*/  VIADD R158, R154, 0x10 ;  /* 0x000000109a9e7836 */ /* 0x000fe20000000000 */
[----:B------:R-:W-:Y:S01]  /*1060*/  SHF.R.U32.HI R170, RZ, 0x3, R169 ;  /* 0x00000003ffaa7819 */ /* 0x000fe200000116a9 */
[----:B------:R-:W-:Y:S01]  /*1070*/  IMAD.IADD R183, R153, 0x1, -R0 ;  /* 0x0000000199b77824 */ /* 0x000fe200078e0a00 */
[----:B------:R-:W-:Y:S01]  /*1080*/  LOP3.LUT R2, R169, 0x38, R22, 0xf8, !PT ;  /* 0x00000038a9027812 */ /* 0x000fe200078ef816 */
[----:B------:R-:W-:Y:S01]  /*1090*/  IMAD.IADD R3, R216, 0x1, -R3 ;  /* 0x00000001d8037824 */ /* 0x000fe200078e0a03 */
[----:B------:R-:W-:-:S02]  /*10a0*/  LOP3.LUT R171, R171, 0xfffffe00, RZ, 0xc0, !PT ;  /* 0xfffffe00abab7812 */ /* 0x000fc400078ec0ff */
[----:B------:R-:W-:Y:S01]  /*10b0*/  SHF.R.S32.HI R176, RZ, 0x1f, R156 ;  /* 0x0000001fffb07819 */ /* 0x000fe2000001149c */
[----:B------:R-:W-:Y:S01]  /*10c0*/  IMAD.SHL.U32 R213, R3, 0x2, RZ ;  /* 0x0000000203d57824 */ /* 0x000fe200078e00ff */
[----:B------:R-:W-:Y:S02]  /*10d0*/  LOP3.LUT R2, R171, R2, R170, 0xf6, !PT ;  /* 0x00000002ab027212 */ /* 0x000fe400078ef6aa */
[----:B------:R-:W-:-:S03]  /*10e0*/  SHF.R.S32.HI R23, RZ, 0x1f, R22 ;  /* 0x0000001fff177819 */ /* 0x000fc60000011416 */
[----:B------:R-:W-:-:S07]  /*10f0*/  IMAD R215, R2, 0x2, R145 ;  /* 0x0000000202d77824 */ /* 0x000fce00078e0291 */
.L_x_2986:
[----:B------:R-:W-:Y:S05]  /*1100*/  YIELD ;  /* 0x0000000000007946 */ /* 0x000fea0003800000 */
[----:B------:R-:W-:Y:S01]  /*1110*/  ULDC.64 UR4, c[0x0][0xb20] ;  /* 0x0002c80000047ab9 */ /* 0x000fe20000000a00 */
[----:B0---4-:R-:W0:Y:S01]  /*1120*/  LDC.64 R4, c[0x0][0xb00] ;  /* 0x0002c000ff047b82 */ /* 0x011e220000000a00 */
        /* <DEDUP_REMOVED lines=9> */
[----:B-1----:R-:W1:Y:S01]  /*11c0*/  @P1 LDC.64 R2, c[0x0][0xb20] ;  /* 0x0002c800ff021b82 */ /* 0x002e620000000a00 */
[----:B------:R-:W-:Y:S01]  /*11d0*/  ISETP.NE.AND.EX P0, PT, RZ, UR5, PT, P0 ;  /* 0x00000005ff007c0c */ /* 0x000fe2000bf05300 */
[----:B0-2---:R-:W-:-:S06]  /*11e0*/  IMAD.WIDE R8, R119, 0x4, R4 ;  /* 0x0000000477087825 */ /* 0x005fcc00078e0204 */
[----:B------:R-:W0:Y:S01]  /*11f0*/  @P2 LDC.64 R6, c[0x0][0xb10] ;  /* 0x0002c400ff062b82 */ /* 0x000e220000000a00 */
[----:B------:R-:W-:Y:S02]  /*1200*/  ULDC UR4, c[0x0][0x288] ;  /* 0x0000a20000047ab9 */ /* 0x000fe40000000800 */
[----:B------:R-:W-:Y:S01]  /*1210*/  IMAD.U32 R160, RZ, RZ, UR4 ;  /* 0x00000004ffa07e24 */ /* 0x000fe2000f8e00ff */
[----:B------:R-:W-:Y:S02]  /*1220*/  ULDC.64 UR4, c[0x0][0x3f8] ;  /* 0x0000fe0000047ab9 */ /* 0x000fe40000000a00 */
[----:B-----5:R2:W5:Y:S01]  /*1230*/  @P0 LDG.E R17, desc[UR56][R8.64] ;  /* 0x0000003808110981 */ /* 0x020562000c1e1900 */
        /* <DEDUP_REMOVED lines=23> */
.L_x_2765:
        /* <DEDUP_REMOVED lines=11> */
.L_x_2766:
[----:B------:R-:W-:Y:S05]  /*1460*/  @!P0 BRA `(.L_x_2767) ;  /* 0x00000000000c8947 */ /* 0x000fea0003800000 */
[----:B------:R-:W2:Y:S04]  /*1470*/  LDG.E R3, desc[UR56][R8.64] ;  /* 0x0000003808037981 */ /* 0x000ea8000c1e1900 */
[----:B------:R-:W2:Y:S02]  /*1480*/  LDG.E R16, desc[UR56][R8.64+0x4] ;  /* 0x0000043808107981 */ /* 0x000ea4000c1e1900 */
[----:B--2---:R-:W-:-:S07]  /*1490*/  IMAD.IADD R16, R16, 0x1, -R3 ;  /* 0x0000000110107824 */ /* 0x004fce00078e0a03 */
.L_x_2767:
        /* <DEDUP_REMOVED lines=38> */
.L_x_2770:
[----:B------:R-:W-:-:S13]  /*1700*/  ISETP.NE.AND P0, PT, R9, 0x1, PT ;  /* 0x000000010900780c */ /* 0x000fda0003f05270 */
[----:B------:R-:W0:Y:S02]  /*1710*/  @P0 LDC.64 R4, c[0x0][0xae0] ;  /* 0x0002b800ff040b82 */ /* 0x000e240000000a00 */
[----:B0-----:R-:W-:-:S05]  /*1720*/  @P0 IMAD.HI.U32 R4, R2, R4, RZ ;  /* 0x0000000402040227 */ /* 0x001fca00078e00ff */
[----:B------:R-:W-:-:S07]  /*1730*/  @P0 SHF.R.U32.HI R2, RZ, R5, R4 ;  /* 0x00000005ff020219 */ /* 0x000fce0000011604 */
.L_x_2771:
[----:B------:R-:W-:Y:S05]  /*1740*/  BSYNC B0 ;  /* 0x0000000000007941 */ /* 0x000fea0003800000 */
.L_x_2769:
[----:B------:R-:W-:-:S05]  /*1750*/  IMAD R3, R2, R9, R9 ;  /* 0x0000000902037224 */ /* 0x000fca00078e0209 */
[----:B------:R-:W-:-:S07]  /*1760*/  VIMNMX R0, R0, R3, PT ;  /* 0x0000000300007248 */ /* 0x000fce0003fe0100 */
.L_x_2768:
        /* <DEDUP_REMOVED lines=15> */
.L_x_2774:
[----:B------:R-:W-:Y:S01]  /*1860*/  ISETP.NE.AND P0, PT, R9, 0x1, PT ;  /* 0x000000010900780c */ /* 0x000fe20003f05270 */
[----:B------:R-:W-:-:S12]  /*1870*/  IMAD.MOV.U32 R4, RZ, RZ, R35 ;  /* 0x000000ffff047224 */ /* 0x000fd800078e0023 */
[----:B------:R-:W0:Y:S02]  /*1880*/  @P0 LDC.64 R6, c[0x0][0xae0] ;  /* 0x0002b800ff060b82 */ /* 0x000e240000000a00 */
[----:B0-----:R-:W-:-:S05]  /*1890*/  @P0 IMAD.HI.U32 R6, R35, R6, RZ ;  /* 0x0000000623060227 */ /* 0x001fca00078e00ff */
[----:B------:R-:W-:-:S07]  /*18a0*/  @P0 SHF.R.U32.HI R4, RZ, R7, R6 ;  /* 0x00000007ff040219 */ /* 0x000fce0000011606 */
.L_x_2775:
[----:B------:R-:W-:Y:S05]  /*18b0*/  BSYNC B0 ;  /* 0x0000000000007941 */ /* 0x000fea0003800000 */
.L_x_2773:
[----:B------:R-:W-:-:S05]  /*18c0*/  IMAD R3, R4, R9, RZ ;  /* 0x0000000904037224 */ /* 0x000fca00078e02ff */
[----:B------:R-:W-:-:S07]  /*18d0*/  VIMNMX R2, R2, R3, !PT ;  /* 0x0000000302027248 */ /* 0x000fce0007fe0100 */
.L_x_2772:
        /* <DEDUP_REMOVED lines=12> */
[----:B------:R-:W-:-:S03]  /*19a0*/  VIMNMX R0, R3, R36, PT ;  /* 0x0000002403007248 */ /* 0x000fc60003fe0100 */
[----:B------:R-:W-:Y:S01]  /*19b0*/  IMAD.WIDE.U32 R2, R5, -0x55555555, RZ ;  /* 0xaaaaaaab05027825 */ /* 0x000fe200078e00ff */
[----:B------:R-:W-:-:S04]  /*19c0*/  ISETP.GT.AND P0, PT, R0, R5, PT ;  /* 0x000000050000720c */ /* 0x000fc80003f04270 */
[----:B------:R-:W-:-:S05]  /*19d0*/  SHF.R.U32.HI R34, RZ, 0x6, R3 ;  /* 0x00000006ff227819 */ /* 0x000fca0000011603 */
[----:B------:R-:W-:-:S04]  /*19e0*/  IMAD.MOV.U32 R57, RZ, RZ, R34 ;  /* 0x000000ffff397224 */ /* 0x000fc800078e0022 */
        /* <DEDUP_REMOVED lines=27> */
.L_x_2778:
[----:B------:R-:W-:Y:S05]  /*1ba0*/  BSYNC B6 ;  /* 0x0000000000067941 */ /* 0x000fea0003800000 */
.L_x_2777:
        /* <DEDUP_REMOVED lines=20> */
.L_x_2780:
[----:B------:R-:W-:Y:S05]  /*1cf0*/  BSYNC B6 ;  /* 0x0000000000067941 */ /* 0x000fea0003800000 */
.L_x_2779:
        /* <DEDUP_REMOVED lines=9> */
[C---:B------:R-:W-:Y:S02]  /*1d90*/  VIADD R93, R22.reuse, 0x20 ;  /* 0x00000020165d7836 */ /* 0x040fe40000000000 */
[----:B------:R-:W3:Y:S08]  /*1da0*/  LDC R31, c[0x0][0x3d4] ;  /* 0x0000f500ff1f7b82 */ /* 0x000ef00000000800 */
[----:B------:R-:W4:Y:S01]  /*1db0*/  @P0 LDC.64 R2, c[0x0][0xaf0] ;  /* 0x0002bc00ff020b82 */ /* 0x000f220000000a00 */
[----:B------:R-:W-:-:S02]  /*1dc0*/  VIADD R92, R22, 0x40 ;  /* 0x00000040165c7836 */ /* 0x000fc40000000000 */
[----:B------:R-:W-:-:S05]  /*1dd0*/  VIADD R90, R22, 0x60 ;  /* 0x00000060165a7836 */ /* 0x000fca0000000000 */
[----:B------:R-:W3:Y:S01]  /*1de0*/  LDC.64 R38, c[0x0][0x3e8] ;  /* 0x0000fa00ff267b82 */ /* 0x000ee20000000a00 */
[C---:B------:R-:W-:Y:S02]  /*1df0*/  VIADD R88, R22.reuse, 0x80 ;  /* 0x0000008016587836 */ /* 0x040fe40000000000 */
[----:B------:R-:W-:-:S05]  /*1e00*/  VIADD R86, R22, 0xa0 ;  /* 0x000000a016567836 */ /* 0x000fca0000000000 */
[----:B------:R-:W3:Y:S01]  /*1e10*/  LDC.64 R52, c[0x0][0x3d8] ;  /* 0x0000f600ff347b82 */ /* 0x000ee20000000a00 */
[----:B----4-:R-:W-:-:S05]  /*1e20*/  @P0 IMAD.WIDE R2, R119, 0x4, R2 ;  /* 0x0000000477020825 */ /* 0x010fca00078e0202 */
[----:B------:R4:W3:Y:S01]  /*1e30*/  @P0 LDG.E R119, desc[UR56][R2.64] ;  /* 0x0000003802770981 */ /* 0x0008e2000c1e1900 */
[----:B0-----:R-:W-:Y:S01]  /*1e40*/  ISETP.NE.AND P0, PT, R0, 0x1, PT ;  /* 0x000000010000780c */ /* 0x001fe20003f05270 */
[-C--:B-1----:R-:W-:Y:S01]  /*1e50*/  IMAD R6, R166, R20.reuse, RZ ;  /* 0x00000014a6067224 */ /* 0x082fe200078e02ff */
[----:B------:R-:W-:Y:S01]  /*1e60*/  SHF.R.S32.HI R41, RZ, 0x1f, R54 ;  /* 0x0000001fff297819 */ /* 0x000fe20000011436 */
[----:B------:R-:W-:Y:S01]  /*1e70*/  VIADD R9, R22, 0xc0 ;  /* 0x000000c016097836 */ /* 0x000fe20000000000 */
[----:B--2---:R-:W-:Y:S01]  /*1e80*/  SHF.R.U32.HI R24, RZ, 0x7, R24 ;  /* 0x00000007ff187819 */ /* 0x004fe20000011618 */
[----:B------:R-:W-:Y:S01]  /*1e90*/  IMAD R6, R153, R21, R6 ;  /* 0x0000001599067224 */ /* 0x000fe200078e0206 */
[----:B------:R-:W-:Y:S01]  /*1ea0*/  SHF.R.S32.HI R155, RZ, 0x1f, R154 ;  /* 0x0000001fff9b7819 */ /* 0x000fe2000001149a */
[-C--:B------:R-:W-:Y:S01]  /*1eb0*/  IMAD R4, R41, R20.reuse, RZ ;  /* 0x0000001429047224 */ /* 0x080fe200078e02ff */
[----:B------:R-:W-:Y:S01]  /*1ec0*/  ISETP.NE.AND P6, PT, R24, 0x1, PT ;  /* 0x000000011800780c */ /* 0x000fe20003fc5270 */
[----:B----4-:R-:W-:Y:S01]  /*1ed0*/  IMAD.WIDE.U32 R2, R54, R20, RZ ;  /* 0x0000001436027225 */ /* 0x010fe200078e00ff */
[----:B------:R-:W-:-:S02]  /*1ee0*/  SHF.L.U64.HI R82, R20, 0x6, R21 ;  /* 0x0000000614527819 */ /* 0x000fc40000010215 */
[----:B---3--:R-:W-:Y:S01]  /*1ef0*/  SHF.L.U64.HI R78, R38, 0x6, R39 ;  /* 0x00000006264e7819 */ /* 0x008fe20000010227 */
[----:B------:R-:W0:Y:S01]  /*1f00*/  @P0 LDC R5, c[0x0][0x42c] ;  /* 0x00010b00ff050b82 */ /* 0x000e220000000800 */
[----:B------:R-:W-:Y:S01]  /*1f10*/  IMAD.SHL.U32 R83, R183, 0x40, RZ ;  /* 0x00000040b7537824 */ /* 0x000fe200078e00ff */
[----:B------:R-:W-:Y:S01]  /*1f20*/  SHF.L.U64.HI R81, R52, 0x6, R53 ;  /* 0x0000000634517819 */ /* 0x000fe20000010235 */
[----:B------:R-:W-:Y:S02]  /*1f30*/  IMAD.MOV.U32 R76, RZ, RZ, 0x20 ;  /* 0x00000020ff4c7424 */ /* 0x000fe400078e00ff */
[----:B------:R-:W-:Y:S01]  /*1f40*/  IMAD.SHL.U32 R80, R20, 0x40, RZ ;  /* 0x0000004014507824 */ /* 0x000fe200078e00ff */
[----:B------:R-:W-:Y:S01]  /*1f50*/  LOP3.LUT R83, R83, 0x1c0, RZ, 0xc0, !PT ;  /* 0x000001c053537812 */ /* 0x000fe200078ec0ff */
[----:B------:R-:W-:Y:S01]  /*1f60*/  IMAD R71, R39, 0x60, RZ ;  /* 0x0000006027477824 */ /* 0x000fe200078e02ff */
[----:B------:R-:W1:Y:S01]  /*1f70*/  @P0 LDC R7, c[0x0][0x430] ;  /* 0x00010c00ff070b82 */ /* 0x000e620000000800 */
[----:B------:R-:W-:Y:S01]  /*1f80*/  IMAD.SHL.U32 R85, R38, 0x40, RZ ;  /* 0x0000004026557824 */ /* 0x000fe200078e00ff */
[----:B------:R-:W-:Y:S01]  /*1f90*/  SHF.R.U32.HI R77, RZ, 0x3, R83 ;  /* 0x00000003ff4d7819 */ /* 0x000fe20000011653 */
[----:B------:R-:W-:-:S02]  /*1fa0*/  IMAD.SHL.U32 R79, R52, 0x40, RZ ;  /* 0x00000040344f7824 */ /* 0x000fc400078e00ff */
[----:B------:R-:W-:Y:S02]  /*1fb0*/  IMAD.U32 R75, RZ, RZ, UR50 ;  /* 0x00000032ff4b7e24 */ /* 0x000fe4000f8e00ff */
[----:B------:R-:W-:-:S03]  /*1fc0*/  IMAD.SHL.U32 R74, R31, 0x2, RZ ;  /* 0x000000021f4a7824 */ /* 0x000fc600078e00ff */
[----:B------:R-:W-:Y:S01]  /*1fd0*/  LOP3.LUT R75, R75, 0x1, RZ, 0xfc, !PT ;  /* 0x000000014b4b7812 */ /* 0x000fe200078efcff */
[----:B0-----:R-:W-:-:S04]  /*1fe0*/  @P0 IMAD.HI.U32 R0, R118, R5, RZ ;  /* 0x0000000576000227 */ /* 0x001fc800078e00ff */
[----:B------:R-:W-:Y:S01]  /*1ff0*/  IMAD R5, R54, R21, R4 ;  /* 0x0000001536057224 */ /* 0x000fe200078e0204 */
[----:B-1----:R-:W-:-:S03]  /*2000*/  @P0 SHF.R.U32.HI R118, RZ, R7, R0 ;  /* 0x00000007ff760219 */ /* 0x002fc60000011600 */
[----:B------:R-:W-:Y:S01]  /*2010*/  IMAD.IADD R3, R3, 0x1, R5 ;  /* 0x0000000103037824 */ /* 0x000fe200078e0205 */
[----:B------:R-:W-:Y:S02]  /*2020*/  ISETP.NE.U32.AND P0, PT, RZ, UR6, PT ;  /* 0x00000006ff007c0c */ /* 0x000fe4000bf05070 */
        /* <DEDUP_REMOVED lines=11> */
[----:B------:R-:W-:-:S04]  /*20e0*/  IMAD R0, R10, UR4, RZ ;  /* 0x000000040a007c24 */ /* 0x000fc8000f8e02ff */
[----:B------:R-:W-:Y:S01]  /*20f0*/  IMAD R91, R17, UR5, R0 ;  /* 0x00000005115b7c24 */ /* 0x000fe2000f8e0200 */
[----:B------:R-:W-:Y:S05]  /*2100*/  @!P6 WARPSYNC.ALL ;  /* 0x000000000000e948 */ /* 0x000fea0003800000 */
[----:B------:R-:W-:Y:S01]  /*2110*/  ULDC UR4, c[0x0][0x310] ;  /* 0x0000c40000047ab9 */ /* 0x000fe20000000800 */
[----:B------:R-:W-:Y:S01]  /*2120*/  IMAD.IADD R91, R3, 0x1, R91 ;  /* 0x00000001035b7824 */ /* 0x000fe200078e025b */
[----:B------:R-:W-:Y:S01]  /*2130*/  @!P6 BAR.SYNC.DEFER_BLOCKING 0x9, 0x100 ;  /* 0x024400000000eb1d */ /* 0x000fe20000010000 */
[----:B------:R-:W-:Y:S02]  /*2140*/  ISETP.GE.AND P1, PT, R93, UR4, PT ;  /* 0x000000045d007c0c */ /* 0x000fe4000bf26270 */
[----:B------:R-:W-:-:S02]  /*2150*/  ISETP.GE.AND P0, PT, R22, UR4, PT ;  /* 0x0000000416007c0c */ /* 0x000fc4000bf06270 */
[----:B------:R-:W-:Y:S01]  /*2160*/  SEL R4, RZ, 0xffffffff, P1 ;  /* 0xffffffffff047807 */ /* 0x000fe20000800000 */
[----:B------:R-:W-:Y:S01]  /*2170*/  ULDC.64 UR6, c[0x0][0x320] ;  /* 0x0000c80000067ab9 */ /* 0x000fe20000000a00 */
[----:B------:R-:W-:Y:S02]  /*2180*/  SEL R0, RZ, 0x1, P0 ;  /* 0x00000001ff007807 */ /* 0x000fe40000000000 */
[----:B------:R-:W-:Y:S01]  /*2190*/  ISETP.GE.AND P0, PT, R92, UR4, PT ;  /* 0x000000045c007c0c */ /* 0x000fe2000bf06270 */
[----:B------:R-:W-:Y:S01]  /*21a0*/  IMAD.SHL.U32 R5, R4, 0x2, RZ ;  /* 0x0000000204057824 */ /* 0x000fe200078e00ff */
[----:B------:R-:W-:Y:S02]  /*21b0*/  ISETP.GE.AND P1, PT, R90, UR4, PT ;  /* 0x000000045a007c0c */ /* 0x000fe4000bf26270 */
[----:B------:R-:W-:Y:S02]  /*21c0*/  SEL R7, RZ, 0x4, P0 ;  /* 0x00000004ff077807 */ /* 0x000fe40000000000 */
[----:B------:R-:W-:Y:S01]  /*21d0*/  LOP3.LUT R0, R5, 0x2, R0, 0xe2, !PT ;  /* 0x0000000205007812 */ /* 0x000fe200078ee200 */
[----:B------:R-:W-:Y:S01]  /*21e0*/  IMAD.WIDE.U32 R4, R153, R20, R22 ;  /* 0x0000001499047225 */ /* 0x000fe200078e0016 */
[----:B------:R-:W-:-:S02]  /*21f0*/  ISETP.GE.AND P0, PT, R88, UR4, PT ;  /* 0x0000000458007c0c */ /* 0x000fc4000bf06270 */
[----:B------:R-:W-:Y:S02]  /*2200*/  IADD3 R89, P2, R2, R4, RZ ;  /* 0x0000000402597210 */ /* 0x000fe40007f5e0ff */
[----:B------:R-:W-:Y:S02]  /*2210*/  SEL R4, RZ, 0x8, P1 ;  /* 0x00000008ff047807 */ /* 0x000fe40000800000 */
[----:B------:R-:W-:Y:S01]  /*2220*/  IADD3.X R87, R91, R5, R6, P2, !PT ;  /* 0x000000055b577210 */ /* 0x000fe200017fe406 */
[----:B------:R-:W-:Y:S01]  /*2230*/  IMAD R5, R8, UR6, RZ ;  /* 0x0000000608057c24 */ /* 0x000fe2000f8e02ff */
[----:B------:R-:W-:Y:S01]  /*2240*/  ISETP.GE.AND P1, PT, R86, UR4, PT ;  /* 0x0000000456007c0c */ /* 0x000fe2000bf26270 */
[----:B------:R-:W-:Y:S01]  /*2250*/  VIADD R8, R22, 0xe0 ;  /* 0x000000e016087836 */ /* 0x000fe20000000000 */
[----:B------:R-:W-:Y:S02]  /*2260*/  LOP3.LUT R0, R4, R0, R7, 0xfe, !PT ;  /* 0x0000000004007212 */ /* 0x000fe400078efe07 */
[----:B------:R-:W-:Y:S01]  /*2270*/  ISETP.GE.AND P2, PT, R9, UR4, PT ;  /* 0x0000000409007c0c */ /* 0x000fe2000bf46270 */
[C---:B------:R-:W-:Y:S01]  /*2280*/  IMAD R9, R118.reuse, UR7, R5 ;  /* 0x0000000776097c24 */ /* 0x040fe2000f8e0205 */
[----:B------:R-:W-:Y:S01]  /*2290*/  SEL R7, RZ, 0x10, P0 ;  /* 0x00000010ff077807 */ /* 0x000fe20000000000 */
[----:B------:R-:W-:Y:S01]  /*22a0*/  IMAD.WIDE.U32 R4, R118, UR6, R22 ;  /* 0x0000000676047c25 */ /* 0x000fe2000f8e0016 */
[----:B------:R-:W-:-:S02]  /*22b0*/  SEL R6, RZ, 0x20, P1 ;  /* 0x00000020ff067807 */ /* 0x000fc40000800000 */
[----:B------:R-:W-:Y:S01]  /*22c0*/  ISETP.GE.AND P3, PT, R8, UR4, PT ;  /* 0x0000000408007c0c */ /* 0x000fe2000bf66270 */
[----:B------:R-:W-:Y:S01]  /*22d0*/  ULDC.64 UR4, c[0x0][0x328] ;  /* 0x0000ca0000047ab9 */ /* 0x000fe20000000a00 */
[----:B------:R-:W-:Y:S01]  /*22e0*/  LOP3.LUT R7, R6, R0, R7, 0xfe, !PT ;  /* 0x0000000006077212 */ /* 0x000fe200078efe07 */
[----:B------:R-:W-:Y:S01]  /*22f0*/  IMAD R6, R10, UR4, RZ ;  /* 0x000000040a067c24 */ /* 0x000fe2000f8e02ff */
[----:B------:R-:W-:Y:S01]  /*2300*/  SEL R0, RZ, 0x40, P2 ;  /* 0x00000040ff007807 */ /* 0x000fe20001000000 */
[----:B------:R-:W-:Y:S01]  /*2310*/  IMAD.IADD R5, R5, 0x1, R9 ;  /* 0x0000000105057824 */ /* 0x000fe200078e0209 */
[----:B------:R-:W-:Y:S01]  /*2320*/  ISETP.GE.AND P0, PT, R22, R31, PT ;  /* 0x0000001f1600720c */ /* 0x000fe20003f06270 */
[----:B------:R-:W-:Y:S01]  /*2330*/  IMAD R59, R17, UR5, R6 ;  /* 0x00000005113b7c24 */ /* 0x000fe2000f8e0206 */
[----:B------:R-:W-:Y:S01]  /*2340*/  LOP3.LUT R13, R7, R0, RZ, 0xfc, !PT ;  /* 0x00000000070d7212 */ /* 0x000fe200078efcff */
[----:B------:R-:W-:Y:S01]  /*2350*/  IMAD.WIDE.U32 R16, R17, UR4, R4 ;  /* 0x0000000411107c25 */ /* 0x000fe2000f8e0004 */
[----:B------:R-:W-:Y:S01]  /*2360*/  SEL R15, R31, RZ, P0 ;  /* 0x000000ff1f0f7207 */ /* 0x000fe20000000000 */
[----:B------:R-:W-:Y:S01]  /*2370*/  ULDC UR4, c[0x0][0x2e4] ;  /* 0x0000b90000047ab9 */ /* 0x000fe20000000800 */
[----:B------:R-:W-:Y:S01]  /*2380*/  LOP3.LUT P1, RZ, R183, 0x4, RZ, 0xc0, !PT ;  /* 0x00000004b7ff7812 */ /* 0x000fe2000782c0ff */
[C---:B------:R-:W-:Y:S01]  /*2390*/  IMAD R4, R166.reuse, R38, RZ ;  /* 0x00000026a6047224 */ /* 0x040fe200078e02ff */
[C---:B------:R-:W-:Y:S01]  /*23a0*/  IADD3 R54, P2, R153.reuse, R54, RZ ;  /* 0x0000003699367210 */ /* 0x040fe20007f5e0ff */
[-C--:B------:R-:W-:Y:S01]  /*23b0*/  IMAD R0, R166, R52.reuse, RZ ;  /* 0x00000034a6007224 */ /* 0x080fe200078e02ff */
[----:B------:R-:W-:Y:S01]  /*23c0*/  SEL R76, R76, 0xffffffe0, !P1 ;  /* 0xffffffe04c4c7807 */ /* 0x000fe20004800000 */
[C---:B------:R-:W-:Y:S01]  /*23d0*/  IMAD R29, R153.reuse, R39, R4 ;  /* 0x00000027991d7224 */ /* 0x040fe200078e0204 */
[----:B------:R-:W-:Y:S01]  /*23e0*/  SEL R58, RZ, 0xffffff80, P3 ;  /* 0xffffff80ff3a7807 */ /* 0x000fe20001800000 */
[----:B------:R-:W-:Y:S01]  /*23f0*/  IMAD.WIDE.U32 R4, R153, R52, R154 ;  /* 0x0000003499047225 */ /* 0x000fe200078e009a */
[----:B------:R-:W-:-:S02]  /*2400*/  ISETP.GE.AND P1, PT, R22, UR4, PT ;  /* 0x0000000416007c0c */ /* 0x000fc4000bf26270 */
[----:B------:R-:W-:Y:S01]  /*2410*/  LOP3.LUT R58, R13, 0x80, R58, 0xc8, !PT ;  /* 0x000000800d3a7812 */ /* 0x000fe200078ec83a */
[C---:B------:R-:W-:Y:S02]  /*2420*/  IMAD R25, R153.reuse, R53, R0 ;  /* 0x0000003599197224 */ /* 0x040fe400078e0200 */
[----:B------:R-:W-:-:S04]  /*2430*/  IMAD.WIDE.U32 R8, R153, R52, R22 ;  /* 0x0000003499087225 */ /* 0x000fc800078e0016 */
[----:B------:R-:W-:Y:S02]  /*2440*/  IMAD.IADD R15, R22, 0x1, R15 ;  /* 0x00000001160f7824 */ /* 0x000fe400078e020f */
[----:B------:R-:W-:Y:S02]  /*2450*/  IMAD.IADD R5, R5, 0x1, R25 ;  /* 0x0000000105057824 */ /* 0x000fe400078e0219 */
[----:B------:R-:W-:Y:S01]  /*2460*/  IMAD.IADD R9, R25, 0x1, R9 ;  /* 0x0000000119097824 */ /* 0x000fe200078e0209 */
[----:B-----5:R-:W-:Y:S01]  /*2470*/  SHF.R.S32.HI R25, RZ, 0x1f, R37 ;  /* 0x0000001fff197819 */ /* 0x020fe20000011425 */
[----:B------:R-:W-:Y:S01]  /*2480*/  IMAD.WIDE.U32 R48, R37, R52, R4 ;  /* 0x0000003425307225 */ /* 0x000fe200078e0004 */
[----:B------:R-:W-:Y:S02]  /*2490*/  SHF.R.S32.HI R0, RZ, 0x1f, R15 ;  /* 0x0000001fff007819 */ /* 0x000fe4000001140f */
[--C-:B------:R-:W-:Y:S01]  /*24a0*/  LOP3.LUT R4, R83, 0x18, R22.reuse, 0xf8, !PT ;  /* 0x0000001853047812 */ /* 0x100fe200078ef816 */
[----:B------:R-:W-:Y:S01]  /*24b0*/  IMAD.WIDE.U32 R10, R153, R38, R22 ;  /* 0x00000026990a7225 */ /* 0x000fe200078e0016 */
[----:B------:R-:W-:-:S02]  /*24c0*/  LEA.HI R0, R0, R15, RZ, 0x3 ;  /* 0x0000000f00007211 */ /* 0x000fc400078f18ff */
[----:B------:R-:W-:Y:S01]  /*24d0*/  LOP3.LUT R73, R4, R77, RZ, 0x3c, !PT ;  /* 0x0000004d04497212 */ /* 0x000fe200078e3cff */
[-C--:B------:R-:W-:Y:S01]  /*24e0*/  IMAD.WIDE.U32 R6, R153, R38.reuse, R154 ;  /* 0x0000002699067225 */ /* 0x080fe200078e009a */
[--C-:B------:R-:W-:Y:S02]  /*24f0*/  LOP3.LUT R5, R169, 0x38, R0.reuse, 0xf8, !PT ;  /* 0x00000038a9057812 */ /* 0x100fe400078ef800 */
[--C-:B------:R-:W-:Y:S01]  /*2500*/  LOP3.LUT R4, R83, 0x38, R0.reuse, 0xf8, !PT ;  /* 0x0000003853047812 */ /* 0x100fe200078ef800 */
[----:B------:R-:W-:Y:S01]  /*2510*/  IMAD R12, R25, R38, RZ ;  /* 0x00000026190c7224 */ /* 0x000fe200078e02ff */
[----:B------:R-:W-:Y:S01]  /*2520*/  SHF.R.S32.HI R62, RZ, 0x3, R0 ;  /* 0x00000003ff3e7819 */ /* 0x000fe20000011400 */
[----:B------:R-:W-:Y:S01]  /*2530*/  IMAD.IADD R7, R7, 0x1, R29 ;  /* 0x0000000107077824 */ /* 0x000fe200078e021d */
[----:B------:R-:W-:Y:S01]  /*2540*/  LOP3.LUT R65, R0, 0xfffffff8, RZ, 0xc0, !PT ;  /* 0xfffffff800417812 */ /* 0x000fe200078ec0ff */
[----:B------:R-:W-:Y:S01]  /*2550*/  IMAD.IADD R11, R29, 0x1, R11 ;  /* 0x000000011d0b7824 */ /* 0x000fe200078e020b */
[----:B------:R-:W-:Y:S01]  /*2560*/  LOP3.LUT R0, R5, R170, RZ, 0x3c, !PT ;  /* 0x000000aa05007212 */ /* 0x000fe200078e3cff */
[----:B------:R-:W-:Y:S01]  /*2570*/  IMAD R67, R37, R39, R12 ;  /* 0x0000002725437224 */ /* 0x000fe200078e020c */
[----:B------:R-:W-:Y:S01]  /*2580*/  LOP3.LUT R63, R4, R77, RZ, 0x3c, !PT ;  /* 0x0000004d043f7212 */ /* 0x000fe200078e3cff */
[----:B------:R-:W-:Y:S01]  /*2590*/  IMAD R12, R25, R52, RZ ;  /* 0x00000034190c7224 */ /* 0x000fe200078e02ff */
[----:B------:R-:W-:Y:S01]  /*25a0*/  SHF.R.S32.HI R60, RZ, 0x1f, R65 ;  /* 0x0000001fff3c7819 */ /* 0x000fe20000011441 */
[----:B------:R-:W-:-:S04]  /*25b0*/  IMAD.WIDE.U32 R24, R37, R38, R6 ;  /* 0x0000002625187225 */ /* 0x000fc800078e0006 */
[----:B------:R-:W-:-:S04]  /*25c0*/  IMAD.WIDE.U32 R32, R37, R38, R10 ;  /* 0x0000002625207225 */ /* 0x000fc800078e000a */
[----:B------:R-:W-:Y:S02]  /*25d0*/  IMAD R15, R21, 0x60, RZ ;  /* 0x00000060150f7824 */ /* 0x000fe400078e02ff */
[----:B------:R-:W-:Y:S02]  /*25e0*/  IMAD R7, R37, R53, R12 ;  /* 0x0000003525077224 */ /* 0x000fe400078e020c */
[----:B------:R-:W-:Y:S02]  /*25f0*/  IMAD R11, R53, 0x60, RZ ;  /* 0x00000060350b7824 */ /* 0x000fe400078e02ff */
[----:B------:R-:W-:-:S04]  /*2600*/  IMAD.WIDE.U32 R50, R37, R52, R8 ;  /* 0x0000003425327225 */ /* 0x000fc800078e0008 */
[----:B------:R-:W-:-:S04]  /*2610*/  IMAD.WIDE.U32 R20, R20, 0x60, RZ ;  /* 0x0000006014147825 */ /* 0x000fc800078e00ff */
[----:B------:R-:W-:-:S04]  /*2620*/  IMAD.WIDE.U32 R38, R38, 0x60, RZ ;  /* 0x0000006026267825 */ /* 0x000fc800078e00ff */
[----:B------:R-:W-:-:S04]  /*2630*/  IMAD.WIDE.U32 R52, R52, 0x60, RZ ;  /* 0x0000006034347825 */ /* 0x000fc800078e00ff */
[----:B------:R-:W-:Y:S02]  /*2640*/  IMAD R73, R168, 0x200, R73 ;  /* 0x00000200a8497824 */ /* 0x000fe400078e0249 */
[----:B------:R-:W-:Y:S01]  /*2650*/  IMAD.X R55, R166, 0x1, R41, P2 ;  /* 0x00000001a6377824 */ /* 0x000fe200010e0629 */
[----:B------:R-:W-:Y:S01]  /*2660*/  ISETP.GE.AND P2, PT, R93, UR4, PT ;  /* 0x000000045d007c0c */ /* 0x000fe2000bf46270 */
[----:B------:R-:W-:Y:S02]  /*2670*/  IMAD.IADD R68, R25, 0x1, R67 ;  /* 0x0000000119447824 */ /* 0x000fe400078e0243 */
[----:B------:R-:W-:Y:S01]  /*2680*/  IMAD.IADD R61, R171, 0x1, R0 ;  /* 0x00000001ab3d7824 */ /* 0x000fe200078e0200 */
[----:B------:R-:W-:Y:S01]  /*2690*/  LOP3.LUT R0, R13, 0x40, RZ, 0xc0, !PT ;  /* 0x000000400d007812 */ /* 0x000fe200078ec0ff */
[----:B------:R-:W-:Y:S02]  /*26a0*/  IMAD.IADD R72, R21, 0x1, R15 ;  /* 0x0000000115487824 */ /* 0x000fe400078e020f */
[----:B------:R-:W-:-:S02]  /*26b0*/  IMAD.IADD R71, R39, 0x1, R71 ;  /* 0x0000000127477824 */ /* 0x000fc400078e0247 */
[----:B------:R-:W-:Y:S02]  /*26c0*/  IMAD.IADD R70, R53, 0x1, R11 ;  /* 0x0000000135467824 */ /* 0x000fe400078e020b */
[----:B------:R-:W-:Y:S02]  /*26d0*/  IMAD.IADD R69, R76, 0x1, R73 ;  /* 0x000000014c457824 */ /* 0x000fe400078e0249 */
[----:B------:R-:W-:Y:S02]  /*26e0*/  IMAD.IADD R67, R67, 0x1, R33 ;  /* 0x0000000143437824 */ /* 0x000fe400078e0221 */
[----:B------:R-:W-:Y:S02]  /*26f0*/  IMAD.IADD R66, R49, 0x1, R7 ;  /* 0x0000000131427824 */ /* 0x000fe400078e0207 */
[----:B------:R-:W-:Y:S02]  /*2700*/  IMAD.IADD R64, R7, 0x1, R51 ;  /* 0x0000000107407824 */ /* 0x000fe400078e0233 */
[----:B------:R-:W-:-:S02]  /*2710*/  IMAD R63, R168, 0x200, R63 ;  /* 0x00000200a83f7824 */ /* 0x000fc400078e023f */
[----:B------:R-:W-:-:S07]  /*2720*/  IMAD.IADD R59, R17, 0x1, R59 ;  /* 0x00000001113b7824 */ /* 0x000fce00078e023b */
.L_x_2828:
        /* <DEDUP_REMOVED lines=67> */
.L_x_2785:
[----:B------:R-:W-:Y:S05]  /*2b60*/  BSYNC B1 ;  /* 0x0000000000017941 */ /* 0x000fea0003800000 */
.L_x_2784:
        /* <DEDUP_REMOVED lines=28> */
.L_x_2787:
[----:B------:R-:W-:Y:S05]  /*2d30*/  BSYNC B1 ;  /* 0x0000000000017941 */ /* 0x000fea0003800000 */
.L_x_2786:
[----:B0-----:R-:W-:Y:S01]  /*2d40*/  IMAD.MOV.U32 R4, RZ, RZ, R44 ;  /* 0x000000ffff047224 */ /* 0x001fe200078e002c */
[----:B------:R-:W-:Y:S01]  /*2d50*/  MOV R6, R46 ;  /* 0x0000002e00067202 */ /* 0x000fe20000000f00 */
[----:B------:R-:W-:Y:S01]  /*2d60*/  IMAD.MOV.U32 R5, RZ, RZ, R45 ;  /* 0x000000ffff057224 */ /* 0x000fe200078e002d */
[----:B------:R-:W-:Y:S01]  /*2d70*/  ISETP.NE.AND P3, PT, R75, 0x3, PT ;  /* 0x000000034b00780c */ /* 0x000fe20003f65270 */
[----:B------:R-:W-:Y:S01]  /*2d80*/  IMAD.MOV.U32 R7, RZ, RZ, R47 ;  /* 0x000000ffff077224 */ /* 0x000fe200078e002f */
[----:B------:R-:W-:Y:S02]  /*2d90*/  PRMT R112, R84, 0x5410, R96 ;  /* 0x0000541054707816 */ /* 0x000fe40000000060 */
[----:B------:R-:W-:Y:S01]  /*2da0*/  PRMT R109, R4, 0x5410, R5 ;  /* 0x00005410046d7816 */ /* 0x000fe20000000005 */
[----:B------:R-:W-:Y:S01]  /*2db0*/  IMAD.MOV.U32 R4, RZ, RZ, R40 ;  /* 0x000000ffff047224 */ /* 0x000fe200078e0028 */
[----:B------:R-:W-:Y:S01]  /*2dc0*/  PRMT R114, R6, 0x5410, R7 ;  /* 0x0000541006727816 */ /* 0x000fe20000000007 */
[----:B------:R-:W-:-:S02]  /*2dd0*/  IMAD.MOV.U32 R5, RZ, RZ, R41 ;  /* 0x000000ffff057224 */ /* 0x000fc400078e0029 */
[----:B-----5:R-:W-:Y:S02]  /*2de0*/  IMAD.MOV.U32 R6, RZ, RZ, R30 ;  /* 0x000000ffff067224 */ /* 0x020fe400078e001e */
        /* <DEDUP_REMOVED lines=16> */
.L_x_2788:
[----:B------:R-:W-:Y:S01]  /*2ef0*/  IMAD R84, R152, 0x8, R145 ;  /* 0x0000000898547824 */ /* 0x000fe200078e0291 */
[----:B------:R-:W-:Y:S01]  /*2f00*/  SHF.L.U32 R105, R157, 0x1f, RZ ;  /* 0x0000001f9d697819 */ /* 0x000fe200000006ff */
[----:B------:R-:W-:Y:S03]  /*2f10*/  BSSY B1, `(.L_x_2789) ;  /* 0x0000003000017945 */ /* 0x000fe60003800000 */
[----:B------:R-:W0:Y:S02]  /*2f20*/  SYNCS.PHASECHK.TRANS64.TRYWAIT P6, [R84+URZ+0x32490], R105 ;  /* 0x03249069540075a7 */ /* 0x000e2400080c017f */
[----:B0-----:R-:W-:Y:S05]  /*2f30*/  @!P6 BRA `(.L_x_2790) ;  /* 0x0000030000c0e947 */ /* 0x001fea0003800000 */
.L_x_3104:
[----:B------:R-:W-:Y:S05]  /*2f40*/  BSYNC B1 ;  /* 0x0000000000017941 */ /* 0x000fea0003800000 */
.L_x_2789:
        /* <DEDUP_REMOVED lines=49> */
.L_x_2796:
[----:B------:R-:W-:Y:S05]  /*3260*/  BSYNC B3 ;  /* 0x0000000000037941 */ /* 0x000fea0003800000 */
.L_x_2795:
[----:B--2---:R1:W-:Y:S02]  /*3270*/  STG.E.128 desc[UR56][R14.64], R4 ;  /* 0x000000040e007986 */ /* 0x0043e4000c101d38 */
.L_x_2794:
[----:B------:R-:W-:Y:S05]  /*3280*/  BSYNC B2 ;  /* 0x0000000000027941 */ /* 0x000fea0003800000 */
.L_x_2793:
[----:B------:R-:W-:Y:S05]  /*3290*/  @P2 BRA `(.L_x_2792) ;  /* 0x0000000000bc2947 */ /* 0x000fea0003800000 */
[----:B-1----:R1:W2:Y:S01]  /*32a0*/  LDS.128 R4, [R98] ;  /* 0x0000000062047984 */ /* 0x0022a20000000c00 */
        /* <DEDUP_REMOVED lines=44> */
.L_x_2798:
[----:B------:R-:W-:Y:S05]  /*3570*/  BSYNC B2 ;  /* 0x0000000000027941 */ /* 0x000fea0003800000 */
.L_x_2797:
[----:B--2---:R2:W-:Y:S02]  /*3580*/  STG.E.128 desc[UR56][R14.64+0x40], R4 ;  /* 0x000040040e007986 */ /* 0x0045e4000c101d38 */
.L_x_2792:
[----:B------:R-:W-:Y:S05]  /*3590*/  BSYNC B1 ;  /* 0x0000000000017941 */ /* 0x000fea0003800000 */
.L_x_2791:
        /* <DEDUP_REMOVED lines=48> */
.L_x_2803:
[----:B------:R-:W-:Y:S05]  /*38a0*/  BSYNC B2 ;  /* 0x0000000000027941 */ /* 0x000fea0003800000 */
.L_x_2802:
[----:B--2---:R3:W-:Y:S02]  /*38b0*/  STG.E.128 desc[UR56][R12.64], R4 ;  /* 0x000000040c007986 */ /* 0x0047e4000c101d38 */
.L_x_2801:
[----:B------:R-:W-:Y:S05]  /*38c0*/  BSYNC B1 ;  /* 0x0000000000017941 */ /* 0x000fea0003800000 */
.L_x_2800:
[----:B------:R-:W-:Y:S05]  /*38d0*/  @P2 BRA `(.L_x_2799) ;  /* 0x00000018001c2947 */ /* 0x000fea0003800000 */
[----:B-123--:R1:W2:Y:S01]  /*38e0*/  LDS.128 R4, [R98+0x2000] ;  /* 0x0020000062047984 */ /* 0x00e2a20000000c00 */
        /* <DEDUP_REMOVED lines=44> */
.L_x_2805:
[----:B------:R-:W-:Y:S05]  /*3bb0*/  BSYNC B1 ;  /* 0x0000000000017941 */ /* 0x000fea0003800000 */
.L_x_2804:
[----:B--2---:R4:W-:Y:S01]  /*3bc0*/  STG.E.128 desc[UR56][R12.64+0x40], R4 ;  /* 0x000040040c007986 */ /* 0x0049e2000c101d38 */
[----:B------:R-:W-:Y:S05]  /*3bd0*/  BRA `(.L_x_2799) ;  /* 0x00000014005c7947 */ /* 0x000fea0003800000 */
.L_x_2783:
        /* <DEDUP_REMOVED lines=68> */
.L_x_2806:
        /* <DEDUP_REMOVED lines=9> */
.L_x_3105:
[----:B------:R-:W-:Y:S05]  /*40b0*/  BSYNC B1 ;  /* 0x0000000000017941 */ /* 0x000fea0003800000 */
.L_x_2807:
        /* <DEDUP_REMOVED lines=40> */
[----:B------:R-:W-:Y:S02]  /*4340*/  HADD2.F32 R14, -RZ, R118.H0_H0 ;  /* 0x20000076ff0e7230 */ /* 0x000fe40000004100 */
[C---:B------:R-:W-:Y:S01]  /*4350*/  FMUL.FTZ R118, R12.reuse, R15 ;  /* 0x0000000f0c767220 */ /* 0x040fe20000410000 */
[----:B------:R-:W-:Y:S02]  /*4360*/  HADD2.F32 R28, -RZ, R116.H0_H0 ;  /* 0x20000074ff1c7230 */ /* 0x000fe40000004100 */
[-C--:B------:R-:W-:Y:S01]  /*4370*/  FMUL.FTZ R120, R45, R30.reuse ;  /* 0x0000001e2d787220 */ /* 0x080fe20000410000 */
[----:B------:R-:W-:Y:S01]  /*4380*/  FMUL.FTZ R30, R41, R30 ;  /* 0x0000001e291e7220 */ /* 0x000fe20000410000 */
[-C--:B------:R-:W-:Y:S01]  /*4390*/  FFMA.FTZ R118, R13, R14.reuse, R118 ;  /* 0x0000000e0d767223 */ /* 0x080fe20000010076 */
[----:B------:R-:W-:Y:S01]  /*43a0*/  FFMA.FTZ R116, R12, R14, -R29 ;  /* 0x0000000e0c747223 */ /* 0x000fe2000001081d */
[----:B------:R-:W-:-:S02]  /*43b0*/  HADD2.F32 R13, -RZ, R47.H0_H0 ;  /* 0x2000002fff0d7230 */ /* 0x000fc40000004100 */
[-C--:B------:R-:W-:Y:S01]  /*43c0*/  FFMA.FTZ R45, R45, R28.reuse, R30 ;  /* 0x0000001c2d2d7223 */ /* 0x080fe2000001001e */
[----:B------:R-:W-:Y:S02]  /*43d0*/  HADD2.F32 R47, -RZ, R47.H1_H1 ;  /* 0x3000002fff2f7230 */ /* 0x000fe40000004100 */
[----:B------:R-:W-:Y:S01]  /*43e0*/  FFMA.FTZ R119, R41, R28, -R120 ;  /* 0x0000001c29777223 */ /* 0x000fe20000010878 */
[----:B------:R-:W-:Y:S02]  /*43f0*/  HADD2.F32 R12, -RZ, R43.H0_H0 ;  /* 0x2000002bff0c7230 */ /* 0x000fe40000004100 */
[----:B------:R-:W-:Y:S01]  /*4400*/  HADD2.F32 R30, -RZ, R31.H0_H0 ;  /* 0x2000001fff1e7230 */ /* 0x000fe20000004100 */
[----:B------:R-:W-:Y:S01]  /*4410*/  F2FP.F16.F32.PACK_AB R45, R45, R118 ;  /* 0x000000762d2d723e */ /* 0x000fe200000000ff */
[----:B------:R-:W-:Y:S01]  /*4420*/  HADD2.F32 R15, -RZ, R122.H1_H1 ;  /* 0x3000007aff0f7230 */ /* 0x000fe20000004100 */
[----:B------:R-:W-:Y:S01]  /*4430*/  F2FP.F16.F32.PACK_AB R116, R119, R116 ;  /* 0x000000747774723e */ /* 0x000fe200000000ff */
[----:B------:R-:W-:-:S02]  /*4440*/  HADD2.F32 R43, -RZ, R43.H1_H1 ;  /* 0x3000002bff2b7230 */ /* 0x000fc40000004100 */
[-C--:B------:R-:W-:Y:S01]  /*4450*/  FMUL.FTZ R124, R47, R30.reuse ;  /* 0x0000001e2f7c7220 */ /* 0x080fe20000410000 */
[----:B------:R-:W-:Y:S02]  /*4460*/  HADD2.F32 R14, -RZ, R122.H0_H0 ;  /* 0x2000007aff0e7230 */ /* 0x000fe40000004100 */
        /* <DEDUP_REMOVED lines=12> */
[----:B------:R-:W-:Y:S01]  /*4530*/  FMUL.FTZ R31, R13, R28 ;  /* 0x0000001c0d1f7220 */ /* 0x000fe20000410000 */
        /* <DEDUP_REMOVED lines=35> */
.L_x_2812:
[----:B------:R-:W-:Y:S05]  /*4770*/  BSYNC B2 ;  /* 0x0000000000027941 */ /* 0x000fea0003800000 */
.L_x_2811:
[----:B------:R-:W-:Y:S02]  /*4780*/  ISETP.GE.AND P5, PT, R113, R107, PT ;  /* 0x0000006b7100720c */ /* 0x000fe40003fa6270 */
[----:B------:R-:W-:-:S11]  /*4790*/  P2R R13, PR, RZ, 0x1 ;  /* 0x00000001ff0d7803 */ /* 0x000fd60000000000 */
[--C-:B------:R-:W-:Y:S02]  /*47a0*/  @!P5 SHF.R.S32.HI R12, RZ, 0x1f, R113.reuse ;  /* 0x0000001fff0cd819 */ /* 0x100fe40000011471 */
[----:B------:R-:W-:-:S04]  /*47b0*/  @!P5 IADD3 R102, P0, P6, R2, R102, R113 ;  /* 0x000000660266d210 */ /* 0x000fc80007e1e071 */
[----:B------:R-:W-:Y:S02]  /*47c0*/  @!P5 IADD3.X R114, R91, R114, R12, P0, P6 ;  /* 0x000000725b72d210 */ /* 0x000fe400007ec40c */
[CC--:B------:R-:W-:Y:S02]  /*47d0*/  LEA R12, P6, R110.reuse, R96.reuse, 0x1 ;  /* 0x000000606e0c7211 */ /* 0x0c0fe400078c08ff */
[----:B------:R-:W-:Y:S02]  /*47e0*/  ISETP.NE.AND P0, PT, R13, RZ, PT ;  /* 0x000000ff0d00720c */ /* 0x000fe40003f05270 */
[----:B------:R-:W-:Y:S02]  /*47f0*/  LEA.HI.X R13, R110, R97, R112, 0x1, P6 ;  /* 0x000000616e0d7211 */ /* 0x000fe400030f0c70 */
[----:B------:R-:W-:-:S03]  /*4800*/  @!P5 LEA R14, P6, R102, R96, 0x1 ;  /* 0x00000060660ed211 */ /* 0x000fc600078c08ff */
[----:B-1----:R1:W-:Y:S01]  /*4810*/  STG.E.128 desc[UR56][R12.64], R40 ;  /* 0x000000280c007986 */ /* 0x0023e2000c101d38 */
[----:B------:R-:W-:-:S05]  /*4820*/  @!P5 LEA.HI.X R15, R102, R97, R114, 0x1, P6 ;  /* 0x00000061660fd211 */ /* 0x000fca00030f0c72 */
[----:B--2---:R1:W-:Y:S04]  /*4830*/  @!P5 STG.E.128 desc[UR56][R14.64], R44 ;  /* 0x0000002c0e00d986 */ /* 0x0043e8000c101d38 */
.L_x_2810:
[----:B------:R-:W-:Y:S05]  /*4840*/  BSYNC B1 ;  /* 0x0000000000017941 */ /* 0x000fea0003800000 */
.L_x_2809:
        /* <DEDUP_REMOVED lines=108> */
.L_x_2814:
[----:B------:R-:W-:Y:S05]  /*4f10*/  BSYNC B1 ;  /* 0x0000000000017941 */ /* 0x000fea0003800000 */
.L_x_2813:
        /* <DEDUP_REMOVED lines=10> */
.L_x_2782:
[----:B------:R-:W-:-:S13]  /*4fc0*/  ISETP.NE.AND P3, PT, R75, 0x3, PT ;  /* 0x000000034b00780c */ /* 0x000fda0003f65270 */
[----:B------:R-:W-:Y:S05]  /*4fd0*/  @!P3 BRA `(.L_x_2815) ;  /* 0x000000000004b947 */ /* 0x000fea0003800000 */
[----:B------:R-:W-:Y:S01]  /*4fe0*/  BPT.TRAP 0x1 ;  /* 0x000000040000795c */ /* 0x000fe20000300000 */
.L_x_2815:
[----:B------:R-:W-:Y:S01]  /*4ff0*/  IMAD R84, R152, 0x8, R145 ;  /* 0x0000000898547824 */ /* 0x000fe200078e0291 */
[----:B------:R-:W-:Y:S01]  /*5000*/  SHF.L.U32 R105, R157, 0x1f, RZ ;  /* 0x0000001f9d697819 */ /* 0x000fe200000006ff */
[----:B------:R-:W-:Y:S01]  /*5010*/  IMAD R95, R57, -0x60, R36 ;  /* 0xffffffa0395f7824 */ /* 0x000fe200078e0224 */
[----:B------:R-:W-:Y:S02]  /*5020*/  BSSY B1, `(.L_x_2816) ;  /* 0x0000004000017945 */ /* 0x000fe40003800000 */
[----:B------:R-:W0:Y:S02]  /*5030*/  SYNCS.PHASECHK.TRANS64.TRYWAIT P4, [R84+URZ+0x32490], R105 ;  /* 0x03249069540075a7 */ /* 0x000e24000808017f */
[----:B------:R-:W-:Y:S01]  /*5040*/  VIMNMX R95, R95, 0x60, PT ;  /* 0x000000605f5f7848 */ /* 0x000fe20003fe0100 */
[----:B0-----:R-:W-:Y:S06]  /*5050*/  @!P4 BRA `(.L_x_2817) ;  /* 0x000002e000a0c947 */ /* 0x001fec0003800000 */
.L_x_3106:
[----:B------:R-:W-:Y:S05]  /*5060*/  BSYNC B1 ;  /* 0x0000000000017941 */ /* 0x000fea0003800000 */
.L_x_2816:
        /* <DEDUP_REMOVED lines=8> */
.L_x_2819:
[----:B------:R-:W-:Y:S05]  /*50f0*/  BSYNC B1 ;  /* 0x0000000000017941 */ /* 0x000fea0003800000 */
.L_x_2818:
[----:B------:R-:W-:Y:S05]  /*5100*/  @P4 BRA `(.L_x_2799) ;  /* 0x0000000000104947 */ /* 0x000fea0003800000 */
[----:B-1----:R-:W1:Y:S04]  /*5110*/  @!P1 LDS.128 R4, [R102+0x2000] ;  /* 0x0020000066049984 */ /* 0x002e680000000c00 */
[----:B------:R-:W2:Y:S04]  /*5120*/  @!P2 LDS.128 R8, [R98+0x2000] ;  /* 0x002000006208a984 */ /* 0x000ea80000000c00 */
[----:B-1----:R1:W-:Y:S04]  /*5130*/  @!P1 STG.E.128 desc[UR56][R12.64], R4 ;  /* 0x000000040c009986 */ /* 0x0023e8000c101d38 */
[----:B--2---:R1:W-:Y:S02]  /*5140*/  @!P2 STG.E.128 desc[UR56][R12.64+0x40], R8 ;  /* 0x000040080c00a986 */ /* 0x0043e4000c101d38 */
.L_x_2799:
[----:B------:R-:W-:Y:S05]  /*5150*/  BSYNC B0 ;  /* 0x0000000000007941 */ /* 0x000fea0003800000 */
.L_x_2781:
        /* <DEDUP_REMOVED lines=17> */
.L_x_2821:
[----:B------:R-:W-:Y:S05]  /*5270*/  BSYNC B0 ;  /* 0x0000000000007941 */ /* 0x000fea0003800000 */
.L_x_2820:
[----:B------:R-:W2:Y:S01]  /*5280*/  SYNCS.PHASECHK.TRANS64.TRYWAIT P3, [R84+URZ+0x324b0], R105 ;  /* 0x0324b069540075a7 */ /* 0x000ea2000806017f */
[----:B------:R-:W-:Y:S01]  /*5290*/  ULDC UR40, c[0x0][0x310] ;  /* 0x0000c40000287ab9 */ /* 0x000fe20000000800 */
[----:B------:R-:W-:Y:S01]  /*52a0*/  ULDC.64 UR38, c[0x0][0x318] ;  /* 0x0000c60000267ab9 */ /* 0x000fe20000000a00 */
[----:B------:R-:W-:Y:S01]  /*52b0*/  ULDC.64 UR36, c[0x0][0x308] ;  /* 0x0000c20000247ab9 */ /* 0x000fe20000000a00 */
[----:B------:R-:W-:Y:S01]  /*52c0*/  BSSY B0, `(.L_x_2822) ;  /* 0x0000003000007945 */ /* 0x000fe20003800000 */
[----:B------:R-:W-:-:S03]  /*52d0*/  IMAD R5, R152, 0x6000, R73 ;  /* 0x0000600098057824 */ /* 0x000fc600078e0249 */
[----:B--2---:R-:W-:Y:S05]  /*52e0*/  @!P3 BRA `(.L_x_2823) ;  /* 0x000002e00010b947 */ /* 0x004fea0003800000 */
.L_x_3107:
[----:B------:R-:W-:Y:S05]  /*52f0*/  BSYNC B0 ;  /* 0x0000000000007941 */ /* 0x000fea0003800000 */
.L_x_2822:
        /* <DEDUP_REMOVED lines=39> */
.L_x_2825:
[----:B------:R-:W-:Y:S05]  /*5570*/  BSYNC B0 ;  /* 0x0000000000007941 */ /* 0x000fea0003800000 */
.L_x_2824:
        /* <DEDUP_REMOVED lines=37> */
.L_x_2827:
[----:B------:R-:W-:Y:S05]  /*57d0*/  BSYNC B0 ;  /* 0x0000000000007941 */ /* 0x000fea0003800000 */
.L_x_2826:
        /* <DEDUP_REMOVED lines=22> */
.L_x_2776:
[----:B------:R-:W1:Y:S01]  /*5940*/  S2R R0, SR_TID.X ;  /* 0x0000000000007919 */ /* 0x000e620000002100 */
[----:B------:R-:W2:Y:S01]  /*5950*/  LDC R12, c[0x0][0xa80] ;  /* 0x0002a000ff0c7b82 */ /* 0x000ea20000000800 */
[----:B------:R-:W-:Y:S02]  /*5960*/  IMAD.MOV.U32 R5, RZ, RZ, 0x100 ;  /* 0x00000100ff057424 */ /* 0x000fe400078e00ff */
[----:B------:R-:W-:Y:S01]  /*5970*/  IMAD.MOV.U32 R6, RZ, RZ, 0x1 ;  /* 0x00000001ff067424 */ /* 0x000fe200078e00ff */
[----:B------:R-:W-:Y:S01]  /*5980*/  STL [R1+0x70], R117 ;  /* 0x0000707501007387 */ /* 0x000fe20000100800 */
[----:B------:R-:W-:Y:S02]  /*5990*/  IMAD.MOV.U32 R7, RZ, RZ, RZ ;  /* 0x000000ffff077224 */ /* 0x000fe400078e00ff */
[----:B------:R-:W-:Y:S01]  /*59a0*/  IMAD.MOV.U32 R14, RZ, RZ, 0x1 ;  /* 0x00000001ff0e7424 */ /* 0x000fe200078e00ff */
[----:B------:R-:W-:Y:S01]  /*59b0*/  STL.128 [R1+0x430], RZ ;  /* 0x000430ff01007387 */ /* 0x000fe20000100c00 */
[----:B------:R-:W-:-:S02]  /*59c0*/  IMAD.MOV.U32 R15, RZ, RZ, RZ ;  /* 0x000000ffff0f7224 */ /* 0x000fc400078e00ff */
[----:B---34-:R-:W-:Y:S01]  /*59d0*/  IMAD.MOV.U32 R28, RZ, RZ, 0xc000 ;  /* 0x0000c000ff1c7424 */ /* 0x018fe200078e00ff */
[----:B------:R-:W-:Y:S01]  /*59e0*/  STL.128 [R1+0x440], RZ ;  /* 0x000440ff01007387 */ /* 0x000fe20000100c00 */
[----:B------:R-:W-:Y:S02]  /*59f0*/  IMAD.U32 R29, RZ, RZ, UR50 ;  /* 0x00000032ff1d7e24 */ /* 0x000fe4000f8e00ff */
[----:B------:R-:W-:Y:S01]  /*5a00*/  IMAD.MOV.U32 R31, RZ, RZ, 0x100 ;  /* 0x00000100ff1f7424 */ /* 0x000fe200078e00ff */
[----:B------:R-:W-:Y:S01]  /*5a10*/  STL.64 [R1+0x60], R14 ;  /* 0x0000600e01007387 */ /* 0x000fe20000100a00 */
[----:B------:R-:W-:Y:S02]  /*5a20*/  IMAD.U32 R3, RZ, RZ, UR50 ;  /* 0x00000032ff037e24 */ /* 0x000fe4000f8e00ff */
[----:B------:R-:W-:Y:S01]  /*5a30*/  IMAD.U32 R16, RZ, RZ, UR49 ;  /* 0x00000031ff107e24 */ /* 0x000fe2000f8e00ff */
[----:B------:R-:W-:Y:S01]  /*5a40*/  STL.128 [R1+0x220], RZ ;  /* 0x000220ff01007387 */ /* 0x000fe20000100c00 */
[----:B------:R-:W-:-:S02]  /*5a50*/  IMAD.U32 R26, RZ, RZ, UR49 ;  /* 0x00000031ff1a7e24 */ /* 0x000fc4000f8e00ff */
[----:B------:R-:W-:Y:S01]  /*5a60*/  IMAD.U32 R17, RZ, RZ, UR49 ;  /* 0x00000031ff117e24 */ /* 0x000fe2000f8e00ff */
[----:B--2---:R-:W-:Y:S04]  /*5a70*/  STL [R1+0x450], R12 ;  /* 0x0004500c01007387 */ /* 0x004fe80000100800 */
[----:B------:R-:W-:Y:S01]  /*5a80*/  STL.128 [R1+0x230], RZ ;  /* 0x000230ff01007387 */ /* 0x000fe20000100c00 */
[----:B-1----:R-:W-:-:S03]  /*5a90*/  LOP3.LUT R2, R0, 0x7f, RZ, 0xc0, !PT ;  /* 0x0000007f00027812 */ /* 0x002fc600078ec0ff */
[----:B------:R-:W-:Y:S01]  /*5aa0*/  STL.128 [R1+0x240], RZ ;  /* 0x000240ff01007387 */ /* 0x000fe20000100c00 */
[----:B------:R-:W-:Y:S01]  /*5ab0*/  ISETP.NE.AND P1, PT, R2, RZ, PT ;  /* 0x000000ff0200720c */ /* 0x000fe20003f25270 */
[----:B------:R-:W1:Y:S01]  /*5ac0*/  S2R R0, SR_SWINHI ;  /* 0x0000000000007919 */ /* 0x000e620000002f00 */
[----:B------:R-:W-:Y:S02]  /*5ad0*/  IMAD.MOV.U32 R2, RZ, RZ, 0x3000 ;  /* 0x00003000ff027424 */ /* 0x000fe400078e00ff */
[----:B------:R-:W-:Y:S01]  /*5ae0*/  SEL R4, RZ, 0x1, P1 ;  /* 0x00000001ff047807 */ /* 0x000fe20000800000 */
[----:B------:R-:W-:Y:S04]  /*5af0*/  STL.128 [R1+0x250], RZ ;  /* 0x000250ff01007387 */ /* 0x000fe80000100c00 */
[----:B------:R2:W-:Y:S01]  /*5b00*/  STL.128 [R1+0x20], R4 ;  /* 0x0000200401007387 */ /* 0x0005e20000100c00 */
[----:B------:R-:W-:-:S03]  /*5b10*/  IMAD.MOV.U32 R30, RZ, RZ, R4 ;  /* 0x000000ffff1e7224 */ /* 0x000fc600078e0004 */
[----:B------:R-:W-:Y:S04]  /*5b20*/  STL.128 [R1+0x260], RZ ;  /* 0x000260ff01007387 */ /* 0x000fe80000100c00 */
[----:B------:R-:W-:Y:S04]  /*5b30*/  STL.128 [R1+0x50], R28 ;  /* 0x0000501c01007387 */ /* 0x000fe80000100c00 */
[----:B------:R-:W-:Y:S04]  /*5b40*/  STL.128 [R1+0x270], RZ ;  /* 0x000270ff01007387 */ /* 0x000fe80000100c00 */
[----:B------:R-:W-:Y:S04]  /*5b50*/  STL.128 [R1+0x280], RZ ;  /* 0x000280ff01007387 */ /* 0x000fe80000100c00 */
[----:B------:R-:W-:Y:S01]  /*5b60*/  STL.128 [R1+0x290], RZ ;  /* 0x000290ff01007387 */ /* 0x000fe20000100c00 */
[----:B------:R-:W-:-:S02]  /*5b70*/  MOV R24, R145 ;  /* 0x0000009100187202 */ /* 0x000fc40000000f00 */
[----:B-1----:R-:W-:Y:S01]  /*5b80*/  MOV R25, R0 ;  /* 0x0000000000197202 */ /* 0x002fe20000000f00 */
[----:B------:R-:W-:Y:S01]  /*5b90*/  STL.128 [R1+0x2a0], RZ ;  /* 0x0002a0ff01007387 */ /* 0x000fe20000100c00 */
[----:B------:R-:W-:-:S03]  /*5ba0*/  IADD3 R0, P3, R24, 0x32450, RZ ;  /* 0x0003245018007810 */ /* 0x000fc60007f7e0ff */
[----:B------:R-:W-:Y:S01]  /*5bb0*/  STL.128 [R1+0x2b0], RZ ;  /* 0x0002b0ff01007387 */ /* 0x000fe20000100c00 */
[C---:B------:R-:W-:Y:S02]  /*5bc0*/  IADD3 R10, P4, R24.reuse, 0x32460, RZ ;  /* 0x00032460180a7810 */ /* 0x040fe40007f9e0ff */
[----:B------:R-:W-:Y:S01]  /*5bd0*/  IADD3 R8, P1, R24, 0x32430, RZ ;  /* 0x0003243018087810 */ /* 0x000fe20007f3e0ff */
[--C-:B--2---:R-:W-:Y:S01]  /*5be0*/  IMAD.X R5, RZ, RZ, R25.reuse, P3 ;  /* 0x000000ffff057224 */ /* 0x104fe200018e0619 */
[----:B------:R-:W-:Y:S01]  /*5bf0*/  STL.128 [R1+0x2c0], RZ ;  /* 0x0002c0ff01007387 */ /* 0x000fe20000100c00 */
[--C-:B------:R-:W-:Y:S01]  /*5c00*/  IMAD.X R7, RZ, RZ, R25.reuse, P4 ;  /* 0x000000ffff077224 */ /* 0x100fe200020e0619 */
[----:B------:R-:W-:Y:S01]  /*5c10*/  IADD3 R26, P3, R26, 0x220, RZ ;  /* 0x000002201a1a7810 */ /* 0x000fe20007f7e0ff */
[----:B------:R-:W-:Y:S01]  /*5c20*/  IMAD.MOV.U32 R4, RZ, RZ, R0 ;  /* 0x000000ffff047224 */ /* 0x000fe200078e0000 */
[----:B------:R-:W-:Y:S01]  /*5c30*/  STL.128 [R1+0x2d0], RZ ;  /* 0x0002d0ff01007387 */ /* 0x000fe20000100c00 */
[----:B------:R-:W-:Y:S01]  /*5c40*/  IMAD.MOV.U32 R6, RZ, RZ, R10 ;  /* 0x000000ffff067224 */ /* 0x000fe200078e000a */
[----:B------:R-:W-:Y:S01]  /*5c50*/  IADD3 R17, P4, R17, 0x38, RZ ;  /* 0x0000003811117810 */ /* 0x000fe20007f9e0ff */
[----:B------:R-:W-:Y:S01]  /*5c60*/  IMAD.X R9, RZ, RZ, R25, P1 ;  /* 0x000000ffff097224 */ /* 0x000fe200008e0619 */
[----:B------:R-:W-:Y:S04]  /*5c70*/  STL.128 [R1+0x2e0], RZ ;  /* 0x0002e0ff01007387 */ /* 0x000fe80000100c00 */
[----:B------:R1:W-:Y:S04]  /*5c80*/  STL.128 [R1+0x40], R4 ;  /* 0x0000400401007387 */ /* 0x0003e80000100c00 */
[----:B------:R-:W-:Y:S04]  /*5c90*/  STL.64 [R1+0x68], R6 ;  /* 0x0000680601007387 */ /* 0x000fe80000100a00 */
[----:B------:R-:W-:Y:S04]  /*5ca0*/  STL.64 [R1+0x8], R8 ;  /* 0x0000080801007387 */ /* 0x000fe80000100a00 */
[----:B------:R-:W-:Y:S01]  /*5cb0*/  STL.128 [R1+0x2f0], RZ ;  /* 0x0002f0ff01007387 */ /* 0x000fe20000100c00 */
[----:B-1----:R-:W1:Y:S03]  /*5cc0*/  LDC.64 R4, c[0x0][0xad8] ;  /* 0x0002b600ff047b82 */ /* 0x002e660000000a00 */
[----:B------:R-:W-:Y:S04]  /*5cd0*/  STL.128 [R1+0x300], RZ ;  /* 0x000300ff01007387 */ /* 0x000fe80000100c00 */
[----:B------:R-:W-:Y:S04]  /*5ce0*/  STL.128 [R1+0x310], RZ ;  /* 0x000310ff01007387 */ /* 0x000fe80000100c00 */
[----:B------:R-:W-:Y:S04]  /*5cf0*/  STL.128 [R1+0x320], RZ ;  /* 0x000320ff01007387 */ /* 0x000fe80000100c00 */
[----:B------:R-:W-:Y:S04]  /*5d00*/  STL.128 [R1+0x330], RZ ;  /* 0x000330ff01007387 */ /* 0x000fe80000100c00 */
[----:B------:R-:W-:Y:S04]  /*5d10*/  STL.128 [R1+0x340], RZ ;  /* 0x000340ff01007387 */ /* 0x000fe80000100c00 */
[----:B------:R-:W-:Y:S01]  /*5d20*/  STL.128 [R1+0x350], RZ ;  /* 0x000350ff01007387 */ /* 0x000fe20000100c00 */
[----:B-1----:R-:W-:-:S03]  /*5d30*/  ISETP.GE.AND P1, PT, R5, 0x1, PT ;  /* 0x000000010500780c */ /* 0x002fc60003f26270 */
[----:B------:R-:W-:Y:S01]  /*5d40*/  STL.128 [R1+0x360], RZ ;  /* 0x000360ff01007387 */ /* 0x000fe20000100c00 */
[----:B------:R-:W-:-:S03]  /*5d50*/  IMAD.IADD R0, R27, 0x1, R4 ;  /* 0x000000011b007824 */ /* 0x000fc600078e0204 */
[----:B------:R-:W-:Y:S04]  /*5d60*/  STL.128 [R1+0x370], RZ ;  /* 0x000370ff01007387 */ /* 0x000fe80000100c00 */
        /* <DEDUP_REMOVED lines=10> */
[----:B------:R-:W-:Y:S04]  /*5e10*/  STL.64 [R1], RZ ;  /* 0x000000ff01007387 */ /* 0x000fe80000100a00 */
[----:B------:R-:W-:Y:S04]  /*5e20*/  STL.64 [R1+0x38], RZ ;  /* 0x000038ff01007387 */ /* 0x000fe80000100a00 */
[----:B------:R1:W-:Y:S02]  /*5e30*/  STL.64 [R1+0x18], R2 ;  /* 0x0000180201007387 */ /* 0x0003e40000100a00 */
[----:B-1----:R-:W-:-:S05]  /*5e40*/  IADD3 R2, P2, R24, 0x32440, RZ ;  /* 0x0003244018027810 */ /* 0x002fca0007f5e0ff */
[----:B------:R-:W-:Y:S01]  /*5e50*/  IMAD.X R3, RZ, RZ, R25, P2 ;  /* 0x000000ffff037224 */ /* 0x000fe200010e0619 */
[----:B------:R-:W-:-:S04]  /*5e60*/  IADD3 R16, P2, R16, 0x430, RZ ;  /* 0x0000043010107810 */ /* 0x000fc80007f5e0ff */
[----:B------:R-:W-:Y:S04]  /*5e70*/  STL.64 [R1+0x10], R2 ;  /* 0x0000100201007387 */ /* 0x000fe80000100a00 */
[----:B------:R1:W-:Y:S02]  /*5e80*/  STL.64 [R1+0x30], R2 ;  /* 0x0000300201007387 */ /* 0x0003e40000100a00 */
[----:B-1----:R-:W-:-:S05]  /*5e90*/  IMAD.U32 R2, RZ, RZ, UR49 ;  /* 0x00000031ff027e24 */ /* 0x002fca000f8e00ff */
[----:B------:R-:W-:Y:S01]  /*5ea0*/  IADD3 R2, P5, R2, 0x70, RZ ;  /* 0x0000007002027810 */ /* 0x000fe20007fbe0ff */
[----:B------:R-:W-:-:S12]  /*5eb0*/  @P0 BRA `(.L_x_2829) ;  /* 0x00000000000c0947 */ /* 0x000fd80003800000 */
[----:B------:R-:W1:Y:S01]  /*5ec0*/  FENCE.VIEW.ASYNC.G ;  /* 0x00000000000073c6 */ /* 0x000e620000000100 */
[----:B------:R-:W-:Y:S05]  /*5ed0*/  WARPSYNC.ALL ;  /* 0x0000000000007948 */ /* 0x000fea0003800000 */
[----:B-1----:R-:W-:Y:S06]  /*5ee0*/  BAR.ARV 0xc, 0x120 ;  /* 0x0304800000007b1d */ /* 0x002fec0000002000 */
.L_x_2829:
[----:B------:R-:W-:Y:S02]  /*5ef0*/  IMAD.X R33, RZ, RZ, UR48, P2 ;  /* 0x00000030ff217e24 */ /* 0x000fe400090e06ff */
[----:B------:R-:W-:Y:S02]  /*5f00*/  IMAD.X R49, RZ, RZ, UR48, P3 ;  /* 0x00000030ff317e24 */ /* 0x000fe400098e06ff */
[----:B------:R-:W-:Y:S02]  /*5f10*/  IMAD.X R58, RZ, RZ, UR48, P4 ;  /* 0x00000030ff3a7e24 */ /* 0x000fe4000a0e06ff */
[----:B------:R-:W-:Y:S01]  /*5f20*/  IMAD.X R73, RZ, RZ, UR48, P5 ;  /* 0x00000030ff497e24 */ /* 0x000fe2000a8e06ff */
        /* <DEDUP_REMOVED lines=12> */
.L_x_2832:
[----:B------:R-:W-:-:S13]  /*5ff0*/  ISETP.NE.AND P0, PT, R5, 0x1, PT ;  /* 0x000000010500780c */ /* 0x000fda0003f05270 */
[----:B------:R-:W1:Y:S02]  /*6000*/  @P0 LDC.64 R6, c[0x0][0xae0] ;  /* 0x0002b800ff060b82 */ /* 0x000e640000000a00 */
[----:B-1----:R-:W-:-:S05]  /*6010*/  @P0 IMAD.HI.U32 R4, R3, R6, RZ ;  /* 0x0000000603040227 */ /* 0x002fca00078e00ff */
[----:B------:R-:W-:-:S07]  /*6020*/  @P0 SHF.R.U32.HI R3, RZ, R7, R4 ;  /* 0x00000007ff030219 */ /* 0x000fce0000011604 */
.L_x_2833:
[----:B------:R-:W-:Y:S05]  /*6030*/  BSYNC B0 ;  /* 0x0000000000007941 */ /* 0x000fea0003800000 */
.L_x_2831:
[----:B------:R-:W-:-:S05]  /*6040*/  IMAD R3, R3, R5, R5 ;  /* 0x0000000503037224 */ /* 0x000fca00078e0205 */
[----:B------:R-:W-:-:S07]  /*6050*/  VIMNMX R0, R0, R3, PT ;  /* 0x0000000300007248 */ /* 0x000fce0003fe0100 */
.L_x_2830:
        /* <DEDUP_REMOVED lines=18> */
.L_x_2836:
[----:B------:R-:W-:-:S13]  /*6180*/  ISETP.NE.AND P0, PT, R5, 0x1, PT ;  /* 0x000000010500780c */ /* 0x000fda0003f05270 */
[----:B------:R-:W1:Y:S02]  /*6190*/  @P0 LDC.64 R6, c[0x0][0xae0] ;  /* 0x0002b800ff060b82 */ /* 0x000e640000000a00 */
[----:B-1----:R-:W-:-:S05]  /*61a0*/  @P0 IMAD.HI.U32 R6, R35, R6, RZ ;  /* 0x0000000623060227 */ /* 0x002fca00078e00ff */
[----:B------:R-:W-:-:S07]  /*61b0*/  @P0 SHF.R.U32.HI R35, RZ, R7, R6 ;  /* 0x00000007ff230219 */ /* 0x000fce0000011606 */
.L_x_2837:
[----:B------:R-:W-:Y:S05]  /*61c0*/  BSYNC B0 ;  /* 0x0000000000007941 */ /* 0x000fea0003800000 */
.L_x_2835:
[----:B------:R-:W-:-:S05]  /*61d0*/  IMAD R0, R35, R5, RZ ;  /* 0x0000000523007224 */ /* 0x000fca00078e02ff */
[----:B------:R-:W-:-:S07]  /*61e0*/  VIMNMX R3, R3, R0, !PT ;  /* 0x0000000003037248 */ /* 0x000fce0007fe0100 */
.L_x_2834:
[----:B------:R-:W-:Y:S01]  /*61f0*/  IMAD.HI R3, R3, 0x2aaaaaab, RZ ;  /* 0x2aaaaaab03037827 */ /* 0x000fe200078e02ff */
[----:B------:R-:W-:-:S04]  /*6200*/  PLOP3.LUT P0, PT, PT, PT, PT, 0x80, 0x0 ;  /* 0x000000000000781c */ /* 0x000fc80003f0f070 */
[----:B------:R-:W-:-:S04]  /*6210*/  SHF.R.U32.HI R0, RZ, 0x1f, R3 ;  /* 0x0000001fff007819 */ /* 0x000fc80000011603 */
[----:B------:R-:W-:-:S04]  /*6220*/  LEA.HI.SX32 R0, R3, R0, 0x1c ;  /* 0x0000000003007211 */ /* 0x000fc800078fe2ff */
[----:B------:R-:W-:-:S04]  /*6230*/  VIMNMX R167, RZ, R0, !PT ;  /* 0x00000000ffa77248 */ /* 0x000fc80007fe0100 */
[----:B------:R-:W-:-:S13]  /*6240*/  ISETP.GT.AND P1, PT, R181, R167, PT ;  /* 0x000000a7b500720c */ /* 0x000fda0003f24270 */
[----:B------:R-:W-:Y:S05]  /*6250*/  @!P1 BRA `(.L_x_2838) ;  /* 0x0000024000589947 */ /* 0x000fea0003800000 */
[----:B------:R1:W-:Y:S01]  /*6260*/  STL.64 [R1+0x78], RZ ;  /* 0x000078ff01007387 */ /* 0x0003e20000100a00 */
[----:B------:R-:W-:Y:S01]  /*6270*/  IMAD.U32 R52, RZ, RZ, UR49 ;  /* 0x00000031ff347e24 */ /* 0x000fe2000f8e00ff */
[----:B------:R-:W-:Y:S01]  /*6280*/  UMOV UR4, 0xffffffff ;  /* 0xffffffff00047882 */ /* 0x000fe20000000000 */
[----:B------:R-:W-:Y:S02]  /*6290*/  IMAD.U32 R54, RZ, RZ, UR49 ;  /* 0x00000031ff367e24 */ /* 0x000fe4000f8e00ff */
[----:B------:R-:W-:Y:S01]  /*62a0*/  IMAD.U32 R48, RZ, RZ, UR49 ;  /* 0x00000031ff307e24 */ /* 0x000fe2000f8e00ff */
[----:B------:R-:W-:Y:S01]  /*62b0*/  IADD3 R52, P1, R52, 0x118, RZ ;  /* 0x0000011834347810 */ /* 0x000fe20007f3e0ff */
        /* <DEDUP_REMOVED lines=10> */
[----:B------:R-:W-:-:S02]  /*6360*/  IMAD.U32 R30, RZ, RZ, UR49 ;  /* 0x00000031ff1e7e24 */ /* 0x000fc4000f8e00ff */
[----:B------:R-:W-:Y:S01]  /*6370*/  IMAD.X R55, RZ, RZ, UR48, P1 ;  /* 0x00000030ff377e24 */ /* 0x000fe200088e06ff */
[----:B------:R-:W-:Y:S01]  /*6380*/  IADD3 R50, P1, R50, 0x88, RZ ;  /* 0x0000008832327810 */ /* 0x000fe20007f3e0ff */
[----:B------:R-:W-:Y:S01]  /*6390*/  IMAD.X R57, RZ, RZ, UR48, P5 ;  /* 0x00000030ff397e24 */ /* 0x000fe2000a8e06ff */
[----:B------:R-:W-:Y:S01]  /*63a0*/  IADD3 R34, P5, R34, 0x80, RZ ;  /* 0x0000008022227810 */ /* 0x000fe20007fbe0ff */
[----:B------:R-:W-:Y:S01]  /*63b0*/  IMAD.X R51, RZ, RZ, UR48, P4 ;  /* 0x00000030ff337e24 */ /* 0x000fe2000a0e06ff */
[----:B------:R-:W-:Y:S01]  /*63c0*/  IADD3 R30, P4, R30, 0x78, RZ ;  /* 0x000000781e1e7810 */ /* 0x000fe20007f9e0ff */
[----:B------:R-:W-:Y:S02]  /*63d0*/  IMAD.X R61, RZ, RZ, UR48, P0 ;  /* 0x00000030ff3d7e24 */ /* 0x000fe400080e06ff */
[----:B------:R-:W-:Y:S02]  /*63e0*/  IMAD.X R63, RZ, RZ, UR48, P3 ;  /* 0x00000030ff3f7e24 */ /* 0x000fe400098e06ff */
[----:B------:R-:W-:-:S02]  /*63f0*/  IMAD.X R59, RZ, RZ, UR48, P2 ;  /* 0x00000030ff3b7e24 */ /* 0x000fc400090e06ff */
[----:B------:R-:W-:Y:S02]  /*6400*/  IMAD.X R53, RZ, RZ, UR48, P1 ;  /* 0x00000030ff357e24 */ /* 0x000fe400088e06ff */
[----:B------:R-:W-:Y:S02]  /*6410*/  IMAD.X R35, RZ, RZ, UR48, P5 ;  /* 0x00000030ff237e24 */ /* 0x000fe4000a8e06ff */
[----:B------:R-:W-:Y:S01]  /*6420*/  IMAD.X R31, RZ, RZ, UR48, P4 ;  /* 0x00000030ff1f7e24 */ /* 0x000fe2000a0e06ff */
[----:B-1----:R-:W-:Y:S06]  /*6430*/  BRA.DIV UR4, `(.L_x_2839) ;  /* 0x000002ce04d07947 */ /* 0x002fec000b800000 */
[----:B------:R1:W2:Y:S02]  /*6440*/  SHFL.IDX PT, R14, R217, RZ, 0x1f ;  /* 0x00001fffd90e7589 */ /* 0x0002a400000e0000 */
.L_x_3110:
[----:B--2---:R-:W-:Y:S01]  /*6450*/  LEA.HI R0, R14, R14, RZ, 0x1 ;  /* 0x0000000e0e007211 */ /* 0x004fe200078f08ff */
[C---:B------:R-:W-:Y:S01]  /*6460*/  VIADD R39, R145.reuse, 0x18400 ;  /* 0x0001840091277836 */ /* 0x040fe20000000000 */
[----:B------:R-:W-:Y:S01]  /*6470*/  STL.128 [R1+0xb0], RZ ;  /* 0x0000b0ff01007387 */ /* 0x000fe20000100c00 */
[C---:B------:R-:W-:Y:S01]  /*6480*/  VIADD R8, R145.reuse, 0x400 ;  /* 0x0000040091087836 */ /* 0x040fe20000000000 */
[----:B------:R-:W-:Y:S01]  /*6490*/  LOP3.LUT R3, R0, 0x7fffe, RZ, 0xc0, !PT ;  /* 0x0007fffe00037812 */ /* 0x000fe200078ec0ff */
[----:B------:R-:W-:Y:S01]  /*64a0*/  IMAD.MOV.U32 R4, RZ, RZ, 0x1 ;  /* 0x00000001ff047424 */ /* 0x000fe200078e00ff */
[----:B------:R-:W-:Y:S01]  /*64b0*/  STL.128 [R1+0xc0], RZ ;  /* 0x0000c0ff01007387 */ /* 0x000fe20000100c00 */
[----:B------:R-:W-:Y:S01]  /*64c0*/  IMAD.MOV.U32 R5, RZ, RZ, RZ ;  /* 0x000000ffff057224 */ /* 0x000fe200078e00ff */
[----:B------:R-:W-:Y:S01]  /*64d0*/  SHF.R.U32.HI R8, RZ, 0x4, R8 ;  /* 0x00000004ff087819 */ /* 0x000fe20000011608 */
[----:B------:R-:W-:Y:S01]  /*64e0*/  IMAD.IADD R0, R14, 0x1, -R3 ;  /* 0x000000010e007824 */ /* 0x000fe200078e0a03 */
[----:B------:R-:W-:Y:S01]  /*64f0*/  IADD3 R3, R145, 0x1c400, RZ ;  /* 0x0001c40091037810 */ /* 0x000fe20007ffe0ff */
[----:B------:R-:W-:Y:S01]  /*6500*/  IMAD.MOV.U32 R6, RZ, RZ, 0x1 ;  /* 0x00000001ff067424 */ /* 0x000fe200078e00ff */
[----:B------:R-:W-:Y:S01]  /*6510*/  LOP3.LUT R8, R8, 0x3fff, RZ, 0xc0, !PT ;  /* 0x00003fff08087812 */ /* 0x000fe200078ec0ff */
[----:B------:R-:W-:Y:S01]  /*6520*/  IMAD R0, R0, 0x2000, R39 ;  /* 0x0000200000007824 */ /* 0x000fe200078e0227 */
[----:B------:R-:W-:Y:S01]  /*6530*/  SHF.R.U32.HI R3, RZ, 0x4, R3 ;  /* 0x00000004ff037819 */ /* 0x000fe20000011603 */
[----:B------:R-:W-:Y:S01]  /*6540*/  IMAD.MOV.U32 R7, RZ, RZ, RZ ;  /* 0x000000ffff077224 */ /* 0x000fe200078e00ff */
[----:B------:R-:W-:Y:S01]  /*6550*/  LOP3.LUT R10, R8, 0x10000, RZ, 0xfc, !PT ;  /* 0x00010000080a7812 */ /* 0x000fe200078efcff */
[----:B------:R-:W-:Y:S01]  /*6560*/  VIADD R9, R0, 0xa000 ;  /* 0x0000a00000097836 */ /* 0x000fe20000000000 */
[----:B------:R-:W-:Y:S01]  /*6570*/  LOP3.LUT R3, R3, 0x3fff, RZ, 0xc0, !PT ;  /* 0x00003fff03037812 */ /* 0x000fe200078ec0ff */
[----:B------:R-:W-:Y:S01]  /*6580*/  IMAD.MOV.U32 R12, RZ, RZ, 0x1 ;  /* 0x00000001ff0c7424 */ /* 0x000fe200078e00ff */
[----:B------:R-:W-:Y:S01]  /*6590*/  SHF.R.U32.HI R0, RZ, 0x4, R0 ;  /* 0x00000004ff007819 */ /* 0x000fe20000011600 */
[----:B------:R-:W-:Y:S01]  /*65a0*/  IMAD.MOV.U32 R13, RZ, RZ, RZ ;  /* 0x000000ffff0d7224 */ /* 0x000fe200078e00ff */
[----:B------:R-:W-:Y:S01]  /*65b0*/  SHF.R.U32.HI R9, RZ, 0x4, R9 ;  /* 0x00000004ff097819 */ /* 0x000fe20000011609 */
[----:B------:R2:W-:Y:S01]  /*65c0*/  STL.128 [R1+0x80], R4 ;  /* 0x0000800401007387 */ /* 0x0005e20000100c00 */
[----:B------:R-:W-:Y:S01]  /*65d0*/  LOP3.LUT R3, R3, 0x10000, RZ, 0xfc, !PT ;  /* 0x0001000003037812 */ /* 0x000fe200078efcff */
[----:B------:R-:W-:Y:S01]  /*65e0*/  IMAD.MOV.U32 R11, RZ, RZ, 0x40000040 ;  /* 0x40000040ff0b7424 */ /* 0x000fe200078e00ff */
[----:B------:R-:W-:Y:S01]  /*65f0*/  LOP3.LUT R9, R9, 0x3fff, RZ, 0xc0, !PT ;  /* 0x00003fff09097812 */ /* 0x000fe200078ec0ff */
[----:B------:R3:W-:Y:S01]  /*6600*/  STL.64 [R1+0x90], R12 ;  /* 0x0000900c01007387 */ /* 0x0007e20000100a00 */
[----:B------:R-:W-:Y:S01]  /*6610*/  LOP3.LUT R0, R0, 0x3fff, RZ, 0xc0, !PT ;  /* 0x00003fff00007812 */ /* 0x000fe200078ec0ff */
[----:B------:R-:W-:Y:S01]  /*6620*/  IMAD.U32 R28, RZ, RZ, UR49 ;  /* 0x00000031ff1c7e24 */ /* 0x000fe2000f8e00ff */
[----:B------:R-:W-:Y:S01]  /*6630*/  LOP3.LUT P0, RZ, R39, 0x1bf, RZ, 0xc0, !PT ;  /* 0x000001bf27ff7812 */ /* 0x000fe2000780c0ff */
[----:B------:R4:W-:Y:S01]  /*6640*/  STL.128 [R1+0xd0], RZ ;  /* 0x0000d0ff01007387 */ /* 0x0009e20000100c00 */
[----:B------:R-:W-:Y:S02]  /*6650*/  BSSY B6, `(.L_x_2840) ;  /* 0x0000022000067945 */ /* 0x000fe40003800000 */
[----:B------:R-:W-:Y:S01]  /*6660*/  IADD3 R28, P1, R28, 0xb0, RZ ;  /* 0x000000b01c1c7810 */ /* 0x000fe20007f3e0ff */
[----:B------:R4:W-:Y:S01]  /*6670*/  STL.128 [R1+0xe0], RZ ;  /* 0x0000e0ff01007387 */ /* 0x0009e20000100c00 */
[----:B--2---:R-:W-:Y:S01]  /*6680*/  LOP3.LUT R6, R8, 0x3000000, RZ, 0xfc, !PT ;  /* 0x0300000008067812 */ /* 0x004fe200078efcff */
[----:B------:R-:W-:Y:S01]  /*6690*/  IMAD.MOV.U32 R4, RZ, RZ, R3 ;  /* 0x000000ffff047224 */ /* 0x000fe200078e0003 */
[----:B------:R-:W-:Y:S01]  /*66a0*/  LOP3.LUT R8, R9, 0x10000, RZ, 0xfc, !PT ;  /* 0x0001000009087812 */ /* 0x000fe200078efcff */
[----:B------:R-:W-:Y:S01]  /*66b0*/  IMAD.MOV.U32 R5, RZ, RZ, 0x40000040 ;  /* 0x40000040ff057424 */ /* 0x000fe200078e00ff */
[----:B---3--:R-:W-:Y:S01]  /*66c0*/  LOP3.LUT R12, R0, 0x10000, RZ, 0xfc, !PT ;  /* 0x00010000000c7812 */ /* 0x008fe200078efcff */
[----:B------:R-:W-:Y:S01]  /*66d0*/  IMAD.MOV.U32 R7, RZ, RZ, 0x40000040 ;  /* 0x40000040ff077424 */ /* 0x000fe200078e00ff */
[----:B------:R4:W-:Y:S01]  /*66e0*/  STL.128 [R1+0xf0], RZ ;  /* 0x0000f0ff01007387 */ /* 0x0009e20000100c00 */
[----:B------:R-:W-:-:S02]  /*66f0*/  IMAD.MOV.U32 R13, RZ, RZ, 0x40000040 ;  /* 0x40000040ff0d7424 */ /* 0x000fc400078e00ff */
[----:B------:R-:W-:Y:S01]  /*6700*/  IMAD.MOV.U32 R9, RZ, RZ, 0x40000040 ;  /* 0x40000040ff097424 */ /* 0x000fe200078e00ff */
[----:B------:R4:W-:Y:S01]  /*6710*/  STL.128 [R1+0xa0], R4 ;  /* 0x0000a00401007387 */ /* 0x0009e20000100c00 */
[----:B------:R-:W-:-:S03]  /*6720*/  IMAD.X R29, RZ, RZ, UR48, P1 ;  /* 0x00000030ff1d7e24 */ /* 0x000fc600088e06ff */
[----:B------:R4:W-:Y:S04]  /*6730*/  STL.64 [R1+0x98], R12 ;  /* 0x0000980c01007387 */ /* 0x0009e80000100a00 */
[----:B------:R4:W-:Y:S04]  /*6740*/  STL.128 [R1+0x110], R8 ;  /* 0x0001100801007387 */ /* 0x0009e80000100c00 */
[----:B------:R4:W-:Y:S01]  /*6750*/  STL.128 [R1+0x100], RZ ;  /* 0x000100ff01007387 */ /* 0x0009e20000100c00 */
[----:B------:R-:W-:Y:S05]  /*6760*/  @!P0 BRA `(.L_x_2841) ;  /* 0x0000000000408947 */ /* 0x000fea0003800000 */
[----:B------:R-:W-:Y:S01]  /*6770*/  MOV R0, 0x0 ;  /* 0x0000000000007802 */ /* 0x000fe20000000f00 */
[----:B------:R-:W-:Y:S01]  /*6780*/  ULDC.64 UR4, c[0x4][0x90] ;  /* 0x0100240000047ab9 */ /* 0x000fe20000000a00 */
[----:B------:R-:W-:Y:S01]  /*6790*/  ULDC.64 UR6, c[0x4][0x98] ;  /* 0x0100260000067ab9 */ /* 0x000fe20000000a00 */
[----:B----4-:R-:W-:Y:S01]  /*67a0*/  IMAD.U32 R4, RZ, RZ, UR4 ;  /* 0x00000004ff047e24 */ /* 0x010fe2000f8e00ff */
[----:B------:R2:W3:Y:S01]  /*67b0*/  LDC.64 R14, c[0x4][R0] ;  /* 0x01000000000e7b82 */ /* 0x0004e20000000a00 */
        /* <DEDUP_REMOVED lines=8> */
[----:B--2---:R-:W-:-:S07]  /*6840*/  IMAD.MOV.U32 R13, RZ, RZ, RZ ;  /* 0x000000ffff0d7224 */ /* 0x004fce00078e00ff */
[----:B------:R-:W-:-:S07]  /*6850*/  LEPC R20, `(.L_x_2841) ;  /* 0x000000001014794e */ /* 0x000fce0000000000 */
[----:B01-3-5:R-:W-:Y:S05]  /*6860*/  CALL.ABS.NOINC R14 ;  /* 0x000000000e007343 */ /* 0x02bfea0003c00000 */
.L_x_2841:
[----:B------:R-:W-:Y:S05]  /*6870*/  BSYNC B6 ;  /* 0x0000000000067941 */ /* 0x000fea0003800000 */
.L_x_2840:
[----:B------:R-:W2:Y:S01]  /*6880*/  S2R R20, SR_TID.X ;  /* 0x0000000000147919 */ /* 0x000ea20000002100 */
[----:B----4-:R-:W3:Y:S01]  /*6890*/  LDC.64 R6, c[0x0][0xad8] ;  /* 0x0002b600ff067b82 */ /* 0x010ee20000000a00 */
[----:B------:R-:W-:Y:S01]  /*68a0*/  UIADD3 UR4, UP0, UR49, 0x120, URZ ;  /* 0x0000012031047890 */ /* 0x000fe2000ff1e03f */
[----:B------:R-:W-:Y:S01]  /*68b0*/  IMAD.MOV.U32 R4, RZ, RZ, RZ ;  /* 0x000000ffff047224 */ /* 0x000fe200078e00ff */
[----:B------:R-:W-:Y:S01]  /*68c0*/  STL.64 [R1+0x120], R212 ;  /* 0x000120d401007387 */ /* 0x000fe20000100a00 */
[----:B------:R-:W-:Y:S01]  /*68d0*/  IMAD.U32 R72, RZ, RZ, UR49 ;  /* 0x00000031ff487e24 */ /* 0x000fe2000f8e00ff */
[----:B------:R-:W-:Y:S01]  /*68e0*/  UIADD3.X UR5, URZ, UR48, URZ, UP0, !UPT ;  /* 0x000000303f057290 */ /* 0x000fe200087fe43f */
[----:B------:R-:W-:Y:S01]  /*68f0*/  IMAD.U32 R27, RZ, RZ, UR49 ;  /* 0x00000031ff1b7e24 */ /* 0x000fe2000f8e00ff */
[----:B------:R-:W-:Y:S01]  /*6900*/  STL.U8 [R1+0x138], RZ ;  /* 0x000138ff01007387 */ /* 0x000fe20000100000 */
[----:B------:R-:W4:Y:S01]  /*6910*/  LDC.64 R12, c[0x0][0xae0] ;  /* 0x0002b800ff0c7b82 */ /* 0x000f220000000a00 */
[----:B------:R-:W-:Y:S01]  /*6920*/  IMAD.U32 R8, RZ, RZ, UR4 ;  /* 0x00000004ff087e24 */ /* 0x000fe2000f8e00ff */
[----:B------:R-:W-:Y:S01]  /*6930*/  ULDC UR4, c[0x0][0x3d4] ;  /* 0x0000f50000047ab9 */ /* 0x000fe20000000800 */
[----:B------:R-:W-:Y:S01]  /*6940*/  IMAD.U32 R9, RZ, RZ, UR5 ;  /* 0x00000005ff097e24 */ /* 0x000fe2000f8e00ff */
[----:B------:R-:W-:Y:S01]  /*6950*/  STL.U8 [R1+0x16c], RZ ;  /* 0x00016cff01007387 */ /* 0x000fe20000100000 */
[----:B------:R-:W-:Y:S01]  /*6960*/  ISETP.LT.AND P0, PT, RZ, UR4, PT ;  /* 0x00000004ff007c0c */ /* 0x000fe2000bf01270 */
[----:B------:R-:W-:Y:S01]  /*6970*/  IMAD.U32 R32, RZ, RZ, UR49 ;  /* 0x00000031ff207e24 */ /* 0x000fe2000f8e00ff */
[----:B------:R-:W-:Y:S01]  /*6980*/  IADD3 R72, P2, R72, 0x13c, RZ ;  /* 0x0000013c48487810 */ /* 0x000fe20007f5e0ff */
[----:B------:R-:W0:Y:S01]  /*6990*/  LDC R162, c[0x0][0xad4] ;  /* 0x0002b500ffa27b82 */ /* 0x000e220000000800 */
[----:B------:R-:W-:Y:S01]  /*69a0*/  STL.64 [R1+0x128], R8 ;  /* 0x0001280801007387 */ /* 0x000fe20000100a00 */
[----:B------:R-:W-:-:S02]  /*69b0*/  IADD3 R27, P3, R27, 0x138, RZ ;  /* 0x000001381b1b7810 */ /* 0x000fc40007f7e0ff */
[----:B------:R-:W-:Y:S01]  /*69c0*/  IADD3 R32, P4, R32, 0x128, RZ ;  /* 0x0000012820207810 */ /* 0x000fe20007f9e0ff */
[----:B------:R1:W-:Y:S01]  /*69d0*/  STL.64 [R1+0x130], R30 ;  /* 0x0001301e01007387 */ /* 0x0003e20000100a00 */
[----:B------:R-:W-:Y:S02]  /*69e0*/  IMAD.X R75, RZ, RZ, UR48, P2 ;  /* 0x00000030ff4b7e24 */ /* 0x000fe400090e06ff */
[----:B------:R-:W0:Y:S01]  /*69f0*/  LDC.64 R10, c[0x0][0x428] ;  /* 0x00010a00ff0a7b82 */ /* 0x000e220000000a00 */
[----:B---3--:R-:W-:Y:S02]  /*6a00*/  IMAD.MOV.U32 R163, RZ, RZ, R6 ;  /* 0x000000ffffa37224 */ /* 0x008fe400078e0006 */
[----:B------:R-:W-:Y:S02]  /*6a10*/  IMAD.MOV.U32 R5, RZ, RZ, R7 ;  /* 0x000000ffff057224 */ /* 0x000fe400078e0007 */
[----:B------:R-:W-:Y:S02]  /*6a20*/  IMAD.X R64, RZ, RZ, UR48, P3 ;  /* 0x00000030ff407e24 */ /* 0x000fe400098e06ff */
[----:B--2---:R-:W-:Y:S01]  /*6a30*/  VIADD R211, R20, 0xffffff80 ;  /* 0xffffff8014d37836 */ /* 0x004fe20000000000 */
[----:B------:R-:W2:Y:S01]  /*6a40*/  LDC R0, c[0x0][0x430] ;  /* 0x00010c00ff007b82 */ /* 0x000ea20000000800 */
[----:B----4-:R-:W-:-:S02]  /*6a50*/  IMAD.MOV.U32 R6, RZ, RZ, R12 ;  /* 0x000000ffff067224 */ /* 0x010fc400078e000c */
[----:B------:R-:W-:Y:S01]  /*6a60*/  IMAD.MOV.U32 R7, RZ, RZ, R13 ;  /* 0x000000ffff077224 */ /* 0x000fe200078e000d */
[----:B------:R3:W-:Y:S01]  /*6a70*/  STL [R1+0x13c], R211 ;  /* 0x00013cd301007387 */ /* 0x0007e20000100800 */
[----:B-1----:R-:W-:Y:S02]  /*6a80*/  IMAD.U32 R30, RZ, RZ, UR49 ;  /* 0x00000031ff1e7e24 */ /* 0x002fe4000f8e00ff */
[----:B------:R-:W-:Y:S01]  /*6a90*/  IMAD.X R65, RZ, RZ, UR48, P4 ;  /* 0x00000030ff417e24 */ /* 0x000fe2000a0e06ff */
[----:B0-----:R3:W-:Y:S02]  /*6aa0*/  STL.128 [R1+0x140], R160 ;  /* 0x000140a001007387 */ /* 0x0017e40000100c00 */
[----:B------:R-:W-:Y:S02]  /*6ab0*/  IADD3 R30, P1, R30, 0x16c, RZ ;  /* 0x0000016c1e1e7810 */ /* 0x000fe40007f3e0ff */
[----:B------:R3:W-:Y:S03]  /*6ac0*/  STL.128 [R1+0x150], R4 ;  /* 0x0001500401007387 */ /* 0x0007e60000100c00 */
[----:B------:R-:W-:Y:S01]  /*6ad0*/  IMAD.X R31, RZ, RZ, UR48, P1 ;  /* 0x00000030ff1f7e24 */ /* 0x000fe200088e06ff */
[----:B------:R3:W-:Y:S04]  /*6ae0*/  STL.64 [R1+0x160], R10 ;  /* 0x0001600a01007387 */ /* 0x0007e80000100a00 */
[----:B--2---:R3:W-:Y:S01]  /*6af0*/  STL [R1+0x168], R0 ;  /* 0x0001680001007387 */ /* 0x0047e20000100800 */
[----:B------:R-:W-:Y:S05]  /*6b00*/  @P0 BRA `(.L_x_2842) ;  /* 0x0000000000400947 */ /* 0x000fea0003800000 */
[----:B------:R-:W3:Y:S02]  /*6b10*/  LDL R3, [R1+0x21c] ;  /* 0x00021c0001037983 */ /* 0x000ee40000100800 */
[----:B---3--:R-:W-:-:S04]  /*6b20*/  LEA.HI R0, R3, R3, RZ, 0x1 ;  /* 0x0000000303007211 */ /* 0x008fc800078f08ff */
[----:B------:R-:W-:-:S05]  /*6b30*/  LOP3.LUT R0, R0, 0xfffffffe, RZ, 0xc0, !PT ;  /* 0xfffffffe00007812 */ /* 0x000fca00078ec0ff */
[----:B------:R-:W-:-:S05]  /*6b40*/  IMAD.IADD R0, R3, 0x1, -R0 ;  /* 0x0000000103007824 */ /* 0x000fca00078e0a00 */
[----:B------:R-:W-:-:S04]  /*6b50*/  SHF.L.U32 R0, R0, 0x1f, RZ ;  /* 0x0000001f00007819 */ /* 0x000fc800000006ff */
[----:B------:R0:W1:Y:S03]  /*6b60*/  SYNCS.PHASECHK.TRANS64.TRYWAIT P0, [R145+URZ+0x32400], R0 ;  /* 0x03240000910075a7 */ /* 0x000066000800017f */
[----:B-1----:R-:W-:Y:S05]  /*6b70*/  @!P0 NANOSLEEP.SYNCS 0x989680 ;  /* 0x009896800000895d */ /* 0x002fea0003900000 */
[----:B------:R-:W1:Y:S01]  /*6b80*/  @!P0 SYNCS.PHASECHK.TRANS64 P0, [R145+URZ+0x32400], R0 ;  /* 0x03240000910085a7 */ /* 0x000e62000800007f */
[----:B------:R-:W-:Y:S04]  /*6b90*/  BSSY B0, `(.L_x_2843) ;  /* 0x0000006000007945 */ /* 0x000fe80003800000 */
[----:B-1----:R-:W-:Y:S05]  /*6ba0*/  @P0 BRA `(.L_x_2844) ;  /* 0x0000000000100947 */ /* 0x002fea0003800000 */
.L_x_2845:
[----:B-1----:R1:W2:Y:S02]  /*6bb0*/  SYNCS.PHASECHK.TRANS64.TRYWAIT P0, [R145+URZ+0x32400], R0 ;  /* 0x03240000910075a7 */ /* 0x0022a4000800017f */
[----:B--2---:R-:W-:Y:S05]  /*6bc0*/  @!P0 NANOSLEEP.SYNCS 0x989680 ;  /* 0x009896800000895d */ /* 0x004fea0003900000 */
[----:B------:R-:W2:Y:S02]  /*6bd0*/  @!P0 SYNCS.PHASECHK.TRANS64 P0, [R145+URZ+0x32400], R0 ;  /* 0x03240000910085a7 */ /* 0x000ea4000800007f */
[----:B--2---:R-:W-:Y:S05]  /*6be0*/  @!P0 BRA `(.L_x_2845) ;  /* 0xfffffffc00f08947 */ /* 0x004fea000383ffff */
.L_x_2844:
[----:B------:R-:W-:Y:S05]  /*6bf0*/  BSYNC B0 ;  /* 0x0000000000007941 */ /* 0x000fea0003800000 */
.L_x_2843:
[----:B------:R-:W-:Y:S05]  /*6c00*/  BRA `(.L_x_2846) ;  /* 0x0000002c007c7947 */ /* 0x000fea0003800000 */
.L_x_2842:
[----:B------:R-:W0:Y:S01]  /*6c10*/  LDC.64 R12, c[0x0][0x3d8] ;  /* 0x0000f600ff0c7b82 */ /* 0x000e220000000a00 */
[----:B-----5:R-:W-:Y:S01]  /*6c20*/  SHF.R.S32.HI R3, RZ, 0x1f, R37 ;  /* 0x0000001fff037819 */ /* 0x020fe20000011425 */
[----:B---3--:R-:W-:Y:S01]  /*6c30*/  IMAD.MOV.U32 R6, RZ, RZ, R22 ;  /* 0x000000ffff067224 */ /* 0x008fe200078e0016 */
[--C-:B------:R-:W-:Y:S01]  /*6c40*/  SHF.R.S32.HI R5, RZ, 0x1f, R154.reuse ;  /* 0x0000001fff057819 */ /* 0x100fe2000001149a */
[----:B------:R-:W-:Y:S01]  /*6c50*/  IMAD.MOV.U32 R7, RZ, RZ, R23 ;  /* 0x000000ffff077224 */ /* 0x000fe200078e0017 */
[----:B------:R-:W-:Y:S01]  /*6c60*/  LOP3.LUT P0, RZ, R39, 0x3ff, RZ, 0xc0, !PT ;  /* 0x000003ff27ff7812 */ /* 0x000fe2000780c0ff */
[----:B------:R-:W-:Y:S01]  /*6c70*/  IMAD.MOV.U32 R4, RZ, RZ, R154 ;  /* 0x000000ffff047224 */ /* 0x000fe200078e009a */
[----:B------:R-:W-:Y:S01]  /*6c80*/  BSSY B6, `(.L_x_2847) ;  /* 0x000002f000067945 */ /* 0x000fe20003800000 */
[----:B------:R-:W1:Y:S01]  /*6c90*/  LDC.64 R14, c[0x0][0x3e8] ;  /* 0x0000fa00ff0e7b82 */ /* 0x000e620000000a00 */
[-C--:B0-----:R-:W-:Y:S01]  /*6ca0*/  IMAD R0, R3, R12.reuse, RZ ;  /* 0x0000000c03007224 */ /* 0x081fe200078e02ff */
[----:B------:R-:W-:Y:S01]  /*6cb0*/  SHF.L.U64.HI R80, R12, 0x6, R13 ;  /* 0x000000060c507819 */ /* 0x000fe2000001020d */
[----:B------:R-:W-:-:S04]  /*6cc0*/  IMAD.WIDE.U32 R8, R153, R12, R6 ;  /* 0x0000000c99087225 */ /* 0x000fc800078e0006 */
[----:B------:R-:W-:Y:S02]  /*6cd0*/  IMAD R40, R166, R12, RZ ;  /* 0x0000000ca6287224 */ /* 0x000fe400078e02ff */
[-C--:B-1----:R-:W-:Y:S01]  /*6ce0*/  IMAD R20, R3, R14.reuse, RZ ;  /* 0x0000000e03147224 */ /* 0x082fe200078e02ff */
[----:B------:R-:W-:Y:S01]  /*6cf0*/  SHF.L.U64.HI R83, R14, 0x6, R15 ;  /* 0x000000060e537819 */ /* 0x000fe2000001020f */
[----:B------:R-:W-:-:S04]  /*6d00*/  IMAD.WIDE.U32 R10, R153, R14, R6 ;  /* 0x0000000e990a7225 */ /* 0x000fc800078e0006 */
[----:B------:R-:W-:-:S04]  /*6d10*/  IMAD.WIDE.U32 R38, R37, R12, RZ ;  /* 0x0000000c25267225 */ /* 0x000fc800078e00ff */
[C---:B------:R-:W-:Y:S01]  /*6d20*/  IMAD R41, R37.reuse, R13, R0 ;  /* 0x0000000d25297224 */ /* 0x040fe200078e0200 */
[----:B------:R-:W-:Y:S01]  /*6d30*/  IADD3 R47, P3, R8, R38, RZ ;  /* 0x00000026082f7210 */ /* 0x000fe20007f7e0ff */
[----:B------:R-:W-:Y:S02]  /*6d40*/  IMAD R43, R37, R15, R20 ;  /* 0x0000000f252b7224 */ /* 0x000fe400078e0214 */
[----:B------:R-:W-:-:S04]  /*6d50*/  IMAD.WIDE.U32 R6, R153, R12, R4 ;  /* 0x0000000c99067225 */ /* 0x000fc800078e0004 */
[----:B------:R-:W-:Y:S01]  /*6d60*/  IMAD R42, R166, R14, RZ ;  /* 0x0000000ea62a7224 */ /* 0x000fe200078e02ff */
[----:B------:R-:W-:Y:S01]  /*6d70*/  IADD3 R77, P1, R6, R38, RZ ;  /* 0x00000026064d7210 */ /* 0x000fe20007f3e0ff */
[----:B------:R-:W-:-:S04]  /*6d80*/  IMAD.WIDE.U32 R36, R37, R14, RZ ;  /* 0x0000000e25247225 */ /* 0x000fc800078e00ff */
[----:B------:R-:W-:Y:S01]  /*6d90*/  IMAD.WIDE.U32 R4, R153, R14, R4 ;  /* 0x0000000e99047225 */ /* 0x000fe200078e0004 */
[----:B------:R-:W-:-:S03]  /*6da0*/  IADD3 R69, P4, R10, R36, RZ ;  /* 0x000000240a457210 */ /* 0x000fc60007f9e0ff */
[----:B------:R-:W-:Y:S01]  /*6db0*/  IMAD R40, R153, R13, R40 ;  /* 0x0000000d99287224 */ /* 0x000fe200078e0228 */
[----:B------:R-:W-:Y:S01]  /*6dc0*/  IADD3 R81, P2, R4, R36, RZ ;  /* 0x0000002404517210 */ /* 0x000fe20007f5e0ff */
[----:B------:R-:W-:Y:S02]  /*6dd0*/  IMAD.IADD R41, R41, 0x1, R39 ;  /* 0x0000000129297824 */ /* 0x000fe400078e0227 */
[----:B------:R-:W-:Y:S02]  /*6de0*/  IMAD R42, R153, R15, R42 ;  /* 0x0000000f992a7224 */ /* 0x000fe400078e022a */
[----:B------:R-:W-:Y:S01]  /*6df0*/  IMAD.IADD R43, R43, 0x1, R37 ;  /* 0x000000012b2b7824 */ /* 0x000fe200078e0225 */
[C---:B------:R-:W-:Y:S01]  /*6e00*/  IADD3.X R79, R41.reuse, R7, R40, P1, !PT ;  /* 0x00000007294f7210 */ /* 0x040fe20000ffe428 */
[----:B------:R-:W-:Y:S01]  /*6e10*/  IMAD.SHL.U32 R82, R12, 0x40, RZ ;  /* 0x000000400c527824 */ /* 0x000fe200078e00ff */
[----:B------:R-:W-:Y:S01]  /*6e20*/  IADD3.X R67, R41, R40, R9, P3, !PT ;  /* 0x0000002829437210 */ /* 0x000fe20001ffe409 */
[----:B------:R-:W-:Y:S01]  /*6e30*/  IMAD.SHL.U32 R84, R14, 0x40, RZ ;  /* 0x000000400e547824 */ /* 0x000fe200078e00ff */
[----:B------:R-:W-:-:S02]  /*6e40*/  IADD3.X R78, R43, R5, R42, P2, !PT ;  /* 0x000000052b4e7210 */ /* 0x000fc400017fe42a */
[----:B------:R-:W-:Y:S01]  /*6e50*/  IADD3.X R40, R43, R42, R11, P4, !PT ;  /* 0x0000002a2b287210 */ /* 0x000fe200027fe40b */
[----:B------:R-:W-:Y:S06]  /*6e60*/  @!P0 BRA `(.L_x_2848) ;  /* 0x0000000000408947 */ /* 0x000fec0003800000 */
        /* <DEDUP_REMOVED lines=16> */
.L_x_2848:
[----:B------:R-:W-:Y:S05]  /*6f70*/  BSYNC B6 ;  /* 0x0000000000067941 */ /* 0x000fea0003800000 */
.L_x_2847:
[----:B------:R-:W2:Y:S01]  /*6f80*/  LDL R15, [R1+0x70] ;  /* 0x00007000010f7983 */ /* 0x000ea20000100800 */
[----:B------:R-:W0:Y:S01]  /*6f90*/  LDC.64 R4, c[0x0][0x3e8] ;  /* 0x0000fa00ff047b82 */ /* 0x000e220000000a00 */
[----:B------:R-:W-:Y:S01]  /*6fa0*/  ULDC.U8 UR4, c[0x0][0x3f0] ;  /* 0x0000fc0000047ab9 */ /* 0x000fe20000000000 */
[----:B------:R-:W-:Y:S01]  /*6fb0*/  BSSY B0, `(.L_x_2849) ;  /* 0x000029c000007945 */ /* 0x000fe20003800000 */
[----:B------:R-:W-:-:S05]  /*6fc0*/  ISETP.NE.AND P0, PT, RZ, UR4, PT ;  /* 0x00000004ff007c0c */ /* 0x000fca000bf05270 */
[----:B------:R-:W1:Y:S01]  /*6fd0*/  LDC.64 R6, c[0x0][0x3d8] ;  /* 0x0000f600ff067b82 */ /* 0x000e620000000a00 */
[----:B--2---:R-:W-:Y:S01]  /*6fe0*/  SHF.R.S32.HI R3, RZ, 0x1f, R15 ;  /* 0x0000001fff037819 */ /* 0x004fe2000001140f */
[----:B0-----:R-:W-:-:S04]  /*6ff0*/  IMAD.WIDE.U32 R10, R15, R4, RZ ;  /* 0x000000040f0a7225 */ /* 0x001fc800078e00ff */
[C---:B------:R-:W-:Y:S02]  /*7000*/  IMAD R12, R3.reuse, R4, RZ ;  /* 0x00000004030c7224 */ /* 0x040fe400078e02ff */
[-C--:B-1----:R-:W-:Y:S02]  /*7010*/  IMAD R0, R3, R6.reuse, RZ ;  /* 0x0000000603007224 */ /* 0x082fe400078e02ff */
[C---:B------:R-:W-:Y:S02]  /*7020*/  IMAD R13, R15.reuse, R5, R12 ;  /* 0x000000050f0d7224 */ /* 0x040fe400078e020c */
[----:B------:R-:W-:-:S04]  /*7030*/  IMAD.WIDE.U32 R8, R15, R6, RZ ;  /* 0x000000060f087225 */ /* 0x000fc800078e00ff */
[----:B------:R-:W-:Y:S02]  /*7040*/  IMAD R3, R15, R7, R0 ;  /* 0x000000070f037224 */ /* 0x000fe400078e0200 */
[----:B------:R-:W-:Y:S02]  /*7050*/  IMAD.IADD R13, R11, 0x1, R13 ;  /* 0x000000010b0d7824 */ /* 0x000fe400078e020d */
[----:B------:R-:W-:Y:S02]  /*7060*/  IMAD.IADD R3, R9, 0x1, R3 ;  /* 0x0000000109037824 */ /* 0x000fe400078e0203 */
[----:B------:R-:W-:Y:S01]  /*7070*/  IMAD R0, R15, -0x80, R160 ;  /* 0xffffff800f007824 */ /* 0x000fe200078e02a0 */
[C---:B------:R-:W-:Y:S01]  /*7080*/  SHF.L.U64.HI R71, R10.reuse, 0x7, R13 ;  /* 0x000000070a477819 */ /* 0x040fe2000001020d */
[----:B------:R-:W-:Y:S01]  /*7090*/  IMAD.SHL.U32 R70, R10, 0x80, RZ ;  /* 0x000000800a467824 */ /* 0x000fe200078e00ff */
[C---:B------:R-:W-:Y:S01]  /*70a0*/  SHF.L.U64.HI R76, R8.reuse, 0x7, R3 ;  /* 0x00000007084c7819 */ /* 0x040fe20000010203 */
[----:B------:R-:W-:Y:S01]  /*70b0*/  IMAD.SHL.U32 R74, R8, 0x80, RZ ;  /* 0x00000080084a7824 */ /* 0x000fe200078e00ff */
[----:B------:R-:W-:Y:S01]  /*70c0*/  VIMNMX R10, R0, 0x80, PT ;  /* 0x00000080000a7848 */ /* 0x000fe20003fe0100 */
[----:B------:R-:W-:Y:S06]  /*70d0*/  @!P0 BRA `(.L_x_2850) ;  /* 0x0000001400548947 */ /* 0x000fec0003800000 */
[----:B------:R0:W5:Y:S01]  /*70e0*/  LDL R68, [R1+0x21c] ;  /* 0x00021c0001447983 */ /* 0x0001620000100800 */
[----:B------:R-:W1:Y:S01]  /*70f0*/  LDC R0, c[0x0][0x428] ;  /* 0x00010a00ff007b82 */ /* 0x000e620000000800 */
[----:B------:R-:W-:Y:S01]  /*7100*/  IMAD R3, R15, 0x80, R153 ;  /* 0x000000800f037824 */ /* 0x000fe200078e0299 */
[-C--:B------:R-:W-:Y:S01]  /*7110*/  ISETP.GE.AND P1, PT, R153, R10.reuse, PT ;  /* 0x0000000a9900720c */ /* 0x080fe20003f26270 */
[----:B------:R-:W-:Y:S01]  /*7120*/  BSSY B1, `(.L_x_2851) ;  /* 0x000002b000017945 */ /* 0x000fe20003800000 */
[----:B------:R-:W-:Y:S01]  /*7130*/  ISETP.GE.AND P0, PT, R156, R10, PT ;  /* 0x0000000a9c00720c */ /* 0x000fe20003f06270 */
[----:B------:R-:W-:Y:S01]  /*7140*/  IMAD R3, R214, 0x40, R3 ;  /* 0x00000040d6037824 */ /* 0x000fe200078e0203 */
[----:B------:R-:W-:Y:S01]  /*7150*/  CS2R R20, SRZ ;  /* 0x0000000000147805 */ /* 0x000fe2000001ff00 */
[----:B------:R-:W-:Y:S01]  /*7160*/  IMAD.MOV.U32 R10, RZ, RZ, R38 ;  /* 0x000000ffff0a7224 */ /* 0x000fe200078e0026 */
[----:B------:R-:W-:Y:S01]  /*7170*/  CS2R R44, SRZ ;  /* 0x00000000002c7805 */ /* 0x000fe2000001ff00 */
[----:B------:R-:W-:Y:S01]  /*7180*/  IMAD.MOV.U32 R11, RZ, RZ, R41 ;  /* 0x000000ffff0b7224 */ /* 0x000fe200078e0029 */
[----:B------:R-:W-:Y:S01]  /*7190*/  CS2R R40, SRZ ;  /* 0x0000000000287805 */ /* 0x000fe2000001ff00 */
[----:B------:R-:W-:Y:S01]  /*71a0*/  IMAD.MOV.U32 R12, RZ, RZ, R36 ;  /* 0x000000ffff0c7224 */ /* 0x000fe200078e0024 */
[----:B------:R-:W-:Y:S01]  /*71b0*/  CS2R R36, SRZ ;  /* 0x0000000000247805 */ /* 0x000fe2000001ff00 */
[----:B------:R-:W-:Y:S01]  /*71c0*/  IMAD.MOV.U32 R13, RZ, RZ, R43 ;  /* 0x000000ffff0d7224 */ /* 0x000fe200078e002b */
[----:B------:R-:W-:-:S02]  /*71d0*/  CS2R R42, SRZ ;  /* 0x00000000002a7805 */ /* 0x000fc4000001ff00 */
[----:B------:R-:W-:Y:S02]  /*71e0*/  CS2R R38, SRZ ;  /* 0x0000000000267805 */ /* 0x000fe4000001ff00 */
[----:B------:R-:W-:Y:S02]  /*71f0*/  CS2R R46, SRZ ;  /* 0x00000000002e7805 */ /* 0x000fe4000001ff00 */
[----:B-1----:R-:W-:-:S13]  /*7200*/  ISETP.NE.AND P2, PT, R0, 0x1, PT ;  /* 0x000000010000780c */ /* 0x002fda0003f45270 */
[----:B------:R-:W1:Y:S08]  /*7210*/  @P2 LDC R0, c[0x0][0x42c] ;  /* 0x00010b00ff002b82 */ /* 0x000e700000000800 */
[----:B------:R-:W2:Y:S01]  /*7220*/  @P2 LDC R9, c[0x0][0x430] ;  /* 0x00010c00ff092b82 */ /* 0x000ea20000000800 */
[----:B-1----:R-:W-:-:S05]  /*7230*/  @P2 IMAD.HI.U32 R0, R3, R0, RZ ;  /* 0x0000000003002227 */ /* 0x002fca00078e00ff */
[----:B--2---:R-:W-:Y:S02]  /*7240*/  @P2 SHF.R.U32.HI R3, RZ, R9, R0 ;  /* 0x00000009ff032219 */ /* 0x004fe40000011600 */
[----:B------:R-:W-:Y:S02]  /*7250*/  CS2R R8, SRZ ;  /* 0x0000000000087805 */ /* 0x000fe4000001ff00 */
[----:B------:R-:W-:Y:S01]  /*7260*/  SHF.R.S32.HI R69, RZ, 0x1f, R3 ;  /* 0x0000001fff457819 */ /* 0x000fe20000011403 */
[----:B0-----:R-:W-:Y:S06]  /*7270*/  @P1 BRA `(.L_x_2852) ;  /* 0x0000000000541947 */ /* 0x001fec0003800000 */
[----:B------:R-:W-:Y:S01]  /*7280*/  IADD3 R15, P3, R74, R77, RZ ;  /* 0x0000004d4a0f7210 */ /* 0x000fe20007f7e0ff */
[----:B------:R-:W-:Y:S01]  /*7290*/  ULDC UR4, c[0x0][0x3d4] ;  /* 0x0000f50000047ab9 */ /* 0x000fe20000000800 */
[----:B------:R-:W-:Y:S01]  /*72a0*/  IADD3 R0, P4, R70, R81, RZ ;  /* 0x0000005146007210 */ /* 0x000fe20007f9e0ff */
[----:B------:R-:W-:Y:S01]  /*72b0*/  ULDC.64 UR6, c[0x0][0x3c8] ;  /* 0x0000f20000067ab9 */ /* 0x000fe20000000a00 */
[----:B------:R-:W-:Y:S01]  /*72c0*/  ULDC.64 UR8, c[0x0][0x3e0] ;  /* 0x0000f80000087ab9 */ /* 0x000fe20000000a00 */
[----:B------:R-:W-:Y:S01]  /*72d0*/  ISETP.GE.AND P2, PT, R154, UR4, PT ;  /* 0x000000049a007c0c */ /* 0x000fe2000bf46270 */
[----:B------:R-:W-:Y:S01]  /*72e0*/  IMAD.X R40, R76, 0x1, R79, P3 ;  /* 0x000000014c287824 */ /* 0x000fe200018e064f */
[----:B------:R-:W-:Y:S01]  /*72f0*/  ISETP.GE.AND P1, PT, R158, UR4, PT ;  /* 0x000000049e007c0c */ /* 0x000fe2000bf26270 */
[----:B------:R-:W-:Y:S01]  /*7300*/  IMAD.X R41, R71, 0x1, R78, P4 ;  /* 0x0000000147297824 */ /* 0x000fe200020e064e */
[----:B------:R-:W-:Y:S02]  /*7310*/  LEA R14, P3, R15, UR6, 0x1 ;  /* 0x000000060f0e7c11 */ /* 0x000fe4000f8608ff */
[----:B------:R-:W-:-:S02]  /*7320*/  CS2R R44, SRZ ;  /* 0x00000000002c7805 */ /* 0x000fc4000001ff00 */
[C---:B------:R-:W-:Y:S02]  /*7330*/  LEA R66, P4, R0.reuse, UR8, 0x1 ;  /* 0x0000000800427c11 */ /* 0x040fe4000f8808ff */
[----:B------:R-:W-:Y:S02]  /*7340*/  CS2R R46, SRZ ;  /* 0x00000000002e7805 */ /* 0x000fe4000001ff00 */
[----:B------:R-:W-:Y:S02]  /*7350*/  LEA.HI.X R15, R15, UR7, R40, 0x1, P3 ;  /* 0x000000070f0f7c11 */ /* 0x000fe400098f0c28 */
[----:B------:R-:W-:Y:S02]  /*7360*/  CS2R R42, SRZ ;  /* 0x00000000002a7805 */ /* 0x000fe4000001ff00 */
[----:B------:R-:W-:Y:S02]  /*7370*/  LEA.HI.X R67, R0, UR9, R41, 0x1, P4 ;  /* 0x0000000900437c11 */ /* 0x000fe4000a0f0c29 */
[----:B------:R-:W-:Y:S01]  /*7380*/  CS2R R40, SRZ ;  /* 0x0000000000287805 */ /* 0x000fe2000001ff00 */
[----:B------:R0:W5:Y:S05]  /*7390*/  @!P2 LDG.E.64 R44, desc[UR56][R14.64] ;  /* 0x000000380e2ca981 */ /* 0x00016a000c1e1b00 */
[----:B------:R0:W5:Y:S04]  /*73a0*/  @!P1 LDG.E.64 R40, desc[UR56][R14.64+0x20] ;  /* 0x000020380e289981 */ /* 0x000168000c1e1b00 */
[----:B------:R0:W5:Y:S04]  /*73b0*/  @!P2 LDG.E.64 R46, desc[UR56][R66.64] ;  /* 0x00000038422ea981 */ /* 0x000168000c1e1b00 */
[----:B------:R0:W5:Y:S02]  /*73c0*/  @!P1 LDG.E.64 R42, desc[UR56][R66.64+0x20] ;  /* 0x00002038422a9981 */ /* 0x000164000c1e1b00 */
.L_x_2852:
[----:B------:R-:W-:Y:S05]  /*73d0*/  BSYNC B1 ;  /* 0x0000000000017941 */ /* 0x000fea0003800000 */
.L_x_2851:
[----:B------:R-:W-:Y:S04]  /*73e0*/  BSSY B1, `(.L_x_2853) ;  /* 0x0000017000017945 */ /* 0x000fe80003800000 */
[----:B------:R-:W-:Y:S05]  /*73f0*/  @P0 BRA `(.L_x_2854) ;  /* 0x0000000000540947 */ /* 0x000fea0003800000 */
[----:B------:R-:W-:Y:S01]  /*7400*/  IADD3 R0, P2, P3, R81, R84, R70 ;  /* 0x0000005451007210 */ /* 0x000fe20007b5e046 */
[----:B------:R-:W-:Y:S01]  /*7410*/  ULDC UR4, c[0x0][0x3d4] ;  /* 0x0000f50000047ab9 */ /* 0x000fe20000000800 */
[----:B------:R-:W-:Y:S01]  /*7420*/  IADD3 R8, P0, P1, R77, R82, R74 ;  /* 0x000000524d087210 */ /* 0x000fe2000791e04a */
[----:B------:R-:W-:Y:S01]  /*7430*/  ULDC.64 UR6, c[0x0][0x3c8] ;  /* 0x0000f20000067ab9 */ /* 0x000fe20000000a00 */
[----:B------:R-:W-:Y:S01]  /*7440*/  IADD3.X R9, R78, R83, R71, P2, P3 ;  /* 0x000000534e097210 */ /* 0x000fe200017e6447 */
[----:B------:R-:W-:Y:S01]  /*7450*/  ULDC.64 UR8, c[0x0][0x3e0] ;  /* 0x0000f80000087ab9 */ /* 0x000fe20000000a00 */
[----:B------:R-:W-:Y:S02]  /*7460*/  ISETP.GE.AND P2, PT, R154, UR4, PT ;  /* 0x000000049a007c0c */ /* 0x000fe4000bf46270 */
[----:B------:R-:W-:Y:S02]  /*7470*/  CS2R R36, SRZ ;  /* 0x0000000000247805 */ /* 0x000fe4000001ff00 */
[----:B------:R-:W-:-:S02]  /*7480*/  ISETP.GE.AND P3, PT, R158, UR4, PT ;  /* 0x000000049e007c0c */ /* 0x000fc4000bf66270 */
[----:B------:R-:W-:Y:S02]  /*7490*/  CS2R R20, SRZ ;  /* 0x0000000000147805 */ /* 0x000fe4000001ff00 */
[----:B0-----:R-:W-:Y:S02]  /*74a0*/  IADD3.X R15, R79, R80, R76, P0, P1 ;  /* 0x000000504f0f7210 */ /* 0x001fe400007e244c */
[----:B------:R-:W-:Y:S02]  /*74b0*/  CS2R R38, SRZ ;  /* 0x0000000000267805 */ /* 0x000fe4000001ff00 */
[----:B------:R-:W-:Y:S02]  /*74c0*/  LEA R14, P0, R8, UR6, 0x1 ;  /* 0x00000006080e7c11 */ /* 0x000fe4000f8008ff */
[----:B------:R-:W-:Y:S02]  /*74d0*/  LEA R66, P1, R0, UR8, 0x1 ;  /* 0x0000000800427c11 */ /* 0x000fe4000f8208ff */
[----:B------:R-:W-:-:S02]  /*74e0*/  LEA.HI.X R15, R8, UR7, R15, 0x1, P0 ;  /* 0x00000007080f7c11 */ /* 0x000fc400080f0c0f */
[----:B------:R-:W-:Y:S02]  /*74f0*/  LEA.HI.X R67, R0, UR9, R9, 0x1, P1 ;  /* 0x0000000900437c11 */ /* 0x000fe400088f0c09 */
[----:B------:R-:W-:Y:S01]  /*7500*/  CS2R R8, SRZ ;  /* 0x0000000000087805 */ /* 0x000fe2000001ff00 */
[----:B------:R1:W5:Y:S04]  /*7510*/  @!P2 LDG.E.64 R36, desc[UR56][R14.64] ;  /* 0x000000380e24a981 */ /* 0x000368000c1e1b00 */
[----:B------:R1:W5:Y:S04]  /*7520*/  @!P3 LDG.E.64 R20, desc[UR56][R14.64+0x20] ;  /* 0x000020380e14b981 */ /* 0x000368000c1e1b00 */
[----:B------:R1:W5:Y:S04]  /*7530*/  @!P2 LDG.E.64 R38, desc[UR56][R66.64] ;  /* 0x000000384226a981 */ /* 0x000368000c1e1b00 */
[----:B------:R1:W5:Y:S02]  /*7540*/  @!P3 LDG.E.64 R8, desc[UR56][R66.64+0x20] ;  /* 0x000020384208b981 */ /* 0x000364000c1e1b00 */
.L_x_2854:
[----:B------:R-:W-:Y:S05]  /*7550*/  BSYNC B1 ;  /* 0x0000000000017941 */ /* 0x000fea0003800000 */
.L_x_2853:
[----:B------:R-:W-:Y:S01]  /*7560*/  IMAD.WIDE.U32 R10, R3, R6, R10 ;  /* 0x00000006030a7225 */ /* 0x000fe200078e000a */
[----:B-----5:R-:W-:Y:S01]  /*7570*/  LEA.HI R0, R68, R68, RZ, 0x1 ;  /* 0x0000004444007211 */ /* 0x020fe200078f08ff */
[----:B------:R-:W-:Y:S01]  /*7580*/  ULDC.64 UR4, c[0x0][0x3c8] ;  /* 0x0000f20000047ab9 */ /* 0x000fe20000000a00 */
[----:B------:R-:W-:Y:S01]  /*7590*/  ULDC.64 UR6, c[0x0][0x3e0] ;  /* 0x0000f80000067ab9 */ /* 0x000fe20000000a00 */
[C---:B------:R-:W-:Y:S01]  /*75a0*/  IMAD R6, R69.reuse, R6, RZ ;  /* 0x0000000645067224 */ /* 0x040fe200078e02ff */
[----:B01----:R-:W-:Y:S01]  /*75b0*/  LOP3.LUT R15, R0, 0xfffffffe, RZ, 0xc0, !PT ;  /* 0xfffffffe000f7812 */ /* 0x003fe200078ec0ff */
[-C--:B------:R-:W-:Y:S02]  /*75c0*/  IMAD R14, R69, R4.reuse, RZ ;  /* 0x00000004450e7224 */ /* 0x080fe400078e02ff */
[----:B------:R-:W-:Y:S01]  /*75d0*/  IMAD.WIDE.U32 R12, R3, R4, R12 ;  /* 0x00000004030c7225 */ /* 0x000fe200078e000c */
[----:B------:R-:W-:Y:S01]  /*75e0*/  LEA R4, P0, R10, UR4, 0x1 ;  /* 0x000000040a047c11 */ /* 0x000fe2000f8008ff */
[----:B------:R-:W-:-:S02]  /*75f0*/  UMOV UR4, 0xffffffff ;  /* 0xffffffff00047882 */ /* 0x000fc40000000000 */
[C---:B------:R-:W-:Y:S01]  /*7600*/  IMAD R7, R3.reuse, R7, R6 ;  /* 0x0000000703077224 */ /* 0x040fe200078e0206 */
[----:B------:R-:W-:Y:S01]  /*7610*/  LEA R0, P1, R12, UR6, 0x1 ;  /* 0x000000060c007c11 */ /* 0x000fe2000f8208ff */
[----:B------:R-:W-:Y:S02]  /*7620*/  IMAD R3, R3, R5, R14 ;  /* 0x0000000503037224 */ /* 0x000fe400078e020e */
[----:B------:R-:W-:Y:S02]  /*7630*/  IMAD.IADD R5, R11, 0x1, R7 ;  /* 0x000000010b057824 */ /* 0x000fe400078e0207 */
[----:B------:R-:W-:Y:S02]  /*7640*/  IMAD.IADD R3, R13, 0x1, R3 ;  /* 0x000000010d037824 */ /* 0x000fe400078e0203 */
[----:B------:R-:W-:Y:S01]  /*7650*/  IMAD.IADD R15, R68, 0x1, -R15 ;  /* 0x00000001440f7824 */ /* 0x000fe200078e0a0f */
[----:B------:R-:W-:Y:S02]  /*7660*/  LEA.HI.X R5, R10, UR5, R5, 0x1, P0 ;  /* 0x000000050a057c11 */ /* 0x000fe400080f0c05 */
[----:B------:R-:W-:-:S02]  /*7670*/  LEA.HI.X R3, R12, UR7, R3, 0x1, P1 ;  /* 0x000000070c037c11 */ /* 0x000fc400088f0c03 */
[----:B------:R-:W-:Y:S01]  /*7680*/  SHF.L.U32 R6, R15, 0x1f, RZ ;  /* 0x0000001f0f067819 */ /* 0x000fe200000006ff */
[----:B------:R-:W-:Y:S06]  /*7690*/  BRA.DIV UR4, `(.L_x_2855) ;  /* 0x000002be04607947 */ /* 0x000fec000b800000 */
.L_x_3113:
[----:B------:R-:W-:-:S03]  /*76a0*/  UMOV UR4, 0xffffffff ;  /* 0xffffffff00047882 */ /* 0x000fc60000000000 */
[----:B------:R-:W-:Y:S05]  /*76b0*/  BRA.DIV UR4, `(.L_x_2856) ;  /* 0x000002be04807947 */ /* 0x000fea000b800000 */
.L_x_3116:
[----:B------:R-:W-:-:S03]  /*76c0*/  UMOV UR4, 0xffffffff ;  /* 0xffffffff00047882 */ /* 0x000fc60000000000 */
[----:B------:R-:W-:Y:S05]  /*76d0*/  BRA.DIV UR4, `(.L_x_2857) ;  /* 0x000002be04a07947 */ /* 0x000fea000b800000 */
.L_x_3119:
[----:B------:R-:W-:-:S03]  /*76e0*/  UMOV UR4, 0xffffffff ;  /* 0xffffffff00047882 */ /* 0x000fc60000000000 */
[----:B------:R-:W-:Y:S05]  /*76f0*/  BRA.DIV UR4, `(.L_x_2858) ;  /* 0x000002be04c07947 */ /* 0x000fea000b800000 */
.L_x_3122:
[----:B------:R-:W-:-:S03]  /*7700*/  UMOV UR4, 0xffffffff ;  /* 0xffffffff00047882 */ /* 0x000fc60000000000 */
[----:B------:R-:W-:Y:S05]  /*7710*/  BRA.DIV UR4, `(.L_x_2859) ;  /* 0x000002be04e07947 */ /* 0x000fea000b800000 */
.L_x_3125:
[----:B------:R-:W-:-:S03]  /*7720*/  UMOV UR4, 0xffffffff ;  /* 0xffffffff00047882 */ /* 0x000fc60000000000 */
[----:B------:R-:W-:Y:S05]  /*7730*/  BRA.DIV UR4, `(.L_x_2860) ;  /* 0x000002c204007947 */ /* 0x000fea000b800000 */
.L_x_3128:
[----:B------:R-:W-:-:S03]  /*7740*/  UMOV UR4, 0xffffffff ;  /* 0xffffffff00047882 */ /* 0x000fc60000000000 */
[----:B------:R-:W-:Y:S05]  /*7750*/  BRA.DIV UR4, `(.L_x_2861) ;  /* 0x000002c204207947 */ /* 0x000fea000b800000 */
.L_x_3131:
[----:B------:R-:W-:-:S03]  /*7760*/  UMOV UR4, 0xffffffff ;  /* 0xffffffff00047882 */ /* 0x000fc60000000000 */
[----:B------:R-:W-:Y:S05]  /*7770*/  BRA.DIV UR4, `(.L_x_2862) ;  /* 0x000002c204407947 */ /* 0x000fea000b800000 */
.L_x_3134:
[----:B------:R-:W0:Y:S01]  /*7780*/  SYNCS.PHASECHK.TRANS64.TRYWAIT P0, [R145+URZ+0x32400], R6 ;  /* 0x03240006910075a7 */ /* 0x000e22000800017f */
[----:B------:R-:W-:Y:S04]  /*7790*/  BSSY B1, `(.L_x_2863) ;  /* 0x0000002000017945 */ /* 0x000fe80003800000 */
[----:B0-----:R-:W-:Y:S05]  /*77a0*/  @!P0 BRA `(.L_x_2864) ;  /* 0x000002c0005c8947 */ /* 0x001fea0003800000 */
.L_x_3135:
[----:B------:R-:W-:Y:S05]  /*77b0*/  BSYNC B1 ;  /* 0x0000000000017941 */ /* 0x000fea0003800000 */
.L_x_2863:
[----:B------:R-:W2:Y:S01]  /*77c0*/  LDL R5, [R1+0x70] ;  /* 0x0000700001057983 */ /* 0x000ea20000100800 */
[C---:B------:R-:W-:Y:S01]  /*77d0*/  IMAD.SHL.U32 R0, R183.reuse, 0x40, RZ ;  /* 0x00000040b7007824 */ /* 0x040fe200078e00ff */
[----:B------:R-:W-:Y:S01]  /*77e0*/  LOP3.LUT P0, RZ, R183, 0x4, RZ, 0xc0, !PT ;  /* 0x00000004b7ff7812 */ /* 0x000fe2000780c0ff */
[----:B------:R-:W-:Y:S01]  /*77f0*/  IMAD.MOV.U32 R4, RZ, RZ, R40 ;  /* 0x000000ffff047224 */ /* 0x000fe200078e0028 */
[----:B------:R-:W-:Y:S01]  /*7800*/  BSSY B1, `(.L_x_2865) ;  /* 0x0000084000017945 */ /* 0x000fe20003800000 */
[----:B0-----:R-:W-:Y:S01]  /*7810*/  IMAD.MOV.U32 R6, RZ, RZ, R45 ;  /* 0x000000ffff067224 */ /* 0x001fe200078e002d */
[----:B------:R-:W-:Y:S01]  /*7820*/  LOP3.LUT R3, R0, 0x1c0, RZ, 0xc0, !PT ;  /* 0x000001c000037812 */ /* 0x000fe200078ec0ff */
[----:B------:R-:W-:-:S03]  /*7830*/  IMAD.MOV.U32 R7, RZ, RZ, R42 ;  /* 0x000000ffff077224 */ /* 0x000fc600078e002a */
[----:B------:R-:W-:Y:S02]  /*7840*/  LOP3.LUT R0, R3, 0x18, R22, 0xf8, !PT ;  /* 0x0000001803007812 */ /* 0x000fe400078ef816 */
[----:B------:R-:W-:Y:S02]  /*7850*/  SHF.R.U32.HI R3, RZ, 0x3, R3 ;  /* 0x00000003ff037819 */ /* 0x000fe40000011603 */
[----:B------:R-:W-:Y:S01]  /*7860*/  PRMT R76, R6, 0x5410, R7 ;  /* 0x00005410064c7816 */ /* 0x000fe20000000007 */
[----:B------:R-:W-:Y:S01]  /*7870*/  IMAD.MOV.U32 R7, RZ, RZ, R47 ;  /* 0x000000ffff077224 */ /* 0x000fe200078e002f */
[----:B------:R-:W-:Y:S01]  /*7880*/  LOP3.LUT R3, R0, R3, RZ, 0x3c, !PT ;  /* 0x0000000300037212 */ /* 0x000fe200078e3cff */
[----:B------:R-:W-:-:S04]  /*7890*/  IMAD.MOV.U32 R6, RZ, RZ, R46 ;  /* 0x000000ffff067224 */ /* 0x000fc800078e002e */
[----:B------:R-:W-:Y:S02]  /*78a0*/  IMAD R0, R168, 0x200, R3 ;  /* 0x00000200a8007824 */ /* 0x000fe400078e0203 */
[----:B------:R-:W-:Y:S02]  /*78b0*/  IMAD.MOV.U32 R3, RZ, RZ, R41 ;  /* 0x000000ffff037224 */ /* 0x000fe400078e0029 */
[----:B------:R-:W-:Y:S01]  /*78c0*/  IMAD R145, R0, 0x2, R145 ;  /* 0x0000000200917824 */ /* 0x000fe200078e0291 */
[----:B------:R-:W-:Y:S01]  /*78d0*/  PRMT R0, R4, 0x7610, R0 ;  /* 0x0000761004007816 */ /* 0x000fe20000000000 */
[----:B------:R-:W-:Y:S01]  /*78e0*/  IMAD.MOV.U32 R4, RZ, RZ, R44 ;  /* 0x000000ffff047224 */ /* 0x000fe200078e002c */
[----:B------:R-:W-:Y:S01]  /*78f0*/  PRMT R11, R11, 0x5410, R3 ;  /* 0x000054100b0b7816 */ /* 0x000fe20000000003 */
[C---:B------:R-:W-:Y:S02]  /*7900*/  VIADD R10, R145.reuse, 0x18400 ;  /* 0x00018400910a7836 */ /* 0x040fe40000000000 */
[----:B------:R-:W-:Y:S01]  /*7910*/  VIADD R3, R145, 0x18440 ;  /* 0x0001844091037836 */ /* 0x000fe20000000000 */
[----:B------:R-:W-:Y:S01]  /*7920*/  PRMT R12, R4, 0x7610, R12 ;  /* 0x00007610040c7816 */ /* 0x000fe2000000000c */
[----:B------:R-:W-:-:S02]  /*7930*/  IMAD.MOV.U32 R4, RZ, RZ, R43 ;  /* 0x000000ffff047224 */ /* 0x000fc400078e002b */
[----:B------:R-:W-:Y:S01]  /*7940*/  @P0 VIADD R3, R10, 0xffffffc0 ;  /* 0xffffffc00a030836 */ /* 0x000fe20000000000 */
        /* <DEDUP_REMOVED lines=8> */
[----:B------:R-:W-:-:S05]  /*79d0*/  IMAD.MOV.U32 R4, RZ, RZ, R37 ;  /* 0x000000ffff047224 */ /* 0x000fca00078e0025 */
[----:B------:R-:W-:Y:S01]  /*79e0*/  PRMT R78, R7, 0x5410, R4 ;  /* 0x00005410074e7816 */ /* 0x000fe20000000004 */
[----:B------:R-:W-:Y:S02]  /*79f0*/  IMAD.MOV.U32 R4, RZ, RZ, R8 ;  /* 0x000000ffff047224 */ /* 0x000fe400078e0008 */
[----:B------:R-:W-:-:S03]  /*7a00*/  IMAD.MOV.U32 R7, RZ, RZ, R39 ;  /* 0x000000ffff077224 */ /* 0x000fc600078e0027 */
[----:B------:R-:W-:Y:S02]  /*7a10*/  PRMT R11, R4, 0x7610, R11 ;  /* 0x00007610040b7816 */ /* 0x000fe4000000000b */
[----:B------:R-:W-:Y:S01]  /*7a20*/  PRMT R79, R6, 0x5410, R7 ;  /* 0x00005410064f7816 */ /* 0x000fe20000000007 */
[----:B--2---:R-:W-:-:S05]  /*7a30*/  IMAD R5, R5, -0x80, R160 ;  /* 0xffffff8005057824 */ /* 0x004fca00078e02a0 */
[----:B------:R-:W-:Y:S01]  /*7a40*/  VIMNMX R74, R5, 0x80, PT ;  /* 0x00000080054a7848 */ /* 0x000fe20003fe0100 */
[----:B------:R-:W-:-:S03]  /*7a50*/  IMAD.MOV.U32 R5, RZ, RZ, R9 ;  /* 0x000000ffff057224 */ /* 0x000fc600078e0009 */
[----:B------:R-:W-:Y:S02]  /*7a60*/  ISETP.GE.AND P0, PT, R153, R74, PT ;  /* 0x0000004a9900720c */ /* 0x000fe40003f06270 */
[----:B------:R-:W-:-:S11]  /*7a70*/  PRMT R10, R5, 0x7610, R10 ;  /* 0x00007610050a7816 */ /* 0x000fd6000000000a */
[----:B------:R-:W-:Y:S05]  /*7a80*/  @P0 BRA `(.L_x_2866) ;  /* 0x00000004006c0947 */ /* 0x000fea0003800000 */
[----:B------:R-:W0:Y:S01]  /*7a90*/  LDC R5, c[0x0][0x3d4] ;  /* 0x0000f500ff057b82 */ /* 0x000e220000000800 */
[----:B------:R-:W-:Y:S01]  /*7aa0*/  BSSY B2, `(.L_x_2867) ;  /* 0x000002e000027945 */ /* 0x000fe20003800000 */
[-C--:B0-----:R-:W-:Y:S02]  /*7ab0*/  ISETP.GE.AND P0, PT, R154, R5.reuse, PT ;  /* 0x000000059a00720c */ /* 0x081fe40003f06270 */
[----:B------:R-:W-:-:S11]  /*7ac0*/  ISETP.GE.AND P1, PT, R158, R5, PT ;  /* 0x000000059e00720c */ /* 0x000fd60003f26270 */
[----:B------:R-:W-:Y:S05]  /*7ad0*/  @P0 BRA `(.L_x_2868) ;  /* 0x0000000000a80947 */ /* 0x000fea0003800000 */
[----:B------:R-:W0:Y:S01]  /*7ae0*/  LDS.128 R4, [R145+0x18400] ;  /* 0x0184000091047984 */ /* 0x000e220000000c00 */
[--C-:B------:R-:W-:Y:S01]  /*7af0*/  SHF.R.U64 R71, R44, 0x10, R45.reuse ;  /* 0x000000102c477819 */ /* 0x100fe2000000122d */
[--C-:B------:R-:W-:Y:S01]  /*7b00*/  HADD2.F32 R44, -RZ, R12.reuse.H0_H0 ;  /* 0x2000000cff2c7230 */ /* 0x100fe20000004100 */
[----:B------:R-:W-:Y:S02]  /*7b10*/  SHF.R.U32.HI R45, RZ, 0x10, R45 ;  /* 0x00000010ff2d7819 */ /* 0x000fe4000001162d */
[--C-:B------:R-:W-:Y:S01]  /*7b20*/  SHF.R.U64 R69, R46, 0x10, R47.reuse ;  /* 0x000000102e457819 */ /* 0x100fe2000000122f */
[----:B------:R-:W-:Y:S01]  /*7b30*/  HADD2.F32 R46, -RZ, R12.H1_H1 ;  /* 0x3000000cff2e7230 */ /* 0x000fe20000004100 */
[----:B------:R-:W-:Y:S01]  /*7b40*/  SHF.R.U32.HI R47, RZ, 0x10, R47 ;  /* 0x00000010ff2f7819 */ /* 0x000fe2000001162f */
[----:B------:R-:W-:-:S04]  /*7b50*/  HADD2.F32 R45, -RZ, R45.H0_H0 ;  /* 0x2000002dff2d7230 */ /* 0x000fc80000004100 */
[----:B------:R-:W-:Y:S02]  /*7b60*/  HADD2.F32 R47, -RZ, R47.H0_H0 ;  /* 0x2000002fff2f7230 */ /* 0x000fe40000004100 */
[--C-:B0-----:R-:W-:Y:S02]  /*7b70*/  HADD2.F32 R14, -RZ, R7.reuse.H0_H0 ;  /* 0x20000007ff0e7230 */ /* 0x101fe40000004100 */
        /* <DEDUP_REMOVED lines=13> */
[----:B------:R-:W-:Y:S02]  /*7c50*/  HADD2.F32 R44, -RZ, R77.H1_H1 ;  /* 0x3000004dff2c7230 */ /* 0x000fe40000004100 */
[----:B------:R-:W-:Y:S01]  /*7c60*/  FFMA.FTZ R45, R7, R46, R68 ;  /* 0x0000002e072d7223 */ /* 0x000fe20000010044 */
[----:B------:R-:W-:-:S02]  /*7c70*/  HADD2.F32 R5, -RZ, R5.H1_H1 ;  /* 0x30000005ff057230 */ /* 0x000fc40000004100 */
[----:B------:R-:W-:Y:S02]  /*7c80*/  HADD2.F32 R14, -RZ, R76.H0_H0 ;  /* 0x2000004cff0e7230 */ /* 0x000fe40000004100 */
        /* <DEDUP_REMOVED lines=15> */
.L_x_2868:
[----:B------:R-:W-:Y:S05]  /*7d80*/  BSYNC B2 ;  /* 0x0000000000027941 */ /* 0x000fea0003800000 */
.L_x_2867:
[----:B------:R-:W-:Y:S05]  /*7d90*/  @P1 BRA `(.L_x_2866) ;  /* 0x0000000000a81947 */ /* 0x000fea0003800000 */
[----:B0-----:R-:W0:Y:S01]  /*7da0*/  LDS.128 R4, [R3] ;  /* 0x0000000003047984 */ /* 0x001e220000000c00 */
[--C-:B------:R-:W-:Y:S01]  /*7db0*/  SHF.R.U64 R67, R40, 0x10, R41.reuse ;  /* 0x0000001028437819 */ /* 0x100fe20000001229 */
[----:B------:R-:W-:Y:S01]  /*7dc0*/  HADD2.F32 R40, -RZ, R0.H0_H0 ;  /* 0x20000000ff287230 */ /* 0x000fe20000004100 */
        /* <DEDUP_REMOVED lines=39> */
.L_x_2866:
[----:B------:R-:W-:Y:S05]  /*8040*/  BSYNC B1 ;  /* 0x0000000000017941 */ /* 0x000fea0003800000 */
.L_x_2865:
[----:B------:R-:W-:-:S13]  /*8050*/  ISETP.GE.AND P0, PT, R156, R74, PT ;  /* 0x0000004a9c00720c */ /* 0x000fda0003f06270 */
[----:B------:R-:W-:Y:S05]  /*8060*/  @P0 BRA `(.L_x_2869) ;  /* 0x0000001800400947 */ /* 0x000fea0003800000 */
[----:B01----:R-:W0:Y:S01]  /*8070*/  LDC R5, c[0x0][0x3d4] ;  /* 0x0000f500ff057b82 */ /* 0x003e220000000800 */
[----:B------:R-:W-:Y:S01]  /*8080*/  BSSY B1, `(.L_x_2870) ;  /* 0x000002e000017945 */ /* 0x000fe20003800000 */
[-C--:B0-----:R-:W-:Y:S02]  /*8090*/  ISETP.GE.AND P0, PT, R154, R5.reuse, PT ;  /* 0x000000059a00720c */ /* 0x081fe40003f06270 */
[----:B------:R-:W-:-:S11]  /*80a0*/  ISETP.GE.AND P1, PT, R158, R5, PT ;  /* 0x000000059e00720c */ /* 0x000fd60003f26270 */
[----:B------:R-:W-:Y:S05]  /*80b0*/  @P0 BRA `(.L_x_2871) ;  /* 0x0000000000a80947 */ /* 0x000fea0003800000 */
[----:B------:R-:W0:Y:S01]  /*80c0*/  LDS.128 R4, [R145+0x1a400] ;  /* 0x01a4000091047984 */ /* 0x000e220000000c00 */
[--C-:B------:R-:W-:Y:S01]  /*80d0*/  SHF.R.U64 R45, R36, 0x10, R37.reuse ;  /* 0x00000010242d7819 */ /* 0x100fe20000001225 */
[----:B------:R-:W-:Y:S01]  /*80e0*/  HADD2.F32 R36, -RZ, R78.H0_H0 ;  /* 0x2000004eff247230 */ /* 0x000fe20000004100 */
[----:B------:R-:W-:Y:S02]  /*80f0*/  SHF.R.U32.HI R37, RZ, 0x10, R37 ;  /* 0x00000010ff257819 */ /* 0x000fe40000011625 */
[--C-:B------:R-:W-:Y:S01]  /*8100*/  SHF.R.U64 R43, R38, 0x10, R39.reuse ;  /* 0x00000010262b7819 */ /* 0x100fe20000001227 */
[----:B------:R-:W-:Y:S01]  /*8110*/  HADD2.F32 R38, -RZ, R79.H0_H0 ;  /* 0x2000004fff267230 */ /* 0x000fe20000004100 */
        /* <DEDUP_REMOVED lines=36> */
.L_x_2871:
[----:B------:R-:W-:Y:S05]  /*8360*/  BSYNC B1 ;  /* 0x0000000000017941 */ /* 0x000fea0003800000 */
.L_x_2870:
[----:B------:R-:W-:Y:S05]  /*8370*/  @P1 BRA `(.L_x_2869) ;  /* 0x00000014007c1947 */ /* 0x000fea0003800000 */
[----:B0-----:R-:W0:Y:S01]  /*8380*/  LDS.128 R4, [R3+0x2000] ;  /* 0x0020000003047984 */ /* 0x001e220000000c00 */
[----:B------:R-:W-:Y:S01]  /*8390*/  SHF.R.U64 R38, R20, 0x10, R21 ;  /* 0x0000001014267819 */ /* 0x000fe20000001215 */
[----:B------:R-:W-:Y:S01]  /*83a0*/  HADD2.F32 R15, -RZ, R11.H0_H0 ;  /* 0x2000000bff0f7230 */ /* 0x000fe20000004100 */
[----:B------:R-:W-:Y:S01]  /*83b0*/  SHF.R.U32.HI R20, RZ, 0x10, R9 ;  /* 0x00000010ff147819 */ /* 0x000fe20000011609 */
[----:B------:R-:W-:Y:S01]  /*83c0*/  HADD2.F32 R13, -RZ, R10.H1_H1 ;  /* 0x3000000aff0d7230 */ /* 0x000fe20000004100 */
[----:B------:R-:W-:Y:S02]  /*83d0*/  SHF.R.U32.HI R14, RZ, 0x10, R21 ;  /* 0x00000010ff0e7819 */ /* 0x000fe40000011615 */
[----:B------:R-:W-:Y:S01]  /*83e0*/  SHF.R.U64 R37, R8, 0x10, R9 ;  /* 0x0000001008257819 */ /* 0x000fe20000001209 */
[----:B------:R-:W-:Y:S02]  /*83f0*/  HADD2.F32 R20, -RZ, R20.H0_H0 ;  /* 0x20000014ff147230 */ /* 0x000fe40000004100 */
[----:B------:R-:W-:-:S02]  /*8400*/  HADD2.F32 R14, -RZ, R14.H0_H0 ;  /* 0x2000000eff0e7230 */ /* 0x000fc40000004100 */
[--C-:B0-----:R-:W-:Y:S02]  /*8410*/  HADD2.F32 R12, -RZ, R7.reuse.H1_H1 ;  /* 0x30000007ff0c7230 */ /* 0x101fe40000004100 */
[----:B------:R-:W-:Y:S02]  /*8420*/  HADD2.F32 R11, -RZ, R7.H0_H0 ;  /* 0x20000007ff0b7230 */ /* 0x000fe40000004100 */
[--C-:B------:R-:W-:Y:S02]  /*8430*/  HADD2.F32 R7, -RZ, R4.reuse.H0_H0 ;  /* 0x20000004ff077230 */ /* 0x100fe40000004100 */
[C---:B------:R-:W-:Y:S01]  /*8440*/  FMUL.FTZ R36, R12.reuse, R20 ;  /* 0x000000140c247220 */ /* 0x040fe20000410000 */
[----:B------:R-:W-:Y:S02]  /*8450*/  HADD2.F32 R4, -RZ, R4.H1_H1 ;  /* 0x30000004ff047230 */ /* 0x000fe40000004100 */
[----:B------:R-:W-:Y:S01]  /*8460*/  FMUL.FTZ R21, R12, R14 ;  /* 0x0000000e0c157220 */ /* 0x000fe20000410000 */
[----:B------:R-:W-:-:S02]  /*8470*/  HADD2.F32 R8, -RZ, R6.H0_H0 ;  /* 0x20000006ff087230 */ /* 0x000fc40000004100 */
[C---:B------:R-:W-:Y:S01]  /*8480*/  FFMA.FTZ R36, R11.reuse, R14, -R36 ;  /* 0x0000000e0b247223 */ /* 0x040fe20000010824 */
[----:B------:R-:W-:Y:S02]  /*8490*/  HADD2.F32 R9, -RZ, R6.H1_H1 ;  /* 0x30000006ff097230 */ /* 0x000fe40000004100 */
[C---:B------:R-:W-:Y:S01]  /*84a0*/  FMUL.FTZ R12, R4.reuse, R15 ;  /* 0x0000000f040c7220 */ /* 0x040fe20000410000 */
[----:B------:R-:W-:Y:S01]  /*84b0*/  FFMA.FTZ R21, R11, R20, R21 ;  /* 0x000000140b157223 */ /* 0x000fe20000010015 */
[-C--:B------:R-:W-:Y:S01]  /*84c0*/  FMUL.FTZ R14, R4, R13.reuse ;  /* 0x0000000d040e7220 */ /* 0x080fe20000410000 */
[----:B------:R-:W-:Y:S02]  /*84d0*/  HADD2.F32 R6, -RZ, R5.H0_H0 ;  /* 0x20000005ff067230 */ /* 0x000fe40000004100 */
[C---:B------:R-:W-:Y:S01]  /*84e0*/  FFMA.FTZ R12, R7.reuse, R13, -R12 ;  /* 0x0000000d070c7223 */ /* 0x040fe2000001080c */
[----:B------:R-:W-:Y:S02]  /*84f0*/  HADD2.F32 R11, -RZ, R10.H0_H0 ;  /* 0x2000000aff0b7230 */ /* 0x000fe40000004100 */
[----:B------:R-:W-:Y:S01]  /*8500*/  FFMA.FTZ R15, R7, R15, R14 ;  /* 0x0000000f070f7223 */ /* 0x000fe2000001000e */
[----:B------:R-:W-:-:S02]  /*8510*/  HADD2.F32 R4, -RZ, R0.H1_H1 ;  /* 0x30000000ff047230 */ /* 0x000fc40000004100 */
[----:B------:R-:W-:Y:S02]  /*8520*/  HADD2.F32 R5, -RZ, R5.H1_H1 ;  /* 0x30000005ff057230 */ /* 0x000fe40000004100 */
[CC--:B------:R-:W-:Y:S01]  /*8530*/  FMUL.FTZ R13, R9.reuse, R11.reuse ;  /* 0x0000000b090d7220 */ /* 0x0c0fe20000410000 */
[----:B------:R-:W-:Y:S02]  /*8540*/  HADD2.F32 R10, -RZ, R37.H0_H0 ;  /* 0x20000025ff0a7230 */ /* 0x000fe40000004100 */
[-C--:B------:R-:W-:Y:S01]  /*8550*/  FMUL.FTZ R14, R9, R4.reuse ;  /* 0x00000004090e7220 */ /* 0x080fe20000410000 */
[----:B------:R-:W-:Y:S02]  /*8560*/  HADD2.F32 R0, -RZ, R38.H0_H0 ;  /* 0x20000026ff007230 */ /* 0x000fe40000004100 */
[C---:B------:R-:W-:Y:S01]  /*8570*/  FFMA.FTZ R13, R8.reuse, R4, -R13 ;  /* 0x00000004080d7223 */ /* 0x040fe2000001080d */
[----:B------:R-:W-:Y:S01]  /*8580*/  F2FP.F16.F32.PACK_AB R4, R15, R12 ;  /* 0x0000000c0f04723e */ /* 0x000fe200000000ff */
[C---:B------:R-:W-:Y:S01]  /*8590*/  FMUL.FTZ R7, R5.reuse, R10 ;  /* 0x0000000a05077220 */ /* 0x040fe20000410000 */
[----:B------:R-:W-:Y:S01]  /*85a0*/  FFMA.FTZ R14, R8, R11, R14 ;  /* 0x0000000b080e7223 */ /* 0x000fe2000001000e */
[----:B------:R-:W-:-:S02]  /*85b0*/  FMUL.FTZ R9, R5, R0 ;  /* 0x0000000005097220 */ /* 0x000fc40000410000 */
[C---:B------:R-:W-:Y:S01]  /*85c0*/  FFMA.FTZ R5, R6.reuse, R0, -R7 ;  /* 0x0000000006057223 */ /* 0x040fe20000010807 */
[----:B------:R-:W-:Y:S01]  /*85d0*/  F2FP.F16.F32.PACK_AB R7, R21, R36 ;  /* 0x000000241507723e */ /* 0x000fe200000000ff */
[----:B------:R-:W-:Y:S01]  /*85e0*/  FFMA.FTZ R10, R6, R10, R9 ;  /* 0x0000000a060a7223 */ /* 0x000fe20000010009 */
[----:B------:R-:W-:-:S04]  /*85f0*/  F2FP.F16.F32.PACK_AB R6, R14, R13 ;  /* 0x0000000d0e06723e */ /* 0x000fc800000000ff */
[----:B------:R-:W-:-:S05]  /*8600*/  F2FP.F16.F32.PACK_AB R5, R10, R5 ;  /* 0x000000050a05723e */ /* 0x000fca00000000ff */
[----:B------:R2:W-:Y:S01]  /*8610*/  STS.128 [R3+0x2000], R4 ;  /* 0x0020000403007388 */ /* 0x0005e20000000c00 */
[----:B------:R-:W-:Y:S05]  /*8620*/  BRA `(.L_x_2869) ;  /* 0x0000001000d07947 */ /* 0x000fea0003800000 */
.L_x_2850:
[----:B------:R0:W5:Y:S01]  /*8630*/  LDL R20, [R1+0x21c] ;  /* 0x00021c0001147983 */ /* 0x0001620000100800 */
[----:B------:R-:W1:Y:S01]  /*8640*/  LDC R0, c[0x0][0x428] ;  /* 0x00010a00ff007b82 */ /* 0x000e620000000800 */
[----:B------:R-:W-:Y:S01]  /*8650*/  IMAD R3, R15, 0x80, R153 ;  /* 0x000000800f037824 */ /* 0x000fe200078e0299 */
[----:B------:R-:W-:Y:S01]  /*8660*/  ULDC.64 UR4, c[0x0][0x3c8] ;  /* 0x0000f20000047ab9 */ /* 0x000fe20000000a00 */
[----:B------:R-:W-:Y:S01]  /*8670*/  IMAD.MOV.U32 R11, RZ, RZ, R41 ;  /* 0x000000ffff0b7224 */ /* 0x000fe200078e0029 */
[----:B------:R-:W-:Y:S01]  /*8680*/  ULDC.64 UR6, c[0x0][0x3e0] ;  /* 0x0000f80000067ab9 */ /* 0x000fe20000000a00 */
[----:B------:R-:W-:Y:S02]  /*8690*/  IMAD.MOV.U32 R12, RZ, RZ, R36 ;  /* 0x000000ffff0c7224 */ /* 0x000fe400078e0024 */
[----:B------:R-:W-:Y:S01]  /*86a0*/  IMAD.MOV.U32 R13, RZ, RZ, R43 ;  /* 0x000000ffff0d7224 */ /* 0x000fe200078e002b */
[----:B------:R-:W2:Y:S01]  /*86b0*/  LDC R21, c[0x0][0x3d4] ;  /* 0x0000f500ff157b82 */ /* 0x000ea20000000800 */
[----:B-1----:R-:W-:Y:S01]  /*86c0*/  ISETP.NE.AND P3, PT, R0, 0x1, PT ;  /* 0x000000010000780c */ /* 0x002fe20003f65270 */
[----:B------:R-:W-:Y:S01]  /*86d0*/  IMAD R0, R214, 0x40, R3 ;  /* 0x00000040d6007824 */ /* 0x000fe200078e0203 */
[----:B--2---:R-:W-:-:S04]  /*86e0*/  ISETP.GE.AND P0, PT, R22, R21, PT ;  /* 0x000000151600720c */ /* 0x004fc80003f06270 */
[----:B------:R-:W-:-:S07]  /*86f0*/  ISETP.GE.OR P1, PT, R156, R10, P0 ;  /* 0x0000000a9c00720c */ /* 0x000fce0000726670 */
[----:B------:R-:W1:Y:S01]  /*8700*/  @P3 LDC R9, c[0x0][0x42c] ;  /* 0x00010b00ff093b82 */ /* 0x000e620000000800 */
[----:B------:R-:W-:Y:S01]  /*8710*/  ISETP.GE.OR P2, PT, R153, R10, P0 ;  /* 0x0000000a9900720c */ /* 0x000fe20000746670 */
[----:B------:R-:W-:-:S06]  /*8720*/  IMAD.MOV.U32 R10, RZ, RZ, R38 ;  /* 0x000000ffff0a7224 */ /* 0x000fcc00078e0026 */
[----:B------:R-:W2:Y:S06]  /*8730*/  @P3 LDC R8, c[0x0][0x430] ;  /* 0x00010c00ff083b82 */ /* 0x000eac0000000800 */
[----:B------:R-:W-:Y:S02]  /*8740*/  @!P2 IADD3 R41, P5, R74, R47, RZ ;  /* 0x0000002f4a29a210 */ /* 0x000fe40007fbe0ff */
[----:B------:R-:W3:Y:S03]  /*8750*/  @!P1 LDC.64 R36, c[0x0][0x3e0] ;  /* 0x0000f800ff249b82 */ /* 0x000ee60000000a00 */
[----:B------:R-:W-:Y:S01]  /*8760*/  @!P2 IMAD.X R42, R76, 0x1, R67, P5 ;  /* 0x000000014c2aa824 */ /* 0x000fe200028e0643 */
[----:B------:R-:W-:Y:S01]  /*8770*/  @!P2 IADD3 R14, P5, R70, R69, RZ ;  /* 0x00000045460ea210 */ /* 0x000fe20007fbe0ff */
[----:B-1----:R-:W-:-:S04]  /*8780*/  @P3 IMAD.HI.U32 R9, R0, R9, RZ ;  /* 0x0000000900093227 */ /* 0x002fc800078e00ff */
[----:B------:R-:W-:Y:S01]  /*8790*/  @!P2 IMAD.X R15, R71, 0x1, R40, P5 ;  /* 0x00000001470fa824 */ /* 0x000fe200028e0628 */
[----:B--2---:R-:W-:Y:S02]  /*87a0*/  @P3 SHF.R.U32.HI R0, RZ, R8, R9 ;  /* 0x00000008ff003219 */ /* 0x004fe40000011609 */
[----:B------:R-:W1:Y:S01]  /*87b0*/  @!P1 LDC.64 R8, c[0x0][0x3c8] ;  /* 0x0000f200ff089b82 */ /* 0x000e620000000a00 */
[----:B------:R-:W-:Y:S02]  /*87c0*/  @!P1 IADD3 R45, P3, P4, R47, R82, R74 ;  /* 0x000000522f2d9210 */ /* 0x000fe40007c7e04a */
[----:B------:R-:W-:Y:S01]  /*87d0*/  SHF.R.S32.HI R3, RZ, 0x1f, R0 ;  /* 0x0000001fff037819 */ /* 0x000fe20000011400 */
[----:B------:R-:W-:Y:S01]  /*87e0*/  IMAD.WIDE.U32 R10, R0, R6, R10 ;  /* 0x00000006000a7225 */ /* 0x000fe200078e000a */
[----:B------:R-:W-:Y:S02]  /*87f0*/  @!P1 IADD3.X R66, R67, R80, R76, P3, P4 ;  /* 0x0000005043429210 */ /* 0x000fe40001fe844c */
[----:B------:R-:W-:Y:S01]  /*8800*/  @!P1 IADD3 R38, P3, P4, R69, R84, R70 ;  /* 0x0000005445269210 */ /* 0x000fe20007c7e046 */
[----:B------:R-:W-:-:S02]  /*8810*/  IMAD R43, R3, R6, RZ ;  /* 0x00000006032b7224 */ /* 0x000fc400078e02ff */
[-C--:B------:R-:W-:Y:S01]  /*8820*/  IMAD.WIDE.U32 R12, R0, R4.reuse, R12 ;  /* 0x00000004000c7225 */ /* 0x080fe200078e000c */
[----:B------:R-:W-:Y:S02]  /*8830*/  @!P1 IADD3.X R39, R40, R83, R71, P3, P4 ;  /* 0x0000005328279210 */ /* 0x000fe40001fe8447 */
[----:B------:R-:W-:Y:S01]  /*8840*/  LEA R6, P4, R10, UR4, 0x1 ;  /* 0x000000040a067c11 */ /* 0x000fe2000f8808ff */
[C---:B------:R-:W-:Y:S01]  /*8850*/  IMAD R43, R0.reuse, R7, R43 ;  /* 0x00000007002b7224 */ /* 0x040fe200078e022b */
[----:B------:R-:W-:Y:S01]  /*8860*/  @!P2 LEA R40, P3, R41, UR4, 0x1 ;  /* 0x000000042928ac11 */ /* 0x000fe2000f8608ff */
[----:B------:R-:W-:Y:S01]  /*8870*/  IMAD R7, R3, R4, RZ ;  /* 0x0000000403077224 */ /* 0x000fe200078e02ff */
[----:B------:R-:W-:Y:S01]  /*8880*/  UMOV UR4, 0xffffffff ;  /* 0xffffffff00047882 */ /* 0x000fe20000000000 */
[----:B------:R-:W-:Y:S01]  /*8890*/  IMAD.IADD R3, R11, 0x1, R43 ;  /* 0x000000010b037824 */ /* 0x000fe200078e022b */
[----:B------:R-:W-:Y:S01]  /*88a0*/  @!P2 LEA.HI.X R41, R41, UR5, R42, 0x1, P3 ;  /* 0x000000052929ac11 */ /* 0x000fe200098f0c2a */
[----:B------:R-:W-:Y:S01]  /*88b0*/  IMAD R7, R0, R5, R7 ;  /* 0x0000000500077224 */ /* 0x000fe200078e0207 */
[----:B------:R-:W-:-:S02]  /*88c0*/  @!P2 LEA R42, P3, R14, UR6, 0x1 ;  /* 0x000000060e2aac11 */ /* 0x000fc4000f8608ff */
[----:B------:R-:W-:Y:S01]  /*88d0*/  LEA.HI.X R4, R10, UR5, R3, 0x1, P4 ;  /* 0x000000050a047c11 */ /* 0x000fe2000a0f0c03 */
[----:B------:R-:W-:Y:S01]  /*88e0*/  IMAD.IADD R3, R13, 0x1, R7 ;  /* 0x000000010d037824 */ /* 0x000fe200078e0207 */
[----:B------:R-:W-:Y:S02]  /*88f0*/  LEA R0, P5, R12, UR6, 0x1 ;  /* 0x000000060c007c11 */ /* 0x000fe4000f8a08ff */
[----:B------:R-:W-:Y:S02]  /*8900*/  @!P2 LEA.HI.X R43, R14, UR7, R15, 0x1, P3 ;  /* 0x000000070e2bac11 */ /* 0x000fe400098f0c0f */
[----:B------:R-:W-:Y:S02]  /*8910*/  LEA.HI.X R3, R12, UR7, R3, 0x1, P5 ;  /* 0x000000070c037c11 */ /* 0x000fe4000a8f0c03 */
[----:B-1----:R-:W-:Y:S02]  /*8920*/  @!P1 LEA R44, P3, R45, R8, 0x1 ;  /* 0x000000082d2c9211 */ /* 0x002fe400078608ff */
[----:B---3--:R-:W-:Y:S01]  /*8930*/  @!P1 LEA R46, P4, R38, R36, 0x1 ;  /* 0x00000024262e9211 */ /* 0x008fe200078808ff */
[----:B0-----:R-:W-:-:S12]  /*8940*/  BRA.DIV UR4, `(.L_x_2872) ;  /* 0x000002b204087947 */ /* 0x001fd8000b800000 */
.L_x_3138:
[----:B------:R-:W-:-:S03]  /*8950*/  UMOV UR4, 0xffffffff ;  /* 0xffffffff00047882 */ /* 0x000fc60000000000 */
[----:B------:R-:W-:Y:S05]  /*8960*/  BRA.DIV UR4, `(.L_x_2873) ;  /* 0x000002b204287947 */ /* 0x000fea000b800000 */
.L_x_3141:
[----:B------:R-:W-:-:S03]  /*8970*/  UMOV UR4, 0xffffffff ;  /* 0xffffffff00047882 */ /* 0x000fc60000000000 */
[----:B------:R-:W-:Y:S05]  /*8980*/  BRA.DIV UR4, `(.L_x_2874) ;  /* 0x000002b204487947 */ /* 0x000fea000b800000 */
.L_x_3144:
[----:B------:R-:W-:-:S03]  /*8990*/  UMOV UR4, 0xffffffff ;  /* 0xffffffff00047882 */ /* 0x000fc60000000000 */
[----:B------:R-:W-:Y:S05]  /*89a0*/  BRA.DIV UR4, `(.L_x_2875) ;  /* 0x000002b204687947 */ /* 0x000fea000b800000 */
.L_x_3147:
[----:B------:R-:W-:-:S03]  /*89b0*/  UMOV UR4, 0xffffffff ;  /* 0xffffffff00047882 */ /* 0x000fc60000000000 */
[----:B------:R-:W-:Y:S05]  /*89c0*/  BRA.DIV UR4, `(.L_x_2876) ;  /* 0x000002b204887947 */ /* 0x000fea000b800000 */
.L_x_3150:
[----:B------:R-:W-:-:S03]  /*89d0*/  UMOV UR4, 0xffffffff ;  /* 0xffffffff00047882 */ /* 0x000fc60000000000 */
[----:B------:R-:W-:Y:S05]  /*89e0*/  BRA.DIV UR4, `(.L_x_2877) ;  /* 0x000002b204a87947 */ /* 0x000fea000b800000 */
.L_x_3153:
[----:B------:R-:W-:-:S03]  /*89f0*/  UMOV UR4, 0xffffffff ;  /* 0xffffffff00047882 */ /* 0x000fc60000000000 */
[----:B------:R-:W-:Y:S05]  /*8a00*/  BRA.DIV UR4, `(.L_x_2878) ;  /* 0x000002b204c87947 */ /* 0x000fea000b800000 */
.L_x_3156:
[----:B------:R-:W-:-:S03]  /*8a10*/  UMOV UR4, 0xffffffff ;  /* 0xffffffff00047882 */ /* 0x000fc60000000000 */
[----:B------:R-:W-:Y:S05]  /*8a20*/  BRA.DIV UR4, `(.L_x_2879) ;  /* 0x000002b204e87947 */ /* 0x000fea000b800000 */
.L_x_3159:
[----:B-----5:R-:W-:Y:S02]  /*8a30*/  LEA.HI R0, R20, R20, RZ, 0x1 ;  /* 0x0000001414007211 */ /* 0x020fe400078f08ff */
[----:B------:R-:W-:Y:S02]  /*8a40*/  CS2R R12, SRZ ;  /* 0x00000000000c7805 */ /* 0x000fe4000001ff00 */
[----:B------:R-:W-:Y:S02]  /*8a50*/  @!P1 LEA.HI.X R45, R45, R9, R66, 0x1, P3 ;  /* 0x000000092d2d9211 */ /* 0x000fe400018f0c42 */
[----:B------:R-:W-:Y:S02]  /*8a60*/  CS2R R14, SRZ ;  /* 0x00000000000e7805 */ /* 0x000fe4000001ff00 */
[----:B------:R-:W-:Y:S02]  /*8a70*/  LOP3.LUT R3, R0, 0xfffffffe, RZ, 0xc0, !PT ;  /* 0xfffffffe00037812 */ /* 0x000fe400078ec0ff */
[----:B------:R-:W-:-:S02]  /*8a80*/  CS2R R4, SRZ ;  /* 0x0000000000047805 */ /* 0x000fc4000001ff00 */
[----:B------:R-:W-:Y:S02]  /*8a90*/  @!P1 LEA.HI.X R47, R38, R37, R39, 0x1, P4 ;  /* 0x00000025262f9211 */ /* 0x000fe400020f0c27 */
[----:B------:R-:W-:Y:S02]  /*8aa0*/  CS2R R36, SRZ ;  /* 0x0000000000247805 */ /* 0x000fe4000001ff00 */
[----:B------:R-:W-:Y:S01]  /*8ab0*/  CS2R R38, SRZ ;  /* 0x0000000000267805 */ /* 0x000fe2000001ff00 */
[----:B------:R-:W-:Y:S01]  /*8ac0*/  IMAD.IADD R3, R20, 0x1, -R3 ;  /* 0x0000000114037824 */ /* 0x000fe200078e0a03 */
[----:B------:R-:W-:Y:S02]  /*8ad0*/  CS2R R6, SRZ ;  /* 0x0000000000067805 */ /* 0x000fe4000001ff00 */
[----:B------:R-:W-:Y:S02]  /*8ae0*/  CS2R R8, SRZ ;  /* 0x0000000000087805 */ /* 0x000fe4000001ff00 */
[----:B------:R-:W-:Y:S01]  /*8af0*/  CS2R R10, SRZ ;  /* 0x00000000000a7805 */ /* 0x000fe2000001ff00 */
[----:B------:R0:W5:Y:S01]  /*8b00*/  @!P2 LDG.E.128 R12, desc[UR56][R40.64] ;  /* 0x00000038280ca981 */ /* 0x000162000c1e1d00 */
[----:B------:R-:W-:-:S03]  /*8b10*/  SHF.L.U32 R0, R3, 0x1f, RZ ;  /* 0x0000001f03007819 */ /* 0x000fc600000006ff */
[----:B------:R0:W5:Y:S04]  /*8b20*/  @!P2 LDG.E.128 R36, desc[UR56][R42.64] ;  /* 0x000000382a24a981 */ /* 0x000168000c1e1d00 */
[----:B------:R0:W5:Y:S04]  /*8b30*/  @!P1 LDG.E.128 R4, desc[UR56][R44.64] ;  /* 0x000000382c049981 */ /* 0x000168000c1e1d00 */
[----:B------:R0:W5:Y:S01]  /*8b40*/  @!P1 LDG.E.128 R8, desc[UR56][R46.64] ;  /* 0x000000382e089981 */ /* 0x000162000c1e1d00 */
[----:B------:R-:W1:Y:S01]  /*8b50*/  SYNCS.PHASECHK.TRANS64.TRYWAIT P1, [R145+URZ+0x32400], R0 ;  /* 0x03240000910075a7 */ /* 0x000e62000802017f */
[----:B------:R-:W-:Y:S04]  /*8b60*/  BSSY B1, `(.L_x_2880) ;  /* 0x0000002000017945 */ /* 0x000fe80003800000 */
[----:B01----:R-:W-:Y:S05]  /*8b70*/  @!P1 BRA `(.L_x_2881) ;  /* 0x000002b000bc9947 */ /* 0x003fea0003800000 */
.L_x_3160:
[----:B------:R-:W-:Y:S05]  /*8b80*/  BSYNC B1 ;  /* 0x0000000000017941 */ /* 0x000fea0003800000 */
.L_x_2880:
[----:B------:R-:W2:Y:S01]  /*8b90*/  LDL R43, [R1+0x70] ;  /* 0x00007000012b7983 */ /* 0x000ea20000100800 */
[----:B0----5:R-:W-:Y:S01]  /*8ba0*/  IMAD.MOV.U32 R0, RZ, RZ, R12 ;  /* 0x000000ffff007224 */ /* 0x021fe200078e000c */
[----:B------:R-:W-:Y:S01]  /*8bb0*/  BSSY B1, `(.L_x_2882) ;  /* 0x0000081000017945 */ /* 0x000fe20003800000 */
[----:B------:R-:W-:Y:S02]  /*8bc0*/  IMAD.MOV.U32 R3, RZ, RZ, R13 ;  /* 0x000000ffff037224 */ /* 0x000fe400078e000d */
        /* <DEDUP_REMOVED lines=20> */
[----:B------:R-:W-:Y:S01]  /*8d10*/  IMAD.IADD R21, R22, 0x1, R21 ;  /* 0x0000000116157824 */ /* 0x000fe200078e0215 */
[----:B------:R-:W-:Y:S01]  /*8d20*/  PRMT R20, R20, 0x5410, R40 ;  /* 0x0000541014147816 */ /* 0x000fe20000000028 */
[----:B------:R-:W-:Y:S01]  /*8d30*/  IMAD.MOV.U32 R89, RZ, RZ, R10 ;  /* 0x000000ffff597224 */ /* 0x000fe200078e000a */
[----:B------:R-:W-:Y:S01]  /*8d40*/  MOV R40, R8 ;  /* 0x0000000800287202 */ /* 0x000fe20000000f00 */
[----:B------:R-:W-:Y:S01]  /*8d50*/  IMAD.MOV.U32 R90, RZ, RZ, R11 ;  /* 0x000000ffff5a7224 */ /* 0x000fe200078e000b */
[----:B------:R-:W-:Y:S02]  /*8d60*/  PRMT R88, R41, 0x7610, R88 ;  /* 0x0000761029587816 */ /* 0x000fe40000000058 */
[----:B------:R-:W-:Y:S02]  /*8d70*/  PRMT R66, R40, 0x7610, R66 ;  /* 0x0000761028427816 */ /* 0x000fe40000000042 */
[----:B------:R-:W-:Y:S01]  /*8d80*/  LOP3.LUT R21, R21, 0x38, RZ, 0xc0, !PT ;  /* 0x0000003815157812 */ /* 0x000fe200078ec0ff */
[----:B--2---:R-:W-:-:S05]  /*8d90*/  IMAD R43, R43, -0x80, R160 ;  /* 0xffffff802b2b7824 */ /* 0x004fca00078e02a0 */
[----:B------:R-:W-:-:S04]  /*8da0*/  VIMNMX R43, R43, 0x80, PT ;  /* 0x000000802b2b7848 */ /* 0x000fc80003fe0100 */
[-C--:B------:R-:W-:Y:S02]  /*8db0*/  ISETP.GE.OR P1, PT, R153, R43.reuse, P0 ;  /* 0x0000002b9900720c */ /* 0x080fe40000726670 */
[----:B------:R-:W-:-:S11]  /*8dc0*/  ISETP.GE.OR P0, PT, R156, R43, P0 ;  /* 0x0000002b9c00720c */ /* 0x000fd60000706670 */
[----:B------:R-:W-:Y:S05]  /*8dd0*/  @P1 BRA `(.L_x_2883) ;  /* 0x0000000400781947 */ /* 0x000fea0003800000 */
[----:B------:R-:W-:Y:S01]  /*8de0*/  IMAD.SHL.U32 R40, R183, 0x40, RZ ;  /* 0x00000040b7287824 */ /* 0x000fe200078e00ff */
[--C-:B------:R-:W-:Y:S01]  /*8df0*/  SHF.R.U64 R85, R36, 0x10, R37.reuse ;  /* 0x0000001024557819 */ /* 0x100fe20000001225 */
[----:B------:R-:W-:Y:S01]  /*8e00*/  HADD2.F32 R70, -RZ, R70.H0_H0 ;  /* 0x20000046ff467230 */ /* 0x000fe20000004100 */
[----:B------:R-:W-:Y:S01]  /*8e10*/  SHF.R.U32.HI R74, RZ, 0x10, R37 ;  /* 0x00000010ff4a7819 */ /* 0x000fe20000011625 */
[----:B------:R-:W-:Y:S01]  /*8e20*/  HADD2.F32 R68, -RZ, R0.H1_H1 ;  /* 0x30000000ff447230 */ /* 0x000fe20000004100 */
[----:B------:R-:W-:Y:S02]  /*8e30*/  LOP3.LUT R45, R40, 0x1c0, RZ, 0xc0, !PT ;  /* 0x000001c0282d7812 */ /* 0x000fe400078ec0ff */
[----:B------:R-:W-:Y:S01]  /*8e40*/  SHF.R.U64 R87, R12, 0x10, R13 ;  /* 0x000000100c577819 */ /* 0x000fe2000000120d */
[----:B------:R-:W-:Y:S01]  /*8e50*/  HADD2.F32 R74, -RZ, R74.H0_H0 ;  /* 0x2000004aff4a7230 */ /* 0x000fe20000004100 */
[----:B------:R-:W-:Y:S02]  /*8e60*/  SHF.R.U32.HI R42, RZ, 0x3, R45 ;  /* 0x00000003ff2a7819 */ /* 0x000fe4000001162d */
[----:B------:R-:W-:-:S02]  /*8e70*/  LOP3.LUT R40, R45, 0x38, R22, 0xf8, !PT ;  /* 0x000000382d287812 */ /* 0x000fc400078ef816 */
[----:B------:R-:W-:Y:S02]  /*8e80*/  LOP3.LUT R45, R42, R21, R45, 0x1e, !PT ;  /* 0x000000152a2d7212 */ /* 0x000fe400078e1e2d */
[----:B------:R-:W-:Y:S02]  /*8e90*/  LOP3.LUT R41, R40, R42, RZ, 0x3c, !PT ;  /* 0x0000002a28297212 */ /* 0x000fe400078e3cff */
[----:B------:R-:W-:Y:S01]  /*8ea0*/  SHF.R.U32.HI R69, RZ, 0x10, R13 ;  /* 0x00000010ff457819 */ /* 0x000fe2000001160d */
[----:B------:R-:W-:Y:S01]  /*8eb0*/  IMAD R44, R168, 0x200, R45 ;  /* 0x00000200a82c7824 */ /* 0x000fe200078e022d */
[----:B------:R-:W-:Y:S01]  /*8ec0*/  SHF.R.U64 R84, R38, 0x10, R39 ;  /* 0x0000001026547819 */ /* 0x000fe20000001227 */
[----:B------:R-:W-:Y:S01]  /*8ed0*/  IMAD R40, R168, 0x200, R41 ;  /* 0x00000200a8287824 */ /* 0x000fe200078e0229 */
[----:B------:R-:W-:Y:S01]  /*8ee0*/  SHF.R.U32.HI R71, RZ, 0x10, R39 ;  /* 0x00000010ff477819 */ /* 0x000fe20000011627 */
[----:B------:R-:W-:Y:S01]  /*8ef0*/  IMAD R83, R44, 0x2, R145 ;  /* 0x000000022c537824 */ /* 0x000fe200078e0291 */
[----:B------:R-:W-:Y:S01]  /*8f00*/  SHF.R.U64 R86, R14, 0x10, R15 ;  /* 0x000000100e567819 */ /* 0x000fe2000000120f */
[----:B------:R-:W-:Y:S01]  /*8f10*/  IMAD R81, R40, 0x2, R145 ;  /* 0x0000000228517824 */ /* 0x000fe200078e0291 */
[----:B------:R-:W-:-:S02]  /*8f20*/  SHF.R.U32.HI R77, RZ, 0x10, R15 ;  /* 0x00000010ff4d7819 */ /* 0x000fc4000001160f */
[----:B------:R-:W0:Y:S04]  /*8f30*/  LDS.128 R44, [R83+0x18400] ;  /* 0x01840000532c7984 */ /* 0x000e280000000c00 */
[----:B------:R-:W1:Y:S01]  /*8f40*/  LDS.128 R40, [R81+0x18400] ;  /* 0x0184000051287984 */ /* 0x000e620000000c00 */
[--C-:B0-----:R-:W-:Y:S02]  /*8f50*/  HADD2.F32 R37, -RZ, R45.reuse.H0_H0 ;  /* 0x2000002dff257230 */ /* 0x101fe40000004100 */
[----:B------:R-:W-:Y:S02]  /*8f60*/  HADD2.F32 R45, -RZ, R45.H1_H1 ;  /* 0x3000002dff2d7230 */ /* 0x000fe40000004100 */
[--C-:B-1----:R-:W-:Y:S02]  /*8f70*/  HADD2.F32 R13, -RZ, R41.reuse.H0_H0 ;  /* 0x20000029ff0d7230 */ /* 0x102fe40000004100 */
[C---:B------:R-:W-:Y:S01]  /*8f80*/  FMUL.FTZ R76, R37.reuse, R70 ;  /* 0x00000046254c7220 */ /* 0x040fe20000410000 */
[----:B------:R-:W-:Y:S01]  /*8f90*/  FMUL.FTZ R78, R37, R68 ;  /* 0x00000044254e7220 */ /* 0x000fe20000410000 */
[----:B------:R-:W-:-:S02]  /*8fa0*/  HADD2.F32 R41, -RZ, R41.H1_H1 ;  /* 0x30000029ff297230 */ /* 0x000fc40000004100 */
[----:B------:R-:W-:Y:S01]  /*8fb0*/  FMUL.FTZ R80, R45, R74 ;  /* 0x0000004a2d507220 */ /* 0x000fe20000410000 */
[C---:B------:R-:W-:Y:S01]  /*8fc0*/  FFMA.FTZ R67, R13.reuse, R68, -R76 ;  /* 0x000000440d437223 */ /* 0x040fe2000001084c */
[----:B------:R-:W-:Y:S02]  /*8fd0*/  HADD2.F32 R68, -RZ, R69.H0_H0 ;  /* 0x20000045ff447230 */ /* 0x000fe40000004100 */
[----:B------:R-:W-:Y:S01]  /*8fe0*/  FFMA.FTZ R69, R13, R70, R78 ;  /* 0x000000460d457223 */ /* 0x000fe2000001004e */
[----:B------:R-:W-:Y:S02]  /*8ff0*/  HADD2.F32 R39, -RZ, R47.H0_H0 ;  /* 0x2000002fff277230 */ /* 0x000fe40000004100 */
[----:B------:R-:W-:Y:S02]  /*9000*/  HADD2.F32 R76, -RZ, R79.H1_H1 ;  /* 0x3000004fff4c7230 */ /* 0x000fe40000004100 */
[----:B------:R-:W-:Y:S01]  /*9010*/  FFMA.FTZ R80, R41, R68, -R80 ;  /* 0x0000004429507223 */ /* 0x000fe20000010850 */
[----:B------:R-:W-:-:S02]  /*9020*/  HADD2.F32 R70, -RZ, R82.H0_H0 ;  /* 0x20000052ff467230 */ /* 0x000fc40000004100 */
[----:B------:R-:W-:Y:S01]  /*9030*/  FMUL.FTZ R82, R45, R68 ;  /* 0x000000442d527220 */ /* 0x000fe20000410000 */
[----:B------:R-:W-:Y:S02]  /*9040*/  HADD2.F32 R15, -RZ, R43.H0_H0 ;  /* 0x2000002bff0f7230 */ /* 0x000fe40000004100 */
[C---:B------:R-:W-:Y:S01]  /*9050*/  FMUL.FTZ R68, R39.reuse, R76 ;  /* 0x0000004c27447220 */ /* 0x040fe20000410000 */
[----:B------:R-:W-:Y:S02]  /*9060*/  HADD2.F32 R47, -RZ, R47.H1_H1 ;  /* 0x3000002fff2f7230 */ /* 0x000fe40000004100 */
[-C--:B------:R-:W-:Y:S01]  /*9070*/  FMUL.FTZ R39, R39, R70.reuse ;  /* 0x0000004627277220 */ /* 0x080fe20000410000 */
[----:B------:R-:W-:Y:S02]  /*9080*/  HADD2.F32 R78, -RZ, R71.H0_H0 ;  /* 0x20000047ff4e7230 */ /* 0x000fe40000004100 */
[----:B------:R-:W-:Y:S01]  /*9090*/  FFMA.FTZ R70, R15, R70, -R68 ;  /* 0x000000460f467223 */ /* 0x000fe20000010844 */
[----:B------:R-:W-:-:S02]  /*90a0*/  HADD2.F32 R68, -RZ, R77.H0_H0 ;  /* 0x2000004dff447230 */ /* 0x000fc40000004100 */
[----:B------:R-:W-:Y:S01]  /*90b0*/  FFMA.FTZ R82, R41, R74, R82 ;  /* 0x0000004a29527223 */ /* 0x000fe20000010052 */
[----:B------:R-:W-:Y:S02]  /*90c0*/  HADD2.F32 R36, -RZ, R44.H0_H0 ;  /* 0x2000002cff247230 */ /* 0x000fe40000004100 */
[----:B------:R-:W-:Y:S01]  /*90d0*/  FFMA.FTZ R76, R15, R76, R39 ;  /* 0x0000004c0f4c7223 */ /* 0x000fe20000010027 */
[----:B------:R-:W-:Y:S02]  /*90e0*/  HADD2.F32 R37, -RZ, R66.H1_H1 ;  /* 0x30000042ff257230 */ /* 0x000fe40000004100 */
[C---:B------:R-:W-:Y:S01]  /*90f0*/  FMUL.FTZ R74, R47.reuse, R78 ;  /* 0x0000004e2f4a7220 */ /* 0x040fe20000410000 */
[----:B------:R-:W-:Y:S02]  /*9100*/  HADD2.F32 R43, -RZ, R43.H1_H1 ;  /* 0x3000002bff2b7230 */ /* 0x000fe40000004100 */
[----:B------:R-:W-:Y:S02]  /*9110*/  HADD2.F32 R13, -RZ, R0.H0_H0 ;  /* 0x20000000ff0d7230 */ /* 0x000fe40000004100 */
[----:B------:R-:W-:Y:S01]  /*9120*/  FMUL.FTZ R0, R47, R68 ;  /* 0x000000442f007220 */ /* 0x000fe20000410000 */
[----:B------:R-:W-:-:S02]  /*9130*/  HADD2.F32 R38, -RZ, R46.H0_H0 ;  /* 0x2000002eff267230 */ /* 0x000fc40000004100 */
[C---:B------:R-:W-:Y:S01]  /*9140*/  FMUL.FTZ R41, R36.reuse, R37 ;  /* 0x0000002524297220 */ /* 0x040fe20000410000 */
[----:B------:R-:W-:Y:S02]  /*9150*/  HADD2.F32 R39, -RZ, R79.H0_H0 ;  /* 0x2000004fff277230 */ /* 0x000fe40000004100 */
[C---:B------:R-:W-:Y:S01]  /*9160*/  FFMA.FTZ R77, R43.reuse, R68, -R74 ;  /* 0x000000442b4d7223 */ /* 0x040fe2000001084a */
[----:B------:R-:W-:Y:S02]  /*9170*/  HADD2.F32 R12, -RZ, R40.H0_H0 ;  /* 0x20000028ff0c7230 */ /* 0x000fe40000004100 */
[----:B------:R-:W-:Y:S01]  /*9180*/  FMUL.FTZ R36, R36, R13 ;  /* 0x0000000d24247220 */ /* 0x000fe20000410000 */
[----:B------:R-:W-:Y:S02]  /*9190*/  HADD2.F32 R15, -RZ, R3.H0_H0 ;  /* 0x20000003ff0f7230 */ /* 0x000fe40000004100 */
[----:B------:R-:W-:Y:S01]  /*91a0*/  FFMA.FTZ R79, R43, R78, R0 ;  /* 0x0000004e2b4f7223 */ /* 0x000fe20000010000 */
[----:B------:R-:W-:-:S02]  /*91b0*/  HADD2.F32 R14, -RZ, R42.H0_H0 ;  /* 0x2000002aff0e7230 */ /* 0x000fc40000004100 */
[----:B------:R-:W-:Y:S01]  /*91c0*/  FMUL.FTZ R43, R38, R39 ;  /* 0x00000027262b7220 */ /* 0x000fe20000410000 */
[C---:B------:R-:W-:Y:S01]  /*91d0*/  FFMA.FTZ R0, R12.reuse, R13, -R41 ;  /* 0x0000000d0c007223 */ /* 0x040fe20000010829 */
[----:B------:R-:W-:Y:S01]  /*91e0*/  FFMA.FTZ R36, R12, R37, R36 ;  /* 0x000000250c247223 */ /* 0x000fe20000010024 */
[-C--:B------:R-:W-:Y:S01]  /*91f0*/  FMUL.FTZ R45, R38, R15.reuse ;  /* 0x0000000f262d7220 */ /* 0x080fe20000410000 */
[----:B------:R-:W-:Y:S02]  /*9200*/  HADD2.F32 R44, -RZ, R44.H1_H1 ;  /* 0x3000002cff2c7230 */ /* 0x000fe40000004100 */
[C---:B------:R-:W-:Y:S01]  /*9210*/  FFMA.FTZ R38, R14.reuse, R15, -R43 ;  /* 0x0000000f0e267223 */ /* 0x040fe2000001082b */
[----:B------:R-:W-:Y:S02]  /*9220*/  HADD2.F32 R46, -RZ, R46.H1_H1 ;  /* 0x3000002eff2e7230 */ /* 0x000fe40000004100 */
[----:B------:R-:W-:Y:S01]  /*9230*/  FFMA.FTZ R47, R14, R39, R45 ;  /* 0x000000270e2f7223 */ /* 0x000fe2000001002d */
[----:B------:R-:W-:-:S02]  /*9240*/  HADD2.F32 R37, -RZ, R85.H0_H0 ;  /* 0x20000055ff257230 */ /* 0x000fc40000004100 */
[----:B------:R-:W-:Y:S02]  /*9250*/  HADD2.F32 R41, -RZ, R84.H0_H0 ;  /* 0x20000054ff297230 */ /* 0x000fe40000004100 */
[----:B------:R-:W-:Y:S02]  /*9260*/  HADD2.F32 R13, -RZ, R87.H0_H0 ;  /* 0x20000057ff0d7230 */ /* 0x000fe40000004100 */
[----:B------:R-:W-:Y:S01]  /*9270*/  FMUL.FTZ R39, R44, R37 ;  /* 0x000000252c277220 */ /* 0x000fe20000410000 */
[----:B------:R-:W-:Y:S02]  /*9280*/  HADD2.F32 R15, -RZ, R86.H0_H0 ;  /* 0x20000056ff0f7230 */ /* 0x000fe40000004100 */
[----:B------:R-:W-:Y:S01]  /*9290*/  FMUL.FTZ R71, R46, R41 ;  /* 0x000000292e477220 */ /* 0x000fe20000410000 */
[----:B------:R-:W-:Y:S02]  /*92a0*/  HADD2.F32 R40, -RZ, R40.H1_H1 ;  /* 0x30000028ff287230 */ /* 0x000fe40000004100 */
[----:B------:R-:W-:Y:S01]  /*92b0*/  FMUL.FTZ R44, R44, R13 ;  /* 0x0000000d2c2c7220 */ /* 0x000fe20000410000 */
[----:B------:R-:W-:-:S02]  /*92c0*/  HADD2.F32 R42, -RZ, R42.H1_H1 ;  /* 0x3000002aff2a7230 */ /* 0x000fc40000004100 */
[----:B------:R-:W-:Y:S01]  /*92d0*/  FMUL.FTZ R46, R46, R15 ;  /* 0x0000000f2e2e7220 */ /* 0x000fe20000410000 */
[C---:B------:R-:W-:Y:S01]  /*92e0*/  FFMA.FTZ R43, R40.reuse, R13, -R39 ;  /* 0x0000000d282b7223 */ /* 0x040fe20000010827 */
[----:B------:R-:W-:Y:S01]  /*92f0*/  FFMA.FTZ R45, R40, R37, R44 ;  /* 0x00000025282d7223 */ /* 0x000fe2000001002c */
[C---:B------:R-:W-:Y:S01]  /*9300*/  FFMA.FTZ R71, R42.reuse, R15, -R71 ;  /* 0x0000000f2a477223 */ /* 0x040fe20000010847 */
[----:B------:R-:W-:Y:S01]  /*9310*/  FFMA.FTZ R46, R42, R41, R46 ;  /* 0x000000292a2e7223 */ /* 0x000fe2000001002e */
[----:B------:R-:W-:Y:S02]  /*9320*/  F2FP.F16.F32.PACK_AB R13, R80, R67 ;  /* 0x00000043500d723e */ /* 0x000fe400000000ff */
[----:B------:R-:W-:Y:S02]  /*9330*/  F2FP.F16.F32.PACK_AB R15, R77, R70 ;  /* 0x000000464d0f723e */ /* 0x000fe400000000ff */
[----:B------:R-:W-:Y:S02]  /*9340*/  F2FP.F16.F32.PACK_AB R12, R43, R0 ;  /* 0x000000002b0c723e */ /* 0x000fe400000000ff */
[----:B------:R-:W-:-:S02]  /*9350*/  F2FP.F16.F32.PACK_AB R14, R71, R38 ;  /* 0x00000026470e723e */ /* 0x000fc400000000ff */
[----:B------:R-:W-:Y:S02]  /*9360*/  F2FP.F16.F32.PACK_AB R37, R82, R69 ;  /* 0x000000455225723e */ /* 0x000fe400000000ff */
[----:B------:R-:W-:Y:S01]  /*9370*/  F2FP.F16.F32.PACK_AB R39, R79, R76 ;  /* 0x0000004c4f27723e */ /* 0x000fe200000000ff */
[----:B------:R0:W-:Y:S01]  /*9380*/  STS.128 [R81+0x18400], R12 ;  /* 0x0184000c51007388 */ /* 0x0001e20000000c00 */
[----:B------:R-:W-:Y:S02]  /*9390*/  F2FP.F16.F32.PACK_AB R36, R45, R36 ;  /* 0x000000242d24723e */ /* 0x000fe400000000ff */
[----:B------:R-:W-:-:S05]  /*93a0*/  F2FP.F16.F32.PACK_AB R38, R46, R47 ;  /* 0x0000002f2e26723e */ /* 0x000fca00000000ff */
[----:B------:R0:W-:Y:S02]  /*93b0*/  STS.128 [R83+0x18400], R36 ;  /* 0x0184002453007388 */ /* 0x0001e40000000c00 */
.L_x_2883:
[----:B------:R-:W-:Y:S05]  /*93c0*/  BSYNC B1 ;  /* 0x0000000000017941 */ /* 0x000fea0003800000 */
.L_x_2882:
[----:B------:R-:W-:Y:S02]  /*93d0*/  PRMT R3, R89, 0x7610, R3 ;  /* 0x0000761059037816 */ /* 0x000fe40000000003 */
[----:B------:R-:W-:Y:S01]  /*93e0*/  PRMT R74, R90, 0x7610, R74 ;  /* 0x000076105a4a7816 */ /* 0x000fe2000000004a */
[----:B------:R-:W-:Y:S06]  /*93f0*/  @P0 BRA `(.L_x_2869) ;  /* 0x00000004005c0947 */ /* 0x000fec0003800000 */
[----:B------:R-:W-:Y:S01]  /*9400*/  LOP3.LUT R0, R170, R21, R169, 0x1e, !PT ;  /* 0x00000015aa007212 */ /* 0x000fe200078e1ea9 */
[----:B0-----:R-:W0:Y:S01]  /*9410*/  LDS.128 R12, [R215+0x18400] ;  /* 0x01840000d70c7984 */ /* 0x001e220000000c00 */
[--C-:B------:R-:W-:Y:S01]  /*9420*/  SHF.R.U64 R67, R8, 0x10, R9.reuse ;  /* 0x0000001008437819 */ /* 0x100fe20000001209 */
[--C-:B------:R-:W-:Y:S01]  /*9430*/  HADD2.F32 R42, -RZ, R88.reuse.H0_H0 ;  /* 0x20000058ff2a7230 */ /* 0x100fe20000004100 */
[----:B------:R-:W-:Y:S01]  /*9440*/  SHF.R.U32.HI R44, RZ, 0x10, R9 ;  /* 0x00000010ff2c7819 */ /* 0x000fe20000011609 */
[----:B------:R-:W-:Y:S01]  /*9450*/  IMAD.IADD R0, R171, 0x1, R0 ;  /* 0x00000001ab007824 */ /* 0x000fe200078e0200 */
[--C-:B------:R-:W-:Y:S01]  /*9460*/  SHF.R.U64 R71, R4, 0x10, R5.reuse ;  /* 0x0000001004477819 */ /* 0x100fe20000001205 */
[----:B------:R-:W-:Y:S01]  /*9470*/  HADD2.F32 R40, -RZ, R88.H1_H1 ;  /* 0x30000058ff287230 */ /* 0x000fe20000004100 */
[----:B------:R-:W-:Y:S01]  /*9480*/  SHF.R.U32.HI R21, RZ, 0x10, R5 ;  /* 0x00000010ff157819 */ /* 0x000fe20000011605 */
[----:B------:R-:W-:Y:S01]  /*9490*/  IMAD R0, R0, 0x2, R145 ;  /* 0x0000000200007824 */ /* 0x000fe200078e0291 */
[--C-:B------:R-:W-:Y:S01]  /*94a0*/  SHF.R.U64 R47, R10, 0x10, R11.reuse ;  /* 0x000000100a2f7819 */ /* 0x100fe2000000120b */
[----:B------:R-:W-:Y:S01]  /*94b0*/  HADD2.F32 R44, -RZ, R44.H0_H0 ;  /* 0x2000002cff2c7230 */ /* 0x000fe20000004100 */
[----:B------:R-:W-:-:S02]  /*94c0*/  SHF.R.U32.HI R45, RZ, 0x10, R11 ;  /* 0x00000010ff2d7819 */ /* 0x000fc4000001160b */
[----:B------:R-:W1:Y:S01]  /*94d0*/  LDS.128 R36, [R0+0x18400] ;  /* 0x0184000000247984 */ /* 0x000e620000000c00 */
[--C-:B------:R-:W-:Y:S02]  /*94e0*/  SHF.R.U32.HI R69, RZ, 0x10, R7.reuse ;  /* 0x00000010ff457819 */ /* 0x100fe40000011607 */
[----:B------:R-:W-:Y:S01]  /*94f0*/  SHF.R.U64 R70, R6, 0x10, R7 ;  /* 0x0000001006467819 */ /* 0x000fe20000001207 */
[--C-:B0-----:R-:W-:Y:S02]  /*9500*/  HADD2.F32 R5, -RZ, R13.reuse.H0_H0 ;  /* 0x2000000dff057230 */ /* 0x101fe40000004100 */
[----:B------:R-:W-:Y:S02]  /*9510*/  HADD2.F32 R4, -RZ, R12.H0_H0 ;  /* 0x2000000cff047230 */ /* 0x000fe40000004100 */
[----:B------:R-:W-:Y:S02]  /*9520*/  HADD2.F32 R13, -RZ, R13.H1_H1 ;  /* 0x3000000dff0d7230 */ /* 0x000fe40000004100 */
[----:B------:R-:W-:-:S02]  /*9530*/  HADD2.F32 R6, -RZ, R14.H0_H0 ;  /* 0x2000000eff067230 */ /* 0x000fc40000004100 */
[--C-:B------:R-:W-:Y:S02]  /*9540*/  HADD2.F32 R7, -RZ, R15.reuse.H0_H0 ;  /* 0x2000000fff077230 */ /* 0x100fe40000004100 */
[----:B------:R-:W-:Y:S02]  /*9550*/  HADD2.F32 R15, -RZ, R15.H1_H1 ;  /* 0x3000000fff0f7230 */ /* 0x000fe40000004100 */
[----:B------:R-:W-:Y:S02]  /*9560*/  HADD2.F32 R12, -RZ, R12.H1_H1 ;  /* 0x3000000cff0c7230 */ /* 0x000fe40000004100 */
[--C-:B-1----:R-:W-:Y:S02]  /*9570*/  HADD2.F32 R9, -RZ, R37.reuse.H0_H0 ;  /* 0x20000025ff097230 */ /* 0x102fe40000004100 */
[----:B------:R-:W-:Y:S02]  /*9580*/  HADD2.F32 R37, -RZ, R37.H1_H1 ;  /* 0x30000025ff257230 */ /* 0x000fe40000004100 */
[----:B------:R-:W-:-:S02]  /*9590*/  HADD2.F32 R8, -RZ, R36.H0_H0 ;  /* 0x20000024ff087230 */ /* 0x000fc40000004100 */
[C---:B------:R-:W-:Y:S01]  /*95a0*/  FMUL.FTZ R46, R9.reuse, R42 ;  /* 0x0000002a092e7220 */ /* 0x040fe20000410000 */
[----:B------:R-:W-:Y:S01]  /*95b0*/  FMUL.FTZ R68, R9, R40 ;  /* 0x0000002809447220 */ /* 0x000fe20000410000 */
[----:B------:R-:W-:Y:S02]  /*95c0*/  HADD2.F32 R9, -RZ, R66.H0_H0 ;  /* 0x20000042ff097230 */ /* 0x000fe40000004100 */
[----:B------:R-:W-:Y:S01]  /*95d0*/  FMUL.FTZ R66, R37, R44 ;  /* 0x0000002c25427220 */ /* 0x000fe20000410000 */
[C---:B------:R-:W-:Y:S01]  /*95e0*/  FFMA.FTZ R46, R5.reuse, R40, -R46 ;  /* 0x00000028052e7223 */ /* 0x040fe2000001082e */
[----:B------:R-:W-:Y:S02]  /*95f0*/  HADD2.F32 R40, -RZ, R21.H0_H0 ;  /* 0x20000015ff287230 */ /* 0x000fe40000004100 */
[----:B------:R-:W-:Y:S01]  /*9600*/  FFMA.FTZ R68, R5, R42, R68 ;  /* 0x0000002a05447223 */ /* 0x000fe20000010044 */
[----:B------:R-:W-:Y:S02]  /*9610*/  HADD2.F32 R5, -RZ, R20.H1_H1 ;  /* 0x30000014ff057230 */ /* 0x000fe40000004100 */
[----:B------:R-:W-:-:S02]  /*9620*/  HADD2.F32 R10, -RZ, R38.H0_H0 ;  /* 0x20000026ff0a7230 */ /* 0x000fc40000004100 */
[-C--:B------:R-:W-:Y:S01]  /*9630*/  FMUL.FTZ R42, R37, R40.reuse ;  /* 0x00000028252a7220 */ /* 0x080fe20000410000 */
[C---:B------:R-:W-:Y:S01]  /*9640*/  FMUL.FTZ R37, R8.reuse, R9 ;  /* 0x0000000908257220 */ /* 0x040fe20000410000 */
[-C--:B------:R-:W-:Y:S01]  /*9650*/  FMUL.FTZ R8, R8, R5.reuse ;  /* 0x0000000508087220 */ /* 0x080fe20000410000 */
[C---:B------:R-:W-:Y:S01]  /*9660*/  FFMA.FTZ R41, R13.reuse, R40, -R66 ;  /* 0x000000280d297223 */ /* 0x040fe20000010842 */
[----:B------:R-:W-:Y:S01]  /*9670*/  FFMA.FTZ R43, R13, R44, R42 ;  /* 0x0000002c0d2b7223 */ /* 0x000fe2000001002a */
[C---:B------:R-:W-:Y:S01]  /*9680*/  FFMA.FTZ R37, R4.reuse, R5, -R37 ;  /* 0x0000000504257223 */ /* 0x040fe20000010825 */
[----:B------:R-:W-:Y:S02]  /*9690*/  HADD2.F32 R5, -RZ, R20.H0_H0 ;  /* 0x20000014ff057230 */ /* 0x000fe40000004100 */
[----:B------:R-:W-:Y:S01]  /*96a0*/  FFMA.FTZ R13, R4, R9, R8 ;  /* 0x00000009040d7223 */ /* 0x000fe20000010008 */
[----:B------:R-:W-:Y:S02]  /*96b0*/  HADD2.F32 R11, -RZ, R39.H0_H0 ;  /* 0x20000027ff0b7230 */ /* 0x000fe40000004100 */
[----:B------:R-:W-:-:S02]  /*96c0*/  HADD2.F32 R21, -RZ, R3.H0_H0 ;  /* 0x20000003ff157230 */ /* 0x000fc40000004100 */
[----:B------:R-:W-:Y:S02]  /*96d0*/  HADD2.F32 R20, -RZ, R74.H0_H0 ;  /* 0x2000004aff147230 */ /* 0x000fe40000004100 */
[----:B------:R-:W-:Y:S02]  /*96e0*/  HADD2.F32 R4, -RZ, R3.H1_H1 ;  /* 0x30000003ff047230 */ /* 0x000fe40000004100 */
[C---:B------:R-:W-:Y:S01]  /*96f0*/  FMUL.FTZ R9, R10.reuse, R21 ;  /* 0x000000150a097220 */ /* 0x040fe20000410000 */
[----:B------:R-:W-:Y:S01]  /*9700*/  FMUL.FTZ R3, R10, R5 ;  /* 0x000000050a037220 */ /* 0x000fe20000410000 */
[C---:B------:R-:W-:Y:S01]  /*9710*/  FMUL.FTZ R42, R11.reuse, R20 ;  /* 0x000000140b2a7220 */ /* 0x040fe20000410000 */
[----:B------:R-:W-:Y:S02]  /*9720*/  HADD2.F32 R39, -RZ, R39.H1_H1 ;  /* 0x30000027ff277230 */ /* 0x000fe40000004100 */
[----:B------:R-:W-:Y:S01]  /*9730*/  FMUL.FTZ R11, R11, R4 ;  /* 0x000000040b0b7220 */ /* 0x000fe20000410000 */
[----:B------:R-:W-:-:S02]  /*9740*/  HADD2.F32 R10, -RZ, R45.H0_H0 ;  /* 0x2000002dff0a7230 */ /* 0x000fc40000004100 */
[C---:B------:R-:W-:Y:S01]  /*9750*/  FFMA.FTZ R40, R6.reuse, R5, -R9 ;  /* 0x0000000506287223 */ /* 0x040fe20000010809 */
[----:B------:R-:W-:Y:S02]  /*9760*/  HADD2.F32 R8, -RZ, R69.H0_H0 ;  /* 0x20000045ff087230 */ /* 0x000fe40000004100 */
[----:B------:R-:W-:Y:S01]  /*9770*/  FFMA.FTZ R21, R6, R21, R3 ;  /* 0x0000001506157223 */ /* 0x000fe20000010003 */
[C---:B------:R-:W-:Y:S01]  /*9780*/  FFMA.FTZ R42, R7.reuse, R4, -R42 ;  /* 0x00000004072a7223 */ /* 0x040fe2000001082a */
[----:B------:R-:W-:Y:S01]  /*9790*/  FFMA.FTZ R20, R7, R20, R11 ;  /* 0x0000001407147223 */ /* 0x000fe2000001000b */
[----:B------:R-:W-:Y:S02]  /*97a0*/  HADD2.F32 R36, -RZ, R36.H1_H1 ;  /* 0x30000024ff247230 */ /* 0x000fe40000004100 */
[C---:B------:R-:W-:Y:S01]  /*97b0*/  FMUL.FTZ R6, R39.reuse, R10 ;  /* 0x0000000a27067220 */ /* 0x040fe20000410000 */
[----:B------:R-:W-:Y:S02]  /*97c0*/  HADD2.F32 R38, -RZ, R38.H1_H1 ;  /* 0x30000026ff267230 */ /* 0x000fe40000004100 */
[----:B------:R-:W-:Y:S01]  /*97d0*/  FMUL.FTZ R4, R39, R8 ;  /* 0x0000000827047220 */ /* 0x000fe20000410000 */
[----:B------:R-:W-:-:S02]  /*97e0*/  HADD2.F32 R7, -RZ, R67.H0_H0 ;  /* 0x20000043ff077230 */ /* 0x000fc40000004100 */
[C---:B------:R-:W-:Y:S01]  /*97f0*/  FFMA.FTZ R39, R15.reuse, R8, -R6 ;  /* 0x000000080f277223 */ /* 0x040fe20000010806 */
[----:B------:R-:W-:Y:S02]  /*9800*/  HADD2.F32 R9, -RZ, R47.H0_H0 ;  /* 0x2000002fff097230 */ /* 0x000fe40000004100 */
[----:B------:R-:W-:Y:S01]  /*9810*/  FFMA.FTZ R45, R15, R10, R4 ;  /* 0x0000000a0f2d7223 */ /* 0x000fe20000010004 */
[----:B------:R-:W-:Y:S02]  /*9820*/  HADD2.F32 R3, -RZ, R71.H0_H0 ;  /* 0x20000047ff037230 */ /* 0x000fe40000004100 */
[----:B------:R-:W-:Y:S01]  /*9830*/  FMUL.FTZ R11, R36, R7 ;  /* 0x00000007240b7220 */ /* 0x000fe20000410000 */
[----:B------:R-:W-:Y:S02]  /*9840*/  HADD2.F32 R5, -RZ, R70.H0_H0 ;  /* 0x20000046ff057230 */ /* 0x000fe40000004100 */
[----:B------:R-:W-:Y:S01]  /*9850*/  FMUL.FTZ R15, R38, R9 ;  /* 0x00000009260f7220 */ /* 0x000fe20000410000 */
[----:B------:R-:W-:-:S02]  /*9860*/  HADD2.F32 R14, -RZ, R14.H1_H1 ;  /* 0x3000000eff0e7230 */ /* 0x000fc40000004100 */
[-C--:B------:R-:W-:Y:S01]  /*9870*/  FMUL.FTZ R36, R36, R3.reuse ;  /* 0x0000000324247220 */ /* 0x080fe20000410000 */
[----:B------:R-:W-:Y:S01]  /*9880*/  FFMA.FTZ R4, R12, R3, -R11 ;  /* 0x000000030c047223 */ /* 0x000fe2000001080b */
[-C--:B------:R-:W-:Y:S01]  /*9890*/  FMUL.FTZ R38, R38, R5.reuse ;  /* 0x0000000526267220 */ /* 0x080fe20000410000 */
[----:B------:R-:W-:Y:S01]  /*98a0*/  F2FP.F16.F32.PACK_AB R11, R45, R20 ;  /* 0x000000142d0b723e */ /* 0x000fe200000000ff */
[----:B------:R-:W-:Y:S01]  /*98b0*/  FFMA.FTZ R15, R14, R5, -R15 ;  /* 0x000000050e0f7223 */ /* 0x000fe2000001080f */
[----:B------:R-:W-:Y:S01]  /*98c0*/  FFMA.FTZ R8, R12, R7, R36 ;  /* 0x000000070c087223 */ /* 0x000fe20000010024 */
        /* <DEDUP_REMOVED lines=10> */
.L_x_2869:
[----:B------:R-:W-:Y:S05]  /*9970*/  BSYNC B0 ;  /* 0x0000000000007941 */ /* 0x000fea0003800000 */
.L_x_2849:
[----:B------:R-:W-:Y:S01]  /*9980*/  @!PT LDS RZ, [RZ] ;  /* 0x00000000fffff984 */ /* 0x000fe20000000800 */
[----:B------:R-:W-:Y:S01]  /*9990*/  @!PT LDS RZ, [RZ] ;  /* 0x00000000fffff984 */ /* 0x000fe20000000800 */
[----:B------:R-:W-:Y:S01]  /*99a0*/  @!PT LDS RZ, [RZ] ;  /* 0x00000000fffff984 */ /* 0x000fe20000000800 */
[----:B------:R-:W-:Y:S01]  /*99b0*/  @!PT LDS RZ, [RZ] ;  /* 0x00000000fffff984 */ /* 0x000fe20000000800 */
[----:B------:R4:W-:Y:S06]  /*99c0*/  MEMBAR.ALL.CTA ;  /* 0x0000000000007992 */ /* 0x0009ec0000008000 */
[----:B----4-:R-:W4:Y:S01]  /*99d0*/  FENCE.VIEW.ASYNC.S ;  /* 0x00000000000073c6 */ /* 0x010f220000000000 */
[----:B------:R-:W-:Y:S05]  /*99e0*/  WARPSYNC.ALL ;  /* 0x0000000000007948 */ /* 0x000fea0003800000 */
[----:B----4-:R-:W-:Y:S06]  /*99f0*/  BAR.SYNC.DEFER_BLOCKING 0xd, 0x100 ;  /* 0x0344000000007b1d */ /* 0x010fec0000010000 */
.L_x_2846:
[----:B0123--:R-:W-:Y:S01]  /*9a00*/  IMAD.MOV.U32 R4, RZ, RZ, R62 ;  /* 0x000000ffff047224 */ /* 0x00ffe200078e003e */
[----:B------:R-:W-:Y:S05]  /*9a10*/  WARPSYNC.ALL ;  /* 0x0000000000007948 */ /* 0x000fea0003800000 */
[----:B------:R-:W-:Y:S01]  /*9a20*/  IMAD.MOV.U32 R5, RZ, RZ, R63 ;  /* 0x000000ffff057224 */ /* 0x000fe200078e003f */
[----:B------:R-:W-:Y:S01]  /*9a30*/  UIADD3 UR4, UP0, UR49, 0x420, URZ ;  /* 0x0000042031047890 */ /* 0x000fe2000ff1e03f */
[----:B------:R-:W-:Y:S01]  /*9a40*/  IMAD.MOV.U32 R6, RZ, RZ, R60 ;  /* 0x000000ffff067224 */ /* 0x000fe200078e003c */
[----:B------:R0:W-:Y:S01]  /*9a50*/  BAR.SYNC.DEFER_BLOCKING R179, 0x100 ;  /* 0x000400b30000751d */ /* 0x0001e20000010000 */
[----:B------:R-:W-:Y:S01]  /*9a60*/  IMAD.MOV.U32 R7, RZ, RZ, R61 ;  /* 0x000000ffff077224 */ /* 0x000fe200078e003d */
[----:B------:R-:W-:Y:S01]  /*9a70*/  UIADD3.X UR5, URZ, UR48, URZ, UP0, !UPT ;  /* 0x000000303f057290 */ /* 0x000fe200087fe43f */
[----:B------:R-:W-:Y:S01]  /*9a80*/  IMAD.MOV.U32 R8, RZ, RZ, R17 ;  /* 0x000000ffff087224 */ /* 0x000fe200078e0011 */
[----:B------:R-:W-:Y:S01]  /*9a90*/  MOV R219, 0x9d40 ;  /* 0x00009d4000db7802 */ /* 0x000fe20000000f00 */
[----:B------:R-:W-:Y:S01]  /*9aa0*/  IMAD.MOV.U32 R9, RZ, RZ, R58 ;  /* 0x000000ffff097224 */ /* 0x000fe200078e003a */
[----:B------:R-:W-:Y:S01]  /*9ab0*/  BSSY B0, `(.L_x_2884) ;  /* 0x0000029000007945 */ /* 0x000fe20003800000 */
[----:B------:R-:W-:Y:S01]  /*9ac0*/  IMAD.MOV.U32 R10, RZ, RZ, R56 ;  /* 0x000000ffff0a7224 */ /* 0x000fe200078e0038 */
[----:B------:R1:W-:Y:S01]  /*9ad0*/  STL.128 [R1+0x190], R4 ;  /* 0x0001900401007387 */ /* 0x0003e20000100c00 */
[----:B------:R-:W-:-:S02]  /*9ae0*/  IMAD.MOV.U32 R11, RZ, RZ, R59 ;  /* 0x000000ffff0b7224 */ /* 0x000fc400078e003b */
[----:B------:R-:W-:Y:S02]  /*9af0*/  IMAD.MOV.U32 R17, RZ, RZ, R64 ;  /* 0x000000ffff117224 */ /* 0x000fe400078e0040 */
[----:B------:R-:W-:Y:S01]  /*9b00*/  IMAD.U32 R3, RZ, RZ, UR49 ;  /* 0x00000031ff037e24 */ /* 0x000fe2000f8e00ff */
[----:B------:R-:W-:Y:S01]  /*9b10*/  STL.128 [R1+0x1b0], R8 ;  /* 0x0001b00801007387 */ /* 0x000fe20000100c00 */
[----:B------:R-:W-:Y:S02]  /*9b20*/  VIADD R0, R181, 0xffffffff ;  /* 0xffffffffb5007836 */ /* 0x000fe40000000000 */
[----:B------:R-:W-:Y:S02]  /*9b30*/  VIADD R3, R3, 0x170 ;  /* 0x0000017003037836 */ /* 0x000fe40000000000 */
[----:B-1----:R-:W-:Y:S02]  /*9b40*/  IMAD.MOV.U32 R4, RZ, RZ, R54 ;  /* 0x000000ffff047224 */ /* 0x002fe400078e0036 */
[----:B------:R-:W-:-:S02]  /*9b50*/  IMAD.MOV.U32 R5, RZ, RZ, R57 ;  /* 0x000000ffff057224 */ /* 0x000fc400078e0039 */
[----:B------:R-:W-:Y:S02]  /*9b60*/  IMAD.MOV.U32 R6, RZ, RZ, R52 ;  /* 0x000000ffff067224 */ /* 0x000fe400078e0034 */
[----:B------:R-:W-:-:S05]  /*9b70*/  IMAD.MOV.U32 R7, RZ, RZ, R55 ;  /* 0x000000ffff077224 */ /* 0x000fca00078e0037 */
[----:B------:R1:W-:Y:S02]  /*9b80*/  STL.128 [R1+0x1c0], R4 ;  /* 0x0001c00401007387 */ /* 0x0003e40000100c00 */
[----:B-1----:R-:W-:Y:S02]  /*9b90*/  IMAD.MOV.U32 R4, RZ, RZ, R16 ;  /* 0x000000ffff047224 */ /* 0x002fe400078e0010 */
[----:B------:R-:W-:Y:S02]  /*9ba0*/  IMAD.MOV.U32 R5, RZ, RZ, R33 ;  /* 0x000000ffff057224 */ /* 0x000fe400078e0021 */
[----:B------:R-:W-:Y:S02]  /*9bb0*/  IMAD.MOV.U32 R6, RZ, RZ, R32 ;  /* 0x000000ffff067224 */ /* 0x000fe400078e0020 */
[----:B------:R-:W-:Y:S02]  /*9bc0*/  IMAD.MOV.U32 R7, RZ, RZ, R65 ;  /* 0x000000ffff077224 */ /* 0x000fe400078e0041 */
[----:B------:R-:W-:-:S02]  /*9bd0*/  IMAD.MOV.U32 R16, RZ, RZ, R27 ;  /* 0x000000ffff107224 */ /* 0x000fc400078e001b */
[----:B------:R-:W-:Y:S01]  /*9be0*/  IMAD.U32 R32, RZ, RZ, UR44 ;  /* 0x0000002cff207e24 */ /* 0x000fe2000f8e00ff */
[----:B------:R1:W-:Y:S01]  /*9bf0*/  STL.128 [R1+0x1e0], R4 ;  /* 0x0001e00401007387 */ /* 0x0003e20000100c00 */
[----:B------:R-:W-:Y:S02]  /*9c00*/  IMAD.U32 R33, RZ, RZ, UR42 ;  /* 0x0000002aff217e24 */ /* 0x000fe4000f8e00ff */
[----:B------:R-:W-:Y:S01]  /*9c10*/  IMAD.U32 R27, RZ, RZ, UR41 ;  /* 0x00000029ff1b7e24 */ /* 0x000fe2000f8e00ff */
[----:B------:R-:W-:Y:S04]  /*9c20*/  STL.128 [R1+0x180], R16 ;  /* 0x0001801001007387 */ /* 0x000fe80000100c00 */
[----:B------:R-:W-:Y:S01]  /*9c30*/  STL.128 [R1+0x170], R32 ;  /* 0x0001702001007387 */ /* 0x000fe20000100c00 */
[----:B-1----:R-:W-:-:S02]  /*9c40*/  IMAD.MOV.U32 R4, RZ, RZ, R26 ;  /* 0x000000ffff047224 */ /* 0x002fc400078e001a */
[----:B------:R-:W-:Y:S02]  /*9c50*/  IMAD.MOV.U32 R5, RZ, RZ, R49 ;  /* 0x000000ffff057224 */ /* 0x000fe400078e0031 */
[----:B------:R-:W-:Y:S02]  /*9c60*/  IMAD.MOV.U32 R6, RZ, RZ, R50 ;  /* 0x000000ffff067224 */ /* 0x000fe400078e0032 */
[----:B------:R-:W-:Y:S02]  /*9c70*/  IMAD.MOV.U32 R7, RZ, RZ, R53 ;  /* 0x000000ffff077224 */ /* 0x000fe400078e0035 */
[----:B------:R-:W-:-:S03]  /*9c80*/  IMAD.U32 R26, RZ, RZ, UR43 ;  /* 0x0000002bff1a7e24 */ /* 0x000fc6000f8e00ff */
[----:B------:R1:W-:Y:S04]  /*9c90*/  STL.128 [R1+0x1f0], R4 ;  /* 0x0001f00401007387 */ /* 0x0003e80000100c00 */
[----:B------:R0:W-:Y:S01]  /*9ca0*/  STL.128 [R1+0x1a0], R24 ;  /* 0x0001a01801007387 */ /* 0x0001e20000100c00 */
[----:B-1----:R-:W-:Y:S02]  /*9cb0*/  IMAD.MOV.U32 R4, RZ, RZ, R28 ;  /* 0x000000ffff047224 */ /* 0x002fe400078e001c */
[----:B------:R-:W-:Y:S02]  /*9cc0*/  IMAD.MOV.U32 R5, RZ, RZ, R29 ;  /* 0x000000ffff057224 */ /* 0x000fe400078e001d */
[----:B------:R-:W-:Y:S02]  /*9cd0*/  IMAD.MOV.U32 R6, RZ, RZ, R48 ;  /* 0x000000ffff067224 */ /* 0x000fe400078e0030 */
[----:B------:R-:W-:-:S02]  /*9ce0*/  IMAD.MOV.U32 R7, RZ, RZ, R51 ;  /* 0x000000ffff077224 */ /* 0x000fc400078e0033 */
[----:B------:R-:W-:Y:S02]  /*9cf0*/  IMAD.U32 R28, RZ, RZ, UR4 ;  /* 0x00000004ff1c7e24 */ /* 0x000fe4000f8e00ff */
[----:B------:R-:W-:Y:S01]  /*9d00*/  IMAD.U32 R29, RZ, RZ, UR5 ;  /* 0x00000005ff1d7e24 */ /* 0x000fe2000f8e00ff */
[----:B------:R0:W-:Y:S04]  /*9d10*/  STL.128 [R1+0x200], R4 ;  /* 0x0002000401007387 */ /* 0x0001e80000100c00 */
[----:B------:R0:W-:Y:S02]  /*9d20*/  STL.128 [R1+0x1d0], R28 ;  /* 0x0001d01c01007387 */ /* 0x0001e40000100c00 */
[----:B0----5:R-:W-:Y:S05]  /*9d30*/  CALL.REL.NOINC `($_ZN7cutlass13device_kernelIN5flash11enable_sm90INS1_16FlashAttnFwdSm90INS1_25CollectiveMainloopFwdSm90ILi2EN4cute5tupleIJNS5_1CILi1EEES8_S8_EEENS6_IJNS7_ILi128EEENS7_ILi96EEENS7_ILi64EEEEEELi256ENS_6half_tEfNS_4arch4Sm90ELb0ELb1ELb0ELb1ELb0ELb1ELb1ELb1ELb0ELb0ELb0ELb0EEENS1_21CollectiveEpilogueFwdINS6_IJSA_NS7_ILi256EEESB_EEES9_SE_SG_Li256ELb1ELb0ELb0ELb0EEENS1_36VarlenDynamicPersistentTileSchedulerILi128ELi96ELi256ELi32ELb0ELb0ELb1ELb1ELb0ELb1EEEEEEEEEvNT_6ParamsE$_ZZN5flash25CollectiveMainloopFwdSm90ILi2EN4cute5tupleIJNS1_1CILi1EEES4_S4_EEENS2_IJNS3_ILi128EEENS3_ILi96EEENS3_ILi64EEEEEELi256EN7cutlass6half_tEfNSA_4arch4Sm90ELb0ELb1ELb0ELb1ELb0ELb1ELb1ELb1ELb0ELb0ELb0ELb0EE3mmaINS_16FlashAttnFwdSm90ISE_NS_21CollectiveEpilogueFwdINS2_IJS6_NS3_ILi256EEES7_EEES5_SB_SD_Li256ELb1ELb0ELb0ELb0EEENS_36VarlenDynamicPersistentTileSchedulerILi128ELi96ELi256ELi32ELb0ELb0ELb1ELb1ELb0ELb1EEEE13SharedStorageENS1_6TensorINS1_11ArrayEngineIfLm128EEENS1_6LayoutINS2_IJNS2_IJNS3_ILi2EEEST_NS3_ILi32EEEEEES4_S4_EEENS2_IJNS2_IJS4_ST_NS3_ILi4EEEEEENS3_ILi0EEESZ_EEEEEEENS_7SoftmaxILi2ELi0EEEEEbRKNSE_6ParamsENSA_25PipelineTmaAsyncNoClusterILi2ENSA_16PipelineTmaAsyncILi2EEEEES1B_RNSA_13PipelineStateILj2EEERT0_RT1_iRiRKNS_16SeqlenInfoQKNewKILb1ELb1EEENS2_IJiiiiEEERT_ENKUliT_T0_T1_E_clIZSF_ISO_S12_S14_EbS17_S1B_S1B_S1E_S1G_S1I_iS1J_S1N_S1O_S1Q_EUlRS1R_iE0_NS3_ILb1EEES1Y_EEDaiS1R_S1S_S1T_) ;  /* 0x000002b400a47944 */ /* 0x021fea0003c00000 */
[----:B------:R-:W-:Y:S05]  /*9d40*/  BSYNC B0 ;  /* 0x0000000000007941 */ /* 0x000fea0003800000 */
.L_x_2884:
[----:B------:R-:W2:Y:S01]  /*9d50*/  LDL R2, [R1+0x70] ;  /* 0x0000700001027983 */ /* 0x000ea20000100800 */
[----:B------:R-:W0:Y:S01]  /*9d60*/  LDC.64 R6, c[0x0][0xad8] ;  /* 0x0002b600ff067b82 */ /* 0x000e220000000a00 */
[----:B------:R-:W-:Y:S01]  /*9d70*/  VIADD R0, R181, 0xfffffffe ;  /* 0xfffffffeb5007836 */ /* 0x000fe20000000000 */
[----:B0-----:R-:W-:Y:S01]  /*9d80*/  ISETP.GE.AND P0, PT, R7, 0x1, PT ;  /* 0x000000010700780c */ /* 0x001fe20003f06270 */
[----:B--2---:R-:W-:-:S05]  /*9d90*/  IMAD.SHL.U32 R2, R2, 0x80, RZ ;  /* 0x0000008002027824 */ /* 0x004fca00078e00ff */
[----:B------:R-:W-:-:S05]  /*9da0*/  IADD3 R5, R2, R161, -R160 ;  /* 0x000000a102057210 */ /* 0x000fca0007ffe8a0 */
[----:B------:R-:W-:Y:S02]  /*9db0*/  IMAD.IADD R3, R5, 0x1, R6 ;  /* 0x0000000105037824 */ /* 0x000fe400078e0206 */
[----:B------:R-:W-:Y:S05]  /*9dc0*/  @!P0 BRA `(.L_x_2885) ;  /* 0x0000000000488947 */ /* 0x000fea0003800000 */
        /* <DEDUP_REMOVED lines=11> */
.L_x_2887:
[----:B------:R-:W-:-:S13]  /*9e80*/  ISETP.NE.AND P0, PT, R7, 0x1, PT ;  /* 0x000000010700780c */ /* 0x000fda0003f05270 */
[----:B------:R-:W0:Y:S02]  /*9e90*/  @P0 LDC.64 R8, c[0x0][0xae0] ;  /* 0x0002b800ff080b82 */ /* 0x000e240000000a00 */
[----:B0-----:R-:W-:-:S05]  /*9ea0*/  @P0 IMAD.HI.U32 R6, R4, R8, RZ ;  /* 0x0000000804060227 */ /* 0x001fca00078e00ff */
[----:B------:R-:W-:-:S07]  /*9eb0*/  @P0 SHF.R.U32.HI R4, RZ, R9, R6 ;  /* 0x00000009ff040219 */ /* 0x000fce0000011606 */
.L_x_2888:
[----:B------:R-:W-:Y:S05]  /*9ec0*/  BSYNC B0 ;  /* 0x0000000000007941 */ /* 0x000fea0003800000 */
.L_x_2886:
[----:B------:R-:W-:-:S05]  /*9ed0*/  IMAD R4, R4, R7, R7 ;  /* 0x0000000704047224 */ /* 0x000fca00078e0207 */
[----:B------:R-:W-:-:S07]  /*9ee0*/  VIMNMX R3, R3, R4, PT ;  /* 0x0000000403037248 */ /* 0x000fce0003fe0100 */
.L_x_2885:
[----:B------:R-:W-:-:S05]  /*9ef0*/  IMAD.HI R3, R3, 0x2aaaaaab, RZ ;  /* 0x2aaaaaab03037827 */ /* 0x000fca00078e02ff */
[----:B------:R-:W-:-:S04]  /*9f00*/  SHF.R.U32.HI R4, RZ, 0x1f, R3 ;  /* 0x0000001fff047819 */ /* 0x000fc80000011603 */
[----:B------:R-:W-:-:S04]  /*9f10*/  LEA.HI.SX32 R4, R3, R4, 0x1c ;  /* 0x0000000403047211 */ /* 0x000fc800078fe2ff */
[----:B------:R-:W-:-:S04]  /*9f20*/  VIMNMX R3, R167, R4, !PT ;  /* 0x00000004a7037248 */ /* 0x000fc80007fe0100 */
[----:B------:R-:W-:-:S13]  /*9f30*/  ISETP.GE.AND P0, PT, R0, R3, PT ;  /* 0x000000030000720c */ /* 0x000fda0003f06270 */
[----:B------:R-:W-:Y:S05]  /*9f40*/  @!P0 BRA `(.L_x_2889) ;  /* 0x000000a800b88947 */ /* 0x000fea0003800000 */
.L_x_2916:
        /* <DEDUP_REMOVED lines=16> */
[----:B-1----:R-:W-:Y:S01]  /*a050*/  @!P0 IMAD.MOV.U32 R5, RZ, RZ, RZ ;  /* 0x000000ffff058224 */ /* 0x002fe200078e00ff */
[----:B--2---:R-:W-:-:S04]  /*a060*/  LOP3.LUT R2, R2, 0x1, RZ, 0xfc, !PT ;  /* 0x0000000102027812 */ /* 0x004fc800078efcff */
[----:B------:R-:W-:-:S13]  /*a070*/  ISETP.NE.AND P1, PT, R2, 0x3, PT ;  /* 0x000000030200780c */ /* 0x000fda0003f25270 */
[----:B0-----:R-:W-:Y:S05]  /*a080*/  @!P1 BRA `(.L_x_2891) ;  /* 0x0000000000049947 */ /* 0x001fea0003800000 */
[----:B------:R-:W-:Y:S01]  /*a090*/  BPT.TRAP 0x1 ;  /* 0x000000040000795c */ /* 0x000fe20000300000 */
.L_x_2891:
[----:B------:R-:W-:Y:S05]  /*a0a0*/  BSYNC B0 ;  /* 0x0000000000007941 */ /* 0x000fea0003800000 */
.L_x_2890:
        /* <DEDUP_REMOVED lines=13> */
.L_x_2893:
[----:B------:R-:W-:Y:S05]  /*a180*/  BSYNC B0 ;  /* 0x0000000000007941 */ /* 0x000fea0003800000 */
.L_x_2892:
        /* <DEDUP_REMOVED lines=8> */
.L_x_2895:
[----:B------:R-:W-:Y:S05]  /*a210*/  BSYNC B0 ;  /* 0x0000000000007941 */ /* 0x000fea0003800000 */
.L_x_2894:
[----:B------:R-:W2:Y:S04]  /*a220*/  LD.E R5, desc[UR56][R18.64+0x210] ;  /* 0x0002103812057980 */ /* 0x000ea8000c101900 */
[----:B------:R-:W2:Y:S01]  /*a230*/  LDL.64 R8, [R1+0xa0] ;  /* 0x0000a00001087983 */ /* 0x000ea20000100a00 */
[----:B------:R-:W-:Y:S05]  /*a240*/  WARPSYNC.ALL ;  /* 0x0000000000007948 */ /* 0x000fea0003800000 */
[----:B------:R-:W3:Y:S04]  /*a250*/  LDL.64 R14, [R1+0x98] ;  /* 0x00009800010e7983 */ /* 0x000ee80000100a00 */
[----:B0----5:R-:W4:Y:S04]  /*a260*/  LDL.64 R6, [R1+0x98] ;  /* 0x0000980001067983 */ /* 0x021f280000100a00 */
[----:B------:R-:W4:Y:S01]  /*a270*/  LDL.64 R10, [R1+0x98] ;  /* 0x00009800010a7983 */ /* 0x000f220000100a00 */
[----:B--2---:R-:W-:-:S03]  /*a280*/  IMAD R4, R5, 0x300, R8 ;  /* 0x0000030005047824 */ /* 0x004fc600078e0208 */
[----:B------:R-:W2:Y:S01]  /*a290*/  LDL.64 R12, [R1+0x98] ;  /* 0x00009800010c7983 */ /* 0x000ea20000100a00 */
[----:B------:R-:W-:Y:S01]  /*a2a0*/  IMAD.MOV.U32 R5, RZ, RZ, R9 ;  /* 0x000000ffff057224 */ /* 0x000fe200078e0009 */
[----:B------:R-:W-:Y:S01]  /*a2b0*/  R2UR UR6, R4 ;  /* 0x00000000040672ca */ /* 0x000fe200000e0000 */
[----:B------:R-:W-:-:S03]  /*a2c0*/  WARPGROUP.ARRIVE ;  /* 0x00000000000079c5 */ /* 0x000fc60000000000 */
        /* <DEDUP_REMOVED lines=9> */
[----:B------:R-:W-:Y:S02]  /*a360*/  R2UR UR5, R15 ;  /* 0x000000000f0572ca */ /* 0x000fe400000e0000 */
[----:B------:R-:W3:Y:S11]  /*a370*/  LDL R15, [R1+0x54] ;  /* 0x00005400010f7983 */ /* 0x000ef60000100800 */
[----:B------:R-:W-:Y:S01]  /*a380*/  HGMMA.64x96x16.F32 R24, gdesc[UR4], RZ, !UPT, gsb0 ;  /* 0x01600000041879f0 */ /* 0x000fe2000c0008ff */
[----:B----4-:R-:W-:Y:S01]  /*a390*/  VIADD R6, R6, 0x2 ;  /* 0x0000000206067836 */ /* 0x010fe20000000000 */
[----:B------:R-:W-:-:S02]  /*a3a0*/  R2UR UR6, R8 ;  /* 0x00000000080672ca */ /* 0x000fc400000e0000 */
[----:B------:R-:W-:Y:S02]  /*a3b0*/  R2UR UR7, R9 ;  /* 0x00000000090772ca */ /* 0x000fe400000e0000 */
[----:B------:R-:W-:Y:S02]  /*a3c0*/  R2UR UR4, R6 ;  /* 0x00000000060472ca */ /* 0x000fe400000e0000 */
[----:B------:R-:W-:Y:S01]  /*a3d0*/  R2UR UR5, R7 ;  /* 0x00000000070572ca */ /* 0x000fe200000e0000 */
[----:B------:R-:W-:Y:S02]  /*a3e0*/  VIADD R10, R10, 0x4 ;  /* 0x000000040a0a7836 */ /* 0x000fe40000000000 */
[----:B------:R-:W-:Y:S02]  /*a3f0*/  VIADD R6, R4, 0x4 ;  /* 0x0000000404067836 */ /* 0x000fe40000000000 */
[----:B------:R-:W-:Y:S01]  /*a400*/  IMAD.MOV.U32 R7, RZ, RZ, R9 ;  /* 0x000000ffff077224 */ /* 0x000fe200078e0009 */
[----:B------:R-:W-:-:S02]  /*a410*/  WARPGROUP.DEPBAR.LE gsb0, 0x0 ;  /* 0x00008000000079c5 */ /* 0x000fc40000010000 */
        /* <DEDUP_REMOVED lines=21> */
[----:B---3--:R-:W-:-:S04]  /*a570*/  LOP3.LUT R15, R15, 0x1, RZ, 0xfc, !PT ;  /* 0x000000010f0f7812 */ /* 0x008fc800078efcff */
[----:B------:R-:W-:Y:S01]  /*a580*/  ISETP.NE.AND P1, PT, R15, 0x3, PT ;  /* 0x000000030f00780c */ /* 0x000fe20003f25270 */
[----:B------:R-:W-:Y:S01]  /*a590*/  BSSY B0, `(.L_x_2897) ;  /* 0x0000004000007945 */ /* 0x000fe20003800000 */
[----:B------:R-:W-:-:S11]  /*a5a0*/  WARPGROUP.DEPBAR.LE gsb0, 0x0 ;  /* 0x00008000000079c5 */ /* 0x000fd60000010000 */
[----:B0-----:R-:W-:Y:S05]  /*a5b0*/  @!P1 BRA `(.L_x_2898) ;  /* 0x0000000000049947 */ /* 0x001fea0003800000 */
[----:B------:R-:W-:Y:S01]  /*a5c0*/  BPT.TRAP 0x1 ;  /* 0x000000040000795c */ /* 0x000fe20000300000 */
.L_x_2898:
[----:B------:R-:W-:Y:S05]  /*a5d0*/  BSYNC B0 ;  /* 0x0000000000007941 */ /* 0x000fea0003800000 */
.L_x_2897:
        /* <DEDUP_REMOVED lines=10> */
.L_x_2900:
[----:B------:R-:W-:Y:S05]  /*a680*/  BSYNC B0 ;  /* 0x0000000000007941 */ /* 0x000fea0003800000 */
.L_x_2899:
[----:B------:R-:W-:Y:S04]  /*a690*/  BSSY B0, `(.L_x_2901) ;  /* 0x0000006000007945 */ /* 0x000fe80003800000 */
[----:B-1----:R-:W-:Y:S05]  /*a6a0*/  @P0 BRA `(.L_x_2902) ;  /* 0x0000000000100947 */ /* 0x002fea0003800000 */
[----:B-----5:R-:W-:Y:S01]  /*a6b0*/  IMAD R4, R4, 0x8, R7 ;  /* 0x0000000804047824 */ /* 0x020fe200078e0207 */
[----:B0-----:R-:W-:-:S04]  /*a6c0*/  SHF.L.U32 R5, R6, 0x1f, RZ ;  /* 0x0000001f06057819 */ /* 0x001fc800000006ff */
[----:B------:R-:W0:Y:S02]  /*a6d0*/  SYNCS.PHASECHK.TRANS64.TRYWAIT P0, [R4+URZ], R5 ;  /* 0x00000005040075a7 */ /* 0x000e24000800017f */
[----:B0-----:R-:W-:Y:S05]  /*a6e0*/  @!P0 BRA `(.L_x_2903) ;  /* 0x0000029800088947 */ /* 0x001fea0003800000 */
.L_x_2902:
[----:B------:R-:W-:Y:S05]  /*a6f0*/  BSYNC B0 ;  /* 0x0000000000007941 */ /* 0x000fea0003800000 */
.L_x_2901:
[----:B------:R-:W2:Y:S04]  /*a700*/  LDL R7, [R1+0x90] ;  /* 0x0000900001077983 */ /* 0x000ea80000100800 */
[----:B------:R-:W3:Y:S04]  /*a710*/  LD.E R15, desc[UR56][R18.64+0x210] ;  /* 0x00021038120f7980 */ /* 0x000ee8000c101900 */
[----:B------:R-:W3:Y:S04]  /*a720*/  LDL.64 R20, [R1+0x118] ;  /* 0x0001180001147983 */ /* 0x000ee80000100a00 */
[----:B0----5:R-:W4:Y:S04]  /*a730*/  LDL.64 R4, [R1+0x110] ;  /* 0x0001100001047983 */ /* 0x021f280000100a00 */
[----:B------:R-:W4:Y:S04]  /*a740*/  LDL.64 R8, [R1+0x110] ;  /* 0x0001100001087983 */ /* 0x000f280000100a00 */
[----:B------:R-:W4:Y:S04]  /*a750*/  LDL.64 R10, [R1+0x110] ;  /* 0x00011000010a7983 */ /* 0x000f280000100a00 */
[----:B------:R-:W4:Y:S01]  /*a760*/  LDL.64 R12, [R1+0x110] ;  /* 0x00011000010c7983 */ /* 0x000f220000100a00 */
[----:B------:R-:W-:Y:S05]  /*a770*/  WARPSYNC.ALL ;  /* 0x0000000000007948 */ /* 0x000fea0003800000 */
[----:B------:R-:W-:Y:S01]  /*a780*/  WARPGROUP.ARRIVE ;  /* 0x00000000000079c5 */ /* 0x000fe20000000000 */
[----:B--2---:R-:W-:Y:S01]  /*a790*/  ISETP.NE.U32.AND P0, PT, R7, RZ, PT ;  /* 0x000000ff0700720c */ /* 0x004fe20003f05070 */
[----:B---3--:R-:W-:-:S02]  /*a7a0*/  IMAD R6, R15, 0xc00, R20 ;  /* 0x00000c000f067824 */ /* 0x008fc400078e0214 */
[----:B------:R-:W-:Y:S01]  /*a7b0*/  IMAD.MOV.U32 R7, RZ, RZ, R21 ;  /* 0x000000ffff077224 */ /* 0x000fe200078e0015 */
[----:B------:R-:W2:Y:S01]  /*a7c0*/  LDL.64 R14, [R1+0x110] ;  /* 0x00011000010e7983 */ /* 0x000ea20000100a00 */
[----:B----4-:R-:W-:Y:S02]  /*a7d0*/  R2UR UR4, R4 ;  /* 0x00000000040472ca */ /* 0x010fe400000e0000 */
[----:B------:R-:W-:Y:S02]  /*a7e0*/  R2UR UR6, R6 ;  /* 0x00000000060672ca */ /* 0x000fe400000e0000 */
[----:B------:R-:W-:Y:S02]  /*a7f0*/  R2UR UR7, R7 ;  /* 0x00000000070772ca */ /* 0x000fe400000e0000 */
[----:B------:R-:W-:Y:S02]  /*a800*/  R2UR UR5, R5 ;  /* 0x00000000050572ca */ /* 0x000fe400000e0000 */
[----:B------:R-:W-:-:S11]  /*a810*/  VOTEU.ANY UP0, P0 ;  /* 0x00000000003f7886 */ /* 0x000fd60000000100 */
        /* <DEDUP_REMOVED lines=159> */
[----:B------:R-:W0:Y:S01]  /*b210*/  S2R R72, SR_TID.X ;  /* 0x0000000000487919 */ /* 0x000e220000002100 */
[----:B------:R1:W-:Y:S04]  /*b220*/  STL [R1+0x90], R2 ;  /* 0x0000900201007387 */ /* 0x0003e80000100800 */
[----:B------:R1:W-:Y:S01]  /*b230*/  STL [R1+0x90], R2 ;  /* 0x0000900201007387 */ /* 0x0003e20000100800 */
[----:B------:R-:W-:-:S02]  /*b240*/  WARPGROUP.DEPBAR.LE gsb0, 0x0 ;  /* 0x00008000000079c5 */ /* 0x000fc40000010000 */
[----:B------:R-:W-:-:S06]  /*b250*/  WARPGROUP.ARRIVE ;  /* 0x00000000000079c5 */ /* 0x000fcc0000000000 */
[----:B------:R-:W-:Y:S01]  /*b260*/  HGMMA.64x96x16.F32 R24, gdesc[UR4], R24, gsb0 ;  /* 0x01600000041879f0 */ /* 0x000fe20008000818 */
[----:B0-----:R-:W-:Y:S01]  /*b270*/  LOP3.LUT R72, R72, 0x7f, RZ, 0xc0, !PT ;  /* 0x0000007f48487812 */ /* 0x001fe200078ec0ff */
[----:B------:R1:W-:Y:S03]  /*b280*/  STL [R1+0x90], R2 ;  /* 0x0000900201007387 */ /* 0x0003e60000100800 */
[----:B------:R-:W-:Y:S01]  /*b290*/  ISETP.NE.AND P0, PT, R72, RZ, PT ;  /* 0x000000ff4800720c */ /* 0x000fe20003f05270 */
        /* <DEDUP_REMOVED lines=21> */
[----:B------:R-:W2:Y:S04]  /*b3f0*/  LDL R12, [R1+0x13c] ;  /* 0x00013c00010c7983 */ /* 0x000ea80000100800 */
[----:B------:R-:W3:Y:S04]  /*b400*/  LDL.128 R8, [R1+0x150] ;  /* 0x0001500001087983 */ /* 0x000ee80000100c00 */
[----:B0-----:R-:W4:Y:S04]  /*b410*/  LDL.128 R4, [R1+0x140] ;  /* 0x0001400001047983 */ /* 0x001f280000100c00 */
[----:B------:R-:W3:Y:S01]  /*b420*/  LDL R21, [R1+0x70] ;  /* 0x0000700001157983 */ /* 0x000ee20000100800 */
[----:B------:R-:W-:Y:S01]  /*b430*/  BSSY B0, `(.L_x_2904) ;  /* 0x0000035000007945 */ /* 0x000fe20003800000 */
[----:B--2---:R-:W-:-:S04]  /*b440*/  SHF.R.S32.HI R13, RZ, 0x1f, R12 ;  /* 0x0000001fff0d7819 */ /* 0x004fc8000001140c */
[----:B------:R-:W-:-:S04]  /*b450*/  LEA.HI R13, R13, R12, RZ, 0x7 ;  /* 0x0000000c0d0d7211 */ /* 0x000fc800078f38ff */
[----:B------:R-:W-:-:S05]  /*b460*/  LOP3.LUT R15, R13, 0xffffff80, RZ, 0xc0, !PT ;  /* 0xffffff800d0f7812 */ /* 0x000fca00078ec0ff */
[----:B------:R-:W-:-:S05]  /*b470*/  IMAD.IADD R15, R12, 0x1, -R15 ;  /* 0x000000010c0f7824 */ /* 0x000fca00078e0a0f */
[----:B------:R-:W-:-:S04]  /*b480*/  SHF.R.S32.HI R14, RZ, 0x1f, R15 ;  /* 0x0000001fff0e7819 */ /* 0x000fc8000001140f */
[----:B------:R-:W-:-:S04]  /*b490*/  LEA.HI R16, R14, R15, RZ, 0x2 ;  /* 0x0000000f0e107211 */ /* 0x000fc800078f10ff */
[--C-:B------:R-:W-:Y:S02]  /*b4a0*/  SHF.R.S32.HI R17, RZ, 0x2, R16.reuse ;  /* 0x00000002ff117819 */ /* 0x100fe40000011410 */
[----:B------:R-:W-:Y:S02]  /*b4b0*/  SHF.R.S32.HI R12, RZ, 0x1f, R16 ;  /* 0x0000001fff0c7819 */ /* 0x000fe40000011410 */
[----:B------:R-:W-:Y:S02]  /*b4c0*/  LEA.HI R14, R14, R15, RZ, 0x5 ;  /* 0x0000000f0e0e7211 */ /* 0x000fe400078f28ff */
[----:B------:R-:W-:Y:S02]  /*b4d0*/  LEA.HI R20, R12, R17, RZ, 0x3 ;  /* 0x000000110c147211 */ /* 0x000fe400078f18ff */
[----:B------:R-:W-:Y:S01]  /*b4e0*/  SHF.R.S32.HI R12, RZ, 0x7, R13 ;  /* 0x00000007ff0c7819 */ /* 0x000fe2000001140d */
[----:B----4-:R-:W-:Y:S01]  /*b4f0*/  IMAD R73, R0, -0x60, R5 ;  /* 0xffffffa000497824 */ /* 0x010fe200078e0205 */
[----:B------:R-:W-:-:S02]  /*b500*/  LOP3.LUT R20, R20, 0xfffffff8, RZ, 0xc0, !PT ;  /* 0xfffffff814147812 */ /* 0x000fc400078ec0ff */
[----:B------:R-:W-:Y:S02]  /*b510*/  LEA.HI R13, R13, R12, RZ, 0x1 ;  /* 0x0000000c0d0d7211 */ /* 0x000fe400078f08ff */
[----:B------:R-:W-:Y:S02]  /*b520*/  SHF.R.S32.HI R14, RZ, 0x5, R14 ;  /* 0x00000005ff0e7819 */ /* 0x000fe4000001140e */
[----:B------:R-:W-:Y:S02]  /*b530*/  LOP3.LUT R16, R16, 0x7ffffffc, RZ, 0xc0, !PT ;  /* 0x7ffffffc10107812 */ /* 0x000fe400078ec0ff */
[----:B---3--:R-:W-:Y:S01]  /*b540*/  ISETP.GE.AND P1, PT, R9, 0x1, PT ;  /* 0x000000010900780c */ /* 0x008fe20003f26270 */
[----:B------:R-:W-:Y:S01]  /*b550*/  IMAD R21, R21, 0x8, R14 ;  /* 0x0000000815157824 */ /* 0x000fe200078e020e */
[----:B------:R-:W-:Y:S02]  /*b560*/  IADD3 R20, R17, -R20, RZ ;  /* 0x8000001411147210 */ /* 0x000fe40007ffe0ff */
[----:B------:R-:W-:Y:S01]  /*b570*/  LOP3.LUT R13, R13, 0x3fffffe, RZ, 0xc0, !PT ;  /* 0x03fffffe0d0d7812 */ /* 0x000fe200078ec0ff */
[----:B------:R-:W-:Y:S01]  /*b580*/  IMAD.IADD R16, R15, 0x1, -R16 ;  /* 0x000000010f107824 */ /* 0x000fe200078e0a10 */
[----:B------:R-:W-:Y:S01]  /*b590*/  IADD3 R73, -R4, 0x1, R73 ;  /* 0x0000000104497810 */ /* 0x000fe20007ffe149 */
[----:B------:R-:W-:Y:S01]  /*b5a0*/  IMAD.U32 R20, R21, 0x10, R20 ;  /* 0x0000001015147824 */ /* 0x000fe200078e0014 */
[----:B------:R-:W-:Y:S01]  /*b5b0*/  LOP3.LUT R15, RZ, R6, RZ, 0x33, !PT ;  /* 0x00000006ff0f7212 */ /* 0x000fe200078e33ff */
[----:B------:R-:W-:-:S02]  /*b5c0*/  IMAD.IADD R13, R12, 0x1, -R13 ;  /* 0x000000010c0d7824 */ /* 0x000fc400078e0a0d */
[----:B------:R-:W-:Y:S02]  /*b5d0*/  IMAD R12, R16, -0x2, R73 ;  /* 0xfffffffe100c7824 */ /* 0x000fe400078e0249 */
[----:B------:R-:W-:Y:S02]  /*b5e0*/  IMAD R20, R13, 0x40, R20 ;  /* 0x000000400d147824 */ /* 0x000fe400078e0214 */
[----:B------:R-:W-:Y:S02]  /*b5f0*/  IMAD R13, R0, -0x60, RZ ;  /* 0xffffffa0000d7824 */ /* 0x000fe400078e02ff */
[C---:B------:R-:W-:Y:S02]  /*b600*/  IMAD.IADD R21, R12.reuse, 0x1, R7 ;  /* 0x000000010c157824 */ /* 0x040fe400078e0207 */
[----:B------:R-:W-:Y:S02]  /*b610*/  IMAD.IADD R91, R12, 0x1, R15 ;  /* 0x000000010c5b7824 */ /* 0x000fe400078e020f */
[----:B------:R-:W-:-:S02]  /*b620*/  IMAD R16, R16, -0x2, R13 ;  /* 0xfffffffe10107824 */ /* 0x000fc400078e020d */
[----:B------:R-:W-:Y:S02]  /*b630*/  IMAD R14, R0, -0x60, R8 ;  /* 0xffffffa0000e7824 */ /* 0x000fe400078e0208 */
[--C-:B------:R-:W-:Y:S02]  /*b640*/  IMAD.IADD R6, R21, 0x1, R20.reuse ;  /* 0x0000000115067824 */ /* 0x100fe400078e0214 */
[----:B------:R-:W-:Y:S01]  /*b650*/  IMAD.IADD R7, R91, 0x1, R20 ;  /* 0x000000015b077824 */ /* 0x000fe200078e0214 */
[----:B-1----:R-:W-:Y:S06]  /*b660*/  @!P1 BRA `(.L_x_2905) ;  /* 0x0000000000449947 */ /* 0x002fec0003800000 */
[----:B------:R-:W-:Y:S01]  /*b670*/  IADD3 R8, R20, R5, -R4 ;  /* 0x0000000514087210 */ /* 0x000fe20007ffe804 */
[----:B------:R-:W-:Y:S03]  /*b680*/  BSSY B1, `(.L_x_2906) ;  /* 0x000000c000017945 */ /* 0x000fe60003800000 */
[----:B------:R-:W-:-:S13]  /*b690*/  ISETP.GT.AND P1, PT, R8, -0x1, PT ;  /* 0xffffffff0800780c */ /* 0x000fda0003f24270 */
[----:B------:R-:W-:Y:S05]  /*b6a0*/  @P1 BRA `(.L_x_2907) ;  /* 0x0000000000181947 */ /* 0x000fea0003800000 */
[----:B------:R-:W-:Y:S02]  /*b6b0*/  ISETP.NE.AND P1, PT, R9, 0x1, PT ;  /* 0x000000010900780c */ /* 0x000fe40003f25270 */
[----:B------:R-:W-:-:S11]  /*b6c0*/  LOP3.LUT R13, RZ, R8, RZ, 0x33, !PT ;  /* 0x00000008ff0d7212 */ /* 0x000fd600078e33ff */
[----:B------:R-:W-:-:S05]  /*b6d0*/  @P1 IMAD.HI.U32 R8, R13, R10, RZ ;  /* 0x0000000a0d081227 */ /* 0x000fca00078e00ff */
[----:B------:R-:W-:-:S04]  /*b6e0*/  @P1 SHF.R.U32.HI R13, RZ, R11, R8 ;  /* 0x0000000bff0d1219 */ /* 0x000fc80000011608 */
[----:B------:R-:W-:Y:S01]  /*b6f0*/  LOP3.LUT R8, RZ, R13, RZ, 0x33, !PT ;  /* 0x0000000dff087212 */ /* 0x000fe200078e33ff */
[----:B------:R-:W-:Y:S06]  /*b700*/  BRA `(.L_x_2908) ;  /* 0x00000000000c7947 */ /* 0x000fec0003800000 */
.L_x_2907:
[----:B------:R-:W-:-:S13]  /*b710*/  ISETP.NE.AND P1, PT, R9, 0x1, PT ;  /* 0x000000010900780c */ /* 0x000fda0003f25270 */
[----:B------:R-:W-:-:S05]  /*b720*/  @P1 IMAD.HI.U32 R12, R8, R10, RZ ;  /* 0x0000000a080c1227 */ /* 0x000fca00078e00ff */
[----:B------:R-:W-:-:S07]  /*b730*/  @P1 SHF.R.U32.HI R8, RZ, R11, R12 ;  /* 0x0000000bff081219 */ /* 0x000fce000001160c */
.L_x_2908:
[----:B------:R-:W-:Y:S05]  /*b740*/  BSYNC B1 ;  /* 0x0000000000017941 */ /* 0x000fea0003800000 */
.L_x_2906:
[----:B------:R-:W-:-:S05]  /*b750*/  IMAD R8, R8, R9, R16 ;  /* 0x0000000908087224 */ /* 0x000fca00078e0210 */
[----:B------:R-:W-:Y:S02]  /*b760*/  VIMNMX R7, R7, R8, !PT ;  /* 0x0000000807077248 */ /* 0x000fe40007fe0100 */
[----:B------:R-:W-:-:S07]  /*b770*/  VIADDMNMX R6, R8, R9, R6, PT ;  /* 0x0000000908067246 */ /* 0x000fce0003800106 */
.L_x_2905:
[----:B------:R-:W-:Y:S05]  /*b780*/  BSYNC B0 ;  /* 0x0000000000007941 */ /* 0x000fea0003800000 */
.L_x_2904:
[----:B------:R-:W-:Y:S01]  /*b790*/  ISETP.GE.AND P1, PT, R14, 0x9, PT ;  /* 0x000000090e00780c */ /* 0x000fe20003f26270 */
[----:B------:R-:W-:Y:S01]  /*b7a0*/  VIADD R20, R20, 0x8 ;  /* 0x0000000814147836 */ /* 0x000fe20000000000 */
[----:B------:R-:W-:Y:S01]  /*b7b0*/  ISETP.GE.AND P2, PT, R14, 0x2, PT ;  /* 0x000000020e00780c */ /* 0x000fe20003f46270 */
[----:B------:R-:W-:Y:S01]  /*b7c0*/  BSSY B0, `(.L_x_2909) ;  /* 0x0000087000007945 */ /* 0x000fe20003800000 */
[----:B------:R-:W-:Y:S02]  /*b7d0*/  P2R R12, PR, RZ, 0x2 ;  /* 0x00000002ff0c7803 */ /* 0x000fe40000000000 */
[----:B------:R-:W-:Y:S02]  /*b7e0*/  ISETP.GT.AND P1, PT, R7, 0x8, !P1 ;  /* 0x000000080700780c */ /* 0x000fe40004f24270 */
[----:B------:R-:W-:Y:S02]  /*b7f0*/  P2R R8, PR, RZ, 0x4 ;  /* 0x00000004ff087803 */ /* 0x000fe40000000000 */
[----:B------:R-:W-:-:S02]  /*b800*/  ISETP.LT.OR P1, PT, R6, 0x9, P1 ;  /* 0x000000090600780c */ /* 0x000fc40000f21670 */
[C---:B------:R-:W-:Y:S02]  /*b810*/  ISETP.GT.AND P2, PT, R7.reuse, 0x1, !P2 ;  /* 0x000000010700780c */ /* 0x040fe40005744270 */
[----:B------:R-:W-:Y:S02]  /*b820*/  ISETP.GE.AND P3, PT, R14, 0xa, PT ;  /* 0x0000000a0e00780c */ /* 0x000fe40003f66270 */
[----:B------:R-:W-:Y:S02]  /*b830*/  FSEL R87, R28, -INF , !P1 ;  /* 0xff8000001c577808 */ /* 0x000fe40004800000 */
[----:B------:R-:W-:Y:S02]  /*b840*/  ISETP.LT.OR P2, PT, R6, 0x2, P2 ;  /* 0x000000020600780c */ /* 0x000fe40001741670 */
[----:B------:R-:W-:Y:S02]  /*b850*/  ISETP.GT.AND P1, PT, R7, 0x9, !P3 ;  /* 0x000000090700780c */ /* 0x000fe40005f24270 */
[----:B------:R-:W-:-:S02]  /*b860*/  FSEL R89, R25, -INF , !P2 ;  /* 0xff80000019597808 */ /* 0x000fc40005000000 */
        /* <DEDUP_REMOVED lines=76> */
[----:B------:R-:W-:Y:S02]  /*bd30*/  P2R R25, PR, RZ, 0x8 ;  /* 0x00000008ff197803 */ /* 0x000fe40000000000 */
[----:B------:R-:W-:-:S02]  /*bd40*/  FSEL R17, R60, -INF , !P1 ;  /* 0xff8000003c117808 */ /* 0x000fc40004800000 */
        /* <DEDUP_REMOVED lines=39> */
.L_x_2912:
[----:B------:R-:W-:-:S13]  /*bfc0*/  ISETP.NE.AND P6, PT, R9, 0x1, PT ;  /* 0x000000010900780c */ /* 0x000fda0003fc5270 */
[----:B------:R-:W-:-:S05]  /*bfd0*/  @P6 IMAD.HI.U32 R10, R4, R10, RZ ;  /* 0x0000000a040a6227 */ /* 0x000fca00078e00ff */
[----:B------:R-:W-:-:S07]  /*bfe0*/  @P6 SHF.R.U32.HI R4, RZ, R11, R10 ;  /* 0x0000000bff046219 */ /* 0x000fce000001160a */
.L_x_2913:
[----:B------:R-:W-:Y:S05]  /*bff0*/  BSYNC B1 ;  /* 0x0000000000017941 */ /* 0x000fea0003800000 */
.L_x_2911:
[----:B------:R-:W-:-:S05]  /*c000*/  IMAD R4, R4, R9, R16 ;  /* 0x0000000904047224 */ /* 0x000fca00078e0210 */
[----:B------:R-:W-:Y:S02]  /*c010*/  VIADDMNMX R6, R4, R9, R6, PT ;  /* 0x0000000904067246 */ /* 0x000fe40003800106 */
[----:B------:R-:W-:-:S07]  /*c020*/  VIMNMX R7, R7, R4, !PT ;  /* 0x0000000407077248 */ /* 0x000fce0007fe0100 */
.L_x_2910:
[----:B------:R-:W-:Y:S05]  /*c030*/  BSYNC B0 ;  /* 0x0000000000007941 */ /* 0x000fea0003800000 */
.L_x_2909:
[----:B------:R-:W2:Y:S01]  /*c040*/  LDL.64 R20, [R1+0x430] ;  /* 0x0004300001147983 */ /* 0x000ea20000100a00 */
[----:B------:R-:W-:Y:S02]  /*c050*/  ISETP.GT.AND P5, PT, R7, RZ, !P5 ;  /* 0x000000ff0700720c */ /* 0x000fe40006fa4270 */
        /* <DEDUP_REMOVED lines=11> */
[----:B------:R-:W-:Y:S02]  /*c110*/  ISETP.NE.AND P5, PT, R25, RZ, PT ;  /* 0x000000ff1900720c */ /* 0x000fe40003fa5270 */
[C---:B------:R-:W-:Y:S01]  /*c120*/  ISETP.GT.AND P1, PT, R7.reuse, 0x49, !P1 ;  /* 0x000000490700780c */ /* 0x040fe20004f24270 */
[----:B------:R-:W3:Y:S01]  /*c130*/  LDL R25, [R1+0x450] ;  /* 0x0004500001197983 */ /* 0x000ee20000100800 */
        /* <DEDUP_REMOVED lines=60> */
[----:B--2---:R-:W-:Y:S02]  /*c500*/  FMNMX.FTZ R4, R93, R20, !PT ;  /* 0x000000145d047209 */ /* 0x004fe40007810000 */
[----:B------:R-:W-:Y:S02]  /*c510*/  FMNMX.FTZ R5, R24, R21, !PT ;  /* 0x0000001518057209 */ /* 0x000fe40007810000 */
[----:B------:R-:W-:Y:S02]  /*c520*/  FMNMX.FTZ R4, R89, R4, !PT ;  /* 0x0000000459047209 */ /* 0x000fe40007810000 */
[----:B------:R-:W-:-:S02]  /*c530*/  ISETP.LT.OR P5, PT, R6, 0x49, P5 ;  /* 0x000000490600780c */ /* 0x000fc40002fa1670 */
[----:B------:R-:W-:Y:S02]  /*c540*/  FMNMX.FTZ R4, R87, R4, !PT ;  /* 0x0000000457047209 */ /* 0x000fe40007810000 */
[----:B------:R-:W-:Y:S02]  /*c550*/  FMNMX.FTZ R5, R28, R5, !PT ;  /* 0x000000051c057209 */ /* 0x000fe40007810000 */
[----:B------:R-:W-:Y:S02]  /*c560*/  FMNMX.FTZ R4, R85, R4, !PT ;  /* 0x0000000455047209 */ /* 0x000fe40007810000 */
[----:B------:R-:W-:Y:S02]  /*c570*/  FSEL R62, R62, -INF , !P5 ;  /* 0xff8000003e3e7808 */ /* 0x000fe40006800000 */
[----:B------:R-:W-:Y:S02]  /*c580*/  FMNMX.FTZ R4, R83, R4, !PT ;  /* 0x0000000453047209 */ /* 0x000fe40007810000 */
[----:B------:R-:W-:-:S02]  /*c590*/  ISETP.GT.AND P2, PT, R7, 0x50, !P2 ;  /* 0x000000500700780c */ /* 0x000fc40005744270 */
[----:B------:R-:W-:Y:S02]  /*c5a0*/  FMNMX.FTZ R4, R81, R4, !PT ;  /* 0x0000000451047209 */ /* 0x000fe40007810000 */
[----:B------:R-:W-:Y:S02]  /*c5b0*/  ISETP.LT.OR P1, PT, R6, 0x4a, P1 ;  /* 0x0000004a0600780c */ /* 0x000fe40000f21670 */
[----:B------:R-:W-:Y:S02]  /*c5c0*/  FMNMX.FTZ R4, R79, R4, !PT ;  /* 0x000000044f047209 */ /* 0x000fe40007810000 */
[----:B------:R-:W-:Y:S02]  /*c5d0*/  ISETP.GT.AND P3, PT, R7, 0x51, !P3 ;  /* 0x000000510700780c */ /* 0x000fe40005f64270 */
[----:B------:R-:W-:Y:S02]  /*c5e0*/  FMNMX.FTZ R4, R77, R4, !PT ;  /* 0x000000044d047209 */ /* 0x000fe40007810000 */
[----:B------:R-:W-:-:S02]  /*c5f0*/  ISETP.NE.AND P6, PT, R14, RZ, PT ;  /* 0x000000ff0e00720c */ /* 0x000fc40003fc5270 */
        /* <DEDUP_REMOVED lines=25> */
[----:B------:R-:W0:Y:S01]  /*c790*/  SHFL.BFLY PT, R9, R8, 0x2, 0x1f ;  /* 0x0c401f0008097f89 */ /* 0x000e2200000e0000 */
[----:B------:R-:W-:-:S04]  /*c7a0*/  FMNMX.FTZ R5, R47, R4, !PT ;  /* 0x000000042f057209 */ /* 0x000fc80007810000 */
[----:B------:R-:W-:-:S04]  /*c7b0*/  FMNMX.FTZ R4, R50, R5, !PT ;  /* 0x0000000532047209 */ /* 0x000fc80007810000 */
[----:B------:R-:W-:-:S04]  /*c7c0*/  FMNMX.FTZ R5, R51, R4, !PT ;  /* 0x0000000433057209 */ /* 0x000fc80007810000 */
[----:B------:R-:W-:-:S04]  /*c7d0*/  FMNMX.FTZ R4, R54, R5, !PT ;  /* 0x0000000536047209 */ /* 0x000fc80007810000 */
[----:B------:R-:W-:-:S04]  /*c7e0*/  FMNMX.FTZ R5, R55, R4, !PT ;  /* 0x0000000437057209 */ /* 0x000fc80007810000 */
[----:B------:R-:W-:Y:S02]  /*c7f0*/  FMNMX.FTZ R4, R58, R5, !PT ;  /* 0x000000053a047209 */ /* 0x000fe40007810000 */
[----:B0-----:R-:W-:Y:S02]  /*c800*/  FMNMX.FTZ R10, R8, R9, !PT ;  /* 0x00000009080a7209 */ /* 0x001fe40007810000 */
[----:B------:R-:W-:-:S03]  /*c810*/  FMNMX.FTZ R5, R59, R4, !PT ;  /* 0x000000043b057209 */ /* 0x000fc60007810000 */
[----:B------:R-:W0:Y:S01]  /*c820*/  SHFL.BFLY PT, R11, R10, 0x1, 0x1f ;  /* 0x0c201f000a0b7f89 */ /* 0x000e2200000e0000 */
[----:B------:R-:W-:Y:S02]  /*c830*/  ISETP.LT.OR P2, PT, R6, 0x51, P2 ;  /* 0x000000510600780c */ /* 0x000fe40001741670 */
[----:B------:R-:W-:Y:S02]  /*c840*/  FSEL R26, R63, -INF , !P1 ;  /* 0xff8000003f1a7808 */ /* 0x000fe40004800000 */
[----:B------:R-:W-:Y:S02]  /*c850*/  FMNMX.FTZ R5, R62, R5, !PT ;  /* 0x000000053e057209 */ /* 0x000fe40007810000 */
[----:B------:R-:W-:Y:S02]  /*c860*/  ISETP.GT.AND P4, PT, R7, 0x58, !P4 ;  /* 0x000000580700780c */ /* 0x000fe40006784270 */
[----:B------:R-:W-:Y:S02]  /*c870*/  ISETP.LT.OR P3, PT, R6, 0x52, P3 ;  /* 0x000000520600780c */ /* 0x000fe40001f61670 */
[----:B------:R-:W-:-:S02]  /*c880*/  FSEL R66, R66, -INF , !P2 ;  /* 0xff80000042427808 */ /* 0x000fc40005000000 */
[----:B------:R-:W-:Y:S02]  /*c890*/  FMNMX.FTZ R5, R26, R5, !PT ;  /* 0x000000051a057209 */ /* 0x000fe40007810000 */
[----:B------:R-:W-:Y:S02]  /*c8a0*/  ISETP.GT.AND P1, PT, R7, 0x59, !P6 ;  /* 0x000000590700780c */ /* 0x000fe40007724270 */
[----:B------:R-:W-:Y:S02]  /*c8b0*/  ISETP.LT.OR P4, PT, R6, 0x59, P4 ;  /* 0x000000590600780c */ /* 0x000fe40002781670 */
[----:B------:R-:W-:Y:S02]  /*c8c0*/  FSEL R67, R67, -INF , !P3 ;  /* 0xff80000043437808 */ /* 0x000fe40005800000 */
[----:B------:R-:W-:Y:S02]  /*c8d0*/  FMNMX.FTZ R4, R66, R5, !PT ;  /* 0x0000000542047209 */ /* 0x000fe40007810000 */
[----:B------:R-:W-:-:S02]  /*c8e0*/  ISETP.LT.OR P1, PT, R6, 0x5a, P1 ;  /* 0x0000005a0600780c */ /* 0x000fc40000f21670 */
[----:B------:R-:W-:Y:S02]  /*c8f0*/  FSEL R70, R70, -INF , !P4 ;  /* 0xff80000046467808 */ /* 0x000fe40006000000 */
[----:B------:R-:W-:Y:S02]  /*c900*/  FMNMX.FTZ R5, R67, R4, !PT ;  /* 0x0000000443057209 */ /* 0x000fe40007810000 */
[----:B------:R-:W-:Y:S02]  /*c910*/  FSEL R71, R71, -INF , !P1 ;  /* 0xff80000047477808 */ /* 0x000fe40004800000 */
[----:B------:R-:W-:Y:S02]  /*c920*/  FMNMX.FTZ R4, R70, R5, !PT ;  /* 0x0000000546047209 */ /* 0x000fe40007810000 */
[----:B0-----:R-:W-:Y:S02]  /*c930*/  FMNMX.FTZ R6, R10, R11, !PT ;  /* 0x0000000b0a067209 */ /* 0x001fe40007810000 */
[----:B------:R-:W-:-:S02]  /*c940*/  FMNMX.FTZ R9, R71, R4, !PT ;  /* 0x0000000447097209 */ /* 0x000fc40007810000 */
[----:B------:R-:W2:Y:S04]  /*c950*/  LDL.64 R4, [R1+0x440] ;  /* 0x0004400001047983 */ /* 0x000ea80000100a00 */
[----:B------:R-:W-:Y:S04]  /*c960*/  STL.64 [R1+0x430], R8 ;  /* 0x0004300801007387 */ /* 0x000fe80000100a00 */
[----:B------:R0:W-:Y:S04]  /*c970*/  STL [R1+0x430], R6 ;  /* 0x0004300601007387 */ /* 0x0001e80000100800 */
[----:B------:R-:W3:Y:S04]  /*c980*/  LDL R12, [R1+0x430] ;  /* 0x00043000010c7983 */ /* 0x000ee80000100800 */
[----:B------:R-:W4:Y:S01]  /*c990*/  LDL R11, [R1+0x434] ;  /* 0x00043400010b7983 */ /* 0x000f220000100800 */
[----:B---3--:R-:W-:Y:S01]  /*c9a0*/  FMUL.FTZ R7, R25, R12 ;  /* 0x0000000c19077220 */ /* 0x008fe20000410000 */
[----:B------:R-:W-:-:S04]  /*c9b0*/  FSETP.NEU.FTZ.AND P1, PT, R12, -INF , PT ;  /* 0xff8000000c00780b */ /* 0x000fc80003f3d000 */
[----:B------:R-:W-:-:S05]  /*c9c0*/  FSEL R10, R7, RZ, P1 ;  /* 0x000000ff070a7208 */ /* 0x000fca0000800000 */
[----:B0-----:R-:W-:-:S04]  /*c9d0*/  FFMA.FTZ R6, R85, R25, -R10 ;  /* 0x0000001955067223 */ /* 0x001fc8000001080a */
[----:B------:R4:W-:Y:S02]  /*c9e0*/  MUFU.EX2 R173, R6 ;  /* 0x0000000600ad7308 */ /* 0x0009e40000000800 */
[----:B----4-:R-:W0:Y:S02]  /*c9f0*/  SHFL.BFLY PT, R6, R11, 0x2, 0x1f ;  /* 0x0c401f000b067f89 */ /* 0x010e2400000e0000 */
[----:B0-----:R-:W-:-:S05]  /*ca00*/  FMNMX.FTZ R6, R6, R11, !PT ;  /* 0x0000000b06067209 */ /* 0x001fca0007810000 */
[----:B------:R-:W0:Y:S01]  /*ca10*/  SHFL.BFLY PT, R9, R6, 0x1, 0x1f ;  /* 0x0c201f0006097f89 */ /* 0x000e2200000e0000 */
[----:B------:R-:W-:Y:S01]  /*ca20*/  FSEL R11, R12, RZ, P1 ;  /* 0x000000ff0c0b7208 */ /* 0x000fe20000800000 */
        /* <DEDUP_REMOVED lines=13> */
[--C-:B------:R-:W-:Y:S01]  /*cb00*/  FFMA.FTZ R194, R49, R25, -R10.reuse ;  /* 0x0000001931c27223 */ /* 0x100fe2000001080a */
[----:B0-----:R-:W-:Y:S01]  /*cb10*/  FMNMX.FTZ R6, R6, R9, !PT ;  /* 0x0000000906067209 */ /* 0x001fe20007810000 */
[----:B------:R-:W-:-:S03]  /*cb20*/  FFMA.FTZ R190, R33, R25, -R10 ;  /* 0x0000001921be7223 */ /* 0x000fc6000001080a */
[C---:B------:R-:W-:Y:S01]  /*cb30*/  FSETP.NEU.FTZ.AND P1, PT, R6.reuse, -INF , PT ;  /* 0xff8000000600780b */ /* 0x040fe20003f3d000 */
[-C--:B------:R-:W-:Y:S01]  /*cb40*/  FMUL.FTZ R8, R6, R25.reuse ;  /* 0x0000001906087220 */ /* 0x080fe20000410000 */
        /* <DEDUP_REMOVED lines=8> */
[----:B------:R-:W-:-:S02]  /*cbd0*/  FSEL R10, R8, RZ, P1 ;  /* 0x000000ff080a7208 */ /* 0x000fc40000800000 */
[----:B------:R-:W-:Y:S01]  /*cbe0*/  FSEL R8, R6, RZ, P1 ;  /* 0x000000ff06087208 */ /* 0x000fe20000800000 */
[----:B------:R-:W-:Y:S02]  /*cbf0*/  FADD.FTZ R20, R20, -R11 ;  /* 0x8000000b14147221 */ /* 0x000fe40000010000 */
[-C--:B------:R-:W-:Y:S02]  /*cc00*/  FFMA.FTZ R226, R24, R25.reuse, -R10 ;  /* 0x0000001918e27223 */ /* 0x080fe4000001080a */
[----:B------:R-:W-:Y:S01]  /*cc10*/  FADD.FTZ R8, R21, -R8 ;  /* 0x8000000815087221 */ /* 0x000fe20000010000 */
[-C--:B------:R-:W-:Y:S01]  /*cc20*/  FMUL.FTZ R12, R20, R25.reuse ;  /* 0x00000019140c7220 */ /* 0x080fe20000410000 */
[-CC-:B------:R-:W-:Y:S02]  /*cc30*/  FFMA.FTZ R223, R28, R25.reuse, -R10.reuse ;  /* 0x000000191cdf7223 */ /* 0x180fe4000001080a */
[----:B------:R-:W-:Y:S01]  /*cc40*/  FMUL.FTZ R8, R25, R8 ;  /* 0x0000000819087220 */ /* 0x000fe20000410000 */
[----:B------:R-:W-:Y:S01]  /*cc50*/  MUFU.EX2 R7, R7 ;  /* 0x0000000700077308 */ /* 0x000fe20000000800 */
[----:B------:R-:W-:-:S07]  /*cc60*/  FFMA.FTZ R175, R30, R25, -R10 ;  /* 0x000000191eaf7223 */ /* 0x000fce000001080a */
[----:B------:R-:W2:Y:S01]  /*cc70*/  MUFU.EX2 R12, R12 ;  /* 0x0000000c000c7308 */ /* 0x000ea20000000800 */
[----:B------:R-:W-:-:S07]  /*cc80*/  FFMA.FTZ R224, R31, R25, -R10 ;  /* 0x000000191fe07223 */ /* 0x000fce000001080a */
[----:B------:R-:W-:Y:S08]  /*cc90*/  MUFU.EX2 R226, R226 ;  /* 0x000000e200e27308 */ /* 0x000ff00000000800 */
[----:B------:R-:W0:Y:S01]  /*cca0*/  MUFU.EX2 R24, R8 ;  /* 0x0000000800187308 */ /* 0x000e220000000800 */
[----:B------:R-:W-:-:S07]  /*ccb0*/  FFMA.FTZ R219, R34, R25, -R10 ;  /* 0x0000001922db7223 */ /* 0x000fce000001080a */
[----:B------:R-:W1:Y:S08]  /*ccc0*/  MUFU.EX2 R172, R172 ;  /* 0x000000ac00ac7308 */ /* 0x000e700000000800 */
[----:B------:R-:W3:Y:S01]  /*ccd0*/  MUFU.EX2 R223, R223 ;  /* 0x000000df00df7308 */ /* 0x000ee20000000800 */
[----:B------:R-:W-:-:S07]  /*cce0*/  FFMA.FTZ R220, R35, R25, -R10 ;  /* 0x0000001923dc7223 */ /* 0x000fce000001080a */
[----:B------:R-:W4:Y:S08]  /*ccf0*/  MUFU.EX2 R174, R174 ;  /* 0x000000ae00ae7308 */ /* 0x000f300000000800 */
[----:B------:R-:W5:Y:S01]  /*cd00*/  MUFU.EX2 R175, R175 ;  /* 0x000000af00af7308 */ /* 0x000f620000000800 */
[----:B--2---:R-:W-:Y:S01]  /*cd10*/  FFMA.FTZ R9, R12, R4, R7 ;  /* 0x000000040c097223 */ /* 0x004fe20000010007 */
[----:B0-----:R-:W-:-:S06]  /*cd20*/  FFMA.FTZ R4, R5, R24, R226 ;  /* 0x0000001805047223 */ /* 0x001fcc00000100e2 */
[----:B------:R-:W0:Y:S01]  /*cd30*/  MUFU.EX2 R224, R224 ;  /* 0x000000e000e07308 */ /* 0x000e220000000800 */
[----:B------:R-:W-:Y:S01]  /*cd40*/  FFMA.FTZ R206, R38, R25, -R10 ;  /* 0x0000001926ce7223 */ /* 0x000fe2000001080a */
[----:B-1----:R-:W-:-:S06]  /*cd50*/  FADD.FTZ R9, R172, R9 ;  /* 0x00000009ac097221 */ /* 0x002fcc0000010000 */
[----:B------:R-:W1:Y:S01]  /*cd60*/  MUFU.EX2 R222, R222 ;  /* 0x000000de00de7308 */ /* 0x000e620000000800 */
[----:B---3--:R-:W-:Y:S01]  /*cd70*/  FADD.FTZ R4, R223, R4 ;  /* 0x00000004df047221 */ /* 0x008fe20000010000 */
[----:B------:R-:W-:-:S06]  /*cd80*/  FFMA.FTZ R207, R39, R25, -R10 ;  /* 0x0000001927cf7223 */ /* 0x000fcc000001080a */
[----:B------:R-:W2:Y:S01]  /*cd90*/  MUFU.EX2 R219, R219 ;  /* 0x000000db00db7308 */ /* 0x000ea20000000800 */
[----:B----4-:R-:W-:Y:S01]  /*cda0*/  FADD.FTZ R8, R174, R9 ;  /* 0x00000009ae087221 */ /* 0x010fe20000010000 */
[----:B-----5:R-:W-:-:S06]  /*cdb0*/  FADD.FTZ R5, R175, R4 ;  /* 0x00000004af057221 */ /* 0x020fcc0000010000 */
[----:B------:R-:W3:Y:S01]  /*cdc0*/  MUFU.EX2 R221, R221 ;  /* 0x000000dd00dd7308 */ /* 0x000ee20000000800 */
[----:B------:R-:W-:-:S07]  /*cdd0*/  FFMA.FTZ R202, R42, R25, -R10 ;  /* 0x000000192aca7223 */ /* 0x000fce000001080a */
[----:B------:R-:W4:Y:S01]  /*cde0*/  MUFU.EX2 R220, R220 ;  /* 0x000000dc00dc7308 */ /* 0x000f220000000800 */
[----:B------:R-:W-:Y:S01]  /*cdf0*/  FADD.FTZ R9, R173, R8 ;  /* 0x00000008ad097221 */ /* 0x000fe20000010000 */
[----:B0-----:R-:W-:-:S06]  /*ce00*/  FADD.FTZ R4, R224, R5 ;  /* 0x00000005e0047221 */ /* 0x001fcc0000010000 */
[----:B------:R-:W0:Y:S01]  /*ce10*/  MUFU.EX2 R208, R208 ;  /* 0x000000d000d07308 */ /* 0x000e220000000800 */
[----:B------:R-:W-:-:S07]  /*ce20*/  FFMA.FTZ R203, R43, R25, -R10 ;  /* 0x000000192bcb7223 */ /* 0x000fce000001080a */
[----:B------:R-:W5:Y:S01]  /*ce30*/  MUFU.EX2 R206, R206 ;  /* 0x000000ce00ce7308 */ /* 0x000f620000000800 */
[----:B-1----:R-:W-:Y:S01]  /*ce40*/  FADD.FTZ R8, R222, R9 ;  /* 0x00000009de087221 */ /* 0x002fe20000010000 */
[----:B--2---:R-:W-:-:S06]  /*ce50*/  FADD.FTZ R5, R219, R4 ;  /* 0x00000004db057221 */ /* 0x004fcc0000010000 */
[----:B------:R-:W1:Y:S01]  /*ce60*/  MUFU.EX2 R209, R209 ;  /* 0x000000d100d17308 */ /* 0x000e620000000800 */
[----:B------:R-:W-:-:S07]  /*ce70*/  FFMA.FTZ R198, R46, R25, -R10 ;  /* 0x000000192ec67223 */ /* 0x000fce000001080a */
[----:B------:R-:W2:Y:S01]  /*ce80*/  MUFU.EX2 R207, R207 ;  /* 0x000000cf00cf7308 */ /* 0x000ea20000000800 */
[----:B---3--:R-:W-:Y:S01]  /*ce90*/  FADD.FTZ R9, R221, R8 ;  /* 0x00000008dd097221 */ /* 0x008fe20000010000 */
[----:B----4-:R-:W-:-:S06]  /*cea0*/  FADD.FTZ R5, R220, R5 ;  /* 0x00000005dc057221 */ /* 0x010fcc0000010000 */
[----:B------:R-:W3:Y:S01]  /*ceb0*/  MUFU.EX2 R204, R204 ;  /* 0x000000cc00cc7308 */ /* 0x000ee20000000800 */
[----:B------:R-:W-:-:S07]  /*cec0*/  FFMA.FTZ R199, R47, R25, -R10 ;  /* 0x000000192fc77223 */ /* 0x000fce000001080a */
[----:B------:R-:W4:Y:S01]  /*ced0*/  MUFU.EX2 R202, R202 ;  /* 0x000000ca00ca7308 */ /* 0x000f220000000800 */
[----:B0-----:R-:W-:Y:S01]  /*cee0*/  FADD.FTZ R4, R208, R9 ;  /* 0x00000009d0047221 */ /* 0x001fe20000010000 */
[----:B-----5:R-:W-:-:S06]  /*cef0*/  FADD.FTZ R8, R206, R5 ;  /* 0x00000005ce087221 */ /* 0x020fcc0000010000 */
        /* <DEDUP_REMOVED lines=60> */
[----:B------:R-:W0:Y:S08]  /*d2c0*/  MUFU.EX2 R16, R16 ;  /* 0x0000001000107308 */ /* 0x000e300000000800 */
[----:B------:R-:W5:Y:S01]  /*d2d0*/  MUFU.EX2 R163, R163 ;  /* 0x000000a300a37308 */ /* 0x000f620000000800 */
[----:B-1----:R-:W-:Y:S01]  /*d2e0*/  FADD.FTZ R8, R182, R9 ;  /* 0x00000009b6087221 */ /* 0x002fe20000010000 */
[----:B--2---:R-:W-:-:S06]  /*d2f0*/  FADD.FTZ R5, R187, R4 ;  /* 0x00000004bb057221 */ /* 0x004fcc0000010000 */
[----:B------:R-:W1:Y:S08]  /*d300*/  MUFU.EX2 R14, R14 ;  /* 0x0000000e000e7308 */ /* 0x000e700000000800 */
[----:B------:R-:W2:Y:S01]  /*d310*/  MUFU.EX2 R20, R20 ;  /* 0x0000001400147308 */ /* 0x000ea20000000800 */
[----:B---3--:R-:W-:Y:S01]  /*d320*/  FADD.FTZ R9, R15, R8 ;  /* 0x000000080f097221 */ /* 0x008fe20000010000 */
[----:B----4-:R-:W-:-:S06]  /*d330*/  FADD.FTZ R4, R162, R5 ;  /* 0x00000005a2047221 */ /* 0x010fcc0000010000 */
[----:B------:R-:W3:Y:S08]  /*d340*/  MUFU.EX2 R17, R17 ;  /* 0x0000001100117308 */ /* 0x000ef00000000800 */
[----:B------:R-:W4:Y:S01]  /*d350*/  MUFU.EX2 R21, R21 ;  /* 0x0000001500157308 */ /* 0x000f220000000800 */
[----:B0-----:R-:W-:Y:S01]  /*d360*/  FADD.FTZ R9, R16, R9 ;  /* 0x0000000910097221 */ /* 0x001fe20000010000 */
[----:B-----5:R-:W-:-:S03]  /*d370*/  FADD.FTZ R5, R163, R4 ;  /* 0x00000004a3057221 */ /* 0x020fc60000010000 */
[----:B-1----:R-:W-:Y:S01]  /*d380*/  FADD.FTZ R8, R14, R9 ;  /* 0x000000090e087221 */ /* 0x002fe20000010000 */
[----:B--2---:R-:W-:-:S03]  /*d390*/  FADD.FTZ R4, R20, R5 ;  /* 0x0000000514047221 */ /* 0x004fc60000010000 */
[----:B---3--:R-:W-:Y:S01]  /*d3a0*/  FADD.FTZ R8, R17, R8 ;  /* 0x0000000811087221 */ /* 0x008fe20000010000 */
[----:B------:R-:W-:Y:S01]  /*d3b0*/  STL [R1+0x434], R6 ;  /* 0x0004340601007387 */ /* 0x000fe20000100800 */
[----:B----4-:R-:W-:-:S05]  /*d3c0*/  FADD.FTZ R9, R21, R4 ;  /* 0x0000000415097221 */ /* 0x010fca0000010000 */
[----:B------:R-:W-:Y:S04]  /*d3d0*/  STL.64 [R1+0x440], R8 ;  /* 0x0004400801007387 */ /* 0x000fe80000100a00 */
[----:B------:R-:W2:Y:S01]  /*d3e0*/  LD.E R10, desc[UR56][R18.64+0x220] ;  /* 0x00022038120a7980 */ /* 0x000ea2000c101900 */
[----:B------:R-:W-:-:S04]  /*d3f0*/  UIADD3 UR4, UP0, UR49, 0x220, URZ ;  /* 0x0000022031047890 */ /* 0x000fc8000ff1e03f */
[----:B------:R-:W-:Y:S02]  /*d400*/  ULOP3.LUT UR5, UR4, 0x4, URZ, 0xfc, !UPT ;  /* 0x0000000404057892 */ /* 0x000fe4000f8efc3f */
[----:B------:R-:W-:-:S04]  /*d410*/  UIADD3.X UR6, URZ, UR48, URZ, UP0, !UPT ;  /* 0x000000303f067290 */ /* 0x000fc800087fe43f */
[----:B------:R-:W-:Y:S02]  /*d420*/  IMAD.U32 R4, RZ, RZ, UR5 ;  /* 0x00000005ff047e24 */ /* 0x000fe4000f8e00ff */
[----:B------:R-:W-:Y:S02]  /*d430*/  IMAD.U32 R5, RZ, RZ, UR6 ;  /* 0x00000006ff057e24 */ /* 0x000fe4000f8e00ff */
[----:B--2---:R-:W-:-:S05]  /*d440*/  FMUL.FTZ R11, R12, R10 ;  /* 0x0000000a0c0b7220 */ /* 0x004fca0000410000 */
[----:B------:R0:W-:Y:S04]  /*d450*/  ST.E desc[UR56][R18.64+0x220], R11 ;  /* 0x0002200b12007985 */ /* 0x0001e8000c101938 */
[----:B------:R-:W2:Y:S02]  /*d460*/  LD.E R10, desc[UR56][R4.64] ;  /* 0x00000038040a7980 */ /* 0x000ea4000c101900 */
[----:B--2---:R-:W-:-:S05]  /*d470*/  FMUL.FTZ R13, R12, R10 ;  /* 0x0000000a0c0d7220 */ /* 0x004fca0000410000 */
[----:B------:R1:W-:Y:S04]  /*d480*/  ST.E desc[UR56][R4.64], R13 ;  /* 0x0000000d04007985 */ /* 0x0003e8000c101938 */
[----:B0-----:R-:W2:Y:S04]  /*d490*/  LD.E R11, desc[UR56][R18.64+0x260] ;  /* 0x00026038120b7980 */ /* 0x001ea8000c101900 */
[----:B------:R-:W3:Y:S04]  /*d4a0*/  LD.E R141, desc[UR56][R18.64+0x414] ;  /* 0x00041438128d7980 */ /* 0x000ee8000c101900 */
[----:B------:R-:W4:Y:S04]  /*d4b0*/  LD.E R9, desc[UR56][R18.64+0x230] ;  /* 0x0002303812097980 */ /* 0x000f28000c101900 */
        /* <DEDUP_REMOVED lines=59> */
[----:B------:R-:W-:-:S06]  /*d870*/  ULOP3.LUT UR5, UR4, 0x8, URZ, 0xfc, !UPT ;  /* 0x0000000804057892 */ /* 0x000fcc000f8efc3f */
[----:B------:R-:W-:Y:S02]  /*d880*/  IMAD.U32 R10, RZ, RZ, UR5 ;  /* 0x00000005ff0a7e24 */ /* 0x000fe4000f8e00ff */
[C---:B--2---:R-:W-:Y:S01]  /*d890*/  FMUL.FTZ R11, R12.reuse, R11 ;  /* 0x0000000b0c0b7220 */ /* 0x044fe20000410000 */
[----:B---3--:R-:W-:-:S04]  /*d8a0*/  FMUL.FTZ R141, R12, R141 ;  /* 0x0000008d0c8d7220 */ /* 0x008fc80000410000 */
[----:B------:R0:W-:Y:S01]  /*d8b0*/  ST.E desc[UR56][R18.64+0x260], R11 ;  /* 0x0002600b12007985 */ /* 0x0001e2000c101938 */
[C---:B----4-:R-:W-:Y:S01]  /*d8c0*/  FMUL.FTZ R9, R12.reuse, R9 ;  /* 0x000000090c097220 */ /* 0x050fe20000410000 */
[C---:B-----5:R-:W-:Y:S01]  /*d8d0*/  FMUL.FTZ R25, R12.reuse, R25 ;  /* 0x000000190c197220 */ /* 0x060fe20000410000 */
[C---:B------:R-:W-:Y:S01]  /*d8e0*/  FMUL.FTZ R27, R12.reuse, R27 ;  /* 0x0000001b0c1b7220 */ /* 0x040fe20000410000 */
[----:B0-----:R-:W-:Y:S02]  /*d8f0*/  IMAD.U32 R11, RZ, RZ, UR6 ;  /* 0x00000006ff0b7e24 */ /* 0x001fe4000f8e00ff */
        /* <DEDUP_REMOVED lines=118> */
[----:B0-----:R-:W2:Y:S01]  /*e060*/  LD.E R13, desc[UR56][R10.64] ;  /* 0x000000380a0d7980 */ /* 0x001ea2000c101900 */
[----:B------:R-:W-:Y:S01]  /*e070*/  ULOP3.LUT UR4, UR4, 0xc, URZ, 0xfc, !UPT ;  /* 0x0000000c04047892 */ /* 0x000fe2000f8efc3f */
[----:B------:R-:W-:-:S05]  /*e080*/  IMAD.U32 R9, RZ, RZ, UR6 ;  /* 0x00000006ff097e24 */ /* 0x000fca000f8e00ff */
[----:B------:R-:W-:Y:S02]  /*e090*/  IMAD.U32 R8, RZ, RZ, UR4 ;  /* 0x00000004ff087e24 */ /* 0x000fe4000f8e00ff */
[----:B--2---:R-:W-:-:S05]  /*e0a0*/  FMUL.FTZ R13, R24, R13 ;  /* 0x0000000d180d7220 */ /* 0x004fca0000410000 */
[----:B------:R0:W-:Y:S04]  /*e0b0*/  ST.E desc[UR56][R10.64], R13 ;  /* 0x0000000d0a007985 */ /* 0x0001e8000c101938 */
[----:B------:R-:W2:Y:S02]  /*e0c0*/  LD.E R25, desc[UR56][R8.64] ;  /* 0x0000003808197980 */ /* 0x000ea4000c101900 */
[----:B--2---:R-:W-:-:S05]  /*e0d0*/  FMUL.FTZ R25, R24, R25 ;  /* 0x0000001918197220 */ /* 0x004fca0000410000 */
[----:B------:R1:W-:Y:S04]  /*e0e0*/  ST.E desc[UR56][R8.64], R25 ;  /* 0x0000001908007985 */ /* 0x0003e8000c101938 */
[----:B------:R-:W2:Y:S04]  /*e0f0*/  LD.E R145, desc[UR56][R18.64+0x41c] ;  /* 0x00041c3812917980 */ /* 0x000ea8000c101900 */
[----:B------:R-:W3:Y:S04]  /*e100*/  LD.E R27, desc[UR56][R18.64+0x238] ;  /* 0x00023838121b7980 */ /* 0x000ee8000c101900 */
[----:B------:R-:W4:Y:S04]  /*e110*/  LD.E R29, desc[UR56][R18.64+0x23c] ;  /* 0x00023c38121d7980 */ /* 0x000f28000c101900 */
[----:B------:R-:W5:Y:S04]  /*e120*/  LD.E R31, desc[UR56][R18.64+0x248] ;  /* 0x00024838121f7980 */ /* 0x000f68000c101900 */
[----:B------:R-:W5:Y:S04]  /*e130*/  LD.E R33, desc[UR56][R18.64+0x24c] ;  /* 0x00024c3812217980 */ /* 0x000f68000c101900 */
[----:B------:R-:W5:Y:S04]  /*e140*/  LD.E R35, desc[UR56][R18.64+0x258] ;  /* 0x0002583812237980 */ /* 0x000f68000c101900 */
[----:B------:R-:W5:Y:S04]  /*e150*/  LD.E R37, desc[UR56][R18.64+0x25c] ;  /* 0x00025c3812257980 */ /* 0x000f68000c101900 */
[----:B0-----:R-:W5:Y:S04]  /*e160*/  LD.E R13, desc[UR56][R18.64+0x268] ;  /* 0x00026838120d7980 */ /* 0x001f68000c101900 */
        /* <DEDUP_REMOVED lines=177> */
[----:B------:R-:W-:Y:S01]  /*ec80*/  ST.E desc[UR56][R18.64+0x418], R143 ;  /* 0x0004188f12007985 */ /* 0x000fe2000c101938 */
[----:B------:R1:W-:Y:S06]  /*ec90*/  BAR.SYNC.DEFER_BLOCKING R179, 0x100 ;  /* 0x000400b30000751d */ /* 0x0003ec0000010000 */
[----:B0-----:R-:W2:Y:S04]  /*eca0*/  LD.E R25, desc[UR56][R18.64+0x220] ;  /* 0x0002203812197980 */ /* 0x001ea8000c101900 */
[----:B------:R-:W3:Y:S04]  /*ecb0*/  LD.E R225, desc[UR56][R18.64+0x210] ;  /* 0x0002103812e17980 */ /* 0x000ee8000c101900 */
[----:B------:R-:W3:Y:S04]  /*ecc0*/  LD.E.64 R12, desc[UR56][R18.64+0xa8] ;  /* 0x0000a838120c7980 */ /* 0x000ee8000c101b00 */
[----:B--2---:R0:W-:Y:S04]  /*ecd0*/  ST.E desc[UR56][R18.64+0x220], R25 ;  /* 0x0002201912007985 */ /* 0x0041e8000c101938 */
[----:B------:R-:W2:Y:S04]  /*ece0*/  LD.E R27, desc[UR56][R4.64] ;  /* 0x00000038041b7980 */ /* 0x000ea8000c101900 */
[----:B--2---:R2:W-:Y:S04]  /*ecf0*/  ST.E desc[UR56][R4.64], R27 ;  /* 0x0000001b04007985 */ /* 0x0045e8000c101938 */
[----:B------:R-:W4:Y:S04]  /*ed00*/  LD.E R29, desc[UR56][R10.64] ;  /* 0x000000380a1d7980 */ /* 0x000f28000c101900 */
[----:B----4-:R4:W-:Y:S04]  /*ed10*/  ST.E desc[UR56][R10.64], R29 ;  /* 0x0000001d0a007985 */ /* 0x0109e8000c101938 */
[----:B------:R-:W5:Y:S04]  /*ed20*/  LD.E R31, desc[UR56][R8.64] ;  /* 0x00000038081f7980 */ /* 0x000f68000c101900 */
[----:B-----5:R5:W-:Y:S04]  /*ed30*/  ST.E desc[UR56][R8.64], R31 ;  /* 0x0000001f08007985 */ /* 0x020be8000c101938 */
[----:B------:R-:W3:Y:S04]  /*ed40*/  LD.E R33, desc[UR56][R18.64+0x230] ;  /* 0x0002303812217980 */ /* 0x000ee8000c101900 */
[----:B------:R-:W3:Y:S04]  /*ed50*/  LD.E R35, desc[UR56][R18.64+0x234] ;  /* 0x0002343812237980 */ /* 0x000ee8000c101900 */
[----:B0-----:R-:W3:Y:S04]  /*ed60*/  LD.E R25, desc[UR56][R18.64+0x238] ;  /* 0x0002383812197980 */ /* 0x001ee8000c101900 */
[----:B------:R-:W3:Y:S04]  /*ed70*/  LD.E R37, desc[UR56][R18.64+0x23c] ;  /* 0x00023c3812257980 */ /* 0x000ee8000c101900 */
[----:B------:R-:W3:Y:S04]  /*ed80*/  LD.E R39, desc[UR56][R18.64+0x240] ;  /* 0x0002403812277980 */ /* 0x000ee8000c101900 */
[----:B------:R-:W3:Y:S04]  /*ed90*/  LD.E R41, desc[UR56][R18.64+0x244] ;  /* 0x0002443812297980 */ /* 0x000ee8000c101900 */
[----:B--2---:R-:W2:Y:S04]  /*eda0*/  LD.E R27, desc[UR56][R18.64+0x248] ;  /* 0x00024838121b7980 */ /* 0x004ea8000c101900 */
[----:B------:R-:W2:Y:S04]  /*edb0*/  LD.E R43, desc[UR56][R18.64+0x24c] ;  /* 0x00024c38122b7980 */ /* 0x000ea8000c101900 */
        /* <DEDUP_REMOVED lines=116> */
[----:B---3--:R-:W-:Y:S04]  /*f500*/  ST.E desc[UR56][R18.64+0x230], R33 ;  /* 0x0002302112007985 */ /* 0x008fe8000c101938 */
[----:B------:R-:W-:Y:S04]  /*f510*/  ST.E desc[UR56][R18.64+0x234], R35 ;  /* 0x0002342312007985 */ /* 0x000fe8000c101938 */
[----:B------:R-:W-:Y:S04]  /*f520*/  ST.E desc[UR56][R18.64+0x238], R25 ;  /* 0x0002381912007985 */ /* 0x000fe8000c101938 */
[----:B------:R-:W-:Y:S04]  /*f530*/  ST.E desc[UR56][R18.64+0x23c], R37 ;  /* 0x00023c2512007985 */ /* 0x000fe8000c101938 */
[----:B------:R-:W-:Y:S04]  /*f540*/  ST.E desc[UR56][R18.64+0x240], R39 ;  /* 0x0002402712007985 */ /* 0x000fe8000c101938 */
[----:B------:R-:W-:Y:S04]  /*f550*/  ST.E desc[UR56][R18.64+0x244], R41 ;  /* 0x0002442912007985 */ /* 0x000fe8000c101938 */
[----:B--2---:R-:W-:Y:S04]  /*f560*/  ST.E desc[UR56][R18.64+0x248], R27 ;  /* 0x0002481b12007985 */ /* 0x004fe8000c101938 */
[----:B------:R-:W-:Y:S04]  /*f570*/  ST.E desc[UR56][R18.64+0x24c], R43 ;  /* 0x00024c2b12007985 */ /* 0x000fe8000c101938 */
        /* <DEDUP_REMOVED lines=116> */
[----:B0-----:R-:W5:Y:S04]  /*fcc0*/  LDL R6, [R1+0x88] ;  /* 0x0000880001067983 */ /* 0x001f680000100800 */
[----:B--2---:R-:W2:Y:S04]  /*fcd0*/  LD.E R24, desc[UR56][R18.64+0x220] ;  /* 0x0002203812187980 */ /* 0x004ea8000c101900 */
[----:B---3--:R-:W2:Y:S04]  /*fce0*/  LD.E R28, desc[UR56][R18.64+0x230] ;  /* 0x00023038121c7980 */ /* 0x008ea8000c101900 */
[----:B------:R-:W2:Y:S04]  /*fcf0*/  LD.E R29, desc[UR56][R18.64+0x234] ;  /* 0x00023438121d7980 */ /* 0x000ea8000c101900 */
[----:B----4-:R-:W2:Y:S04]  /*fd00*/  LD.E R30, desc[UR56][R18.64+0x238] ;  /* 0x00023838121e7980 */ /* 0x010ea8000c101900 */
[----:B------:R-:W2:Y:S04]  /*fd10*/  LD.E R31, desc[UR56][R18.64+0x23c] ;  /* 0x00023c38121f7980 */ /* 0x000ea8000c101900 */
[----:B-----5:R-:W2:Y:S04]  /*fd20*/  LD.E R32, desc[UR56][R18.64+0x240] ;  /* 0x0002403812207980 */ /* 0x020ea8000c101900 */
[----:B------:R-:W2:Y:S04]  /*fd30*/  LD.E R33, desc[UR56][R18.64+0x244] ;  /* 0x0002443812217980 */ /* 0x000ea8000c101900 */
[----:B-1----:R-:W2:Y:S04]  /*fd40*/  LD.E R34, desc[UR56][R18.64+0x248] ;  /* 0x0002483812227980 */ /* 0x002ea8000c101900 */
        /* <DEDUP_REMOVED lines=138> */
[----:B------:R-:W-:Y:S01]  /*105f0*/  ST.E desc[UR56][R18.64+0x220], R24 ;  /* 0x0002201812007985 */ /* 0x000fe2000c101938 */
[----:B------:R-:W-:-:S02]  /*10600*/  F2FP.F16.F32.PACK_AB R172, R221, R222 ;  /* 0x000000deddac723e */ /* 0x000fc400000000ff */
[----:B------:R-:W-:Y:S01]  /*10610*/  F2FP.F16.F32.PACK_AB R174, R209, R208 ;  /* 0x000000d0d1ae723e */ /* 0x000fe200000000ff */
[----:B------:R-:W-:Y:S01]  /*10620*/  ST.E desc[UR56][R4.64], R25 ;  /* 0x0000001904007985 */ /* 0x000fe2000c101938 */
        /* <DEDUP_REMOVED lines=130> */
[----:B------:R-:W-:Y:S01]  /*10e50*/  R2UR UR6, R6 ;  /* 0x00000000060672ca */ /* 0x000fe200000e0000 */
[----:B------:R-:W-:Y:S01]  /*10e60*/  STL [R1+0x88], R2 ;  /* 0x0000880201007387 */ /* 0x000fe20000100800 */
        /* <DEDUP_REMOVED lines=281> */
[----:B------:R-:W-:Y:S01]  /*12000*/  VIADD R12, R12, 0x280 ;  /* 0x000002800c0c7836 */ /* 0x000fe20000000000 */
[----:B------:R-:W-:Y:S02]  /*12010*/  WARPGROUP.DEPBAR.LE gsb0, 0x0 ;  /* 0x00008000000079c5 */ /* 0x000fe40000010000 */
[----:B------:R-:W-:Y:S01]  /*12020*/  ST.E desc[UR56][R18.64+0x220], R24 ;  /* 0x0002201812007985 */ /* 0x000fe2000c101938 */
[----:B------:R-:W-:Y:S02]  /*12030*/  F2FP.F16.F32.PACK_AB R172, R184, R185 ;  /* 0x000000b9b8ac723e */ /* 0x000fe400000000ff */
[----:B------:R-:W-:Y:S01]  /*12040*/  F2FP.F16.F32.PACK_AB R174, R182, R181 ;  /* 0x000000b5b6ae723e */ /* 0x000fe200000000ff */
[----:B------:R-:W-:Y:S01]  /*12050*/  ST.E desc[UR56][R4.64], R25 ;  /* 0x0000001904007985 */ /* 0x000fe2000c101938 */
        /* <DEDUP_REMOVED lines=398> */
[----:B------:R-:W-:Y:S04]  /*13940*/  STL [R1+0x88], R2 ;  /* 0x0000880201007387 */ /* 0x000fe80000100800 */
[----:B------:R-:W3:Y:S04]  /*13950*/  LD.E R7, desc[UR56][R18.64+0x220] ;  /* 0x0002203812077980 */ /* 0x000ee8000c101900 */
[----:B---3--:R3:W-:Y:S04]  /*13960*/  ST.E desc[UR56][R18.64+0x220], R7 ;  /* 0x0002200712007985 */ /* 0x0087e8000c101938 */
[----:B------:R-:W4:Y:S04]  /*13970*/  LD.E R13, desc[UR56][R4.64] ;  /* 0x00000038040d7980 */ /* 0x000f28000c101900 */
[----:B----4-:R4:W-:Y:S04]  /*13980*/  ST.E desc[UR56][R4.64], R13 ;  /* 0x0000000d04007985 */ /* 0x0109e8000c101938 */
[----:B------:R-:W5:Y:S04]  /*13990*/  LD.E R15, desc[UR56][R10.64] ;  /* 0x000000380a0f7980 */ /* 0x000f68000c101900 */
[----:B-----5:R5:W-:Y:S04]  /*139a0*/  ST.E desc[UR56][R10.64], R15 ;  /* 0x0000000f0a007985 */ /* 0x020be8000c101938 */
[----:B------:R-:W2:Y:S04]  /*139b0*/  LD.E R17, desc[UR56][R8.64] ;  /* 0x0000003808117980 */ /* 0x000ea8000c101900 */
[----:B--2---:R2:W-:Y:S04]  /*139c0*/  ST.E desc[UR56][R8.64], R17 ;  /* 0x0000001108007985 */ /* 0x0045e8000c101938 */
[----:B------:R-:W2:Y:S04]  /*139d0*/  LD.E R21, desc[UR56][R18.64+0x230] ;  /* 0x0002303812157980 */ /* 0x000ea8000c101900 */
[----:B0-----:R-:W2:Y:S04]  /*139e0*/  LD.E R25, desc[UR56][R18.64+0x234] ;  /* 0x0002343812197980 */ /* 0x001ea8000c101900 */
[----:B-1----:R-:W2:Y:S04]  /*139f0*/  LD.E R27, desc[UR56][R18.64+0x238] ;  /* 0x00023838121b7980 */ /* 0x002ea8000c101900 */
[----:B------:R-:W2:Y:S04]  /*13a00*/  LD.E R29, desc[UR56][R18.64+0x23c] ;  /* 0x00023c38121d7980 */ /* 0x000ea8000c101900 */
[----:B---3--:R-:W3:Y:S04]  /*13a10*/  LD.E R7, desc[UR56][R18.64+0x240] ;  /* 0x0002403812077980 */ /* 0x008ee8000c101900 */
[----:B------:R-:W3:Y:S04]  /*13a20*/  LD.E R31, desc[UR56][R18.64+0x244] ;  /* 0x00024438121f7980 */ /* 0x000ee8000c101900 */
[----:B----4-:R-:W4:Y:S04]  /*13a30*/  LD.E R5, desc[UR56][R18.64+0x248] ;  /* 0x0002483812057980 */ /* 0x010f28000c101900 */
[----:B------:R-:W4:Y:S04]  /*13a40*/  LD.E R13, desc[UR56][R18.64+0x24c] ;  /* 0x00024c38120d7980 */ /* 0x000f28000c101900 */
[----:B-----5:R-:W5:Y:S04]  /*13a50*/  LD.E R11, desc[UR56][R18.64+0x250] ;  /* 0x00025038120b7980 */ /* 0x020f68000c101900 */
        /* <DEDUP_REMOVED lines=115> */
[----:B------:R0:W-:Y:S04]  /*14190*/  ST.E desc[UR56][R18.64+0x230], R21 ;  /* 0x0002301512007985 */ /* 0x0001e8000c101938 */
[----:B------:R0:W-:Y:S04]  /*141a0*/  ST.E desc[UR56][R18.64+0x234], R25 ;  /* 0x0002341912007985 */ /* 0x0001e8000c101938 */
[----:B------:R0:W-:Y:S04]  /*141b0*/  ST.E desc[UR56][R18.64+0x238], R27 ;  /* 0x0002381b12007985 */ /* 0x0001e8000c101938 */
[----:B------:R0:W-:Y:S04]  /*141c0*/  ST.E desc[UR56][R18.64+0x23c], R29 ;  /* 0x00023c1d12007985 */ /* 0x0001e8000c101938 */
[----:B---3--:R0:W-:Y:S04]  /*141d0*/  ST.E desc[UR56][R18.64+0x240], R7 ;  /* 0x0002400712007985 */ /* 0x0081e8000c101938 */
[----:B------:R0:W-:Y:S04]  /*141e0*/  ST.E desc[UR56][R18.64+0x244], R31 ;  /* 0x0002441f12007985 */ /* 0x0001e8000c101938 */
[----:B----4-:R0:W-:Y:S04]  /*141f0*/  ST.E desc[UR56][R18.64+0x248], R5 ;  /* 0x0002480512007985 */ /* 0x0101e8000c101938 */
[----:B------:R0:W-:Y:S04]  /*14200*/  ST.E desc[UR56][R18.64+0x24c], R13 ;  /* 0x00024c0d12007985 */ /* 0x0001e8000c101938 */
[----:B-----5:R0:W-:Y:S04]  /*14210*/  ST.E desc[UR56][R18.64+0x250], R11 ;  /* 0x0002500b12007985 */ /* 0x0201e8000c101938 */
[----:B------:R0:W-:Y:S04]  /*14220*/  ST.E desc[UR56][R18.64+0x254], R15 ;  /* 0x0002540f12007985 */ /* 0x0001e8000c101938 */
[----:B--2---:R0:W-:Y:S04]  /*14230*/  ST.E desc[UR56][R18.64+0x258], R9 ;  /* 0x0002580912007985 */ /* 0x0041e8000c101938 */
        /* <DEDUP_REMOVED lines=121> */
.L_x_2915:
[----:B------:R-:W-:Y:S05]  /*149d0*/  BSYNC B0 ;  /* 0x0000000000007941 */ /* 0x000fea0003800000 */
.L_x_2914:
[C---:B------:R-:W-:Y:S01]  /*149e0*/  ISETP.GT.AND P0, PT, R0.reuse, R3, PT ;  /* 0x000000030000720c */ /* 0x040fe20003f04270 */
[----:B------:R-:W-:-:S12]  /*149f0*/  VIADD R0, R0, 0xffffffff ;  /* 0xffffffff00007836 */ /* 0x000fd80000000000 */
[----:B------:R-:W-:Y:S05]  /*14a00*/  @P0 BRA `(.L_x_2916) ;  /* 0xffffff5400500947 */ /* 0x000fea000383ffff */
[----:B01----:R-:W2:Y:S02]  /*14a10*/  LDL R2, [R1+0x70] ;  /* 0x0000700001027983 */ /* 0x003ea40000100800 */
[----:B--2---:R-:W-:-:S07]  /*14a20*/  IMAD.SHL.U32 R2, R2, 0x80, RZ ;  /* 0x0000008002027824 */ /* 0x004fce00078e00ff */
.L_x_2889:
[----:B------:R-:W0:Y:S01]  /*14a30*/  LDC R6, c[0x0][0xadc] ;  /* 0x0002b700ff067b82 */ /* 0x000e220000000800 */
[----:B------:R-:W-:Y:S01]  /*14a40*/  IADD3 R161, R161, 0x80, -R160 ;  /* 0x00000080a1a17810 */ /* 0x000fe20007ffe8a0 */
[----:B------:R-:W-:-:S04]  /*14a50*/  ULDC UR4, c[0x0][0xad4] ;  /* 0x0002b50000047ab9 */ /* 0x000fc80000000800 */
[----:B------:R-:W-:-:S04]  /*14a60*/  IMAD.IADD R161, R161, 0x1, R2 ;  /* 0x00000001a1a17824 */ /* 0x000fc800078e0202 */
        /* <DEDUP_REMOVED lines=13> */
.L_x_2919:
[----:B------:R-:W-:-:S13]  /*14b40*/  ISETP.NE.AND P0, PT, R6, 0x1, PT ;  /* 0x000000010600780c */ /* 0x000fda0003f05270 */
[----:B------:R-:W0:Y:S02]  /*14b50*/  @P0 LDC.64 R4, c[0x0][0xae0] ;  /* 0x0002b800ff040b82 */ /* 0x000e240000000a00 */
[----:B0-----:R-:W-:-:S05]  /*14b60*/  @P0 IMAD.HI.U32 R4, R161, R4, RZ ;  /* 0x00000004a1040227 */ /* 0x001fca00078e00ff */
[----:B------:R-:W-:-:S07]  /*14b70*/  @P0 SHF.R.U32.HI R161, RZ, R5, R4 ;  /* 0x00000005ffa10219 */ /* 0x000fce0000011604 */
.L_x_2920:
[----:B------:R-:W-:Y:S05]  /*14b80*/  BSYNC B0 ;  /* 0x0000000000007941 */ /* 0x000fea0003800000 */
.L_x_2918:
[----:B------:R-:W-:-:S05]  /*14b90*/  IMAD R161, R161, R6, RZ ;  /* 0x00000006a1a17224 */ /* 0x000fca00078e02ff */
[----:B------:R-:W-:-:S07]  /*14ba0*/  VIMNMX R2, R2, R161, !PT ;  /* 0x000000a102027248 */ /* 0x000fce0007fe0100 */
.L_x_2917:
[----:B------:R-:W-:-:S04]  /*14bb0*/  VIADD R2, R2, 0x5f ;  /* 0x0000005f02027836 */ /* 0x000fc80000000000 */
[----:B------:R-:W-:-:S05]  /*14bc0*/  IMAD.HI R2, R2, 0x2aaaaaab, RZ ;  /* 0x2aaaaaab02027827 */ /* 0x000fca00078e02ff */
[----:B------:R-:W-:-:S04]  /*14bd0*/  SHF.R.U32.HI R3, RZ, 0x1f, R2 ;  /* 0x0000001fff037819 */ /* 0x000fc80000011602 */
[----:B------:R-:W-:-:S04]  /*14be0*/  LEA.HI.SX32 R2, R2, R3, 0x1c ;  /* 0x0000000302027211 */ /* 0x000fc800078fe2ff */
[----:B------:R-:W-:-:S04]  /*14bf0*/  VIMNMX R5, R167, R2, !PT ;  /* 0x00000002a7057248 */ /* 0x000fc80007fe0100 */
[----:B------:R-:W-:-:S13]  /*14c00*/  ISETP.GE.AND P0, PT, R0, R5, PT ;  /* 0x000000050000720c */ /* 0x000fda0003f06270 */
[----:B------:R-:W-:Y:S05]  /*14c10*/  @!P0 BRA `(.L_x_2921) ;  /* 0x0000009400fc8947 */ /* 0x000fea0003800000 */
[----:B------:R0:W5:Y:S01]  /*14c20*/  LDL.64 R2, [R1+0x170] ;  /* 0x0001700001027983 */ /* 0x0001620000100a00 */
[----:B------:R-:W-:-:S07]  /*14c30*/  IMAD.MOV.U32 R4, RZ, RZ, R0 ;  /* 0x000000ffff047224 */ /* 0x000fce00078e0000 */
.L_x_2938:
[----:B0----5:R-:W2:Y:S04]  /*14c40*/  LD.E R7, desc[UR56][R2.64] ;  /* 0x0000003802077980 */ /* 0x021ea8000c101900 */
        /* <DEDUP_REMOVED lines=23> */
.L_x_2923:
[----:B------:R-:W-:Y:S05]  /*14dc0*/  BSYNC B0 ;  /* 0x0000000000007941 */ /* 0x000fea0003800000 */
.L_x_2922:
        /* <DEDUP_REMOVED lines=13> */
.L_x_2925:
[----:B------:R-:W-:Y:S05]  /*14ea0*/  BSYNC B0 ;  /* 0x0000000000007941 */ /* 0x000fea0003800000 */
.L_x_2924:
        /* <DEDUP_REMOVED lines=8> */
.L_x_2927:
[----:B------:R-:W-:Y:S05]  /*14f30*/  BSYNC B0 ;  /* 0x0000000000007941 */ /* 0x000fea0003800000 */
.L_x_2926:
        /* <DEDUP_REMOVED lines=57> */
[----:B-1----:R-:W-:Y:S05]  /*152d0*/  @!P2 BRA `(.L_x_2930) ;  /* 0x000000000004a947 */ /* 0x002fea0003800000 */
[----:B------:R-:W-:Y:S01]  /*152e0*/  BPT.TRAP 0x1 ;  /* 0x000000040000795c */ /* 0x000fe20000300000 */
.L_x_2930:
[----:B------:R-:W-:Y:S05]  /*152f0*/  BSYNC B0 ;  /* 0x0000000000007941 */ /* 0x000fea0003800000 */
.L_x_2929:
        /* <DEDUP_REMOVED lines=10> */
.L_x_2932:
[----:B------:R-:W-:Y:S05]  /*153a0*/  BSYNC B0 ;  /* 0x0000000000007941 */ /* 0x000fea0003800000 */
.L_x_2931:
[----:B------:R-:W-:Y:S04]  /*153b0*/  BSSY B0, `(.L_x_2933) ;  /* 0x0000006000007945 */ /* 0x000fe80003800000 */
[----:B--2---:R-:W-:Y:S05]  /*153c0*/  @P1 BRA `(.L_x_2934) ;  /* 0x0000000000101947 */ /* 0x004fea0003800000 */
[----:B-----5:R-:W-:Y:S01]  /*153d0*/  IMAD R6, R6, 0x8, R9 ;  /* 0x0000000806067824 */ /* 0x020fe200078e0209 */
[----:B-1----:R-:W-:-:S04]  /*153e0*/  SHF.L.U32 R7, R8, 0x1f, RZ ;  /* 0x0000001f08077819 */ /* 0x002fc800000006ff */
[----:B------:R-:W1:Y:S02]  /*153f0*/  SYNCS.PHASECHK.TRANS64.TRYWAIT P1, [R6+URZ], R7 ;  /* 0x00000007060075a7 */ /* 0x000e64000802017f */
[----:B-1----:R-:W-:Y:S05]  /*15400*/  @!P1 BRA `(.L_x_2935) ;  /* 0x000001e800e89947 */ /* 0x002fea0003800000 */
.L_x_2934:
[----:B------:R-:W-:Y:S05]  /*15410*/  BSYNC B0 ;  /* 0x0000000000007941 */ /* 0x000fea0003800000 */
.L_x_2933:
[----:B------:R-:W2:Y:S04]  /*15420*/  LDL R9, [R1+0x90] ;  /* 0x0000900001097983 */ /* 0x000ea80000100800 */
[----:B------:R-:W3:Y:S04]  /*15430*/  LD.E R17, desc[UR56][R2.64] ;  /* 0x0000003802117980 */ /* 0x000ee8000c101900 */
[----:B------:R-:W3:Y:S04]  /*15440*/  LDL.64 R72, [R1+0x118] ;  /* 0x0001180001487983 */ /* 0x000ee80000100a00 */
[----:B-1---5:R-:W4:Y:S04]  /*15450*/  LDL.64 R6, [R1+0x110] ;  /* 0x0001100001067983 */ /* 0x022f280000100a00 */
        /* <DEDUP_REMOVED lines=179> */
[----:B-1----:R-:W-:Y:S01]  /*15f90*/  LOP3.LUT R74, R74, 0x7f, RZ, 0xc0, !PT ;  /* 0x0000007f4a4a7812 */ /* 0x002fe200078ec0ff */
[----:B------:R-:W-:Y:S03]  /*15fa0*/  STL [R1+0x90], R0 ;  /* 0x0000900001007387 */ /* 0x000fe60000100800 */
[----:B------:R-:W-:Y:S01]  /*15fb0*/  ISETP.NE.AND P2, PT, R74, RZ, PT ;  /* 0x000000ff4a00720c */ /* 0x000fe20003f45270 */
        /* <DEDUP_REMOVED lines=76> */
[----:B------:R2:W-:Y:S04]  /*16480*/  STL.64 [R1+0x430], R6 ;  /* 0x0004300601007387 */ /* 0x0005e80000100a00 */
[----:B------:R-:W3:Y:S04]  /*16490*/  LDL R10, [R1+0x434] ;  /* 0x00043400010a7983 */ /* 0x000ee80000100800 */
[----:B------:R-:W-:Y:S04]  /*164a0*/  STL [R1+0x430], R8 ;  /* 0x0004300801007387 */ /* 0x000fe80000100800 */
[----:B------:R-:W4:Y:S04]  /*164b0*/  LDL R75, [R1+0x430] ;  /* 0x00043000014b7983 */ /* 0x000f280000100800 */
[----:B---3--:R-:W3:Y:S01]  /*164c0*/  SHFL.BFLY PT, R7, R10, 0x2, 0x1f ;  /* 0x0c401f000a077f89 */ /* 0x008ee200000e0000 */
[----:B----4-:R-:W-:Y:S01]  /*164d0*/  FADD.FTZ R9, R16, -R75 ;  /* 0x8000004b10097221 */ /* 0x010fe20000010000 */
[----:B------:R-:W-:-:S04]  /*164e0*/  FMUL.FTZ R75, R20, R75 ;  /* 0x0000004b144b7220 */ /* 0x000fc80000410000 */
[----:B--2---:R-:W-:Y:S01]  /*164f0*/  FFMA.FTZ R6, R25, R20, -R75 ;  /* 0x0000001419067223 */ /* 0x004fe2000001084b */
[----:B---3--:R-:W-:-:S05]  /*16500*/  FMNMX.FTZ R8, R7, R10, !PT ;  /* 0x0000000a07087209 */ /* 0x008fca0007810000 */
[----:B------:R-:W2:Y:S01]  /*16510*/  SHFL.BFLY PT, R25, R8, 0x1, 0x1f ;  /* 0x0c201f0008197f89 */ /* 0x000ea200000e0000 */
[-CC-:B------:R-:W-:Y:S01]  /*16520*/  FFMA.FTZ R160, R24, R20.reuse, -R75.reuse ;  /* 0x0000001418a07223 */ /* 0x180fe2000001084b */
[-CC-:B------:R-:W-:Y:S01]  /*16530*/  FFMA.FTZ R163, R29, R20.reuse, -R75.reuse ;  /* 0x000000141da37223 */ /* 0x180fe2000001084b */
[-C--:B------:R-:W-:Y:S01]  /*16540*/  FMUL.FTZ R9, R9, R20.reuse ;  /* 0x0000001409097220 */ /* 0x080fe20000410000 */
[-CC-:B------:R-:W-:Y:S01]  /*16550*/  FFMA.FTZ R14, R44, R20.reuse, -R75.reuse ;  /* 0x000000142c0e7223 */ /* 0x180fe2000001084b */
[----:B------:R-:W-:Y:S02]  /*16560*/  FFMA.FTZ R162, R28, R20, -R75 ;  /* 0x000000141ca27223 */ /* 0x000fe4000001084b */
[----:B------:R-:W-:Y:S01]  /*16570*/  MUFU.EX2 R21, R9 ;  /* 0x0000000900157308 */ /* 0x000fe20000000800 */
[----:B--2---:R-:W-:-:S05]  /*16580*/  FMNMX.FTZ R24, R8, R25, !PT ;  /* 0x0000001908187209 */ /* 0x004fca0007810000 */
[----:B------:R-:W-:Y:S01]  /*16590*/  FMUL.FTZ R29, R24, R20 ;  /* 0x00000014181d7220 */ /* 0x000fe20000410000 */
[----:B------:R-:W-:-:S03]  /*165a0*/  FADD.FTZ R25, R17, -R24 ;  /* 0x8000001811197221 */ /* 0x000fc60000010000 */
[-CC-:B------:R-:W-:Y:S01]  /*165b0*/  FFMA.FTZ R161, R26, R20.reuse, -R29.reuse ;  /* 0x000000141aa17223 */ /* 0x180fe2000001081d */
[----:B------:R-:W-:Y:S01]  /*165c0*/  FMUL.FTZ R25, R20, R25 ;  /* 0x0000001914197220 */ /* 0x000fe20000410000 */
[-CC-:B------:R-:W-:Y:S01]  /*165d0*/  FFMA.FTZ R208, R27, R20.reuse, -R29.reuse ;  /* 0x000000141bd07223 */ /* 0x180fe2000001081d */
[----:B------:R-:W-:Y:S01]  /*165e0*/  MUFU.EX2 R160, R160 ;  /* 0x000000a000a07308 */ /* 0x000fe20000000800 */
[----:B------:R-:W-:-:S07]  /*165f0*/  FFMA.FTZ R207, R30, R20, -R29 ;  /* 0x000000141ecf7223 */ /* 0x000fce000001081d */
[----:B------:R-:W-:Y:S01]  /*16600*/  MUFU.EX2 R44, R25 ;  /* 0x00000019002c7308 */ /* 0x000fe20000000800 */
[----:B------:R-:W-:-:S07]  /*16610*/  FFMA.FTZ R209, R31, R20, -R29 ;  /* 0x000000141fd17223 */ /* 0x000fce000001081d */
[----:B------:R-:W2:Y:S01]  /*16620*/  MUFU.EX2 R161, R161 ;  /* 0x000000a100a17308 */ /* 0x000ea20000000800 */
[----:B------:R-:W-:-:S07]  /*16630*/  FFMA.FTZ R15, R32, R20, -R75 ;  /* 0x00000014200f7223 */ /* 0x000fce000001084b */
[----:B------:R-:W3:Y:S01]  /*16640*/  MUFU.EX2 R208, R208 ;  /* 0x000000d000d07308 */ /* 0x000ee20000000800 */
[----:B------:R-:W-:-:S07]  /*16650*/  FFMA.FTZ R203, R34, R20, -R29 ;  /* 0x0000001422cb7223 */ /* 0x000fce000001081d */
[----:B------:R-:W4:Y:S01]  /*16660*/  MUFU.EX2 R6, R6 ;  /* 0x0000000600067308 */ /* 0x000f220000000800 */
[----:B------:R-:W-:-:S07]  /*16670*/  FFMA.FTZ R186, R33, R20, -R75 ;  /* 0x0000001421ba7223 */ /* 0x000fce000001084b */
[----:B------:R-:W0:Y:S01]  /*16680*/  MUFU.EX2 R207, R207 ;  /* 0x000000cf00cf7308 */ /* 0x000e220000000800 */
[----:B------:R-:W-:-:S07]  /*16690*/  FFMA.FTZ R205, R35, R20, -R29 ;  /* 0x0000001423cd7223 */ /* 0x000fce000001081d */
[----:B------:R-:W1:Y:S01]  /*166a0*/  MUFU.EX2 R162, R162 ;  /* 0x000000a200a27308 */ /* 0x000e620000000800 */
[----:B--2---:R-:W-:Y:S01]  /*166b0*/  FFMA.FTZ R73, R73, R44, R161 ;  /* 0x0000002c49497223 */ /* 0x004fe200000100a1 */
[----:B------:R-:W-:-:S06]  /*166c0*/  FFMA.FTZ R25, R21, R72, R160 ;  /* 0x0000004815197223 */ /* 0x000fcc00000100a0 */
[----:B------:R-:W-:Y:S01]  /*166d0*/  MUFU.EX2 R163, R163 ;  /* 0x000000a300a37308 */ /* 0x000fe20000000800 */
[-C--:B------:R-:W-:Y:S01]  /*166e0*/  FFMA.FTZ R16, R36, R20.reuse, -R75 ;  /* 0x0000001424107223 */ /* 0x080fe2000001084b */
[----:B------:R-:W-:-:S06]  /*166f0*/  FFMA.FTZ R204, R38, R20, -R29 ;  /* 0x0000001426cc7223 */ /* 0x000fcc000001081d */
[----:B------:R-:W2:Y:S01]  /*16700*/  MUFU.EX2 R209, R209 ;  /* 0x000000d100d17308 */ /* 0x000ea20000000800 */
[----:B---3--:R-:W-:Y:S01]  /*16710*/  FADD.FTZ R26, R208, R73 ;  /* 0x00000049d01a7221 */ /* 0x008fe20000010000 */
[----:B----4-:R-:W-:-:S06]  /*16720*/  FADD.FTZ R25, R6, R25 ;  /* 0x0000001906197221 */ /* 0x010fcc0000010000 */
[----:B------:R-:W-:Y:S01]  /*16730*/  MUFU.EX2 R15, R15 ;  /* 0x0000000f000f7308 */ /* 0x000fe20000000800 */
[-C--:B------:R-:W-:Y:S01]  /*16740*/  FFMA.FTZ R185, R37, R20.reuse, -R75 ;  /* 0x0000001425b97223 */ /* 0x080fe2000001084b */
[----:B------:R-:W-:-:S06]  /*16750*/  FFMA.FTZ R206, R39, R20, -R29 ;  /* 0x0000001427ce7223 */ /* 0x000fcc000001081d */
[----:B------:R-:W3:Y:S01]  /*16760*/  MUFU.EX2 R203, R203 ;  /* 0x000000cb00cb7308 */ /* 0x000ee20000000800 */
[----:B0-----:R-:W-:Y:S01]  /*16770*/  FADD.FTZ R28, R207, R26 ;  /* 0x0000001acf1c7221 */ /* 0x001fe20000010000 */
[----:B-1----:R-:W-:-:S06]  /*16780*/  FADD.FTZ R26, R162, R25 ;  /* 0x00000019a21a7221 */ /* 0x002fcc0000010000 */
[----:B------:R-:W-:Y:S01]  /*16790*/  MUFU.EX2 R186, R186 ;  /* 0x000000ba00ba7308 */ /* 0x000fe20000000800 */
[-C--:B------:R-:W-:Y:S01]  /*167a0*/  FFMA.FTZ R13, R40, R20.reuse, -R75 ;  /* 0x00000014280d7223 */ /* 0x080fe2000001084b */
[----:B------:R-:W-:-:S06]  /*167b0*/  FFMA.FTZ R199, R42, R20, -R29 ;  /* 0x000000142ac77223 */ /* 0x000fcc000001081d */
[----:B------:R-:W0:Y:S01]  /*167c0*/  MUFU.EX2 R205, R205 ;  /* 0x000000cd00cd7308 */ /* 0x000e220000000800 */
[----:B--2---:R-:W-:Y:S01]  /*167d0*/  FADD.FTZ R28, R209, R28 ;  /* 0x0000001cd11c7221 */ /* 0x004fe20000010000 */
[----:B------:R-:W-:-:S06]  /*167e0*/  FADD.FTZ R26, R163, R26 ;  /* 0x0000001aa31a7221 */ /* 0x000fcc0000010000 */
[----:B------:R-:W-:Y:S01]  /*167f0*/  MUFU.EX2 R16, R16 ;  /* 0x0000001000107308 */ /* 0x000fe20000000800 */
[-C--:B------:R-:W-:Y:S01]  /*16800*/  FFMA.FTZ R182, R41, R20.reuse, -R75 ;  /* 0x0000001429b67223 */ /* 0x080fe2000001084b */
[----:B------:R-:W-:-:S06]  /*16810*/  FFMA.FTZ R201, R43, R20, -R29 ;  /* 0x000000142bc97223 */ /* 0x000fcc000001081d */
[----:B------:R-:W1:Y:S01]  /*16820*/  MUFU.EX2 R204, R204 ;  /* 0x000000cc00cc7308 */ /* 0x000e620000000800 */
[----:B---3--:R-:W-:Y:S01]  /*16830*/  FADD.FTZ R28, R203, R28 ;  /* 0x0000001ccb1c7221 */ /* 0x008fe20000010000 */
[----:B------:R-:W-:-:S06]  /*16840*/  FADD.FTZ R25, R15, R26 ;  /* 0x0000001a0f197221 */ /* 0x000fcc0000010000 */
[----:B------:R-:W-:Y:S01]  /*16850*/  MUFU.EX2 R185, R185 ;  /* 0x000000b900b97308 */ /* 0x000fe20000000800 */
[----:B------:R-:W-:-:S07]  /*16860*/  FFMA.FTZ R200, R46, R20, -R29 ;  /* 0x000000142ec87223 */ /* 0x000fce000001081d */
[----:B------:R-:W2:Y:S01]  /*16870*/  MUFU.EX2 R206, R206 ;  /* 0x000000ce00ce7308 */ /* 0x000ea20000000800 */
[----:B0-----:R-:W-:Y:S01]  /*16880*/  FADD.FTZ R27, R205, R28 ;  /* 0x0000001ccd1b7221 */ /* 0x001fe20000010000 */
[----:B------:R-:W-:-:S06]  /*16890*/  FADD.FTZ R25, R186, R25 ;  /* 0x00000019ba197221 */ /* 0x000fcc0000010000 */
[----:B------:R-:W-:Y:S01]  /*168a0*/  MUFU.EX2 R13, R13 ;  /* 0x0000000d000d7308 */ /* 0x000fe20000000800 */
[-C--:B------:R-:W-:Y:S01]  /*168b0*/  FFMA.FTZ R184, R45, R20.reuse, -R75 ;  /* 0x000000142db87223 */ /* 0x080fe2000001084b */
[----:B------:R-:W-:-:S06]  /*168c0*/  FFMA.FTZ R202, R47, R20, -R29 ;  /* 0x000000142fca7223 */ /* 0x000fcc000001081d */
[----:B------:R-:W0:Y:S01]  /*168d0*/  MUFU.EX2 R199, R199 ;  /* 0x000000c700c77308 */ /* 0x000e220000000800 */
[----:B-1----:R-:W-:Y:S01]  /*168e0*/  FADD.FTZ R27, R204, R27 ;  /* 0x0000001bcc1b7221 */ /* 0x002fe20000010000 */
[----:B------:R-:W-:-:S06]  /*168f0*/  FADD.FTZ R26, R16, R25 ;  /* 0x00000019101a7221 */ /* 0x000fcc0000010000 */
[----:B------:R-:W-:Y:S01]  /*16900*/  MUFU.EX2 R182, R182 ;  /* 0x000000b600b67308 */ /* 0x000fe20000000800 */
[-C--:B------:R-:W-:Y:S01]  /*16910*/  FFMA.FTZ R11, R48, R20.reuse, -R75 ;  /* 0x00000014300b7223 */ /* 0x080fe2000001084b */
[----:B------:R-:W-:-:S06]  /*16920*/  FFMA.FTZ R187, R50, R20, -R29 ;  /* 0x0000001432bb7223 */ /* 0x000fcc000001081d */
[----:B------:R-:W1:Y:S01]  /*16930*/  MUFU.EX2 R201, R201 ;  /* 0x000000c900c97308 */ /* 0x000e620000000800 */
[----:B--2---:R-:W-:Y:S01]  /*16940*/  FADD.FTZ R28, R206, R27 ;  /* 0x0000001bce1c7221 */ /* 0x004fe20000010000 */
[----:B------:R-:W-:-:S06]  /*16950*/  FADD.FTZ R26, R185, R26 ;  /* 0x0000001ab91a7221 */ /* 0x000fcc0000010000 */
[----:B------:R-:W-:Y:S01]  /*16960*/  MUFU.EX2 R14, R14 ;  /* 0x0000000e000e7308 */ /* 0x000fe20000000800 */
[-C--:B------:R-:W-:Y:S01]  /*16970*/  FFMA.FTZ R175, R49, R20.reuse, -R75 ;  /* 0x0000001431af7223 */ /* 0x080fe2000001084b */
[----:B------:R-:W-:-:S06]  /*16980*/  FFMA.FTZ R193, R51, R20, -R29 ;  /* 0x0000001433c17223 */ /* 0x000fcc000001081d */
        /* <DEDUP_REMOVED lines=52> */
[----:B------:R-:W-:-:S07]  /*16cd0*/  FFMA.FTZ R192, R70, R20, -R29 ;  /* 0x0000001446c07223 */ /* 0x000fce000001081d */
[----:B------:R-:W2:Y:S01]  /*16ce0*/  MUFU.EX2 R196, R196 ;  /* 0x000000c400c47308 */ /* 0x000ea20000000800 */
[----:B------:R-:W-:Y:S01]  /*16cf0*/  FFMA.FTZ R68, R68, R20, -R75 ;  /* 0x0000001444447223 */ /* 0x000fe2000001084b */
[----:B0-----:R-:W-:Y:S01]  /*16d00*/  FADD.FTZ R27, R195, R28 ;  /* 0x0000001cc31b7221 */ /* 0x001fe20000010000 */
[----:B------:R-:W-:-:S05]  /*16d10*/  FADD.FTZ R25, R173, R26 ;  /* 0x0000001aad197221 */ /* 0x000fca0000010000 */
[----:B------:R-:W-:Y:S01]  /*16d20*/  MUFU.EX2 R7, R7 ;  /* 0x0000000700077308 */ /* 0x000fe20000000800 */
[----:B------:R-:W-:-:S07]  /*16d30*/  FFMA.FTZ R198, R71, R20, -R29 ;  /* 0x0000001447c67223 */ /* 0x000fce000001081d */
[----:B------:R-:W0:Y:S01]  /*16d40*/  MUFU.EX2 R191, R191 ;  /* 0x000000bf00bf7308 */ /* 0x000e220000000800 */
[----:B------:R-:W-:Y:S01]  /*16d50*/  FFMA.FTZ R69, R69, R20, -R75 ;  /* 0x0000001445457223 */ /* 0x000fe2000001084b */
[----:B-1----:R-:W-:Y:S01]  /*16d60*/  FADD.FTZ R27, R190, R27 ;  /* 0x0000001bbe1b7221 */ /* 0x002fe20000010000 */
[----:B------:R-:W-:-:S05]  /*16d70*/  FADD.FTZ R25, R10, R25 ;  /* 0x000000190a197221 */ /* 0x000fca0000010000 */
[----:B------:R-:W-:Y:S08]  /*16d80*/  MUFU.EX2 R172, R172 ;  /* 0x000000ac00ac7308 */ /* 0x000ff00000000800 */
[----:B------:R-:W1:Y:S01]  /*16d90*/  MUFU.EX2 R197, R197 ;  /* 0x000000c500c57308 */ /* 0x000e620000000800 */
[----:B--2---:R-:W-:Y:S01]  /*16da0*/  FADD.FTZ R26, R196, R27 ;  /* 0x0000001bc41a7221 */ /* 0x004fe20000010000 */
[----:B------:R-:W-:-:S06]  /*16db0*/  FADD.FTZ R20, R174, R25 ;  /* 0x00000019ae147221 */ /* 0x000fcc0000010000 */
[----:B------:R-:W-:Y:S08]  /*16dc0*/  MUFU.EX2 R8, R68 ;  /* 0x0000004400087308 */ /* 0x000ff00000000800 */
[----:B------:R-:W2:Y:S01]  /*16dd0*/  MUFU.EX2 R192, R192 ;  /* 0x000000c000c07308 */ /* 0x000ea20000000800 */
[----:B0-----:R-:W-:Y:S01]  /*16de0*/  FADD.FTZ R26, R191, R26 ;  /* 0x0000001abf1a7221 */ /* 0x001fe20000010000 */
[----:B------:R-:W-:-:S06]  /*16df0*/  FADD.FTZ R25, R7, R20 ;  /* 0x0000001407197221 */ /* 0x000fcc0000010000 */
[----:B------:R-:W0:Y:S08]  /*16e00*/  MUFU.EX2 R17, R69 ;  /* 0x0000004500117308 */ /* 0x000e300000000800 */
[----:B------:R-:W3:Y:S01]  /*16e10*/  MUFU.EX2 R198, R198 ;  /* 0x000000c600c67308 */ /* 0x000ee20000000800 */
[----:B-1----:R-:W-:Y:S01]  /*16e20*/  FADD.FTZ R27, R197, R26 ;  /* 0x0000001ac51b7221 */ /* 0x002fe20000010000 */
[----:B------:R-:W-:-:S03]  /*16e30*/  FADD.FTZ R25, R172, R25 ;  /* 0x00000019ac197221 */ /* 0x000fc60000010000 */
[----:B--2---:R-:W-:Y:S01]  /*16e40*/  FADD.FTZ R27, R192, R27 ;  /* 0x0000001bc01b7221 */ /* 0x004fe20000010000 */
        /* <DEDUP_REMOVED lines=147> */
[C---:B0-----:R-:W-:Y:S01]  /*17780*/  FMUL.FTZ R231, R21.reuse, R142 ;  /* 0x0000008e15e77220 */ /* 0x041fe20000410000 */
[C---:B-1----:R-:W-:Y:S01]  /*17790*/  FMUL.FTZ R229, R21.reuse, R24 ;  /* 0x0000001815e57220 */ /* 0x042fe20000410000 */
[C---:B--2---:R-:W-:Y:S01]  /*177a0*/  FMUL.FTZ R25, R21.reuse, R38 ;  /* 0x0000002615197220 */ /* 0x044fe20000410000 */
[C---:B---3--:R-:W-:Y:S01]  /*177b0*/  FMUL.FTZ R219, R21.reuse, R148 ;  /* 0x0000009415db7220 */ /* 0x048fe20000410000 */
        /* <DEDUP_REMOVED lines=240> */
[----:B------:R-:W4:Y:S04]  /*186c0*/  LD.E R25, desc[UR56][R18.64+0x224] ;  /* 0x0002243812197980 */ /* 0x000f28000c101900 */
[----:B-1----:R-:W4:Y:S04]  /*186d0*/  LD.E R37, desc[UR56][R18.64+0x228] ;  /* 0x0002283812257980 */ /* 0x002f28000c101900 */
[----:B--2---:R-:W2:Y:S04]  /*186e0*/  LD.E R39, desc[UR56][R18.64+0x22c] ;  /* 0x00022c3812277980 */ /* 0x004ea8000c101900 */
        /* <DEDUP_REMOVED lines=127> */
[----:B------:R-:W-:Y:S04]  /*18ee0*/  ST.E desc[UR56][R18.64+0x228], R37 ;  /* 0x0002282512007985 */ /* 0x000fe8000c101938 */
[----:B--2---:R-:W-:Y:S04]  /*18ef0*/  ST.E desc[UR56][R18.64+0x22c], R39 ;  /* 0x00022c2712007985 */ /* 0x004fe8000c101938 */
        /* <DEDUP_REMOVED lines=124> */
[----:B0-----:R-:W4:Y:S04]  /*196c0*/  LD.E.64 R20, desc[UR56][R18.64+0xa8] ;  /* 0x0000a83812147980 */ /* 0x001f28000c101b00 */
[----:B------:R-:W4:Y:S04]  /*196d0*/  LDL R220, [R1+0x88] ;  /* 0x0000880001dc7983 */ /* 0x000f280000100800 */
[----:B-1----:R-:W4:Y:S04]  /*196e0*/  LD.E R24, desc[UR56][R18.64+0x220] ;  /* 0x0002203812187980 */ /* 0x002f28000c101900 */
[----:B------:R-:W4:Y:S04]  /*196f0*/  LD.E R25, desc[UR56][R18.64+0x224] ;  /* 0x0002243812197980 */ /* 0x000f28000c101900 */
        /* <DEDUP_REMOVED lines=421> */
[----:B------:R-:W-:Y:S01]  /*1b150*/  IMAD.MOV.U32 R13, RZ, RZ, R21 ;  /* 0x000000ffff0d7224 */ /* 0x000fe200078e0015 */
        /* <DEDUP_REMOVED lines=139> */
[----:B------:R-:W-:Y:S01]  /*1ba10*/  VIADD R20, R20, 0x280 ;  /* 0x0000028014147836 */ /* 0x000fe20000000000 */
        /* <DEDUP_REMOVED lines=668> */
.L_x_2937:
[----:B------:R-:W-:Y:S05]  /*1e3e0*/  BSYNC B0 ;  /* 0x0000000000007941 */ /* 0x000fea0003800000 */
.L_x_2936:
[----:B------:R-:W-:Y:S05]  /*1e3f0*/  @P0 BRA `(.L_x_2938) ;  /* 0xffffff6800100947 */ /* 0x000fea000383ffff */
[----:B01----:R-:W-:-:S07]  /*1e400*/  IMAD.MOV.U32 R0, RZ, RZ, R4 ;  /* 0x000000ffff007224 */ /* 0x003fce00078e0004 */
.L_x_2921:
[----:B------:R-:W-:-:S13]  /*1e410*/  ISETP.GE.AND P0, PT, R0, R167, PT ;  /* 0x000000a70000720c */ /* 0x000fda0003f06270 */
[----:B------:R-:W-:Y:S05]  /*1e420*/  @!P0 BRA `(.L_x_2939) ;  /* 0x000000ac00108947 */ /* 0x000fea0003800000 */
[----:B------:R0:W5:Y:S02]  /*1e430*/  LDL.64 R2, [R1+0x170] ;  /* 0x0001700001027983 */ /* 0x0001640000100a00 */
.L_x_2966:
        /* <DEDUP_REMOVED lines=21> */
.L_x_2941:
[----:B------:R-:W-:Y:S05]  /*1e590*/  BSYNC B0 ;  /* 0x0000000000007941 */ /* 0x000fea0003800000 */
.L_x_2940:
        /* <DEDUP_REMOVED lines=13> */
.L_x_2943:
[----:B------:R-:W-:Y:S05]  /*1e670*/  BSYNC B0 ;  /* 0x0000000000007941 */ /* 0x000fea0003800000 */
.L_x_2942:
        /* <DEDUP_REMOVED lines=8> */
.L_x_2945:
[----:B------:R-:W-:Y:S05]  /*1e700*/  BSYNC B0 ;  /* 0x0000000000007941 */ /* 0x000fea0003800000 */
.L_x_2944:
[----:B-1---5:R-:W2:Y:S04]  /*1e710*/  LD.E R7, desc[UR56][R2.64] ;  /* 0x0000003802077980 */ /* 0x022ea8000c101900 */
[----:B------:R-:W2:Y:S01]  /*1e720*/  LDL.64 R10, [R1+0xa0] ;  /* 0x0000a000010a7983 */ /* 0x000ea20000100a00 */
[----:B------:R-:W-:Y:S05]  /*1e730*/  WARPSYNC.ALL ;  /* 0x0000000000007948 */ /* 0x000fea0003800000 */
[----:B------:R-:W3:Y:S04]  /*1e740*/  LDL.64 R4, [R1+0x98] ;  /* 0x0000980001047983 */ /* 0x000ee80000100a00 */
[----:B------:R-:W4:Y:S04]  /*1e750*/  LDL.64 R8, [R1+0x98] ;  /* 0x0000980001087983 */ /* 0x000f280000100a00 */
[----:B------:R-:W4:Y:S01]  /*1e760*/  LDL.64 R12, [R1+0x98] ;  /* 0x00009800010c7983 */ /* 0x000f220000100a00 */
[----:B--2---:R-:W-:-:S03]  /*1e770*/  IMAD R6, R7, 0x300, R10 ;  /* 0x0000030007067824 */ /* 0x004fc600078e020a */
[----:B------:R-:W2:Y:S01]  /*1e780*/  LDL.64 R14, [R1+0x98] ;  /* 0x00009800010e7983 */ /* 0x000ea20000100a00 */
[----:B------:R-:W-:Y:S01]  /*1e790*/  MOV R7, R11 ;  /* 0x0000000b00077202 */ /* 0x000fe20000000f00 */
[----:B------:R-:W-:Y:S01]  /*1e7a0*/  WARPGROUP.ARRIVE ;  /* 0x00000000000079c5 */ /* 0x000fe20000000000 */
[C---:B------:R-:W-:Y:S01]  /*1e7b0*/  R2UR UR6, R6.reuse ;  /* 0x00000000060672ca */ /* 0x040fe200000e0000 */
[----:B------:R-:W2:Y:S01]  /*1e7c0*/  LDL R16, [R1+0x54] ;  /* 0x0000540001107983 */ /* 0x000ea20000100800 */
[----:B------:R-:W-:Y:S01]  /*1e7d0*/  R2UR UR7, R7 ;  /* 0x00000000070772ca */ /* 0x000fe200000e0000 */
[----:B------:R-:W-:Y:S02]  /*1e7e0*/  VIADD R10, R6, 0x2 ;  /* 0x00000002060a7836 */ /* 0x000fe40000000000 */
[----:B------:R1:W-:Y:S01]  /*1e7f0*/  STL [R1+0x80], RZ ;  /* 0x000080ff01007387 */ /* 0x0003e20000100800 */
[----:B---3--:R-:W-:Y:S02]  /*1e800*/  R2UR UR4, R4 ;  /* 0x00000000040472ca */ /* 0x008fe400000e0000 */
[----:B------:R-:W-:-:S13]  /*1e810*/  R2UR UR5, R5 ;  /* 0x00000000050572ca */ /* 0x000fda00000e0000 */
[----:B------:R-:W-:Y:S01]  /*1e820*/  HGMMA.64x96x16.F32 R24, gdesc[UR4], RZ, !UPT, gsb0 ;  /* 0x01600000041879f0 */ /* 0x000fe2000c0008ff */
[----:B----4-:R-:W-:Y:S02]  /*1e830*/  VIADD R8, R8, 0x2 ;  /* 0x0000000208087836 */ /* 0x010fe40000000000 */
[----:B------:R-:W-:Y:S01]  /*1e840*/  IMAD.MOV.U32 R4, RZ, RZ, 0x1 ;  /* 0x00000001ff047424 */ /* 0x000fe200078e00ff */
[----:B------:R-:W-:Y:S02]  /*1e850*/  R2UR UR6, R10 ;  /* 0x000000000a0672ca */ /* 0x000fe400000e0000 */
[----:B------:R-:W-:Y:S02]  /*1e860*/  R2UR UR7, R11 ;  /* 0x000000000b0772ca */ /* 0x000fe400000e0000 */
[----:B------:R-:W-:Y:S02]  /*1e870*/  R2UR UR4, R8 ;  /* 0x00000000080472ca */ /* 0x000fe400000e0000 */
[----:B------:R-:W-:Y:S01]  /*1e880*/  R2UR UR5, R9 ;  /* 0x00000000090572ca */ /* 0x000fe200000e0000 */
[----:B------:R1:W-:Y:S04]  /*1e890*/  STL [R1+0x80], R4 ;  /* 0x0000800401007387 */ /* 0x0003e80000100800 */
[----:B------:R1:W-:Y:S04]  /*1e8a0*/  STL [R1+0x80], R4 ;  /* 0x0000800401007387 */ /* 0x0003e80000100800 */
[----:B------:R1:W-:Y:S04]  /*1e8b0*/  STL [R1+0x80], R4 ;  /* 0x0000800401007387 */ /* 0x0003e80000100800 */
[----:B------:R1:W-:Y:S01]  /*1e8c0*/  STL [R1+0x80], R4 ;  /* 0x0000800401007387 */ /* 0x0003e20000100800 */
[----:B------:R-:W-:-:S03]  /*1e8d0*/  WARPGROUP.DEPBAR.LE gsb0, 0x0 ;  /* 0x00008000000079c5 */ /* 0x000fc60000010000 */
[----:B------:R1:W5:Y:S04]  /*1e8e0*/  LD.E R5, desc[UR56][R2.64] ;  /* 0x0000003802057980 */ /* 0x000368000c101900 */
[----:B------:R1:W5:Y:S01]  /*1e8f0*/  LD.E R7, desc[UR56][R2.64+0x4] ;  /* 0x0000043802077980 */ /* 0x000362000c101900 */
[----:B------:R-:W-:-:S06]  /*1e900*/  WARPGROUP.ARRIVE ;  /* 0x00000000000079c5 */ /* 0x000fcc0000000000 */
        /* <DEDUP_REMOVED lines=12> */
[----:B--2---:R-:W-:Y:S02]  /*1e9d0*/  VIADD R14, R14, 0x6 ;  /* 0x000000060e0e7836 */ /* 0x004fe40000000000 */
[----:B------:R-:W-:Y:S01]  /*1e9e0*/  IMAD.MOV.U32 R9, RZ, RZ, R11 ;  /* 0x000000ffff097224 */ /* 0x000fe200078e000b */
[----:B------:R-:W-:Y:S02]  /*1e9f0*/  R2UR UR6, R8 ;  /* 0x00000000080672ca */ /* 0x000fe400000e0000 */
[----:B------:R-:W-:Y:S02]  /*1ea00*/  R2UR UR4, R14 ;  /* 0x000000000e0472ca */ /* 0x000fe400000e0000 */
[----:B------:R-:W-:Y:S02]  /*1ea10*/  R2UR UR7, R9 ;  /* 0x00000000090772ca */ /* 0x000fe400000e0000 */
[----:B------:R-:W-:-:S02]  /*1ea20*/  R2UR UR5, R15 ;  /* 0x000000000f0572ca */ /* 0x000fc400000e0000 */
[----:B------:R-:W-:Y:S01]  /*1ea30*/  LOP3.LUT R16, R16, 0x1, RZ, 0xfc, !PT ;  /* 0x0000000110107812 */ /* 0x000fe200078efcff */
[----:B------:R-:W-:Y:S02]  /*1ea40*/  WARPGROUP.DEPBAR.LE gsb0, 0x0 ;  /* 0x00008000000079c5 */ /* 0x000fe40000010000 */
[----:B------:R-:W-:-:S08]  /*1ea50*/  WARPGROUP.ARRIVE ;  /* 0x00000000000079c5 */ /* 0x000fd00000000000 */
[----:B------:R-:W-:Y:S01]  /*1ea60*/  HGMMA.64x96x16.F32 R24, gdesc[UR4], R24, gsb0 ;  /* 0x01600000041879f0 */ /* 0x000fe20008000818 */
[----:B------:R-:W-:Y:S01]  /*1ea70*/  ISETP.NE.AND P1, PT, R16, 0x3, PT ;  /* 0x000000031000780c */ /* 0x000fe20003f25270 */
[----:B------:R-:W-:Y:S01]  /*1ea80*/  BSSY B0, `(.L_x_2947) ;  /* 0x0000004000007945 */ /* 0x000fe20003800000 */
[----:B------:R-:W-:-:S11]  /*1ea90*/  WARPGROUP.DEPBAR.LE gsb0, 0x0 ;  /* 0x00008000000079c5 */ /* 0x000fd60000010000 */
[----:B-1----:R-:W-:Y:S05]  /*1eaa0*/  @!P1 BRA `(.L_x_2948) ;  /* 0x0000000000049947 */ /* 0x002fea0003800000 */
[----:B------:R-:W-:Y:S01]  /*1eab0*/  BPT.TRAP 0x1 ;  /* 0x000000040000795c */ /* 0x000fe20000300000 */
.L_x_2948:
[----:B------:R-:W-:Y:S05]  /*1eac0*/  BSYNC B0 ;  /* 0x0000000000007941 */ /* 0x000fea0003800000 */
.L_x_2947:
        /* <DEDUP_REMOVED lines=10> */
.L_x_2950:
[----:B------:R-:W-:Y:S05]  /*1eb70*/  BSYNC B0 ;  /* 0x0000000000007941 */ /* 0x000fea0003800000 */
.L_x_2949:
[----:B------:R-:W-:Y:S04]  /*1eb80*/  BSSY B0, `(.L_x_2951) ;  /* 0x0000006000007945 */ /* 0x000fe80003800000 */
[----:B--2---:R-:W-:Y:S05]  /*1eb90*/  @P0 BRA `(.L_x_2952) ;  /* 0x0000000000100947 */ /* 0x004fea0003800000 */
[----:B-----5:R-:W-:Y:S01]  /*1eba0*/  IMAD R6, R6, 0x8, R8 ;  /* 0x0000000806067824 */ /* 0x020fe200078e0208 */
[----:B------:R-:W-:-:S04]  /*1ebb0*/  SHF.L.U32 R7, R7, 0x1f, RZ ;  /* 0x0000001f07077819 */ /* 0x000fc800000006ff */
[----:B------:R-:W2:Y:S02]  /*1ebc0*/  SYNCS.PHASECHK.TRANS64.TRYWAIT P0, [R6+URZ], R7 ;  /* 0x00000007060075a7 */ /* 0x000ea4000800017f */
[----:B--2---:R-:W-:Y:S05]  /*1ebd0*/  @!P0 BRA `(.L_x_2953) ;  /* 0x00000154001c8947 */ /* 0x004fea0003800000 */
.L_x_2952:
[----:B------:R-:W-:Y:S05]  /*1ebe0*/  BSYNC B0 ;  /* 0x0000000000007941 */ /* 0x000fea0003800000 */
.L_x_2951:
        /* <DEDUP_REMOVED lines=9> */
[----:B---3--:R-:W-:Y:S01]  /*1ec80*/  IMAD R8, R17, 0xc00, R8 ;  /* 0x00000c0011087824 */ /* 0x008fe200078e0208 */
[----:B------:R-:W-:Y:S01]  /*1ec90*/  R2UR UR7, R9 ;  /* 0x00000000090772ca */ /* 0x000fe200000e0000 */
[----:B------:R-:W3:Y:S01]  /*1eca0*/  LDL.64 R16, [R1+0x110] ;  /* 0x0001100001107983 */ /* 0x000ee20000100a00 */
[----:B----4-:R-:W-:-:S02]  /*1ecb0*/  ISETP.NE.U32.AND P0, PT, R5, RZ, PT ;  /* 0x000000ff0500720c */ /* 0x010fc40003f05070 */
        /* <DEDUP_REMOVED lines=169> */
[----:B-1----:R-:W-:Y:S01]  /*1f750*/  LOP3.LUT R72, R72, 0x7f, RZ, 0xc0, !PT ;  /* 0x0000007f48487812 */ /* 0x002fe200078ec0ff */
        /* <DEDUP_REMOVED lines=19> */
[----:B---3--:R-:W-:-:S05]  /*1f890*/  @!P0 MOV R6, R20 ;  /* 0x0000001400068202 */ /* 0x008fca0000000f00 */
[----:B----4-:R-:W-:-:S05]  /*1f8a0*/  @!P0 IMAD R5, R5, 0x8, R6 ;  /* 0x0000000805058824 */ /* 0x010fca00078e0206 */
[----:B------:R-:W-:-:S04]  /*1f8b0*/  @!P0 PRMT R5, RZ, 0x654, R5 ;  /* 0x00000654ff058816 */ /* 0x000fc80000000005 */
[----:B------:R1:W-:Y:S01]  /*1f8c0*/  @!P0 SYNCS.ARRIVE.TRANS64.RED.A1T0 RZ, [R5+URZ], RZ ;  /* 0x000000ff05ff89a7 */ /* 0x0003e2000810043f */
[----:B------:R-:W3:Y:S04]  /*1f8d0*/  LDL.128 R8, [R1+0x140] ;  /* 0x0001400001087983 */ /* 0x000ee80000100c00 */
[----:B------:R-:W4:Y:S04]  /*1f8e0*/  LDL.128 R12, [R1+0x150] ;  /* 0x00015000010c7983 */ /* 0x000f280000100c00 */
[----:B-1----:R-:W2:Y:S04]  /*1f8f0*/  LDL R5, [R1+0x13c] ;  /* 0x00013c0001057983 */ /* 0x002ea80000100800 */
[----:B------:R-:W4:Y:S01]  /*1f900*/  LDL R72, [R1+0x70] ;  /* 0x0000700001487983 */ /* 0x000f220000100800 */
        /* <DEDUP_REMOVED lines=12> */
[----:B---3--:R-:W-:Y:S01]  /*1f9d0*/  IMAD R73, R0, -0x60, R9 ;  /* 0xffffffa000497824 */ /* 0x008fe200078e0209 */
[----:B------:R-:W-:-:S02]  /*1f9e0*/  LOP3.LUT R17, R17, 0x7ffffffc, RZ, 0xc0, !PT ;  /* 0x7ffffffc11117812 */ /* 0x000fc400078ec0ff */
[----:B------:R-:W-:Y:S02]  /*1f9f0*/  LOP3.LUT R21, R21, 0xfffffff8, RZ, 0xc0, !PT ;  /* 0xfffffff815157812 */ /* 0x000fe400078ec0ff */
[----:B------:R-:W-:Y:S02]  /*1fa00*/  LEA.HI R6, R6, R5, RZ, 0x1 ;  /* 0x0000000506067211 */ /* 0x000fe400078f08ff */
[----:B------:R-:W-:Y:S01]  /*1fa10*/  SHF.R.S32.HI R7, RZ, 0x5, R7 ;  /* 0x00000005ff077819 */ /* 0x000fe20000011407 */
[----:B------:R-:W-:Y:S01]  /*1fa20*/  IMAD.IADD R17, R16, 0x1, -R17 ;  /* 0x0000000110117824 */ /* 0x000fe200078e0a11 */
[----:B------:R-:W-:Y:S01]  /*1fa30*/  LOP3.LUT R6, R6, 0x3fffffe, RZ, 0xc0, !PT ;  /* 0x03fffffe06067812 */ /* 0x000fe200078ec0ff */
[----:B------:R-:W-:Y:S01]  /*1fa40*/  IMAD.IADD R21, R20, 0x1, -R21 ;  /* 0x0000000114157824 */ /* 0x000fe200078e0a15 */
[----:B----4-:R-:W-:Y:S01]  /*1fa50*/  ISETP.GE.AND P1, PT, R13, 0x1, PT ;  /* 0x000000010d00780c */ /* 0x010fe20003f26270 */
[----:B------:R-:W-:Y:S01]  /*1fa60*/  IMAD R72, R72, 0x8, R7 ;  /* 0x0000000848487824 */ /* 0x000fe200078e0207 */
[----:B------:R-:W-:Y:S01]  /*1fa70*/  IADD3 R16, -R8, 0x1, R73 ;  /* 0x0000000108107810 */ /* 0x000fe20007ffe149 */
[----:B------:R-:W-:Y:S01]  /*1fa80*/  IMAD.IADD R6, R5, 0x1, -R6 ;  /* 0x0000000105067824 */ /* 0x000fe200078e0a06 */
[----:B------:R-:W-:Y:S01]  /*1fa90*/  LOP3.LUT R5, RZ, R10, RZ, 0x33, !PT ;  /* 0x0000000aff057212 */ /* 0x000fe200078e33ff */
[----:B------:R-:W-:-:S02]  /*1faa0*/  IMAD.U32 R21, R72, 0x10, R21 ;  /* 0x0000001048157824 */ /* 0x000fc400078e0015 */
[C---:B------:R-:W-:Y:S02]  /*1fab0*/  IMAD R16, R17.reuse, -0x2, R16 ;  /* 0xfffffffe11107824 */ /* 0x040fe400078e0210 */
        /* <DEDUP_REMOVED lines=19> */
.L_x_2957:
[----:B------:R-:W-:-:S13]  /*1fbf0*/  ISETP.NE.AND P1, PT, R13, 0x1, PT ;  /* 0x000000010d00780c */ /* 0x000fda0003f25270 */
[----:B------:R-:W-:-:S05]  /*1fc00*/  @P1 IMAD.HI.U32 R10, R7, R14, RZ ;  /* 0x0000000e070a1227 */ /* 0x000fca00078e00ff */
[----:B------:R-:W-:-:S07]  /*1fc10*/  @P1 SHF.R.U32.HI R7, RZ, R15, R10 ;  /* 0x0000000fff071219 */ /* 0x000fce000001160a */
.L_x_2958:
[----:B------:R-:W-:Y:S05]  /*1fc20*/  BSYNC B1 ;  /* 0x0000000000017941 */ /* 0x000fea0003800000 */
.L_x_2956:
[----:B------:R-:W-:-:S05]  /*1fc30*/  IMAD R10, R7, R13, R90 ;  /* 0x0000000d070a7224 */ /* 0x000fca00078e025a */
[----:B------:R-:W-:Y:S02]  /*1fc40*/  VIMNMX R5, R5, R10, !PT ;  /* 0x0000000a05057248 */ /* 0x000fe40007fe0100 */
[----:B------:R-:W-:-:S07]  /*1fc50*/  VIADDMNMX R6, R10, R13, R6, PT ;  /* 0x0000000d0a067246 */ /* 0x000fce0003800106 */
.L_x_2955:
[----:B------:R-:W-:Y:S05]  /*1fc60*/  BSYNC B0 ;  /* 0x0000000000007941 */ /* 0x000fea0003800000 */
.L_x_2954:
[C---:B------:R-:W-:Y:S01]  /*1fc70*/  ISETP.GE.AND P1, PT, R12.reuse, 0x9, PT ;  /* 0x000000090c00780c */ /* 0x040fe20003f26270 */
[----:B------:R-:W-:Y:S01]  /*1fc80*/  VIADD R21, R21, 0x8 ;  /* 0x0000000815157836 */ /* 0x000fe20000000000 */
[----:B------:R-:W-:Y:S01]  /*1fc90*/  ISETP.GE.AND P2, PT, R12, 0x2, PT ;  /* 0x000000020c00780c */ /* 0x000fe20003f46270 */
[----:B------:R-:W-:Y:S01]  /*1fca0*/  BSSY B0, `(.L_x_2959) ;  /* 0x0000087000007945 */ /* 0x000fe20003800000 */
[----:B------:R-:W-:Y:S01]  /*1fcb0*/  P2R R11, PR, RZ, 0x2 ;  /* 0x00000002ff0b7803 */ /* 0x000fe20000000000 */
[----:B------:R-:W-:Y:S01]  /*1fcc0*/  IMAD.IADD R7, R16, 0x1, R21 ;  /* 0x0000000110077824 */ /* 0x000fe200078e0215 */
        /* <DEDUP_REMOVED lines=125> */
.L_x_2962:
[----:B------:R-:W-:-:S13]  /*204a0*/  ISETP.NE.AND P6, PT, R13, 0x1, PT ;  /* 0x000000010d00780c */ /* 0x000fda0003fc5270 */
[----:B------:R-:W-:-:S05]  /*204b0*/  @P6 IMAD.HI.U32 R14, R8, R14, RZ ;  /* 0x0000000e080e6227 */ /* 0x000fca00078e00ff */
[----:B------:R-:W-:-:S07]  /*204c0*/  @P6 SHF.R.U32.HI R8, RZ, R15, R14 ;  /* 0x0000000fff086219 */ /* 0x000fce000001160e */
.L_x_2963:
[----:B------:R-:W-:Y:S05]  /*204d0*/  BSYNC B1 ;  /* 0x0000000000017941 */ /* 0x000fea0003800000 */
.L_x_2961:
[----:B------:R-:W-:-:S05]  /*204e0*/  IMAD R8, R8, R13, R90 ;  /* 0x0000000d08087224 */ /* 0x000fca00078e025a */
[----:B------:R-:W-:Y:S02]  /*204f0*/  VIADDMNMX R6, R8, R13, R6, PT ;  /* 0x0000000d08067246 */ /* 0x000fe40003800106 */
[----:B------:R-:W-:-:S07]  /*20500*/  VIMNMX R7, R7, R8, !PT ;  /* 0x0000000807077248 */ /* 0x000fce0007fe0100 */
.L_x_2960:
[----:B------:R-:W-:Y:S05]  /*20510*/  BSYNC B0 ;  /* 0x0000000000007941 */ /* 0x000fea0003800000 */
.L_x_2959:
[----:B------:R-:W-:Y:S02]  /*20520*/  ISETP.GT.AND P5, PT, R7, RZ, !P5 ;  /* 0x000000ff0700720c */ /* 0x000fe40006fa4270 */
[----:B------:R-:W-:Y:S02]  /*20530*/  ISETP.NE.AND P6, PT, R25, RZ, PT ;  /* 0x000000ff1900720c */ /* 0x000fe40003fc5270 */
[----:B------:R-:W-:-:S04]  /*20540*/  ISETP.LT.OR P5, PT, R6, 0x1, P5 ;  /* 0x000000010600780c */ /* 0x000fc80002fa1670 */
[----:B------:R-:W-:Y:S02]  /*20550*/  FSEL R25, R26, -INF , !P5 ;  /* 0xff8000001a197808 */ /* 0x000fe40006800000 */
[----:B------:R-:W-:Y:S01]  /*20560*/  ISETP.NE.AND P5, PT, R10, RZ, PT ;  /* 0x000000ff0a00720c */ /* 0x000fe20003fa5270 */
[----:B------:R-:W2:Y:S03]  /*20570*/  LDL R26, [R1+0x450] ;  /* 0x00045000011a7983 */ /* 0x000ea60000100800 */
        /* <DEDUP_REMOVED lines=8> */
[----:B------:R-:W3:Y:S02]  /*20600*/  LDL.64 R16, [R1+0x430] ;  /* 0x0004300001107983 */ /* 0x000ee40000100a00 */
        /* <DEDUP_REMOVED lines=59> */
[C---:B------:R-:W-:Y:S02]  /*209c0*/  ISETP.GT.AND P5, PT, R7.reuse, 0x48, !P6 ;  /* 0x000000480700780c */ /* 0x040fe400077a4270 */
[----:B------:R-:W-:Y:S02]  /*209d0*/  ISETP.GT.AND P1, PT, R7, 0x49, !P1 ;  /* 0x000000490700780c */ /* 0x000fe40004f24270 */
[----:B------:R-:W-:Y:S02]  /*209e0*/  ISETP.LT.OR P5, PT, R6, 0x49, P5 ;  /* 0x000000490600780c */ /* 0x000fe40002fa1670 */
[----:B---3--:R-:W-:Y:S02]  /*209f0*/  FMNMX.FTZ R5, R92, R16, !PT ;  /* 0x000000105c057209 */ /* 0x008fe40007810000 */
[----:B------:R-:W-:-:S02]  /*20a00*/  FMNMX.FTZ R8, R25, R17, !PT ;  /* 0x0000001119087209 */ /* 0x000fc40007810000 */
[----:B------:R-:W-:Y:S02]  /*20a10*/  FMNMX.FTZ R5, R160, R5, !PT ;  /* 0x00000005a0057209 */ /* 0x000fe40007810000 */
[----:B------:R-:W-:Y:S02]  /*20a20*/  FSEL R62, R62, -INF , !P5 ;  /* 0xff8000003e3e7808 */ /* 0x000fe40006800000 */
        /* <DEDUP_REMOVED lines=41> */
[----:B------:R-:W-:Y:S02]  /*20cc0*/  ISETP.LT.OR P1, PT, R6, 0x4a, P1 ;  /* 0x0000004a0600780c */ /* 0x000fe40000f21670 */
[----:B-1----:R-:W-:Y:S02]  /*20cd0*/  FMNMX.FTZ R11, R8, R9, !PT ;  /* 0x00000009080b7209 */ /* 0x002fe40007810000 */
[----:B------:R-:W-:Y:S02]  /*20ce0*/  FMNMX.FTZ R5, R59, R10, !PT ;  /* 0x0000000a3b057209 */ /* 0x000fe40007810000 */
[----:B------:R-:W-:Y:S01]  /*20cf0*/  ISETP.GT.AND P3, PT, R7, 0x51, !P3 ;  /* 0x000000510700780c */ /* 0x000fe20005f64270 */
[----:B------:R-:W1:Y:S01]  /*20d00*/  SHFL.BFLY PT, R12, R11, 0x1, 0x1f ;  /* 0x0c201f000b0c7f89 */ /* 0x000e6200000e0000 */
[----:B------:R-:W-:-:S02]  /*20d10*/  ISETP.LT.OR P2, PT, R6, 0x51, P2 ;  /* 0x000000510600780c */ /* 0x000fc40001741670 */
[----:B------:R-:W-:Y:S02]  /*20d20*/  FSEL R63, R63, -INF , !P1 ;  /* 0xff8000003f3f7808 */ /* 0x000fe40004800000 */
[----:B------:R-:W-:Y:S02]  /*20d30*/  FMNMX.FTZ R10, R62, R5, !PT ;  /* 0x000000053e0a7209 */ /* 0x000fe40007810000 */
[----:B------:R-:W-:Y:S02]  /*20d40*/  ISETP.GT.AND P4, PT, R7, 0x58, !P4 ;  /* 0x000000580700780c */ /* 0x000fe40006784270 */
[----:B------:R-:W-:Y:S02]  /*20d50*/  ISETP.LT.OR P3, PT, R6, 0x52, P3 ;  /* 0x000000520600780c */ /* 0x000fe40001f61670 */
[----:B------:R-:W-:Y:S02]  /*20d60*/  FSEL R66, R66, -INF , !P2 ;  /* 0xff80000042427808 */ /* 0x000fe40005000000 */
[----:B------:R-:W-:-:S02]  /*20d70*/  FMNMX.FTZ R5, R63, R10, !PT ;  /* 0x0000000a3f057209 */ /* 0x000fc40007810000 */
[----:B------:R-:W-:Y:S02]  /*20d80*/  ISETP.GT.AND P1, PT, R7, 0x59, !P6 ;  /* 0x000000590700780c */ /* 0x000fe40007724270 */
[----:B------:R-:W-:Y:S02]  /*20d90*/  ISETP.LT.OR P4, PT, R6, 0x59, P4 ;  /* 0x000000590600780c */ /* 0x000fe40002781670 */
[----:B------:R-:W-:Y:S02]  /*20da0*/  FSEL R67, R67, -INF , !P3 ;  /* 0xff80000043437808 */ /* 0x000fe40005800000 */
[----:B------:R-:W-:Y:S02]  /*20db0*/  FMNMX.FTZ R10, R66, R5, !PT ;  /* 0x00000005420a7209 */ /* 0x000fe40007810000 */
[----:B------:R-:W-:Y:S02]  /*20dc0*/  ISETP.LT.OR P1, PT, R6, 0x5a, P1 ;  /* 0x0000005a0600780c */ /* 0x000fe40000f21670 */
[----:B------:R-:W-:-:S02]  /*20dd0*/  FSEL R70, R70, -INF , !P4 ;  /* 0xff80000046467808 */ /* 0x000fc40006000000 */
[----:B------:R-:W-:Y:S02]  /*20de0*/  FMNMX.FTZ R5, R67, R10, !PT ;  /* 0x0000000a43057209 */ /* 0x000fe40007810000 */
[----:B------:R-:W-:Y:S02]  /*20df0*/  FSEL R71, R71, -INF , !P1 ;  /* 0xff80000047477808 */ /* 0x000fe40004800000 */
[----:B------:R-:W-:-:S04]  /*20e00*/  FMNMX.FTZ R6, R70, R5, !PT ;  /* 0x0000000546067209 */ /* 0x000fc80007810000 */
[----:B------:R-:W-:Y:S02]  /*20e10*/  FMNMX.FTZ R9, R71, R6, !PT ;  /* 0x0000000647097209 */ /* 0x000fe40007810000 */
[----:B-1----:R-:W-:Y:S01]  /*20e20*/  FMNMX.FTZ R10, R11, R12, !PT ;  /* 0x0000000c0b0a7209 */ /* 0x002fe20007810000 */
[----:B------:R-:W3:Y:S04]  /*20e30*/  LDL.64 R6, [R1+0x440] ;  /* 0x0004400001067983 */ /* 0x000ee80000100a00 */
[----:B------:R1:W-:Y:S04]  /*20e40*/  STL.64 [R1+0x430], R8 ;  /* 0x0004300801007387 */ /* 0x0003e80000100a00 */
[----:B------:R-:W4:Y:S04]  /*20e50*/  LDL R12, [R1+0x434] ;  /* 0x00043400010c7983 */ /* 0x000f280000100800 */
[----:B------:R-:W-:Y:S04]  /*20e60*/  STL [R1+0x430], R10 ;  /* 0x0004300a01007387 */ /* 0x000fe80000100800 */
        /* <DEDUP_REMOVED lines=24> */
[----:B-1----:R-:W-:Y:S01]  /*20ff0*/  FMNMX.FTZ R8, R9, R8, !PT ;  /* 0x0000000809087209 */ /* 0x002fe20007810000 */
[----:B------:R-:W-:-:S03]  /*21000*/  FADD.FTZ R9, R16, -R21 ;  /* 0x8000001510097221 */ /* 0x000fc60000010000 */
        /* <DEDUP_REMOVED lines=13> */
[-C--:B------:R-:W-:Y:S02]  /*210e0*/  FMUL.FTZ R9, R9, R26.reuse ;  /* 0x0000001a09097220 */ /* 0x080fe40000410000 */
[-CC-:B------:R-:W-:Y:S02]  /*210f0*/  FFMA.FTZ R224, R25, R26.reuse, -R11.reuse ;  /* 0x0000001a19e07223 */ /* 0x180fe4000001080b */
[----:B------:R-:W-:Y:S01]  /*21100*/  FADD.FTZ R17, R17, -R10 ;  /* 0x8000000a11117221 */ /* 0x000fe20000010000 */
[----:B------:R-:W-:-:S03]  /*21110*/  FFMA.FTZ R161, R27, R26, -R11 ;  /* 0x0000001a1ba17223 */ /* 0x000fc6000001080b */
[----:B------:R-:W-:Y:S01]  /*21120*/  FMUL.FTZ R17, R26, R17 ;  /* 0x000000111a117220 */ /* 0x000fe20000410000 */
[----:B------:R-:W-:Y:S01]  /*21130*/  MUFU.EX2 R5, R5 ;  /* 0x0000000500057308 */ /* 0x000fe20000000800 */
[----:B------:R-:W-:-:S07]  /*21140*/  FFMA.FTZ R163, R29, R26, -R11 ;  /* 0x0000001a1da37223 */ /* 0x000fce000001080b */
[----:B------:R-:W3:Y:S01]  /*21150*/  MUFU.EX2 R24, R9 ;  /* 0x0000000900187308 */ /* 0x000ee20000000800 */
[----:B------:R-:W-:-:S07]  /*21160*/  FFMA.FTZ R16, R31, R26, -R11 ;  /* 0x0000001a1f107223 */ /* 0x000fce000001080b */
[----:B------:R-:W-:Y:S08]  /*21170*/  MUFU.EX2 R224, R224 ;  /* 0x000000e000e07308 */ /* 0x000ff00000000800 */
[----:B------:R-:W1:Y:S01]  /*21180*/  MUFU.EX2 R25, R17 ;  /* 0x0000001100197308 */ /* 0x000e620000000800 */
[----:B------:R-:W-:-:S07]  /*21190*/  FFMA.FTZ R219, R34, R26, -R11 ;  /* 0x0000001a22db7223 */ /* 0x000fce000001080b */
[----:B------:R-:W2:Y:S08]  /*211a0*/  MUFU.EX2 R160, R160 ;  /* 0x000000a000a07308 */ /* 0x000eb00000000800 */
[----:B------:R-:W4:Y:S01]  /*211b0*/  MUFU.EX2 R161, R161 ;  /* 0x000000a100a17308 */ /* 0x000f220000000800 */
[----:B------:R-:W-:-:S07]  /*211c0*/  FFMA.FTZ R220, R35, R26, -R11 ;  /* 0x0000001a23dc7223 */ /* 0x000fce000001080b */
[----:B------:R-:W5:Y:S08]  /*211d0*/  MUFU.EX2 R162, R162 ;  /* 0x000000a200a27308 */ /* 0x000f700000000800 */
[----:B------:R-:W0:Y:S01]  /*211e0*/  MUFU.EX2 R163, R163 ;  /* 0x000000a300a37308 */ /* 0x000e220000000800 */
[----:B---3--:R-:W-:Y:S01]  /*211f0*/  FFMA.FTZ R9, R24, R6, R5 ;  /* 0x0000000618097223 */ /* 0x008fe20000010005 */
[----:B-1----:R-:W-:-:S06]  /*21200*/  FFMA.FTZ R6, R7, R25, R224 ;  /* 0x0000001907067223 */ /* 0x002fcc00000100e0 */
[----:B------:R-:W1:Y:S01]  /*21210*/  MUFU.EX2 R16, R16 ;  /* 0x0000001000107308 */ /* 0x000e620000000800 */
[----:B------:R-:W-:Y:S01]  /*21220*/  FFMA.FTZ R206, R38, R26, -R11 ;  /* 0x0000001a26ce7223 */ /* 0x000fe2000001080b */
[----:B--2---:R-:W-:-:S06]  /*21230*/  FADD.FTZ R9, R160, R9 ;  /* 0x00000009a0097221 */ /* 0x004fcc0000010000 */
[----:B------:R-:W2:Y:S01]  /*21240*/  MUFU.EX2 R222, R222 ;  /* 0x000000de00de7308 */ /* 0x000ea20000000800 */
[----:B----4-:R-:W-:Y:S01]  /*21250*/  FADD.FTZ R6, R161, R6 ;  /* 0x00000006a1067221 */ /* 0x010fe20000010000 */
[----:B------:R-:W-:-:S06]  /*21260*/  FFMA.FTZ R207, R39, R26, -R11 ;  /* 0x0000001a27cf7223 */ /* 0x000fcc000001080b */
[----:B------:R-:W3:Y:S01]  /*21270*/  MUFU.EX2 R219, R219 ;  /* 0x000000db00db7308 */ /* 0x000ee20000000800 */
[----:B-----5:R-:W-:Y:S01]  /*21280*/  FADD.FTZ R10, R162, R9 ;  /* 0x00000009a20a7221 */ /* 0x020fe20000010000 */
[----:B0-----:R-:W-:-:S06]  /*21290*/  FADD.FTZ R7, R163, R6 ;  /* 0x00000006a3077221 */ /* 0x001fcc0000010000 */
[----:B------:R-:W0:Y:S01]  /*212a0*/  MUFU.EX2 R221, R221 ;  /* 0x000000dd00dd7308 */ /* 0x000e220000000800 */
[----:B------:R-:W-:-:S07]  /*212b0*/  FFMA.FTZ R202, R42, R26, -R11 ;  /* 0x0000001a2aca7223 */ /* 0x000fce000001080b */
[----:B------:R-:W4:Y:S01]  /*212c0*/  MUFU.EX2 R220, R220 ;  /* 0x000000dc00dc7308 */ /* 0x000f220000000800 */
[----:B------:R-:W-:Y:S01]  /*212d0*/  FADD.FTZ R9, R13, R10 ;  /* 0x0000000a0d097221 */ /* 0x000fe20000010000 */
[----:B-1----:R-:W-:-:S06]  /*212e0*/  FADD.FTZ R6, R16, R7 ;  /* 0x0000000710067221 */ /* 0x002fcc0000010000 */
[----:B------:R-:W1:Y:S01]  /*212f0*/  MUFU.EX2 R208, R208 ;  /* 0x000000d000d07308 */ /* 0x000e620000000800 */
[----:B------:R-:W-:-:S07]  /*21300*/  FFMA.FTZ R203, R43, R26, -R11 ;  /* 0x0000001a2bcb7223 */ /* 0x000fce000001080b */
[----:B------:R-:W5:Y:S01]  /*21310*/  MUFU.EX2 R206, R206 ;  /* 0x000000ce00ce7308 */ /* 0x000f620000000800 */
[----:B--2---:R-:W-:Y:S01]  /*21320*/  FADD.FTZ R10, R222, R9 ;  /* 0x00000009de0a7221 */ /* 0x004fe20000010000 */
[----:B---3--:R-:W-:-:S06]  /*21330*/  FADD.FTZ R7, R219, R6 ;  /* 0x00000006db077221 */ /* 0x008fcc0000010000 */
[----:B------:R-:W2:Y:S01]  /*21340*/  MUFU.EX2 R209, R209 ;  /* 0x000000d100d17308 */ /* 0x000ea20000000800 */
[----:B------:R-:W-:-:S07]  /*21350*/  FFMA.FTZ R198, R46, R26, -R11 ;  /* 0x0000001a2ec67223 */ /* 0x000fce000001080b */
[----:B------:R-:W3:Y:S01]  /*21360*/  MUFU.EX2 R207, R207 ;  /* 0x000000cf00cf7308 */ /* 0x000ee20000000800 */
[----:B0-----:R-:W-:Y:S01]  /*21370*/  FADD.FTZ R9, R221, R10 ;  /* 0x0000000add097221 */ /* 0x001fe20000010000 */
[----:B----4-:R-:W-:-:S06]  /*21380*/  FADD.FTZ R7, R220, R7 ;  /* 0x00000007dc077221 */ /* 0x010fcc0000010000 */
[----:B------:R-:W0:Y:S01]  /*21390*/  MUFU.EX2 R204, R204 ;  /* 0x000000cc00cc7308 */ /* 0x000e220000000800 */
[----:B------:R-:W-:-:S07]  /*213a0*/  FFMA.FTZ R199, R47, R26, -R11 ;  /* 0x0000001a2fc77223 */ /* 0x000fce000001080b */
[----:B------:R-:W4:Y:S01]  /*213b0*/  MUFU.EX2 R202, R202 ;  /* 0x000000ca00ca7308 */ /* 0x000f220000000800 */
[----:B-1----:R-:W-:Y:S01]  /*213c0*/  FADD.FTZ R6, R208, R9 ;  /* 0x00000009d0067221 */ /* 0x002fe20000010000 */
[----:B-----5:R-:W-:-:S06]  /*213d0*/  FADD.FTZ R10, R206, R7 ;  /* 0x00000007ce0a7221 */ /* 0x020fcc0000010000 */
        /* <DEDUP_REMOVED lines=278> */
[----:B------:R-:W1:Y:S01]  /*22540*/  LD.E R10, desc[UR56][R8.64] ;  /* 0x00000038080a7980 */ /* 0x000e62000c101900 */
[----:B------:R-:W-:Y:S01]  /*22550*/  ULOP3.LUT UR6, UR4, 0xc, URZ, 0xfc, !UPT ;  /* 0x0000000c04067892 */ /* 0x000fe2000f8efc3f */
[----:B0-----:R-:W-:-:S02]  /*22560*/  IMAD.U32 R11, RZ, RZ, UR7 ;  /* 0x00000007ff0b7e24 */ /* 0x001fc4000f8e00ff */
[----:B-1----:R-:W-:-:S03]  /*22570*/  FMUL.FTZ R17, R25, R10 ;  /* 0x0000000a19117220 */ /* 0x002fc60000410000 */
[----:B------:R-:W-:Y:S02]  /*22580*/  IMAD.U32 R10, RZ, RZ, UR6 ;  /* 0x00000006ff0a7e24 */ /* 0x000fe4000f8e00ff */
[----:B------:R-:W-:Y:S04]  /*22590*/  ST.E desc[UR56][R8.64], R17 ;  /* 0x0000001108007985 */ /* 0x000fe8000c101938 */
[----:B------:R-:W2:Y:S01]  /*225a0*/  LD.E R10, desc[UR56][R10.64] ;  /* 0x000000380a0a7980 */ /* 0x000ea2000c101900 */
[----:B------:R-:W-:Y:S02]  /*225b0*/  IMAD.U32 R26, RZ, RZ, UR6 ;  /* 0x00000006ff1a7e24 */ /* 0x000fe4000f8e00ff */
[----:B------:R-:W-:Y:S02]  /*225c0*/  IMAD.U32 R27, RZ, RZ, UR7 ;  /* 0x00000007ff1b7e24 */ /* 0x000fe4000f8e00ff */
        /* <DEDUP_REMOVED lines=11> */
[----:B0-----:R-:W5:Y:S04]  /*22680*/  LD.E R26, desc[UR56][R18.64+0x27c] ;  /* 0x00027c38121a7980 */ /* 0x001f68000c101900 */
        /* <DEDUP_REMOVED lines=53> */
[----:B---3--:R-:W-:-:S04]  /*229e0*/  FMUL.FTZ R11, R25, R12 ;  /* 0x0000000c190b7220 */ /* 0x008fc80000410000 */
[----:B------:R0:W-:Y:S01]  /*229f0*/  ST.E desc[UR56][R18.64+0x41c], R35 ;  /* 0x00041c2312007985 */ /* 0x0001e2000c101938 */
[C---:B----4-:R-:W-:Y:S01]  /*22a00*/  FMUL.FTZ R17, R25.reuse, R24 ;  /* 0x0000001819117220 */ /* 0x050fe20000410000 */
[C---:B-----5:R-:W-:Y:S01]  /*22a10*/  FMUL.FTZ R27, R25.reuse, R28 ;  /* 0x0000001c191b7220 */ /* 0x060fe20000410000 */
[C---:B------:R-:W-:Y:S01]  /*22a20*/  FMUL.FTZ R29, R25.reuse, R30 ;  /* 0x0000001e191d7220 */ /* 0x040fe20000410000 */
[C---:B------:R-:W-:Y:S01]  /*22a30*/  FMUL.FTZ R31, R25.reuse, R32 ;  /* 0x00000020191f7220 */ /* 0x040fe20000410000 */
[C---:B------:R-:W-:Y:S01]  /*22a40*/  FMUL.FTZ R33, R25.reuse, R34 ;  /* 0x0000002219217220 */ /* 0x040fe20000410000 */
[C---:B0-----:R-:W-:Y:S01]  /*22a50*/  FMUL.FTZ R35, R25.reuse, R36 ;  /* 0x0000002419237220 */ /* 0x041fe20000410000 */
[C---:B------:R-:W-:Y:S01]  /*22a60*/  FMUL.FTZ R37, R25.reuse, R38 ;  /* 0x0000002619257220 */ /* 0x040fe20000410000 */
[C---:B------:R-:W-:Y:S01]  /*22a70*/  FMUL.FTZ R39, R25.reuse, R26 ;  /* 0x0000001a19277220 */ /* 0x040fe20000410000 */
[C---:B------:R-:W-:Y:S01]  /*22a80*/  FMUL.FTZ R41, R25.reuse, R40 ;  /* 0x0000002819297220 */ /* 0x040fe20000410000 */
        /* <DEDUP_REMOVED lines=81> */
[----:B------:R1:W-:Y:S01]  /*22fa0*/  ST.E desc[UR56][R18.64+0x37c], R17 ;  /* 0x00037c1112007985 */ /* 0x0003e2000c101938 */
[----:B------:R-:W-:-:S03]  /*22fb0*/  FMUL.FTZ R43, R25, R140 ;  /* 0x0000008c192b7220 */ /* 0x000fc60000410000 */
        /* <DEDUP_REMOVED lines=26> */
[----:B------:R-:W-:Y:S04]  /*23160*/  ST.E desc[UR56][R18.64+0x408], R39 ;  /* 0x0004082712007985 */ /* 0x000fe8000c101938 */
[----:B------:R-:W-:Y:S04]  /*23170*/  ST.E desc[UR56][R18.64+0x40c], R41 ;  /* 0x00040c2912007985 */ /* 0x000fe8000c101938 */
[----:B------:R-:W-:Y:S01]  /*23180*/  ST.E desc[UR56][R18.64+0x418], R43 ;  /* 0x0004182b12007985 */ /* 0x000fe2000c101938 */
[----:B------:R4:W-:Y:S06]  /*23190*/  BAR.SYNC.DEFER_BLOCKING R179, 0x100 ;  /* 0x000400b30000751d */ /* 0x0009ec0000010000 */
[----:B0-----:R-:W5:Y:S04]  /*231a0*/  LD.E R29, desc[UR56][R18.64+0x220] ;  /* 0x00022038121d7980 */ /* 0x001f68000c101900 */
[----:B------:R-:W4:Y:S04]  /*231b0*/  LD.E R17, desc[UR56][R2.64] ;  /* 0x0000003802117980 */ /* 0x000f28000c101900 */
[----:B------:R-:W4:Y:S04]  /*231c0*/  LD.E.64 R10, desc[UR56][R18.64+0xa8] ;  /* 0x0000a838120a7980 */ /* 0x000f28000c101b00 */
[----:B-----5:R0:W-:Y:S04]  /*231d0*/  ST.E desc[UR56][R18.64+0x220], R29 ;  /* 0x0002201d12007985 */ /* 0x0201e8000c101938 */
[----:B-1----:R-:W5:Y:S01]  /*231e0*/  LD.E R31, desc[UR56][R6.64] ;  /* 0x00000038061f7980 */ /* 0x002f62000c101900 */
[----:B------:R-:W-:-:S02]  /*231f0*/  IMAD.U32 R25, RZ, RZ, UR7 ;  /* 0x00000007ff197e24 */ /* 0x000fc4000f8e00ff */
[----:B------:R-:W-:Y:S01]  /*23200*/  IMAD.U32 R24, RZ, RZ, UR6 ;  /* 0x00000006ff187e24 */ /* 0x000fe2000f8e00ff */
[----:B-----5:R1:W-:Y:S04]  /*23210*/  ST.E desc[UR56][R6.64], R31 ;  /* 0x0000001f06007985 */ /* 0x0203e8000c101938 */
[----:B--2---:R-:W2:Y:S01]  /*23220*/  LD.E R33, desc[UR56][R8.64] ;  /* 0x0000003808217980 */ /* 0x004ea2000c101900 */
[----:B------:R-:W-:Y:S02]  /*23230*/  IMAD.U32 R26, RZ, RZ, UR6 ;  /* 0x00000006ff1a7e24 */ /* 0x000fe4000f8e00ff */
[----:B------:R-:W-:Y:S01]  /*23240*/  IMAD.U32 R27, RZ, RZ, UR7 ;  /* 0x00000007ff1b7e24 */ /* 0x000fe2000f8e00ff */
[----:B--2---:R2:W-:Y:S04]  /*23250*/  ST.E desc[UR56][R8.64], R33 ;  /* 0x0000002108007985 */ /* 0x0045e8000c101938 */
[----:B------:R-:W5:Y:S04]  /*23260*/  LD.E R25, desc[UR56][R24.64] ;  /* 0x0000003818197980 */ /* 0x000f68000c101900 */
[----:B-----5:R5:W-:Y:S04]  /*23270*/  ST.E desc[UR56][R26.64], R25 ;  /* 0x000000191a007985 */ /* 0x020be8000c101938 */
[----:B---3--:R-:W3:Y:S04]  /*23280*/  LD.E R35, desc[UR56][R18.64+0x230] ;  /* 0x0002303812237980 */ /* 0x008ee8000c101900 */
[----:B0-----:R-:W4:Y:S04]  /*23290*/  LD.E R29, desc[UR56][R18.64+0x234] ;  /* 0x00023438121d7980 */ /* 0x001f28000c101900 */
[----:B------:R-:W4:Y:S04]  /*232a0*/  LD.E R37, desc[UR56][R18.64+0x238] ;  /* 0x0002383812257980 */ /* 0x000f28000c101900 */
[----:B------:R-:W4:Y:S04]  /*232b0*/  LD.E R39, desc[UR56][R18.64+0x23c] ;  /* 0x00023c3812277980 */ /* 0x000f28000c101900 */
[----:B-1----:R-:W4:Y:S04]  /*232c0*/  LD.E R31, desc[UR56][R18.64+0x240] ;  /* 0x00024038121f7980 */ /* 0x002f28000c101900 */
[----:B------:R-:W4:Y:S04]  /*232d0*/  LD.E R41, desc[UR56][R18.64+0x244] ;  /* 0x0002443812297980 */ /* 0x000f28000c101900 */
[----:B------:R-:W4:Y:S04]  /*232e0*/  LD.E R43, desc[UR56][R18.64+0x248] ;  /* 0x00024838122b7980 */ /* 0x000f28000c101900 */
[----:B--2---:R-:W2:Y:S04]  /*232f0*/  LD.E R33, desc[UR56][R18.64+0x24c] ;  /* 0x00024c3812217980 */ /* 0x004ea8000c101900 */
[----:B------:R-:W2:Y:S04]  /*23300*/  LD.E R45, desc[UR56][R18.64+0x250] ;  /* 0x00025038122d7980 */ /* 0x000ea8000c101900 */
[----:B------:R-:W2:Y:S04]  /*23310*/  LD.E R47, desc[UR56][R18.64+0x254] ;  /* 0x00025438122f7980 */ /* 0x000ea8000c101900 */
        /* <DEDUP_REMOVED lines=115> */
[----:B----4-:R-:W-:Y:S04]  /*23a50*/  ST.E desc[UR56][R18.64+0x234], R29 ;  /* 0x0002341d12007985 */ /* 0x010fe8000c101938 */
[----:B------:R-:W-:Y:S04]  /*23a60*/  ST.E desc[UR56][R18.64+0x238], R37 ;  /* 0x0002382512007985 */ /* 0x000fe8000c101938 */
[----:B------:R-:W-:Y:S04]  /*23a70*/  ST.E desc[UR56][R18.64+0x23c], R39 ;  /* 0x00023c2712007985 */ /* 0x000fe8000c101938 */
[----:B------:R-:W-:Y:S04]  /*23a80*/  ST.E desc[UR56][R18.64+0x240], R31 ;  /* 0x0002401f12007985 */ /* 0x000fe8000c101938 */
[----:B------:R-:W-:Y:S04]  /*23a90*/  ST.E desc[UR56][R18.64+0x244], R41 ;  /* 0x0002442912007985 */ /* 0x000fe8000c101938 */
[----:B------:R-:W-:Y:S04]  /*23aa0*/  ST.E desc[UR56][R18.64+0x248], R43 ;  /* 0x0002482b12007985 */ /* 0x000fe8000c101938 */
[----:B--2---:R-:W-:Y:S04]  /*23ab0*/  ST.E desc[UR56][R18.64+0x24c], R33 ;  /* 0x00024c2112007985 */ /* 0x004fe8000c101938 */
[----:B------:R-:W-:Y:S04]  /*23ac0*/  ST.E desc[UR56][R18.64+0x250], R45 ;  /* 0x0002502d12007985 */ /* 0x000fe8000c101938 */
        /* <DEDUP_REMOVED lines=115> */
[----:B0-----:R-:W5:Y:S01]  /*24200*/  LDL R12, [R1+0x88] ;  /* 0x00008800010c7983 */ /* 0x001f620000100800 */
[----:B------:R-:W-:-:S02]  /*24210*/  IMAD.U32 R27, RZ, RZ, UR7 ;  /* 0x00000007ff1b7e24 */ /* 0x000fc4000f8e00ff */
[----:B-1----:R-:W-:Y:S01]  /*24220*/  IMAD.U32 R26, RZ, RZ, UR6 ;  /* 0x00000006ff1a7e24 */ /* 0x002fe2000f8e00ff */
[----:B------:R-:W5:Y:S04]  /*24230*/  LD.E R24, desc[UR56][R18.64+0x220] ;  /* 0x0002203812187980 */ /* 0x000f68000c101900 */
[----:B------:R-:W5:Y:S04]  /*24240*/  LD.E R27, desc[UR56][R26.64] ;  /* 0x000000381a1b7980 */ /* 0x000f68000c101900 */
        /* <DEDUP_REMOVED lines=136> */
[----:B------:R-:W-:Y:S02]  /*24ad0*/  IMAD.MOV.U32 R17, RZ, RZ, R11 ;  /* 0x000000ffff117224 */ /* 0x000fe400078e000b */
[----:B------:R-:W-:Y:S02]  /*24ae0*/  IMAD.U32 R12, RZ, RZ, UR6 ;  /* 0x00000006ff0c7e24 */ /* 0x000fe4000f8e00ff */
[----:B------:R-:W-:Y:S01]  /*24af0*/  IMAD.U32 R13, RZ, RZ, UR7 ;  /* 0x00000007ff0d7e24 */ /* 0x000fe2000f8e00ff */
[----:B--2---:R-:W-:-:S06]  /*24b00*/  WARPGROUP.ARRIVE ;  /* 0x00000000000079c5 */ /* 0x004fcc0000000000 */
[----:B------:R-:W-:Y:S01]  /*24b10*/  HGMMA.64x256x16.F32 R24, R160, gdesc[UR8].tnspB, R24, UP0, gsb0 ;  /* 0x43e00008a0187df0 */ /* 0x000fe2000b800818 */
[----:B------:R-:W-:Y:S02]  /*24b20*/  R2UR UR10, R16 ;  /* 0x00000000100a72ca */ /* 0x000fe400000e0000 */
        /* <DEDUP_REMOVED lines=137> */
[----:B------:R-:W-:Y:S01]  /*253c0*/  IMAD.MOV.U32 R13, RZ, RZ, R11 ;  /* 0x000000ffff0d7224 */ /* 0x000fe200078e000b */
[----:B------:R-:W-:Y:S02]  /*253d0*/  STL [R1+0x88], R4 ;  /* 0x0000880401007387 */ /* 0x000fe40000100800 */
[----:B------:R-:W-:Y:S01]  /*253e0*/  R2UR UR10, R12 ;  /* 0x000000000c0a72ca */ /* 0x000fe200000e0000 */
[----:B------:R-:W-:Y:S01]  /*253f0*/  IMAD.U32 R12, RZ, RZ, UR6 ;  /* 0x00000006ff0c7e24 */ /* 0x000fe2000f8e00ff */
[----:B------:R-:W-:Y:S01]  /*25400*/  R2UR UR11, R13 ;  /* 0x000000000d0b72ca */ /* 0x000fe200000e0000 */
[----:B------:R-:W-:Y:S01]  /*25410*/  IMAD.U32 R13, RZ, RZ, UR7 ;  /* 0x00000007ff0d7e24 */ /* 0x000fe2000f8e00ff */
[----:B------:R-:W-:-:S02]  /*25420*/  WARPGROUP.DEPBAR.LE gsb0, 0x0 ;  /* 0x00008000000079c5 */ /* 0x000fc40000010000 */
[----:B------:R-:W-:Y:S01]  /*25430*/  ST.E desc[UR56][R18.64+0x220], R24 ;  /* 0x0002201812007985 */ /* 0x000fe2000c101938 */
[----:B------:R-:W-:Y:S02]  /*25440*/  F2FP.F16.F32.PACK_AB R160, R205, R204 ;  /* 0x000000cccda0723e */ /* 0x000fe400000000ff */
        /* <DEDUP_REMOVED lines=280> */
[----:B------:R-:W-:Y:S02]  /*265d0*/  IMAD.U32 R13, RZ, RZ, UR7 ;  /* 0x00000007ff0d7e24 */ /* 0x000fe4000f8e00ff */
[----:B------:R-:W-:Y:S01]  /*265e0*/  VIADD R10, R10, 0x280 ;  /* 0x000002800a0a7836 */ /* 0x000fe20000000000 */
        /* <DEDUP_REMOVED lines=136> */
[----:B------:R-:W-:Y:S01]  /*26e70*/  IMAD.U32 R10, RZ, RZ, UR6 ;  /* 0x00000006ff0a7e24 */ /* 0x000fe2000f8e00ff */
[----:B------:R-:W-:Y:S01]  /*26e80*/  R2UR UR11, R11 ;  /* 0x000000000b0b72ca */ /* 0x000fe200000e0000 */
[----:B------:R-:W-:Y:S01]  /*26e90*/  IMAD.U32 R11, RZ, RZ, UR7 ;  /* 0x00000007ff0b7e24 */ /* 0x000fe2000f8e00ff */
[----:B------:R-:W-:Y:S01]  /*26ea0*/  STL [R1+0x88], R4 ;  /* 0x0000880401007387 */ /* 0x000fe20000100800 */
[----:B------:R-:W-:-:S03]  /*26eb0*/  WARPGROUP.DEPBAR.LE gsb0, 0x0 ;  /* 0x00008000000079c5 */ /* 0x000fc60000010000 */
        /* <DEDUP_REMOVED lines=134> */
[----:B------:R-:W-:Y:S01]  /*27720*/  IMAD.U32 R10, RZ, RZ, UR6 ;  /* 0x00000006ff0a7e24 */ /* 0x000fe2000f8e00ff */
[----:B------:R-:W-:Y:S01]  /*27730*/  STL [R1+0x88], R4 ;  /* 0x0000880401007387 */ /* 0x000fe20000100800 */
[----:B------:R-:W-:Y:S01]  /*27740*/  IMAD.U32 R11, RZ, RZ, UR7 ;  /* 0x00000007ff0b7e24 */ /* 0x000fe2000f8e00ff */
[----:B------:R-:W-:Y:S02]  /*27750*/  WARPGROUP.DEPBAR.LE gsb0, 0x0 ;  /* 0x00008000000079c5 */ /* 0x000fe40000010000 */
        /* <DEDUP_REMOVED lines=129> */
[----:B------:R-:W2:Y:S04]  /*27f70*/  LD.E R5, desc[UR56][R18.64+0x220] ;  /* 0x0002203812057980 */ /* 0x000ea8000c101900 */
[----:B--2---:R1:W-:Y:S04]  /*27f80*/  ST.E desc[UR56][R18.64+0x220], R5 ;  /* 0x0002200512007985 */ /* 0x0043e8000c101938 */
[----:B0-----:R-:W2:Y:S01]  /*27f90*/  LD.E R11, desc[UR56][R6.64] ;  /* 0x00000038060b7980 */ /* 0x001ea2000c101900 */
[----:B------:R-:W-:-:S02]  /*27fa0*/  IMAD.U32 R14, RZ, RZ, UR6 ;  /* 0x00000006ff0e7e24 */ /* 0x000fc4000f8e00ff */
[----:B------:R-:W-:Y:S01]  /*27fb0*/  IMAD.U32 R15, RZ, RZ, UR7 ;  /* 0x00000007ff0f7e24 */ /* 0x000fe2000f8e00ff */
[----:B--2---:R0:W-:Y:S04]  /*27fc0*/  ST.E desc[UR56][R6.64], R11 ;  /* 0x0000000b06007985 */ /* 0x0041e8000c101938 */
[----:B------:R-:W2:Y:S01]  /*27fd0*/  LD.E R13, desc[UR56][R8.64] ;  /* 0x00000038080d7980 */ /* 0x000ea2000c101900 */
[----:B------:R-:W-:Y:S02]  /*27fe0*/  IMAD.U32 R16, RZ, RZ, UR6 ;  /* 0x00000006ff107e24 */ /* 0x000fe4000f8e00ff */
[----:B------:R-:W-:Y:S01]  /*27ff0*/  IMAD.U32 R17, RZ, RZ, UR7 ;  /* 0x00000007ff117e24 */ /* 0x000fe2000f8e00ff */
[----:B--2---:R2:W-:Y:S04]  /*28000*/  ST.E desc[UR56][R8.64], R13 ;  /* 0x0000000d08007985 */ /* 0x0045e8000c101938 */
[----:B------:R-:W3:Y:S04]  /*28010*/  LD.E R10, desc[UR56][R14.64] ;  /* 0x000000380e0a7980 */ /* 0x000ee8000c101900 */
[----:B---3--:R3:W-:Y:S04]  /*28020*/  ST.E desc[UR56][R16.64], R10 ;  /* 0x0000000a10007985 */ /* 0x0087e8000c101938 */
[----:B------:R-:W4:Y:S04]  /*28030*/  LD.E R21, desc[UR56][R18.64+0x230] ;  /* 0x0002303812157980 */ /* 0x000f28000c101900 */
[----:B------:R-:W5:Y:S04]  /*28040*/  LD.E R25, desc[UR56][R18.64+0x234] ;  /* 0x0002343812197980 */ /* 0x000f68000c101900 */
[----:B-1----:R-:W5:Y:S04]  /*28050*/  LD.E R5, desc[UR56][R18.64+0x238] ;  /* 0x0002383812057980 */ /* 0x002f68000c101900 */
[----:B------:R-:W5:Y:S04]  /*28060*/  LD.E R27, desc[UR56][R18.64+0x23c] ;  /* 0x00023c38121b7980 */ /* 0x000f68000c101900 */
[----:B0-----:R-:W5:Y:S04]  /*28070*/  LD.E R7, desc[UR56][R18.64+0x240] ;  /* 0x0002403812077980 */ /* 0x001f68000c101900 */
[----:B------:R-:W5:Y:S04]  /*28080*/  LD.E R11, desc[UR56][R18.64+0x244] ;  /* 0x00024438120b7980 */ /* 0x000f68000c101900 */
[----:B------:R-:W5:Y:S04]  /*28090*/  LD.E R29, desc[UR56][R18.64+0x248] ;  /* 0x00024838121d7980 */ /* 0x000f68000c101900 */
[----:B--2---:R-:W2:Y:S04]  /*280a0*/  LD.E R9, desc[UR56][R18.64+0x24c] ;  /* 0x00024c3812097980 */ /* 0x004ea8000c101900 */
[----:B------:R-:W2:Y:S04]  /*280b0*/  LD.E R13, desc[UR56][R18.64+0x250] ;  /* 0x00025038120d7980 */ /* 0x000ea8000c101900 */
[----:B------:R-:W2:Y:S04]  /*280c0*/  LD.E R15, desc[UR56][R18.64+0x254] ;  /* 0x00025438120f7980 */ /* 0x000ea8000c101900 */
[----:B---3--:R-:W3:Y:S04]  /*280d0*/  LD.E R17, desc[UR56][R18.64+0x258] ;  /* 0x0002583812117980 */ /* 0x008ee8000c101900 */
        /* <DEDUP_REMOVED lines=113> */
[----:B----4-:R0:W-:Y:S04]  /*287f0*/  ST.E desc[UR56][R18.64+0x230], R21 ;  /* 0x0002301512007985 */ /* 0x0101e8000c101938 */
[----:B-----5:R0:W-:Y:S04]  /*28800*/  ST.E desc[UR56][R18.64+0x234], R25 ;  /* 0x0002341912007985 */ /* 0x0201e8000c101938 */
[----:B------:R0:W-:Y:S04]  /*28810*/  ST.E desc[UR56][R18.64+0x238], R5 ;  /* 0x0002380512007985 */ /* 0x0001e8000c101938 */
[----:B------:R0:W-:Y:S04]  /*28820*/  ST.E desc[UR56][R18.64+0x23c], R27 ;  /* 0x00023c1b12007985 */ /* 0x0001e8000c101938 */
[----:B------:R0:W-:Y:S04]  /*28830*/  ST.E desc[UR56][R18.64+0x240], R7 ;  /* 0x0002400712007985 */ /* 0x0001e8000c101938 */
[----:B------:R0:W-:Y:S04]  /*28840*/  ST.E desc[UR56][R18.64+0x244], R11 ;  /* 0x0002440b12007985 */ /* 0x0001e8000c101938 */
[----:B------:R0:W-:Y:S04]  /*28850*/  ST.E desc[UR56][R18.64+0x248], R29 ;  /* 0x0002481d12007985 */ /* 0x0001e8000c101938 */
[----:B--2---:R0:W-:Y:S04]  /*28860*/  ST.E desc[UR56][R18.64+0x24c], R9 ;  /* 0x00024c0912007985 */ /* 0x0041e8000c101938 */
[----:B------:R0:W-:Y:S04]  /*28870*/  ST.E desc[UR56][R18.64+0x250], R13 ;  /* 0x0002500d12007985 */ /* 0x0001e8000c101938 */
[----:B------:R0:W-:Y:S04]  /*28880*/  ST.E desc[UR56][R18.64+0x254], R15 ;  /* 0x0002540f12007985 */ /* 0x0001e8000c101938 */
[----:B---3--:R0:W-:Y:S04]  /*28890*/  ST.E desc[UR56][R18.64+0x258], R17 ;  /* 0x0002581112007985 */ /* 0x0081e8000c101938 */
        /* <DEDUP_REMOVED lines=121> */
.L_x_2965:
[----:B------:R-:W-:Y:S05]  /*29030*/  BSYNC B0 ;  /* 0x0000000000007941 */ /* 0x000fea0003800000 */
.L_x_2964:
[C---:B------:R-:W-:Y:S01]  /*29040*/  ISETP.GT.AND P0, PT, R0.reuse, R167, PT ;  /* 0x000000a70000720c */ /* 0x040fe20003f04270 */
[----:B------:R-:W-:-:S12]  /*29050*/  VIADD R0, R0, 0xffffffff ;  /* 0xffffffff00007836 */ /* 0x000fd80000000000 */
[----:B------:R-:W-:Y:S05]  /*29060*/  @P0 BRA `(.L_x_2966) ;  /* 0xffffff5000f40947 */ /* 0x000fea000383ffff */
.L_x_2939:
[----:B0-----:R-:W2:Y:S01]  /*29070*/  LDL R5, [R1+0x440] ;  /* 0x0004400001057983 */ /* 0x001ea20000100800 */
[----:B------:R-:W-:Y:S05]  /*29080*/  WARPSYNC.ALL ;  /* 0x0000000000007948 */ /* 0x000fea0003800000 */
        /* <DEDUP_REMOVED lines=64> */
[----:B--2---:R-:W0:Y:S02]  /*29490*/  SHFL.BFLY PT, R0, R5, 0x2, 0x1f ;  /* 0x0c401f0005007f89 */ /* 0x004e2400000e0000 */
[----:B0-----:R-:W-:-:S05]  /*294a0*/  FADD.FTZ R0, R5, R0 ;  /* 0x0000000005007221 */ /* 0x001fca0000010000 */
[----:B------:R-:W0:Y:S02]  /*294b0*/  SHFL.BFLY PT, R3, R0, 0x1, 0x1f ;  /* 0x0c201f0000037f89 */ /* 0x000e2400000e0000 */
[----:B0-----:R-:W-:Y:S01]  /*294c0*/  FADD.FTZ R2, R0, R3 ;  /* 0x0000000300027221 */ /* 0x001fe20000010000 */
[----:B----4-:R-:W-:Y:S01]  /*294d0*/  VIADD R126, R126, 0x1 ;  /* 0x000000017e7e7836 */ /* 0x010fe20000000000 */
[----:B------:R-:W2:Y:S04]  /*294e0*/  LDL R0, [R1+0x21c] ;  /* 0x00021c0001007983 */ /* 0x000ea80000100800 */
[----:B------:R-:W-:Y:S04]  /*294f0*/  STL [R1+0x440], R2 ;  /* 0x0004400201007387 */ /* 0x000fe80000100800 */
[----:B------:R-:W4:Y:S04]  /*29500*/  LDL R145, [R1+0x440] ;  /* 0x0004400001917983 */ /* 0x000f280000100800 */
[----:B---3--:R-:W0:Y:S02]  /*29510*/  SHFL.BFLY PT, R3, R6, 0x2, 0x1f ;  /* 0x0c401f0006037f89 */ /* 0x008e2400000e0000 */
[----:B0-----:R-:W-:Y:S01]  /*29520*/  FADD.FTZ R3, R3, R6 ;  /* 0x0000000603037221 */ /* 0x001fe20000010000 */
[----:B------:R-:W-:Y:S01]  /*29530*/  ISETP.NE.AND P2, PT, R126, 0x2, PT ;  /* 0x000000027e00780c */ /* 0x000fe20003f45270 */
[----:B------:R-:W3:Y:S04]  /*29540*/  LDL.64 R6, [R1+0x418] ;  /* 0x0004180001067983 */ /* 0x000ee80000100a00 */
[----:B-1----:R-:W0:Y:S08]  /*29550*/  SHFL.BFLY PT, R4, R3, 0x1, 0x1f ;  /* 0x0c201f0003047f89 */ /* 0x002e3000000e0000 */
[----:B------:R-:W5:Y:S01]  /*29560*/  @!P2 LDL R124, [R1+0x214] ;  /* 0x00021400017ca983 */ /* 0x000f620000100800 */
[----:B0-----:R-:W-:-:S03]  /*29570*/  FADD.FTZ R138, R3, R4 ;  /* 0x00000004038a7221 */ /* 0x001fc60000010000 */
[----:B------:R-:W3:Y:S02]  /*29580*/  LDL.64 R4, [R1+0x3e8] ;  /* 0x0003e80001047983 */ /* 0x000ee40000100a00 */
[----:B------:R-:W-:Y:S02]  /*29590*/  FSETP.NE.FTZ.AND P1, PT, R138, RZ, PT ;  /* 0x000000ff8a00720b */ /* 0x000fe40003f35000 */
[----:B------:R-:W3:Y:S11]  /*295a0*/  LDL.64 R2, [R1+0x408] ;  /* 0x0004080001027983 */ /* 0x000ef60000100a00 */
[----:B------:R-:W3:Y:S04]  /*295b0*/  @P1 LDL R141, [R1+0x450] ;  /* 0x00045000018d1983 */ /* 0x000ee80000100800 */
[----:B------:R-:W3:Y:S01]  /*295c0*/  @P1 LDL R143, [R1+0x434] ;  /* 0x00043400018f1983 */ /* 0x000ee20000100800 */
[----:B------:R-:W-:-:S02]  /*295d0*/  IMAD.MOV.U32 R140, RZ, RZ, -0x800000 ;  /* 0xff800000ff8c7424 */ /* 0x000fc400078e00ff */
[----:B------:R-:W-:Y:S01]  /*295e0*/  IMAD.MOV.U32 R127, RZ, RZ, RZ ;  /* 0x000000ffff7f7224 */ /* 0x000fe200078e00ff */
[----:B------:R-:W-:Y:S01]  /*295f0*/  MOV R142, 0xff800000 ;  /* 0xff800000008e7802 */ /* 0x000fe20000000f00 */
[----:B------:R1:W-:Y:S08]  /*29600*/  BAR.ARV R210, 0x100 ;  /* 0x000400d20000751d */ /* 0x0003f00000002000 */
[----:B------:R-:W-:Y:S06]  /*29610*/  BAR.ARV 0x8, 0x120 ;  /* 0x0204800000007b1d */ /* 0x000fec0000002000 */
[----:B----4-:R-:W-:-:S13]  /*29620*/  FSETP.NE.FTZ.AND P0, PT, R145, RZ, PT ;  /* 0x000000ff9100720b */ /* 0x010fda0003f15000 */
[----:B------:R-:W4:Y:S04]  /*29630*/  @P0 LDL R128, [R1+0x450] ;  /* 0x0004500001800983 */ /* 0x000f280000100800 */
[----:B------:R-:W3:Y:S01]  /*29640*/  @P0 LDL R129, [R1+0x430] ;  /* 0x0004300001810983 */ /* 0x000ee20000100800 */
[----:B------:R-:W0:Y:S02]  /*29650*/  @P0 MUFU.LG2 R139, R145 ;  /* 0x00000091008b0308 */ /* 0x000e240000000c00 */
[----:B0-----:R-:W-:-:S06]  /*29660*/  @P0 FMUL.FTZ R139, R139, 0.69314718246459960938 ;  /* 0x3f3172188b8b0820 */ /* 0x001fcc0000410000 */
[----:B------:R-:W-:Y:S08]  /*29670*/  @P1 MUFU.LG2 R144, R138 ;  /* 0x0000008a00901308 */ /* 0x000ff00000000c00 */
[----:B------:R-:W0:Y:S01]  /*29680*/  @P0 MUFU.RCP R127, R145 ;  /* 0x00000091007f0308 */ /* 0x000e220000001000 */
[----:B-----5:R-:W-:Y:S01]  /*29690*/  @!P2 LOP3.LUT R124, R124, 0x1, RZ, 0x3c, !PT ;  /* 0x000000017c7ca812 */ /* 0x020fe200078e3cff */
[----:B--2---:R-:W-:Y:S01]  /*296a0*/  VIADD R0, R0, 0x1 ;  /* 0x0000000100007836 */ /* 0x004fe20000000000 */
[----:B------:R-:W-:Y:S04]  /*296b0*/  STL [R1+0x444], R138 ;  /* 0x0004448a01007387 */ /* 0x000fe80000100800 */
[----:B------:R-:W-:Y:S04]  /*296c0*/  STL [R1+0x210], R126 ;  /* 0x0002107e01007387 */ /* 0x000fe80000100800 */
[----:B------:R-:W-:Y:S01]  /*296d0*/  @!P2 STL [R1+0x214], R124 ;  /* 0x0002147c0100a387 */ /* 0x000fe20000100800 */
[-C--:B0-----:R-:W-:Y:S01]  /*296e0*/  FMUL.FTZ R147, R147, R127.reuse ;  /* 0x0000007f93937220 */ /* 0x081fe20000410000 */
        /* <DEDUP_REMOVED lines=100> */
[----:B------:R-:W0:Y:S01]  /*29d30*/  @P1 MUFU.RCP R128, R138 ;  /* 0x0000008a00801308 */ /* 0x000e220000001000 */
[----:B------:R-:W-:Y:S01]  /*29d40*/  @P1 FMUL.FTZ R129, R144, 0.69314718246459960938 ;  /* 0x3f31721890811820 */ /* 0x000fe20000410000 */
[----:B------:R-:W-:-:S04]  /*29d50*/  @P1 FMUL.FTZ R144, R141, 0.69314718246459960938 ;  /* 0x3f3172188d901820 */ /* 0x000fc80000410000 */
[----:B------:R-:W-:Y:S01]  /*29d60*/  @P1 FFMA.FTZ R142, R144, R143, R129 ;  /* 0x0000008f908e1223 */ /* 0x000fe20000010081 */
[-C--:B0-----:R-:W-:Y:S01]  /*29d70*/  FMUL.FTZ R13, R13, R128.reuse ;  /* 0x000000800d0d7220 */ /* 0x081fe20000410000 */
        /* <DEDUP_REMOVED lines=64> */
[----:B0-----:R-:W-:Y:S01]  /*2a180*/  VIADD R12, R125, 0x1 ;  /* 0x000000017d0c7836 */ /* 0x001fe20000000000 */
        /* <DEDUP_REMOVED lines=33> */
[----:B------:R1:W-:Y:S01]  /*2a3a0*/  STL [R1+0x218], R12 ;  /* 0x0002180c01007387 */ /* 0x0003e20000100800 */
[----:B------:R-:W-:-:S13]  /*2a3b0*/  PLOP3.LUT P0, PT, PT, PT, PT, 0x8, 0x0 ;  /* 0x000000000000781c */ /* 0x000fda0003f0e170 */
.L_x_2838:
[----:B------:R-:W-:Y:S05]  /*2a3c0*/  WARPSYNC.ALL ;  /* 0x0000000000007948 */ /* 0x000fea0003800000 */
[----:B------:R-:W2:Y:S08]  /*2a3d0*/  S2UR UR5, SR_CgaCtaId ;  /* 0x00000000000579c3 */ /* 0x000eb00000008800 */
[----:B------:R-:W-:Y:S06]  /*2a3e0*/  BAR.SYNC.DEFER_BLOCKING 0x5, 0x120 ;  /* 0x0144800000007b1d */ /* 0x000fec0000010000 */
[----:B------:R-:W-:Y:S01]  /*2a3f0*/  UMOV UR4, 0x400 ;  /* 0x0000040000047882 */ /* 0x000fe20000000000 */
[----:B------:R-:W-:Y:S01]  /*2a400*/  BSSY B0, `(.L_x_2967) ;  /* 0x00002b2000007945 */ /* 0x000fe20003800000 */
[----:B--2---:R-:W-:-:S06]  /*2a410*/  ULEA UR4, UR5, UR4, 0x18 ;  /* 0x0000000405047291 */ /* 0x004fcc000f8ec03f */
[----:B------:R-:W-:-:S05]  /*2a420*/  IMAD.U32 R145, RZ, RZ, UR4 ;  /* 0x00000004ff917e24 */ /* 0x000fca000f8e00ff */
[----:B------:R2:W3:Y:S01]  /*2a430*/  LDS.128 R116, [R145+0x324d0] ;  /* 0x0324d00091747984 */ /* 0x0004e20000000c00 */
[----:B------:R-:W-:Y:S06]  /*2a440*/  BAR.ARV 0x4, 0x120 ;  /* 0x0104800000007b1d */ /* 0x000fec0000002000 */
[----:B------:R-:W-:Y:S05]  /*2a450*/  @P0 BRA `(.L_x_2968) ;  /* 0x0000001c00d00947 */ /* 0x000fea0003800000 */
[----:B-1----:R-:W4:Y:S04]  /*2a460*/  LDL.128 R140, [R1+0x220] ;  /* 0x00022000018c7983 */ /* 0x002f280000100c00 */
        /* <DEDUP_REMOVED lines=13> */
[----:B0-----:R-:W2:Y:S04]  /*2a540*/  LDL.128 R84, [R1+0x2f0] ;  /* 0x0002f00001547983 */ /* 0x001ea80000100c00 */
        /* <DEDUP_REMOVED lines=11> */
[----:B-----5:R-:W2:Y:S04]  /*2a600*/  LDL.128 R36, [R1+0x3b0] ;  /* 0x0003b00001247983 */ /* 0x020ea80000100c00 */
[----:B------:R-:W2:Y:S04]  /*2a610*/  LDL.128 R24, [R1+0x3e0] ;  /* 0x0003e00001187983 */ /* 0x000ea80000100c00 */
[----:B------:R-:W2:Y:S04]  /*2a620*/  LDL.128 R28, [R1+0x3d0] ;  /* 0x0003d000011c7983 */ /* 0x000ea80000100c00 */
[----:B------:R-:W2:Y:S04]  /*2a630*/  LDL.128 R8, [R1+0x400] ;  /* 0x0004000001087983 */ /* 0x000ea80000100c00 */
[----:B------:R-:W2:Y:S04]  /*2a640*/  LDL.128 R12, [R1+0x3f0] ;  /* 0x0003f000010c7983 */ /* 0x000ea80000100c00 */
[----:B------:R-:W2:Y:S01]  /*2a650*/  LDL.128 R4, [R1+0x410] ;  /* 0x0004100001047983 */ /* 0x000ea20000100c00 */
[----:B------:R-:W0:Y:S01]  /*2a660*/  S2R R0, SR_SWINHI ;  /* 0x0000000000007919 */ /* 0x000e220000002f00 */
[----:B------:R-:W-:Y:S05]  /*2a670*/  WARPSYNC.ALL ;  /* 0x0000000000007948 */ /* 0x000fea0003800000 */
[----:B------:R-:W-:Y:S01]  /*2a680*/  ULDC.64 UR4, c[0x0][0xcd8] ;  /* 0x0003360000047ab9 */ /* 0x000fe20000000a00 */
[----:B------:R-:W-:-:S02]  /*2a690*/  MOV R2, R145 ;  /* 0x0000009100027202 */ /* 0x000fc40000000f00 */
[----:B0-----:R-:W-:-:S03]  /*2a6a0*/  MOV R3, R0 ;  /* 0x0000000000037202 */ /* 0x001fc60000000f00 */
[----:B------:R-:W-:-:S03]  /*2a6b0*/  IMAD.WIDE R16, R218, 0x2, R2 ;  /* 0x00000002da107825 */ /* 0x000fc600078e0202 */
[C---:B------:R-:W-:Y:S02]  /*2a6c0*/  IADD3 R20, P1, R16.reuse, 0x20, RZ ;  /* 0x0000002010147810 */ /* 0x040fe40007f3e0ff */
[----:B---3--:R-:W-:Y:S02]  /*2a6d0*/  IADD3 R116, P2, R16, 0x40, RZ ;  /* 0x0000004010747810 */ /* 0x008fe40007f5e0ff */
[----:B------:R-:W-:Y:S02]  /*2a6e0*/  LOP3.LUT R199, R20, 0x380, RZ, 0xc0, !PT ;  /* 0x0000038014c77812 */ /* 0x000fe400078ec0ff */
[----:B------:R-:W-:Y:S02]  /*2a6f0*/  LOP3.LUT R201, R116, 0x380, RZ, 0xc0, !PT ;  /* 0x0000038074c97812 */ /* 0x000fe400078ec0ff */
[----:B------:R-:W-:Y:S01]  /*2a700*/  IADD3 R144, P3, R16, 0x60, RZ ;  /* 0x0000006010907810 */ /* 0x000fe20007f7e0ff */
[----:B------:R-:W-:Y:S01]  /*2a710*/  IMAD.X R173, RZ, RZ, R17, P1 ;  /* 0x000000ffffad7224 */ /* 0x000fe200008e0611 */
[----:B------:R-:W-:-:S02]  /*2a720*/  SHF.R.U64 R199, R199, 0x3, RZ ;  /* 0x00000003c7c77819 */ /* 0x000fc400000012ff */
[C---:B------:R-:W-:Y:S02]  /*2a730*/  IADD3 R146, P4, R16.reuse, 0x4000, RZ ;  /* 0x0000400010927810 */ /* 0x040fe40007f9e0ff */
[----:B------:R-:W-:Y:S02]  /*2a740*/  SHF.R.U64 R201, R201, 0x3, RZ ;  /* 0x00000003c9c97819 */ /* 0x000fe400000012ff */
[C---:B------:R-:W-:Y:S02]  /*2a750*/  IADD3 R148, P5, R16.reuse, 0x4020, RZ ;  /* 0x0000402010947810 */ /* 0x040fe40007fbe0ff */
[----:B------:R-:W-:Y:S02]  /*2a760*/  IADD3 R205, P1, R16, 0x4060, RZ ;  /* 0x0000406010cd7810 */ /* 0x000fe40007f3e0ff */
[----:B------:R-:W-:Y:S02]  /*2a770*/  LOP3.LUT R203, R144, 0x380, RZ, 0xc0, !PT ;  /* 0x0000038090cb7812 */ /* 0x000fe400078ec0ff */
[----:B------:R-:W-:-:S02]  /*2a780*/  LOP3.LUT R172, R199, R20, RZ, 0x3c, !PT ;  /* 0x00000014c7ac7212 */ /* 0x000fc400078e3cff */
[----:B------:R-:W-:Y:S02]  /*2a790*/  LOP3.LUT R184, R201, R116, RZ, 0x3c, !PT ;  /* 0x00000074c9b87212 */ /* 0x000fe400078e3cff */
[----:B------:R-:W-:Y:S01]  /*2a7a0*/  LOP3.LUT R199, R146, 0x380, RZ, 0xc0, !PT ;  /* 0x0000038092c77812 */ /* 0x000fe200078ec0ff */
[--C-:B------:R-:W-:Y:S01]  /*2a7b0*/  IMAD.X R151, RZ, RZ, R17.reuse, P1 ;  /* 0x000000ffff977224 */ /* 0x100fe200008e0611 */
[----:B------:R-:W-:Y:S02]  /*2a7c0*/  SHF.R.U64 R203, R203, 0x3, RZ ;  /* 0x00000003cbcb7819 */ /* 0x000fe400000012ff */
[----:B------:R-:W-:Y:S01]  /*2a7d0*/  LOP3.LUT R201, R148, 0x380, RZ, 0xc0, !PT ;  /* 0x0000038094c97812 */ /* 0x000fe200078ec0ff */
[----:B------:R-:W-:Y:S01]  /*2a7e0*/  IMAD.X R185, RZ, RZ, R17, P2 ;  /* 0x000000ffffb97224 */ /* 0x000fe200010e0611 */
[C---:B------:R-:W-:Y:S02]  /*2a7f0*/  LOP3.LUT R0, R16.reuse, 0x380, RZ, 0xc0, !PT ;  /* 0x0000038010007812 */ /* 0x040fe400078ec0ff */
[----:B------:R-:W-:-:S02]  /*2a800*/  IADD3 R150, P0, R16, 0x4040, RZ ;  /* 0x0000404010967810 */ /* 0x000fc40007f1e0ff */
[C---:B------:R-:W-:Y:S01]  /*2a810*/  IADD3 R182, P1, R16.reuse, 0xc020, RZ ;  /* 0x0000c02010b67810 */ /* 0x040fe20007f3e0ff */
[----:B------:R-:W-:Y:S01]  /*2a820*/  IMAD.X R175, RZ, RZ, R17, P3 ;  /* 0x000000ffffaf7224 */ /* 0x000fe200018e0611 */
[C---:B------:R-:W-:Y:S02]  /*2a830*/  IADD3 R188, P2, R16.reuse, 0x8000, RZ ;  /* 0x0000800010bc7810 */ /* 0x040fe40007f5e0ff */
[----:B------:R-:W-:Y:S02]  /*2a840*/  SHF.R.U64 R199, R199, 0x3, RZ ;  /* 0x00000003c7c77819 */ /* 0x000fe400000012ff */
[----:B------:R-:W-:Y:S02]  /*2a850*/  LOP3.LUT R174, R203, R144, RZ, 0x3c, !PT ;  /* 0x00000090cbae7212 */ /* 0x000fe400078e3cff */
[----:B------:R-:W-:Y:S02]  /*2a860*/  SHF.R.U64 R201, R201, 0x3, RZ ;  /* 0x00000003c9c97819 */ /* 0x000fe400000012ff */
[----:B------:R-:W-:-:S02]  /*2a870*/  IADD3 R194, P3, R16, 0x8020, RZ ;  /* 0x0000802010c27810 */ /* 0x000fc40007f7e0ff */
[----:B------:R-:W-:Y:S02]  /*2a880*/  SHF.R.U64 R197, R0, 0x3, RZ ;  /* 0x0000000300c57819 */ /* 0x000fe400000012ff */
[----:B------:R-:W-:Y:S01]  /*2a890*/  LOP3.LUT R203, R150, 0x380, RZ, 0xc0, !PT ;  /* 0x0000038096cb7812 */ /* 0x000fe200078ec0ff */
[--C-:B------:R-:W-:Y:S01]  /*2a8a0*/  IMAD.X R189, RZ, RZ, R17.reuse, P1 ;  /* 0x000000ffffbd7224 */ /* 0x100fe200008e0611 */
[----:B------:R-:W-:Y:S01]  /*2a8b0*/  LOP3.LUT R0, R205, 0x380, RZ, 0xc0, !PT ;  /* 0x00000380cd007812 */ /* 0x000fe200078ec0ff */
[--C-:B------:R-:W-:Y:S01]  /*2a8c0*/  IMAD.X R149, RZ, RZ, R17.reuse, P2 ;  /* 0x000000ffff957224 */ /* 0x100fe200010e0611 */
[----:B------:R-:W-:Y:S01]  /*2a8d0*/  LOP3.LUT R146, R199, R146, RZ, 0x3c, !PT ;  /* 0x00000092c7927212 */ /* 0x000fe200078e3cff */
[----:B------:R-:W-:Y:S01]  /*2a8e0*/  IMAD.X R147, RZ, RZ, R17, P4 ;  /* 0x000000ffff937224 */ /* 0x000fe200020e0611 */
[----:B------:R-:W-:Y:S02]  /*2a8f0*/  LOP3.LUT R162, R201, R148, RZ, 0x3c, !PT ;  /* 0x00000094c9a27212 */ /* 0x000fe400078e3cff */
[----:B------:R-:W-:-:S02]  /*2a900*/  LOP3.LUT R199, R188, 0x380, RZ, 0xc0, !PT ;  /* 0x00000380bcc77812 */ /* 0x000fc400078ec0ff */
[----:B------:R-:W-:Y:S01]  /*2a910*/  ISETP.NE.U32.AND P1, PT, RZ, UR4, PT ;  /* 0x00000004ff007c0c */ /* 0x000fe2000bf25070 */
[--C-:B------:R-:W-:Y:S01]  /*2a920*/  IMAD.X R163, RZ, RZ, R17.reuse, P5 ;  /* 0x000000ffffa37224 */ /* 0x100fe200028e0611 */
[----:B------:R-:W-:Y:S01]  /*2a930*/  IADD3 R186, P2, R16, 0xc040, RZ ;  /* 0x0000c04010ba7810 */ /* 0x000fe20007f5e0ff */
[--C-:B------:R-:W-:Y:S01]  /*2a940*/  IMAD.X R161, RZ, RZ, R17.reuse, P0 ;  /* 0x000000ffffa17224 */ /* 0x100fe200000e0611 */
[----:B------:R-:W-:Y:S01]  /*2a950*/  SHF.R.U64 R203, R203, 0x3, RZ ;  /* 0x00000003cbcb7819 */ /* 0x000fe200000012ff */
[----:B------:R-:W-:Y:S01]  /*2a960*/  IMAD.X R21, RZ, RZ, R17, P3 ;  /* 0x000000ffff157224 */ /* 0x000fe200018e0611 */
[----:B------:R-:W-:Y:S02]  /*2a970*/  LOP3.LUT R201, R194, 0x380, RZ, 0xc0, !PT ;  /* 0x00000380c2c97812 */ /* 0x000fe400078ec0ff */
[----:B------:R-:W-:Y:S02]  /*2a980*/  IADD3 R192, P4, R16, 0x8040, RZ ;  /* 0x0000804010c07810 */ /* 0x000fe40007f9e0ff */
[----:B------:R-:W-:-:S02]  /*2a990*/  SHF.R.U64 R0, R0, 0x3, RZ ;  /* 0x0000000300007819 */ /* 0x000fc400000012ff */
[C---:B------:R-:W-:Y:S02]  /*2a9a0*/  IADD3 R190, P5, R16.reuse, 0x8060, RZ ;  /* 0x0000806010be7810 */ /* 0x040fe40007fbe0ff */
[C---:B------:R-:W-:Y:S02]  /*2a9b0*/  IADD3 R167, P0, R16.reuse, 0xc000, RZ ;  /* 0x0000c00010a77810 */ /* 0x040fe40007f1e0ff */
[----:B------:R-:W-:Y:S02]  /*2a9c0*/  IADD3 R181, P3, R16, 0xc060, RZ ;  /* 0x0000c06010b57810 */ /* 0x000fe40007f7e0ff */
[----:B------:R-:W-:Y:S02]  /*2a9d0*/  LOP3.LUT R16, R197, R16, RZ, 0x3c, !PT ;  /* 0x00000010c5107212 */ /* 0x000fe400078e3cff */
[----:B------:R-:W-:Y:S02]  /*2a9e0*/  SHF.R.U64 R199, R199, 0x3, RZ ;  /* 0x00000003c7c77819 */ /* 0x000fe400000012ff */
[----:B------:R-:W-:Y:S01]  /*2a9f0*/  ISETP.NE.AND.EX P1, PT, RZ, UR5, PT, P1 ;  /* 0x00000005ff007c0c */ /* 0x000fe2000bf25310 */
[----:B------:R-:W-:Y:S01]  /*2aa00*/  ULDC.64 UR4, c[0x0][0xce0] ;  /* 0x0003380000047ab9 */ /* 0x000fe20000000a00 */
[----:B------:R-:W-:Y:S01]  /*2aa10*/  LOP3.LUT R160, R203, R150, RZ, 0x3c, !PT ;  /* 0x00000096cba07212 */ /* 0x000fe200078e3cff */
[----:B------:R-:W-:Y:S01]  /*2aa20*/  IMAD.X R187, RZ, RZ, R17, P2 ;  /* 0x000000ffffbb7224 */ /* 0x000fe200010e0611 */
[----:B------:R-:W-:-:S02]  /*2aa30*/  SHF.R.U64 R201, R201, 0x3, RZ ;  /* 0x00000003c9c97819 */ /* 0x000fc400000012ff */
[----:B------:R-:W-:Y:S02]  /*2aa40*/  LOP3.LUT R150, R0, R205, RZ, 0x3c, !PT ;  /* 0x000000cd00967212 */ /* 0x000fe400078e3cff */
[----:B------:R-:W-:Y:S02]  /*2aa50*/  LOP3.LUT R203, R192, 0x380, RZ, 0xc0, !PT ;  /* 0x00000380c0cb7812 */ /* 0x000fe400078ec0ff */
[----:B------:R-:W-:Y:S02]  /*2aa60*/  LOP3.LUT R205, R190, 0x380, RZ, 0xc0, !PT ;  /* 0x00000380becd7812 */ /* 0x000fe400078ec0ff */
[----:B------:R-:W-:Y:S02]  /*2aa70*/  ISETP.NE.U32.AND P2, PT, RZ, UR4, PT ;  /* 0x00000004ff007c0c */ /* 0x000fe4000bf45070 */
[----:B------:R-:W-:Y:S02]  /*2aa80*/  LOP3.LUT R148, R199, R188, RZ, 0x3c, !PT ;  /* 0x000000bcc7947212 */ /* 0x000fe400078e3cff */
[----:B------:R-:W-:-:S02]  /*2aa90*/  LOP3.LUT R0, R167, 0x380, RZ, 0xc0, !PT ;  /* 0x00000380a7007812 */ /* 0x000fc400078ec0ff */
[----:B------:R-:W-:Y:S02]  /*2aaa0*/  MOV R16, R16 ;  /* 0x0000001000107202 */ /* 0x000fe40000000f00 */
[----:B------:R-:W-:Y:S02]  /*2aab0*/  LOP3.LUT R20, R201, R194, RZ, 0x3c, !PT ;  /* 0x000000c2c9147212 */ /* 0x000fe400078e3cff */
[----:B------:R-:W-:Y:S02]  /*2aac0*/  LOP3.LUT R199, R182, 0x380, RZ, 0xc0, !PT ;  /* 0x00000380b6c77812 */ /* 0x000fe400078ec0ff */
[----:B------:R-:W-:Y:S02]  /*2aad0*/  MOV R172, R172 ;  /* 0x000000ac00ac7202 */ /* 0x000fe40000000f00 */
[----:B------:R-:W-:Y:S02]  /*2aae0*/  SHF.R.U64 R203, R203, 0x3, RZ ;  /* 0x00000003cbcb7819 */ /* 0x000fe400000012ff */
[----:B------:R-:W-:-:S02]  /*2aaf0*/  LOP3.LUT R201, R186, 0x380, RZ, 0xc0, !PT ;  /* 0x00000380bac97812 */ /* 0x000fc400078ec0ff */
[----:B------:R-:W-:Y:S02]  /*2ab00*/  MOV R184, R184 ;  /* 0x000000b800b87202 */ /* 0x000fe40000000f00 */
[----:B------:R-:W-:Y:S02]  /*2ab10*/  SHF.R.U64 R205, R205, 0x3, RZ ;  /* 0x00000003cdcd7819 */ /* 0x000fe400000012ff */
[----:B------:R-:W-:Y:S02]  /*2ab20*/  LOP3.LUT R116, R181, 0x380, RZ, 0xc0, !PT ;  /* 0x00000380b5747812 */ /* 0x000fe400078ec0ff */
[----:B------:R-:W-:Y:S02]  /*2ab30*/  MOV R174, R174 ;  /* 0x000000ae00ae7202 */ /* 0x000fe40000000f00 */
[----:B------:R-:W-:Y:S01]  /*2ab40*/  ISETP.NE.AND.EX P2, PT, RZ, UR5, PT, P2 ;  /* 0x00000005ff007c0c */ /* 0x000fe2000bf45320 */
[----:B------:R-:W-:Y:S01]  /*2ab50*/  IMAD.X R195, RZ, RZ, R17, P4 ;  /* 0x000000ffffc37224 */ /* 0x000fe200020e0611 */
[----:B------:R-:W-:-:S02]  /*2ab60*/  SHF.R.U64 R0, R0, 0x3, RZ ;  /* 0x0000000300007819 */ /* 0x000fc400000012ff */
[----:B------:R-:W-:Y:S02]  /*2ab70*/  MOV R146, R146 ;  /* 0x0000009200927202 */ /* 0x000fe40000000f00 */
[----:B----4-:R-:W-:Y:S02]  /*2ab80*/  F2FP.F16.F32.PACK_AB R140, R141, R140 ;  /* 0x0000008c8d8c723e */ /* 0x010fe400000000ff */
[----:B------:R-:W-:Y:S02]  /*2ab90*/  F2FP.F16.F32.PACK_AB R141, R143, R142 ;  /* 0x0000008e8f8d723e */ /* 0x000fe400000000ff */
[----:B--2---:R-:W-:Y:S02]  /*2aba0*/  F2FP.F16.F32.PACK_AB R132, R133, R132 ;  /* 0x000000848584723e */ /* 0x004fe400000000ff */
[----:B------:R-:W-:Y:S02]  /*2abb0*/  F2FP.F16.F32.PACK_AB R133, R135, R134 ;  /* 0x000000868785723e */ /* 0x000fe400000000ff */
[----:B------:R-:W-:-:S02]  /*2abc0*/  F2FP.F16.F32.PACK_AB R142, R137, R136 ;  /* 0x00000088898e723e */ /* 0x000fc400000000ff */
[----:B------:R-:W-:Y:S01]  /*2abd0*/  F2FP.F16.F32.PACK_AB R143, R139, R138 ;  /* 0x0000008a8b8f723e */ /* 0x000fe200000000ff */
[----:B------:R-:W-:Y:S01]  /*2abe0*/  BAR.SYNC.DEFER_BLOCKING 0x1, 0x100 ;  /* 0x0044000000007b1d */ /* 0x000fe20000010000 */
        /* <DEDUP_REMOVED lines=17> */
[----:B------:R-:W-:Y:S01]  /*2ad00*/  F2FP.F16.F32.PACK_AB R88, R89, R88 ;  /* 0x000000585958723e */ /* 0x000fe200000000ff */
[----:B------:R-:W-:Y:S01]  /*2ad10*/  IMAD.X R193, RZ, RZ, R17, P5 ;  /* 0x000000ffffc17224 */ /* 0x000fe200028e0611 */
[----:B------:R-:W-:Y:S01]  /*2ad20*/  SHF.R.U64 R199, R199, 0x3, RZ ;  /* 0x00000003c7c77819 */ /* 0x000fe200000012ff */
[----:B------:R1:W-:Y:S01]  /*2ad30*/  STSM.16.M88.4 [R172], R132 ;  /* 0x00000084ac007844 */ /* 0x0003e20000000200 */
[----:B------:R-:W-:-:S02]  /*2ad40*/  MOV R162, R162 ;  /* 0x000000a200a27202 */ /* 0x000fc40000000f00 */
[----:B------:R-:W-:Y:S02]  /*2ad50*/  F2FP.F16.F32.PACK_AB R98, R93, R92 ;  /* 0x0000005c5d62723e */ /* 0x000fe400000000ff */
[----:B------:R-:W-:Y:S02]  /*2ad60*/  F2FP.F16.F32.PACK_AB R99, R95, R94 ;  /* 0x0000005e5f63723e */ /* 0x000fe400000000ff */
[----:B------:R-:W-:Y:S02]  /*2ad70*/  F2FP.F16.F32.PACK_AB R89, R91, R90 ;  /* 0x0000005a5b59723e */ /* 0x000fe400000000ff */
[----:B------:R-:W-:Y:S01]  /*2ad80*/  F2FP.F16.F32.PACK_AB R80, R81, R80 ;  /* 0x000000505150723e */ /* 0x000fe200000000ff */
[----:B------:R-:W-:Y:S01]  /*2ad90*/  IMAD.X R191, RZ, RZ, R17, P0 ;  /* 0x000000ffffbf7224 */ /* 0x000fe200000e0611 */
[----:B------:R-:W-:Y:S01]  /*2ada0*/  LOP3.LUT R194, R203, R192, RZ, 0x3c, !PT ;  /* 0x000000c0cbc27212 */ /* 0x000fe200078e3cff */
[----:B------:R1:W-:Y:S01]  /*2adb0*/  STSM.16.M88.4 [R184], R124 ;  /* 0x0000007cb8007844 */ /* 0x0003e20000000200 */
[----:B------:R-:W-:-:S02]  /*2adc0*/  SHF.R.U64 R201, R201, 0x3, RZ ;  /* 0x00000003c9c97819 */ /* 0x000fc400000012ff */
[----:B------:R-:W-:Y:S02]  /*2add0*/  MOV R160, R160 ;  /* 0x000000a000a07202 */ /* 0x000fe40000000f00 */
[----:B------:R-:W-:Y:S02]  /*2ade0*/  F2FP.F16.F32.PACK_AB R90, R85, R84 ;  /* 0x00000054555a723e */ /* 0x000fe400000000ff */
[----:B------:R-:W-:Y:S02]  /*2adf0*/  F2FP.F16.F32.PACK_AB R91, R87, R86 ;  /* 0x00000056575b723e */ /* 0x000fe400000000ff */
[----:B------:R-:W-:Y:S02]  /*2ae00*/  F2FP.F16.F32.PACK_AB R81, R83, R82 ;  /* 0x000000525351723e */ /* 0x000fe400000000ff */
[----:B------:R-:W-:Y:S01]  /*2ae10*/  F2FP.F16.F32.PACK_AB R72, R73, R72 ;  /* 0x000000484948723e */ /* 0x000fe200000000ff */
[----:B------:R1:W-:Y:S01]  /*2ae20*/  STSM.16.M88.4 [R174], R112 ;  /* 0x00000070ae007844 */ /* 0x0003e20000000200 */
[----:B------:R-:W-:-:S02]  /*2ae30*/  LOP3.LUT R192, R205, R190, RZ, 0x3c, !PT ;  /* 0x000000becdc07212 */ /* 0x000fc400078e3cff */
[----:B------:R-:W-:Y:S02]  /*2ae40*/  SHF.R.U64 R116, R116, 0x3, RZ ;  /* 0x0000000374747819 */ /* 0x000fe400000012ff */
[----:B------:R-:W-:Y:S02]  /*2ae50*/  MOV R150, R150 ;  /* 0x0000009600967202 */ /* 0x000fe40000000f00 */
[----:B------:R-:W-:Y:S02]  /*2ae60*/  F2FP.F16.F32.PACK_AB R82, R77, R76 ;  /* 0x0000004c4d52723e */ /* 0x000fe400000000ff */
[----:B------:R-:W-:Y:S02]  /*2ae70*/  F2FP.F16.F32.PACK_AB R83, R79, R78 ;  /* 0x0000004e4f53723e */ /* 0x000fe400000000ff */
[----:B------:R-:W-:Y:S02]  /*2ae80*/  F2FP.F16.F32.PACK_AB R73, R75, R74 ;  /* 0x0000004a4b49723e */ /* 0x000fe400000000ff */
[----:B------:R-:W-:Y:S01]  /*2ae90*/  F2FP.F16.F32.PACK_AB R64, R65, R64 ;  /* 0x000000404140723e */ /* 0x000fe200000000ff */
[----:B------:R1:W-:Y:S01]  /*2aea0*/  STSM.16.M88.4 [R146], R104 ;  /* 0x0000006892007844 */ /* 0x0003e20000000200 */
[----:B------:R-:W-:-:S02]  /*2aeb0*/  LOP3.LUT R190, R0, R167, RZ, 0x3c, !PT ;  /* 0x000000a700be7212 */ /* 0x000fc400078e3cff */
[----:B------:R-:W-:Y:S02]  /*2aec0*/  MOV R148, R148 ;  /* 0x0000009400947202 */ /* 0x000fe40000000f00 */
[----:B------:R-:W-:Y:S02]  /*2aed0*/  F2FP.F16.F32.PACK_AB R74, R69, R68 ;  /* 0x00000044454a723e */ /* 0x000fe400000000ff */
[----:B------:R-:W-:Y:S02]  /*2aee0*/  F2FP.F16.F32.PACK_AB R75, R71, R70 ;  /* 0x00000046474b723e */ /* 0x000fe400000000ff */
[----:B------:R-:W-:Y:S02]  /*2aef0*/  F2FP.F16.F32.PACK_AB R65, R67, R66 ;  /* 0x000000424341723e */ /* 0x000fe400000000ff */
[----:B------:R-:W-:Y:S01]  /*2af00*/  F2FP.F16.F32.PACK_AB R56, R57, R56 ;  /* 0x000000383938723e */ /* 0x000fe200000000ff */
[----:B------:R-:W-:Y:S01]  /*2af10*/  IMAD.X R197, RZ, RZ, R17, P3 ;  /* 0x000000ffffc57224 */ /* 0x000fe200018e0611 */
[----:B------:R-:W-:Y:S01]  /*2af20*/  LOP3.LUT R188, R199, R182, RZ, 0x3c, !PT ;  /* 0x000000b6c7bc7212 */ /* 0x000fe200078e3cff */
[----:B------:R1:W-:Y:S01]  /*2af30*/  STSM.16.M88.4 [R162], R96 ;  /* 0x00000060a2007844 */ /* 0x0003e20000000200 */
[----:B------:R-:W-:Y:S01]  /*2af40*/  MOV R20, R20 ;  /* 0x0000001400147202 */ /* 0x000fe20000000f00 */
[----:B0-----:R-:W0:Y:S01]  /*2af50*/  LDC.64 R16, c[0x0][0xcd8] ;  /* 0x00033600ff107b82 */ /* 0x001e220000000a00 */
[----:B------:R-:W-:-:S02]  /*2af60*/  F2FP.F16.F32.PACK_AB R66, R61, R60 ;  /* 0x0000003c3d42723e */ /* 0x000fc400000000ff */
[----:B------:R-:W-:Y:S02]  /*2af70*/  F2FP.F16.F32.PACK_AB R67, R63, R62 ;  /* 0x0000003e3f43723e */ /* 0x000fe400000000ff */
[----:B------:R-:W-:Y:S02]  /*2af80*/  F2FP.F16.F32.PACK_AB R57, R59, R58 ;  /* 0x0000003a3b39723e */ /* 0x000fe400000000ff */
[----:B------:R-:W-:Y:S01]  /*2af90*/  F2FP.F16.F32.PACK_AB R48, R49, R48 ;  /* 0x000000303130723e */ /* 0x000fe200000000ff */
[----:B------:R1:W-:Y:S01]  /*2afa0*/  STSM.16.M88.4 [R160], R88 ;  /* 0x00000058a0007844 */ /* 0x0003e20000000200 */
        /* <DEDUP_REMOVED lines=29> */
[----:B------:R-:W-:Y:S01]  /*2b180*/  F2FP.F16.F32.PACK_AB R9, R11, R10 ;  /* 0x0000000a0b09723e */ /* 0x000fe200000000ff */
[----:B------:R1:W-:Y:S01]  /*2b190*/  STSM.16.M88.4 [R192], R48 ;  /* 0x00000030c0007844 */ /* 0x0003e20000000200 */
[----:B------:R-:W-:-:S02]  /*2b1a0*/  MOV R196, R196 ;  /* 0x000000c400c47202 */ /* 0x000fc40000000f00 */
[----:B------:R-:W-:Y:S02]  /*2b1b0*/  F2FP.F16.F32.PACK_AB R10, R5, R4 ;  /* 0x00000004050a723e */ /* 0x000fe400000000ff */
[----:B------:R-:W-:Y:S01]  /*2b1c0*/  F2FP.F16.F32.PACK_AB R11, R7, R6 ;  /* 0x00000006070b723e */ /* 0x000fe200000000ff */
[----:B------:R1:W-:Y:S01]  /*2b1d0*/  STSM.16.M88.4 [R190], R40 ;  /* 0x00000028be007844 */ /* 0x0003e20000000200 */
[----:B------:R-:W2:Y:S03]  /*2b1e0*/  @P2 LDC.64 R6, c[0x0][0xce0] ;  /* 0x00033800ff062b82 */ /* 0x000ea60000000a00 */
[----:B------:R1:W-:Y:S04]  /*2b1f0*/  STSM.16.M88.4 [R188], R32 ;  /* 0x00000020bc007844 */ /* 0x0003e80000000200 */
[----:B------:R1:W-:Y:S04]  /*2b200*/  STSM.16.M88.4 [R186], R24 ;  /* 0x00000018ba007844 */ /* 0x0003e80000000200 */
[----:B------:R1:W-:Y:S01]  /*2b210*/  STSM.16.M88.4 [R196], R8 ;  /* 0x00000008c4007844 */ /* 0x0003e20000000200 */
[----:B------:R-:W-:Y:S01]  /*2b220*/  ULDC UR4, c[0x0][0xb88] ;  /* 0x0002e20000047ab9 */ /* 0x000fe20000000800 */
[----:B------:R-:W-:-:S02]  /*2b230*/  IMAD.MOV.U32 R4, RZ, RZ, RZ ;  /* 0x000000ffff047224 */ /* 0x000fc400078e00ff */
[----:B------:R-:W-:Y:S02]  /*2b240*/  IMAD.U32 R21, RZ, RZ, UR4 ;  /* 0x00000004ff157e24 */ /* 0x000fe4000f8e00ff */
[C---:B0-----:R-:W-:Y:S01]  /*2b250*/  IMAD.WIDE R16, R178.reuse, 0x4, R16 ;  /* 0x00000004b2107825 */ /* 0x041fe200078e0210 */
[----:B------:R-:W-:Y:S03]  /*2b260*/  BAR.SYNC.DEFER_BLOCKING 0x1, 0x100 ;  /* 0x0044000000007b1d */ /* 0x000fe60000010000 */
[----:B--2---:R-:W-:-:S03]  /*2b270*/  @P2 IMAD.WIDE R6, R178, 0x4, R6 ;  /* 0x00000004b2062825 */ /* 0x004fc600078e0206 */
[----:B------:R1:W5:Y:S04]  /*2b280*/  @P1 LDG.E R4, desc[UR56][R16.64] ;  /* 0x0000003810041981 */ /* 0x000368000c1e1900 */
[----:B------:R1:W5:Y:S01]  /*2b290*/  @P2 LDG.E R21, desc[UR56][R6.64] ;  /* 0x0000003806152981 */ /* 0x000362000c1e1900 */
[----:B------:R-:W-:Y:S01]  /*2b2a0*/  IMAD R14, R180, 0x80, R212 ;  /* 0x00000080b40e7824 */ /* 0x000fe200078e02d4 */
[----:B------:R-:W-:-:S03]  /*2b2b0*/  LOP3.LUT P0, RZ, R216, 0x3, RZ, 0xc0, !PT ;  /* 0x00000003d8ff7812 */ /* 0x000fc6000780c0ff */
[----:B------:R-:W-:Y:S01]  /*2b2c0*/  VIADD R0, R14, 0x8 ;  /* 0x000000080e007836 */ /* 0x000fe20000000000 */
[----:B------:R-:W-:Y:S09]  /*2b2d0*/  @P2 BRA `(.L_x_2969) ;  /* 0x0000000000102947 */ /* 0x000ff20003800000 */
[----:B------:R-:W-:Y:S05]  /*2b2e0*/  @!P1 BRA `(.L_x_2969) ;  /* 0x00000000000c9947 */ /* 0x000fea0003800000 */
[----:B-1----:R-:W2:Y:S04]  /*2b2f0*/  LDG.E R6, desc[UR56][R16.64] ;  /* 0x0000003810067981 */ /* 0x002ea8000c1e1900 */
[----:B-----5:R-:W2:Y:S02]  /*2b300*/  LDG.E R21, desc[UR56][R16.64+0x4] ;  /* 0x0000043810157981 */ /* 0x020ea4000c1e1900 */
[----:B--2---:R-:W-:-:S07]  /*2b310*/  IMAD.IADD R21, R21, 0x1, -R6 ;  /* 0x0000000115157824 */ /* 0x004fce00078e0a06 */
.L_x_2969:
[-C--:B-----5:R-:W-:Y:S01]  /*2b320*/  ISETP.GE.OR P2, PT, R14, R21.reuse, P0 ;  /* 0x000000150e00720c */ /* 0x0a0fe20000746670 */
[----:B------:R-:W-:Y:S01]  /*2b330*/  ULDC.64 UR4, c[0x0][0xc70] ;  /* 0x00031c0000047ab9 */ /* 0x000fe20000000a00 */
[----:B------:R-:W-:-:S11]  /*2b340*/  ISETP.GE.OR P0, PT, R0, R21, P0 ;  /* 0x000000150000720c */ /* 0x000fd60000706670 */
[----:B------:R-:W2:Y:S04]  /*2b350*/  @!P2 LDL R13, [R1+0x440] ;  /* 0x00044000010da983 */ /* 0x000ea80000100800 */
[----:B------:R-:W3:Y:S01]  /*2b360*/  @!P0 LDL R12, [R1+0x444] ;  /* 0x00044400010c8983 */ /* 0x000ee20000100800 */
[----:B-1----:R-:W-:Y:S01]  /*2b370*/  SHF.R.S32.HI R10, RZ, 0x1f, R177 ;  /* 0x0000001fff0a7819 */ /* 0x002fe200000114b1 */
[----:B------:R-:W-:Y:S01]  /*2b380*/  IMAD R7, R164, 0x40, R159 ;  /* 0x00000040a4077824 */ /* 0x000fe200078e029f */
[----:B------:R-:W-:Y:S02]  /*2b390*/  SHF.R.S32.HI R5, RZ, 0x1f, R4 ;  /* 0x0000001fff057819 */ /* 0x000fe40000011404 */
[----:B------:R-:W-:Y:S01]  /*2b3a0*/  SHF.R.S32.HI R0, RZ, 0x1f, R178 ;  /* 0x0000001fff007819 */ /* 0x000fe200000114b2 */
[----:B------:R-:W-:Y:S01]  /*2b3b0*/  IMAD R6, R10, UR4, RZ ;  /* 0x000000040a067c24 */ /* 0x000fe2000f8e02ff */
[----:B------:R-:W-:Y:S01]  /*2b3c0*/  SEL R17, R178, RZ, !P1 ;  /* 0x000000ffb2117207 */ /* 0x000fe20004800000 */
[----:B------:R-:W-:Y:S01]  /*2b3d0*/  IMAD.WIDE.U32 R8, R177, UR4, R4 ;  /* 0x00000004b1087c25 */ /* 0x000fe2000f8e0004 */
[----:B------:R-:W-:-:S03]  /*2b3e0*/  SEL R0, R0, RZ, !P1 ;  /* 0x000000ff00007207 */ /* 0x000fc60004800000 */
[----:B------:R-:W-:Y:S01]  /*2b3f0*/  IMAD R11, R177, UR5, R6 ;  /* 0x00000005b10b7c24 */ /* 0x000fe2000f8e0206 */
[----:B------:R-:W-:Y:S01]  /*2b400*/  ULDC.64 UR4, c[0x0][0xc78] ;  /* 0x00031e0000047ab9 */ /* 0x000fe20000000a00 */
[----:B------:R-:W-:-:S04]  /*2b410*/  IMAD.WIDE R2, R7, 0x2, R2 ;  /* 0x0000000207027825 */ /* 0x000fc800078e0202 */
[----:B------:R-:W-:Y:S01]  /*2b420*/  IMAD.IADD R9, R9, 0x1, R11 ;  /* 0x0000000109097824 */ /* 0x000fe200078e020b */
[----:B------:R-:W-:Y:S01]  /*2b430*/  IADD3 R29, P5, R2, 0x1000, RZ ;  /* 0x00001000021d7810 */ /* 0x000fe20007fbe0ff */
[----:B------:R-:W-:Y:S01]  /*2b440*/  IMAD R11, R0, UR4, RZ ;  /* 0x00000004000b7c24 */ /* 0x000fe2000f8e02ff */
[----:B------:R-:W-:Y:S01]  /*2b450*/  IADD3 R33, P1, R2, 0x2000, RZ ;  /* 0x0000200002217810 */ /* 0x000fe20007f3e0ff */
[----:B------:R-:W-:Y:S01]  /*2b460*/  IMAD.WIDE.U32 R6, R17, UR4, R8 ;  /* 0x0000000411067c25 */ /* 0x000fe2000f8e0008 */
[----:B------:R-:W-:Y:S02]  /*2b470*/  SHF.R.S32.HI R9, RZ, 0x1f, R14 ;  /* 0x0000001fff097819 */ /* 0x000fe4000001140e */
[----:B------:R-:W-:Y:S01]  /*2b480*/  LOP3.LUT R28, R29, 0x380, RZ, 0xc0, !PT ;  /* 0x000003801d1c7812 */ /* 0x000fe200078ec0ff */
[----:B------:R-:W-:Y:S01]  /*2b490*/  IMAD R11, R17, UR5, R11 ;  /* 0x00000005110b7c24 */ /* 0x000fe2000f8e020b */
[----:B------:R-:W-:Y:S01]  /*2b4a0*/  IADD3 R8, P3, R14, R6, RZ ;  /* 0x000000060e087210 */ /* 0x000fe20007f7e0ff */
[----:B------:R-:W-:Y:S01]  /*2b4b0*/  ULDC.64 UR4, c[0x0][0xc40] ;  /* 0x0003100000047ab9 */ /* 0x000fe20000000a00 */
[----:B------:R-:W-:-:S02]  /*2b4c0*/  LOP3.LUT R32, R33, 0x380, RZ, 0xc0, !PT ;  /* 0x0000038021207812 */ /* 0x000fc400078ec0ff */
[----:B------:R-:W-:Y:S02]  /*2b4d0*/  IADD3.X R9, R9, R7, R11, P3, !PT ;  /* 0x0000000709097210 */ /* 0x000fe40001ffe40b */
[----:B------:R-:W-:Y:S02]  /*2b4e0*/  LEA R6, P3, R8, UR4, 0x2 ;  /* 0x0000000408067c11 */ /* 0x000fe4000f8610ff */
[----:B------:R-:W-:Y:S02]  /*2b4f0*/  SHF.R.U64 R28, R28, 0x3, RZ ;  /* 0x000000031c1c7819 */ /* 0x000fe400000012ff */
[----:B------:R-:W-:Y:S01]  /*2b500*/  LEA.HI.X R7, R8, UR5, R9, 0x2, P3 ;  /* 0x0000000508077c11 */ /* 0x000fe200098f1409 */
[----:B------:R-:W-:Y:S01]  /*2b510*/  ULDC.64 UR4, c[0x0][0xba0] ;  /* 0x0002e80000047ab9 */ /* 0x000fe20000000a00 */
[----:B------:R-:W-:Y:S02]  /*2b520*/  IADD3 R37, P3, R2, 0x3000, RZ ;  /* 0x0000300002257810 */ /* 0x000fe40007f7e0ff */
[----:B------:R-:W-:-:S02]  /*2b530*/  SHF.R.U64 R32, R32, 0x3, RZ ;  /* 0x0000000320207819 */ /* 0x000fc400000012ff */
[----:B------:R-:W-:Y:S02]  /*2b540*/  LOP3.LUT R36, R37, 0x380, RZ, 0xc0, !PT ;  /* 0x0000038025247812 */ /* 0x000fe400078ec0ff */
[----:B------:R-:W-:Y:S01]  /*2b550*/  LOP3.LUT R28, R28, R29, RZ, 0x3c, !PT ;  /* 0x0000001d1c1c7212 */ /* 0x000fe200078e3cff */
[--C-:B------:R-:W-:Y:S01]  /*2b560*/  IMAD.X R29, RZ, RZ, R3.reuse, P5 ;  /* 0x000000ffff1d7224 */ /* 0x100fe200028e0603 */
[----:B------:R-:W-:Y:S02]  /*2b570*/  SHF.R.U64 R36, R36, 0x3, RZ ;  /* 0x0000000324247819 */ /* 0x000fe400000012ff */
        /* <DEDUP_REMOVED lines=49> */
[----:B------:R-:W-:Y:S01]  /*2b890*/  LOP3.LUT R72, R73, 0x380, RZ, 0xc0, !PT ;  /* 0x0000038049487812 */ /* 0x000fe200078ec0ff */
[----:B------:R-:W-:Y:S01]  /*2b8a0*/  IMAD.X R81, RZ, RZ, R3, P3 ;  /* 0x000000ffff517224 */ /* 0x000fe200018e0603 */
        /* <DEDUP_REMOVED lines=8> */
[----:B------:R-:W-:Y:S01]  /*2b930*/  LOP3.LUT R68, R68, R69, RZ, 0x3c, !PT ;  /* 0x0000004544447212 */ /* 0x000fe200078e3cff */
[--C-:B------:R-:W-:Y:S01]  /*2b940*/  IMAD.X R69, RZ, RZ, R3.reuse, P4 ;  /* 0x000000ffff457224 */ /* 0x100fe200020e0603 */
[----:B------:R-:W-:Y:S01]  /*2b950*/  LOP3.LUT R72, R72, R73, RZ, 0x3c, !PT ;  /* 0x0000004948487212 */ /* 0x000fe200078e3cff */
[--C-:B------:R-:W-:Y:S01]  /*2b960*/  IMAD.X R73, RZ, RZ, R3.reuse, P5 ;  /* 0x000000ffff497224 */ /* 0x100fe200028e0603 */
[----:B------:R-:W-:Y:S01]  /*2b970*/  LOP3.LUT R76, R76, R77, RZ, 0x3c, !PT ;  /* 0x0000004d4c4c7212 */ /* 0x000fe200078e3cff */
[----:B------:R-:W-:Y:S01]  /*2b980*/  IMAD.X R77, RZ, RZ, R3, P1 ;  /* 0x000000ffff4d7224 */ /* 0x000fe200008e0603 */
[----:B------:R-:W-:Y:S02]  /*2b990*/  LOP3.LUT R2, R11, R2, RZ, 0x3c, !PT ;  /* 0x000000020b027212 */ /* 0x000fe400078e3cff */
[----:B------:R-:W-:Y:S01]  /*2b9a0*/  LOP3.LUT R80, R8, R9, RZ, 0x3c, !PT ;  /* 0x0000000908507212 */ /* 0x000fe200078e3cff */
[----:B------:R-:W-:-:S04]  /*2b9b0*/  IMAD R5, R5, UR4, RZ ;  /* 0x0000000405057c24 */ /* 0x000fc8000f8e02ff */
[----:B------:R-:W-:Y:S02]  /*2b9c0*/  IMAD R5, R4, UR5, R5 ;  /* 0x0000000504057c24 */ /* 0x000fe4000f8e0205 */
[----:B------:R-:W-:-:S05]  /*2b9d0*/  IMAD R21, R180, -0x80, R21 ;  /* 0xffffff80b4157824 */ /* 0x000fca00078e0215 */
[----:B------:R-:W-:Y:S02]  /*2b9e0*/  ISETP.GE.AND P3, PT, R164, R21, PT ;  /* 0x00000015a400720c */ /* 0x000fe40003f66270 */
[----:B------:R-:W-:Y:S01]  /*2b9f0*/  SHF.R.S32.HI R165, RZ, 0x1f, R164 ;  /* 0x0000001fffa57819 */ /* 0x000fe200000114a4 */
[----:B------:R-:W-:Y:S01]  /*2ba00*/  BSSY B1, `(.L_x_2970) ;  /* 0x0000048000017945 */ /* 0x000fe20003800000 */
[----:B--2---:R-:W-:Y:S04]  /*2ba10*/  @!P2 STG.E desc[UR56][R6.64], R13 ;  /* 0x0000000d0600a986 */ /* 0x004fe8000c101938 */
[----:B---3--:R0:W-:Y:S04]  /*2ba20*/  @!P0 STG.E desc[UR56][R6.64+0x20], R12 ;  /* 0x0000200c06008986 */ /* 0x0081e8000c101938 */
[----:B------:R1:W5:Y:S04]  /*2ba30*/  LD.E.128 R24, desc[UR56][R2.64] ;  /* 0x0000003802187980 */ /* 0x000368000c101d00 */
[----:B------:R-:W5:Y:S04]  /*2ba40*/  LD.E.128 R28, desc[UR56][R28.64] ;  /* 0x000000381c1c7980 */ /* 0x000f68000c101d00 */
[----:B------:R-:W5:Y:S01]  /*2ba50*/  LD.E.128 R32, desc[UR56][R32.64] ;  /* 0x0000003820207980 */ /* 0x000f62000c101d00 */
[--C-:B-1----:R-:W-:Y:S01]  /*2ba60*/  SHF.R.S32.HI R3, RZ, 0x1f, R159.reuse ;  /* 0x0000001fff037819 */ /* 0x102fe2000001149f */
[----:B------:R-:W-:-:S02]  /*2ba70*/  IMAD.MOV.U32 R2, RZ, RZ, R159 ;  /* 0x000000ffff027224 */ /* 0x000fc400078e009f */
[----:B------:R-:W5:Y:S04]  /*2ba80*/  LD.E.128 R36, desc[UR56][R36.64] ;  /* 0x0000003824247980 */ /* 0x000f68000c101d00 */
[----:B------:R-:W5:Y:S04]  /*2ba90*/  LD.E.128 R40, desc[UR56][R40.64] ;  /* 0x0000003828287980 */ /* 0x000f68000c101d00 */
[----:B------:R-:W5:Y:S04]  /*2baa0*/  LD.E.128 R44, desc[UR56][R44.64] ;  /* 0x000000382c2c7980 */ /* 0x000f68000c101d00 */
[----:B------:R-:W5:Y:S04]  /*2bab0*/  LD.E.128 R48, desc[UR56][R48.64] ;  /* 0x0000003830307980 */ /* 0x000f68000c101d00 */
[----:B------:R-:W5:Y:S04]  /*2bac0*/  LD.E.128 R52, desc[UR56][R52.64] ;  /* 0x0000003834347980 */ /* 0x000f68000c101d00 */
[----:B------:R-:W5:Y:S04]  /*2bad0*/  LD.E.128 R56, desc[UR56][R56.64] ;  /* 0x0000003838387980 */ /* 0x000f68000c101d00 */
[----:B------:R-:W5:Y:S04]  /*2bae0*/  LD.E.128 R60, desc[UR56][R60.64] ;  /* 0x000000383c3c7980 */ /* 0x000f68000c101d00 */
[----:B0-----:R-:W5:Y:S04]  /*2baf0*/  LD.E.128 R12, desc[UR56][R14.64] ;  /* 0x000000380e0c7980 */ /* 0x001f68000c101d00 */
[----:B------:R-:W5:Y:S04]  /*2bb00*/  LD.E.128 R64, desc[UR56][R64.64] ;  /* 0x0000003840407980 */ /* 0x000f68000c101d00 */
[----:B------:R-:W5:Y:S04]  /*2bb10*/  LD.E.128 R68, desc[UR56][R68.64] ;  /* 0x0000003844447980 */ /* 0x000f68000c101d00 */
[----:B------:R-:W5:Y:S04]  /*2bb20*/  LD.E.128 R72, desc[UR56][R72.64] ;  /* 0x0000003848487980 */ /* 0x000f68000c101d00 */
[----:B------:R-:W5:Y:S04]  /*2bb30*/  LD.E.128 R76, desc[UR56][R76.64] ;  /* 0x000000384c4c7980 */ /* 0x000f68000c101d00 */
[----:B------:R-:W5:Y:S01]  /*2bb40*/  LD.E.128 R80, desc[UR56][R80.64] ;  /* 0x0000003850507980 */ /* 0x000f62000c101d00 */
[----:B------:R-:W-:Y:S01]  /*2bb50*/  IMAD.WIDE.U32 R2, R4, UR4, R2 ;  /* 0x0000000404027c25 */ /* 0x000fe2000f8e0002 */
[----:B------:R-:W-:Y:S01]  /*2bb60*/  ULDC.64 UR4, c[0x0][0xbe0] ;  /* 0x0002f80000047ab9 */ /* 0x000fe20000000a00 */
[----:B------:R-:W-:Y:S01]  /*2bb70*/  @!PT LDS RZ, [RZ] ;  /* 0x00000000fffff984 */ /* 0x000fe20000000800 */
[----:B------:R-:W-:Y:S01]  /*2bb80*/  @!PT LDS RZ, [RZ] ;  /* 0x00000000fffff984 */ /* 0x000fe20000000800 */
[----:B------:R-:W-:Y:S01]  /*2bb90*/  @!PT LDS RZ, [RZ] ;  /* 0x00000000fffff984 */ /* 0x000fe20000000800 */
[----:B------:R-:W-:Y:S01]  /*2bba0*/  @!PT LDS RZ, [RZ] ;  /* 0x00000000fffff984 */ /* 0x000fe20000000800 */
[----:B------:R0:W-:Y:S06]  /*2bbb0*/  MEMBAR.ALL.CTA ;  /* 0x0000000000007992 */ /* 0x0001ec0000008000 */
[----:B0-----:R-:W0:Y:S01]  /*2bbc0*/  FENCE.VIEW.ASYNC.S ;  /* 0x00000000000073c6 */ /* 0x001e220000000000 */
[----:B------:R-:W-:-:S02]  /*2bbd0*/  IMAD.IADD R3, R3, 0x1, R5 ;  /* 0x0000000103037824 */ /* 0x000fc400078e0205 */
[----:B------:R-:W-:Y:S02]  /*2bbe0*/  IMAD R10, R10, UR4, RZ ;  /* 0x000000040a0a7c24 */ /* 0x000fe4000f8e02ff */
[----:B------:R-:W-:Y:S02]  /*2bbf0*/  VIADD R4, R164, 0x20 ;  /* 0x00000020a4047836 */ /* 0x000fe40000000000 */
[C---:B------:R-:W-:Y:S02]  /*2bc00*/  IMAD R7, R177.reuse, UR5, R10 ;  /* 0x00000005b1077c24 */ /* 0x040fe4000f8e020a */
[----:B------:R-:W-:Y:S01]  /*2bc10*/  IMAD.WIDE.U32 R2, R177, UR4, R2 ;  /* 0x00000004b1027c25 */ /* 0x000fe2000f8e0002 */
[----:B------:R-:W-:Y:S01]  /*2bc20*/  ULDC.64 UR4, c[0x0][0xbe8] ;  /* 0x0002fa0000047ab9 */ /* 0x000fe20000000a00 */
[----:B------:R-:W-:Y:S02]  /*2bc30*/  ISETP.GE.AND P2, PT, R4, R21, PT ;  /* 0x000000150400720c */ /* 0x000fe40003f46270 */
[----:B------:R-:W-:-:S02]  /*2bc40*/  IMAD R4, R0, UR4, RZ ;  /* 0x0000000400047c24 */ /* 0x000fc4000f8e02ff */
[----:B------:R-:W-:Y:S02]  /*2bc50*/  VIADD R0, R145, 0x32420 ;  /* 0x0003242091007836 */ /* 0x000fe40000000000 */
[C---:B------:R-:W-:Y:S02]  /*2bc60*/  VIADD R6, R164.reuse, 0x60 ;  /* 0x00000060a4067836 */ /* 0x040fe40000000000 */
[----:B------:R-:W-:Y:S01]  /*2bc70*/  IMAD.IADD R3, R3, 0x1, R7 ;  /* 0x0000000103037824 */ /* 0x000fe200078e0207 */
[----:B------:R-:W-:Y:S01]  /*2bc80*/  PRMT R0, RZ, 0x654, R0 ;  /* 0x00000654ff007816 */ /* 0x000fe20000000000 */
[----:B------:R-:W-:Y:S01]  /*2bc90*/  VIADD R5, R164, 0x40 ;  /* 0x00000040a4057836 */ /* 0x000fe20000000000 */
[-C--:B------:R-:W-:Y:S01]  /*2bca0*/  ISETP.GE.AND P1, PT, R6, R21.reuse, PT ;  /* 0x000000150600720c */ /* 0x080fe20003f26270 */
[C---:B------:R-:W-:Y:S01]  /*2bcb0*/  IMAD R9, R17.reuse, UR5, R4 ;  /* 0x0000000511097c24 */ /* 0x040fe2000f8e0204 */
[----:B0-----:R0:W-:Y:S01]  /*2bcc0*/  SYNCS.ARRIVE.TRANS64.RED.A1T0 RZ, [R0+URZ], RZ ;  /* 0x000000ff00ff79a7 */ /* 0x0011e2000810043f */
[----:B------:R-:W-:Y:S01]  /*2bcd0*/  IMAD.WIDE.U32 R6, R17, UR4, R2 ;  /* 0x0000000411067c25 */ /* 0x000fe2000f8e0002 */
[----:B------:R-:W-:-:S03]  /*2bce0*/  ISETP.GE.AND P0, PT, R5, R21, PT ;  /* 0x000000150500720c */ /* 0x000fc60003f06270 */
[----:B------:R-:W-:-:S04]  /*2bcf0*/  IMAD.WIDE R4, R180, 0x80, R164 ;  /* 0x00000080b4047825 */ /* 0x000fc800078e02a4 */
[----:B------:R-:W-:Y:S01]  /*2bd00*/  IMAD.IADD R11, R7, 0x1, R9 ;  /* 0x00000001070b7824 */ /* 0x000fe200078e0209 */
[----:B0-----:R-:W-:Y:S06]  /*2bd10*/  @P3 BRA `(.L_x_2971) ;  /* 0x0000000000583947 */ /* 0x001fec0003800000 */
        /* <DEDUP_REMOVED lines=22> */
.L_x_2971:
[----:B------:R-:W-:Y:S05]  /*2be80*/  BSYNC B1 ;  /* 0x0000000000017941 */ /* 0x000fea0003800000 */
.L_x_2970:
[----:B------:R-:W-:Y:S04]  /*2be90*/  BSSY B1, `(.L_x_2972) ;  /* 0x000001a000017945 */ /* 0x000fe80003800000 */
[----:B------:R-:W-:Y:S05]  /*2bea0*/  @P2 BRA `(.L_x_2973) ;  /* 0x0000000000602947 */ /* 0x000fea0003800000 */
[----:B0-----:R-:W-:Y:S01]  /*2beb0*/  IADD3 R9, P2, R4, 0x20, RZ ;  /* 0x0000002004097810 */ /* 0x001fe20007f5e0ff */
[----:B------:R-:W-:Y:S01]  /*2bec0*/  ULDC.64 UR6, c[0x0][0xbd8] ;  /* 0x0002f60000067ab9 */ /* 0x000fe20000000a00 */
[----:B------:R-:W-:Y:S01]  /*2bed0*/  IMAD.MOV.U32 R2, RZ, RZ, R6 ;  /* 0x000000ffff027224 */ /* 0x000fe200078e0006 */
        /* <DEDUP_REMOVED lines=17> */
[----:B-----5:R1:W-:Y:S04]  /*2bff0*/  @!P4 STG.E.128 desc[UR56][R8.64], R28 ;  /* 0x0000001c0800c986 */ /* 0x0203e8000c101d38 */
[----:B------:R1:W-:Y:S04]  /*2c000*/  @!P3 STG.E.128 desc[UR56][R8.64+0x80], R44 ;  /* 0x0000802c0800b986 */ /* 0x0003e8000c101d38 */
[----:B------:R1:W-:Y:S04]  /*2c010*/  @!P2 STG.E.128 desc[UR56][R8.64+0x100], R60 ;  /* 0x0001003c0800a986 */ /* 0x0003e8000c101d38 */
[----:B------:R1:W-:Y:S02]  /*2c020*/  @!P5 STG.E.128 desc[UR56][R8.64+0x180], R72 ;  /* 0x000180480800d986 */ /* 0x0003e4000c101d38 */
.L_x_2973:
[----:B------:R-:W-:Y:S05]  /*2c030*/  BSYNC B1 ;  /* 0x0000000000017941 */ /* 0x000fea0003800000 */
.L_x_2972:
        /* <DEDUP_REMOVED lines=22> */
[----:B-----5:R2:W-:Y:S04]  /*2c1a0*/  @!P2 STG.E.128 desc[UR56][R8.64], R32 ;  /* 0x000000200800a986 */ /* 0x0205e8000c101d38 */
[----:B------:R2:W-:Y:S04]  /*2c1b0*/  @!P3 STG.E.128 desc[UR56][R8.64+0x80], R48 ;  /* 0x000080300800b986 */ /* 0x0005e8000c101d38 */
[----:B------:R2:W-:Y:S04]  /*2c1c0*/  @!P4 STG.E.128 desc[UR56][R8.64+0x100], R12 ;  /* 0x0001000c0800c986 */ /* 0x0005e8000c101d38 */
[----:B------:R2:W-:Y:S02]  /*2c1d0*/  @!P5 STG.E.128 desc[UR56][R8.64+0x180], R76 ;  /* 0x0001804c0800d986 */ /* 0x0005e4000c101d38 */
.L_x_2975:
[----:B------:R-:W-:Y:S05]  /*2c1e0*/  BSYNC B1 ;  /* 0x0000000000017941 */ /* 0x000fea0003800000 */
.L_x_2974:
        /* <DEDUP_REMOVED lines=21> */
[----:B-----5:R3:W-:Y:S04]  /*2c340*/  @!P1 STG.E.128 desc[UR56][R4.64], R36 ;  /* 0x0000002404009986 */ /* 0x0207e8000c101d38 */
[----:B------:R3:W-:Y:S04]  /*2c350*/  @!P2 STG.E.128 desc[UR56][R4.64+0x80], R52 ;  /* 0x000080340400a986 */ /* 0x0007e8000c101d38 */
[----:B------:R3:W-:Y:S02]  /*2c360*/  @!P3 STG.E.128 desc[UR56][R4.64+0x100], R64 ;  /* 0x000100400400b986 */ /* 0x0007e4000c101d38 */
[----:B------:R-:W-:Y:S05]  /*2c370*/  @P0 BRA `(.L_x_2976) ;  /* 0x0000000800e80947 */ /* 0x000fea0003800000 */
[----:B------:R4:W-:Y:S01]  /*2c380*/  STG.E.128 desc[UR56][R4.64+0x180], R80 ;  /* 0x0001805004007986 */ /* 0x0009e2000c101d38 */
[----:B------:R-:W-:Y:S05]  /*2c390*/  BRA `(.L_x_2976) ;  /* 0x0000000800e07947 */ /* 0x000fea0003800000 */
.L_x_2968:
[----:B------:R-:W-:Y:S01]  /*2c3a0*/  ULDC.64 UR4, c[0x0][0xcd8] ;  /* 0x0003360000047ab9 */ /* 0x000fe20000000a00 */
[----:B-1----:R-:W1:Y:S01]  /*2c3b0*/  LDC.64 R2, c[0x0][0xcd8] ;  /* 0x00033600ff027b82 */ /* 0x002e620000000a00 */
[----:B------:R-:W-:Y:S01]  /*2c3c0*/  ISETP.NE.U32.AND P0, PT, RZ, UR4, PT ;  /* 0x00000004ff007c0c */ /* 0x000fe2000bf05070 */
[----:B------:R-:W-:-:S03]  /*2c3d0*/  IMAD.MOV.U32 R9, RZ, RZ, RZ ;  /* 0x000000ffff097224 */ /* 0x000fc600078e00ff */
[----:B------:R-:W-:Y:S01]  /*2c3e0*/  ISETP.NE.AND.EX P0, PT, RZ, UR5, PT, P0 ;  /* 0x00000005ff007c0c */ /* 0x000fe2000bf05300 */
[----:B------:R-:W-:Y:S02]  /*2c3f0*/  ULDC.64 UR4, c[0x0][0xce0] ;  /* 0x0003380000047ab9 */ /* 0x000fe40000000a00 */
[----:B------:R-:W-:-:S04]  /*2c400*/  ISETP.NE.U32.AND P1, PT, RZ, UR4, PT ;  /* 0x00000004ff007c0c */ /* 0x000fc8000bf25070 */
[----:B------:R-:W-:Y:S01]  /*2c410*/  ISETP.NE.AND.EX P1, PT, RZ, UR5, PT, P1 ;  /* 0x00000005ff007c0c */ /* 0x000fe2000bf25310 */
[----:B-1----:R-:W-:-:S12]  /*2c420*/  IMAD.WIDE R2, R178, 0x4, R2 ;  /* 0x00000004b2027825 */ /* 0x002fd800078e0202 */
[----:B------:R-:W1:Y:S01]  /*2c430*/  @P1 LDC.64 R4, c[0x0][0xce0] ;  /* 0x00033800ff041b82 */ /* 0x000e620000000a00 */
[----:B------:R-:W-:Y:S02]  /*2c440*/  ULDC UR4, c[0x0][0xb88] ;  /* 0x0002e20000047ab9 */ /* 0x000fe40000000800 */
[----:B------:R-:W-:Y:S01]  /*2c450*/  IMAD.U32 R7, RZ, RZ, UR4 ;  /* 0x00000004ff077e24 */ /* 0x000fe2000f8e00ff */
[----:B------:R4:W5:Y:S01]  /*2c460*/  @P0 LDG.E R9, desc[UR56][R2.64] ;  /* 0x0000003802090981 */ /* 0x000962000c1e1900 */
[----:B-1----:R-:W-:-:S05]  /*2c470*/  @P1 IMAD.WIDE R4, R178, 0x4, R4 ;  /* 0x00000004b2041825 */ /* 0x002fca00078e0204 */
[----:B------:R4:W5:Y:S01]  /*2c480*/  @P1 LDG.E R7, desc[UR56][R4.64] ;  /* 0x0000003804071981 */ /* 0x000962000c1e1900 */
[----:B------:R-:W-:Y:S01]  /*2c490*/  ISETP.GT.AND P2, PT, R211, 0x7f, PT ;  /* 0x0000007fd300780c */ /* 0x000fe20003f44270 */
[----:B------:R-:W-:-:S12]  /*2c4a0*/  @P1 BRA `(.L_x_2977) ;  /* 0x0000000000101947 */ /* 0x000fd80003800000 */
[----:B------:R-:W-:Y:S05]  /*2c4b0*/  @!P0 BRA `(.L_x_2977) ;  /* 0x00000000000c8947 */ /* 0x000fea0003800000 */
[----:B------:R-:W2:Y:S04]  /*2c4c0*/  LDG.E R0, desc[UR56][R2.64] ;  /* 0x0000003802007981 */ /* 0x000ea8000c1e1900 */
[----:B-----5:R-:W2:Y:S02]  /*2c4d0*/  LDG.E R7, desc[UR56][R2.64+0x4] ;  /* 0x0000043802077981 */ /* 0x020ea4000c1e1900 */
[----:B--2---:R-:W-:-:S07]  /*2c4e0*/  IMAD.IADD R7, R7, 0x1, -R0 ;  /* 0x0000000107077824 */ /* 0x004fce00078e0a00 */
.L_x_2977:
[----:B------:R-:W-:Y:S01]  /*2c4f0*/  SHF.R.S32.HI R0, RZ, 0x1f, R178 ;  /* 0x0000001fff007819 */ /* 0x000fe200000114b2 */
[----:B------:R-:W-:Y:S01]  /*2c500*/  BSSY B1, `(.L_x_2978) ;  /* 0x000001d000017945 */ /* 0x000fe20003800000 */
[----:B------:R-:W-:Y:S02]  /*2c510*/  SHF.R.S32.HI R8, RZ, 0x1f, R177 ;  /* 0x0000001fff087819 */ /* 0x000fe400000114b1 */
[----:B------:R-:W-:Y:S02]  /*2c520*/  SHF.R.S32.HI R12, RZ, 0x1f, R159 ;  /* 0x0000001fff0c7819 */ /* 0x000fe4000001149f */
[----:B------:R-:W-:Y:S02]  /*2c530*/  SEL R13, R178, RZ, !P0 ;  /* 0x000000ffb20d7207 */ /* 0x000fe40004000000 */
[----:B------:R-:W-:Y:S02]  /*2c540*/  SEL R10, R0, RZ, !P0 ;  /* 0x000000ff000a7207 */ /* 0x000fe40004000000 */
[----:B-----5:R-:W-:Y:S01]  /*2c550*/  SHF.R.S32.HI R6, RZ, 0x1f, R9 ;  /* 0x0000001fff067819 */ /* 0x020fe20000011409 */
[----:B------:R-:W-:Y:S06]  /*2c560*/  @P2 BRA `(.L_x_2979) ;  /* 0x0000000000582947 */ /* 0x000fec0003800000 */
[----:B----4-:R-:W1:Y:S02]  /*2c570*/  S2R R2, SR_TID.X ;  /* 0x0000000000027919 */ /* 0x010e640000002100 */
[----:B-1----:R-:W-:-:S04]  /*2c580*/  IMAD R0, R180, 0x80, R2 ;  /* 0x00000080b4007824 */ /* 0x002fc800078e0202 */
[----:B------:R-:W-:-:S05]  /*2c590*/  VIADD R0, R0, 0xffffff80 ;  /* 0xffffff8000007836 */ /* 0x000fca0000000000 */
[----:B------:R-:W-:-:S13]  /*2c5a0*/  ISETP.GE.AND P0, PT, R0, R7, PT ;  /* 0x000000070000720c */ /* 0x000fda0003f06270 */
[----:B------:R-:W-:Y:S05]  /*2c5b0*/  @P0 BRA `(.L_x_2979) ;  /* 0x0000000000440947 */ /* 0x000fea0003800000 */
[----:B------:R-:W-:Y:S01]  /*2c5c0*/  IADD3 R2, P0, R0, R9, RZ ;  /* 0x0000000900027210 */ /* 0x000fe20007f1e0ff */
[----:B------:R-:W-:-:S03]  /*2c5d0*/  ULDC.64 UR4, c[0x0][0xc70] ;  /* 0x00031c0000047ab9 */ /* 0x000fc60000000a00 */
[----:B------:R-:W-:Y:S01]  /*2c5e0*/  LEA.HI.X.SX32 R3, R0, R6, 0x1, P0 ;  /* 0x0000000600037211 */ /* 0x000fe200000f0eff */
[----:B------:R-:W-:-:S04]  /*2c5f0*/  IMAD R0, R8, UR4, RZ ;  /* 0x0000000408007c24 */ /* 0x000fc8000f8e02ff */
        /* <DEDUP_REMOVED lines=13> */
.L_x_2979:
[----:B------:R-:W-:Y:S05]  /*2c6d0*/  BSYNC B1 ;  /* 0x0000000000017941 */ /* 0x000fea0003800000 */
.L_x_2978:
[----:B------:R-:W-:Y:S01]  /*2c6e0*/  ULDC.64 UR4, c[0x0][0xba0] ;  /* 0x0002e80000047ab9 */ /* 0x000fe20000000a00 */
[----:B----4-:R-:W-:Y:S01]  /*2c6f0*/  IMAD.MOV.U32 R2, RZ, RZ, R159 ;  /* 0x000000ffff027224 */ /* 0x010fe200078e009f */
[----:B------:R-:W-:Y:S01]  /*2c700*/  BSSY B1, `(.L_x_2980) ;  /* 0x000002f000017945 */ /* 0x000fe20003800000 */
[----:B-1----:R-:W-:Y:S02]  /*2c710*/  IMAD.MOV.U32 R3, RZ, RZ, R12 ;  /* 0x000000ffff037224 */ /* 0x002fe400078e000c */
[----:B------:R-:W-:Y:S02]  /*2c720*/  IMAD R0, R6, UR4, RZ ;  /* 0x0000000406007c24 */ /* 0x000fe4000f8e02ff */
[----:B------:R-:W-:-:S04]  /*2c730*/  IMAD.WIDE.U32 R2, R9, UR4, R2 ;  /* 0x0000000409027c25 */ /* 0x000fc8000f8e0002 */
[----:B------:R-:W-:Y:S01]  /*2c740*/  IMAD R9, R9, UR5, R0 ;  /* 0x0000000509097c24 */ /* 0x000fe2000f8e0200 */
[----:B------:R-:W-:Y:S01]  /*2c750*/  ULDC.64 UR4, c[0x0][0xbe0] ;  /* 0x0002f80000047ab9 */ /* 0x000fe20000000a00 */
[----:B------:R-:W-:Y:S01]  /*2c760*/  IMAD R11, R180, -0x80, R7 ;  /* 0xffffff80b40b7824 */ /* 0x000fe200078e0207 */
[----:B------:R-:W-:Y:S01]  /*2c770*/  SHF.R.S32.HI R7, RZ, 0x1f, R164 ;  /* 0x0000001fff077819 */ /* 0x000fe200000114a4 */
[----:B------:R-:W-:Y:S02]  /*2c780*/  IMAD R0, R8, UR4, RZ ;  /* 0x0000000408007c24 */ /* 0x000fe4000f8e02ff */
[----:B------:R-:W-:Y:S01]  /*2c790*/  IMAD.IADD R3, R3, 0x1, R9 ;  /* 0x0000000103037824 */ /* 0x000fe200078e0209 */
[C---:B------:R-:W-:Y:S01]  /*2c7a0*/  ISETP.GE.AND P1, PT, R164.reuse, R11, PT ;  /* 0x0000000ba400720c */ /* 0x040fe20003f26270 */
[----:B------:R-:W-:Y:S02]  /*2c7b0*/  IMAD R5, R177, UR5, R0 ;  /* 0x00000005b1057c24 */ /* 0x000fe4000f8e0200 */
[----:B------:R-:W-:-:S02]  /*2c7c0*/  VIADD R0, R164, 0x20 ;  /* 0x00000020a4007836 */ /* 0x000fc40000000000 */
[----:B------:R-:W-:Y:S01]  /*2c7d0*/  IMAD.WIDE.U32 R2, R177, UR4, R2 ;  /* 0x00000004b1027c25 */ /* 0x000fe2000f8e0002 */
[----:B------:R-:W-:Y:S02]  /*2c7e0*/  ULDC.64 UR4, c[0x0][0xbe8] ;  /* 0x0002fa0000047ab9 */ /* 0x000fe40000000a00 */
[----:B------:R-:W-:Y:S01]  /*2c7f0*/  ISETP.GE.AND P0, PT, R0, R11, PT ;  /* 0x0000000b0000720c */ /* 0x000fe20003f06270 */
        /* <DEDUP_REMOVED lines=31> */
.L_x_2981:
[----:B------:R-:W-:Y:S05]  /*2c9f0*/  BSYNC B1 ;  /* 0x0000000000017941 */ /* 0x000fea0003800000 */
.L_x_2980:
[----:B------:R-:W-:Y:S01]  /*2ca00*/  BSSY B1, `(.L_x_2982) ;  /* 0x000001c000017945 */ /* 0x000fe20003800000 */
[----:B------:R-:W-:Y:S01]  /*2ca10*/  ISETP.GE.AND P1, PT, R0, R11, PT ;  /* 0x0000000b0000720c */ /* 0x000fe20003f26270 */
[----:B-1----:R-:W-:Y:S02]  /*2ca20*/  VIADD R8, R164, 0x60 ;  /* 0x00000060a4087836 */ /* 0x002fe40000000000 */
        /* <DEDUP_REMOVED lines=25> */
.L_x_2983:
[----:B------:R-:W-:Y:S05]  /*2cbc0*/  BSYNC B1 ;  /* 0x0000000000017941 */ /* 0x000fea0003800000 */
.L_x_2982:
        /* <DEDUP_REMOVED lines=27> */
.L_x_2985:
[----:B------:R-:W-:Y:S05]  /*2cd80*/  BSYNC B1 ;  /* 0x0000000000017941 */ /* 0x000fea0003800000 */
.L_x_2984:
[----:B------:R-:W-:Y:S05]  /*2cd90*/  @P0 BRA `(.L_x_2976) ;  /* 0x0000000000600947 */ /* 0x000fea0003800000 */
[----:B------:R-:W-:Y:S01]  /*2cda0*/  IADD3 R5, P0, R6, 0x60, RZ ;  /* 0x0000006006057810 */ /* 0x000fe20007f1e0ff */
[C---:B------:R-:W-:Y:S01]  /*2cdb0*/  VIADD R0, R159.reuse, 0x40 ;  /* 0x000000409f007836 */ /* 0x040fe20000000000 */
[----:B------:R-:W-:Y:S01]  /*2cdc0*/  ULDC UR4, c[0x0][0xb8c] ;  /* 0x0002e30000047ab9 */ /* 0x000fe20000000800 */
[----:B------:R-:W-:Y:S01]  /*2cdd0*/  ULDC.64 UR6, c[0x0][0xbd8] ;  /* 0x0002f60000067ab9 */ /* 0x000fe20000000a00 */
[----:B------:R-:W-:Y:S01]  /*2cde0*/  IMAD.MOV.U32 R2, RZ, RZ, R4 ;  /* 0x000000ffff027224 */ /* 0x000fe200078e0004 */
[C---:B------:R-:W-:Y:S01]  /*2cdf0*/  IADD3 R4, R159.reuse, 0x80, RZ ;  /* 0x000000809f047810 */ /* 0x040fe20007ffe0ff */
[----:B------:R-:W-:Y:S01]  /*2ce00*/  IMAD.X R6, RZ, RZ, R7, P0 ;  /* 0x000000ffff067224 */ /* 0x000fe200000e0607 */
[----:B------:R-:W-:Y:S01]  /*2ce10*/  ISETP.GE.AND P2, PT, R0, UR4, PT ;  /* 0x0000000400007c0c */ /* 0x000fe2000bf46270 */
[----:B------:R-:W-:Y:S01]  /*2ce20*/  IMAD.MOV.U32 R3, RZ, RZ, R13 ;  /* 0x000000ffff037224 */ /* 0x000fe200078e000d */
[----:B------:R-:W-:Y:S01]  /*2ce30*/  ISETP.GE.AND P3, PT, R4, UR4, PT ;  /* 0x0000000404007c0c */ /* 0x000fe2000bf66270 */
[----:B------:R-:W-:Y:S01]  /*2ce40*/  IMAD R6, R6, UR6, RZ ;  /* 0x0000000606067c24 */ /* 0x000fe2000f8e02ff */
[C---:B------:R-:W-:Y:S01]  /*2ce50*/  ISETP.GE.AND P1, PT, R159.reuse, UR4, PT ;  /* 0x000000049f007c0c */ /* 0x040fe2000bf26270 */
[----:B------:R-:W-:-:S02]  /*2ce60*/  VIADD R0, R159, 0xc0 ;  /* 0x000000c09f007836 */ /* 0x000fc40000000000 */
        /* <DEDUP_REMOVED lines=11> */
.L_x_2976:
[----:B------:R-:W-:Y:S05]  /*2cf20*/  BSYNC B0 ;  /* 0x0000000000007941 */ /* 0x000fea0003800000 */
.L_x_2967:
[----:B------:R-:W-:Y:S02]  /*2cf30*/  ULDC UR4, c[0x0][0xd14] ;  /* 0x0003450000047ab9 */ /* 0x000fe40000000800 */
[----:B---3--:R-:W-:-:S13]  /*2cf40*/  ISETP.GE.AND P0, PT, R119, UR4, PT ;  /* 0x0000000477007c0c */ /* 0x008fda000bf06270 */
[----:B------:R-:W-:Y:S05]  /*2cf50*/  @!P0 BRA `(.L_x_2986) ;  /* 0xfffffd4000688947 */ /* 0x000fea000383ffff */
[----:B------:R-:W-:Y:S05]  /*2cf60*/  BRA `(.L_x_2764) ;  /* 0x0000006000ac7947 */ /* 0x000fea0003800000 */
.L_x_2762:
[----:B------:R-:W-:-:S08]  /*2cf70*/  NOP ;  /* 0x0000000000007918 */ /* 0x000fd00000000000 */
[----:B------:R-:W0:-:S00]  /*2cf80*/  USETMAXREG.DEALLOC.CTAPOOL 0x18 ;  /* 0x00000018000079c8 */ /* 0x000e0000080e0500 */
[----:B0-----:R-:W-:-:S06]  /*2cf90*/  LOP3.LUT R0, R0, 0x3, RZ, 0xc0, !PT ;  /* 0x0000000300007812 */ /* 0x001fcc00078ec0ff */
[----:B------:R-:W0:Y:S02]  /*2cfa0*/  SHFL.IDX PT, R0, R0, RZ, 0x1f ;  /* 0x00001fff00007589 */ /* 0x000e2400000e0000 */
[----:B0-----:R-:W-:-:S13]  /*2cfb0*/  ISETP.NE.AND P0, PT, R0, RZ, PT ;  /* 0x000000ff0000720c */ /* 0x001fda0003f05270 */
[----:B------:R-:W-:Y:S05]  /*2cfc0*/  @P0 BRA `(.L_x_2764) ;  /* 0x0000006000940947 */ /* 0x000fea0003800000 */
        /* <DEDUP_REMOVED lines=56> */
.L_x_2991:
        /* <DEDUP_REMOVED lines=16> */
.L_x_2990:
[----:B------:R-:W-:Y:S05]  /*2d450*/  BSYNC B0 ;  /* 0x0000000000007941 */ /* 0x000fea0003800000 */
.L_x_2989:
        /* <DEDUP_REMOVED lines=25> */
.L_x_2987:
        /* <DEDUP_REMOVED lines=20> */
.L_x_2992:
        /* <DEDUP_REMOVED lines=56> */
.L_x_2988:
[----:B------:R-:W-:Y:S02]  /*2dab0*/  IMAD.MOV.U32 R17, RZ, RZ, RZ ;  /* 0x000000ffff117224 */ /* 0x000fe400078e00ff */
[----:B------:R-:W-:Y:S02]  /*2dac0*/  IMAD.U32 R16, RZ, RZ, UR6 ;  /* 0x00000006ff107e24 */ /* 0x000fe4000f8e00ff */
[----:B------:R-:W-:-:S07]  /*2dad0*/  IMAD.MOV.U32 R18, RZ, RZ, RZ ;  /* 0x000000ffff127224 */ /* 0x000fce00078e00ff */
.L_x_2993:
        /* <DEDUP_REMOVED lines=16> */
[----:B------:R-:W-:Y:S01]  /*2dbe0*/  ULDC.64 UR54, c[0x0][0x198] ;  /* 0x0000660000367ab9 */ /* 0x000fe20000000a00 */
[----:B------:R-:W-:Y:S01]  /*2dbf0*/  ULDC UR51, c[0x0][0xc] ;  /* 0x0000030000337ab9 */ /* 0x000fe20000000800 */
[----:B------:R-:W-:Y:S01]  /*2dc00*/  UMOV UR52, URZ ;  /* 0x0000003f00347c82 */ /* 0x000fe20008000000 */
[----:B------:R1:W-:Y:S04]  /*2dc10*/  STL [R1+0x46c], R0 ;  /* 0x00046c0001007387 */ /* 0x0003e80000100800 */
[----:B------:R1:W-:Y:S04]  /*2dc20*/  STL [R1+0x460], RZ ;  /* 0x000460ff01007387 */ /* 0x0003e80000100800 */
[----:B------:R1:W-:Y:S02]  /*2dc30*/  STL [R1+0x468], R0 ;  /* 0x0004680001007387 */ /* 0x0003e40000100800 */
.L_x_3094:
        /* <DEDUP_REMOVED lines=45> */
.L_x_2995:
        /* <DEDUP_REMOVED lines=18> */
.L_x_2996:
[----:B------:R-:W-:Y:S05]  /*2e030*/  @!P3 BRA `(.L_x_2997) ;  /* 0x00000000000cb947 */ /* 0x000fea0003800000 */
[----:B------:R-:W2:Y:S04]  /*2e040*/  LDG.E R7, desc[UR56][R4.64] ;  /* 0x0000003804077981 */ /* 0x000ea8000c1e1900 */
[----:B-1----:R-:W2:Y:S02]  /*2e050*/  LDG.E R8, desc[UR56][R4.64+0x4] ;  /* 0x0000043804087981 */ /* 0x002ea4000c1e1900 */
[----:B--2---:R-:W-:-:S07]  /*2e060*/  IMAD.IADD R7, R8, 0x1, -R7 ;  /* 0x0000000108077824 */ /* 0x004fce00078e0a07 */
.L_x_2997:
[----:B--2---:R-:W2:Y:S04]  /*2e070*/  @P1 LDG.E R4, desc[UR56][R2.64] ;  /* 0x0000003802041981 */ /* 0x004ea8000c1e1900 */
[----:B------:R1:W2:Y:S02]  /*2e080*/  @P1 LDG.E R5, desc[UR56][R2.64+0x4] ;  /* 0x0000043802051981 */ /* 0x0002a4000c1e1900 */
[----:B-1----:R-:W1:Y:S02]  /*2e090*/  LDC.64 R2, c[0x0][0xad8] ;  /* 0x0002b600ff027b82 */ /* 0x002e640000000a00 */
[----:B-1----:R-:W-:Y:S01]  /*2e0a0*/  ISETP.GE.AND P2, PT, R3, 0x1, PT ;  /* 0x000000010300780c */ /* 0x002fe20003f46270 */
[----:B--2---:R-:W-:Y:S02]  /*2e0b0*/  @P1 IMAD.IADD R9, R5, 0x1, -R4 ;  /* 0x0000000105091824 */ /* 0x004fe400078e0a04 */
[----:B-----5:R-:W-:-:S04]  /*2e0c0*/  IMAD.IADD R5, R7, 0x1, -R6 ;  /* 0x0000000107057824 */ /* 0x020fc800078e0a06 */
[----:B------:R-:W-:-:S04]  /*2e0d0*/  IMAD.IADD R8, R5, 0x1, R9 ;  /* 0x0000000105087824 */ /* 0x000fc800078e0209 */
[----:B------:R-:W-:-:S04]  /*2e0e0*/  VIADD R4, R8, 0x5f ;  /* 0x0000005f08047836 */ /* 0x000fc80000000000 */
[----:B------:R-:W-:-:S05]  /*2e0f0*/  IMAD.HI R4, R4, 0x2aaaaaab, RZ ;  /* 0x2aaaaaab04047827 */ /* 0x000fca00078e02ff */
[----:B------:R-:W-:-:S04]  /*2e100*/  SHF.R.U32.HI R7, RZ, 0x1f, R4 ;  /* 0x0000001fff077819 */ /* 0x000fc80000011604 */
[----:B------:R-:W-:Y:S02]  /*2e110*/  LEA.HI.SX32 R20, R4, R7, 0x1c ;  /* 0x0000000704147211 */ /* 0x000fe400078fe2ff */
[----:B------:R-:W-:-:S04]  /*2e120*/  LEA R4, R17, 0x80, 0x7 ;  /* 0x0000008011047811 */ /* 0x000fc800078e38ff */
[----:B------:R-:W-:-:S05]  /*2e130*/  IADD3 R4, R8, R4, -R0 ;  /* 0x0000000408047210 */ /* 0x000fca0007ffe800 */
[----:B------:R-:W-:Y:S01]  /*2e140*/  IMAD.IADD R2, R4, 0x1, R2 ;  /* 0x0000000104027824 */ /* 0x000fe200078e0202 */
[----:B------:R-:W-:Y:S06]  /*2e150*/  @!P2 BRA `(.L_x_2998) ;  /* 0x000000000048a947 */ /* 0x000fec0003800000 */
[C---:B------:R-:W-:Y:S01]  /*2e160*/  ISETP.GT.AND P0, PT, R4.reuse, RZ, PT ;  /* 0x000000ff0400720c */ /* 0x040fe20003f04270 */
[----:B------:R-:W-:Y:S01]  /*2e170*/  BSSY B0, `(.L_x_2999) ;  /* 0x000000e000007945 */ /* 0x000fe20003800000 */
[----:B0-----:R-:W-:-:S11]  /*2e180*/  VIADD R11, R4, 0xffffffff ;  /* 0xffffffff040b7836 */ /* 0x001fd60000000000 */
        /* <DEDUP_REMOVED lines=8> */
.L_x_3000:
[----:B------:R-:W-:-:S13]  /*2e210*/  ISETP.NE.AND P0, PT, R3, 0x1, PT ;  /* 0x000000010300780c */ /* 0x000fda0003f05270 */
[----:B------:R-:W0:Y:S02]  /*2e220*/  @P0 LDC.64 R6, c[0x0][0xae0] ;  /* 0x0002b800ff060b82 */ /* 0x000e240000000a00 */
[----:B0-----:R-:W-:-:S05]  /*2e230*/  @P0 IMAD.HI.U32 R6, R11, R6, RZ ;  /* 0x000000060b060227 */ /* 0x001fca00078e00ff */
[----:B------:R-:W-:-:S07]  /*2e240*/  @P0 SHF.R.U32.HI R11, RZ, R7, R6 ;  /* 0x00000007ff0b0219 */ /* 0x000fce0000011606 */
.L_x_3001:
[----:B------:R-:W-:Y:S05]  /*2e250*/  BSYNC B0 ;  /* 0x0000000000007941 */ /* 0x000fea0003800000 */
.L_x_2999:
[----:B------:R-:W-:-:S05]  /*2e260*/  IMAD R11, R11, R3, R3 ;  /* 0x000000030b0b7224 */ /* 0x000fca00078e0203 */
[----:B------:R-:W-:-:S07]  /*2e270*/  VIMNMX R2, R2, R11, PT ;  /* 0x0000000b02027248 */ /* 0x000fce0003fe0100 */
.L_x_2998:
        /* <DEDUP_REMOVED lines=9> */
[----:B0-----:R-:W-:-:S11]  /*2e310*/  LOP3.LUT R11, RZ, R0, RZ, 0x33, !PT ;  /* 0x00000000ff0b7212 */ /* 0x001fd600078e33ff */
[----:B------:R-:W0:Y:S02]  /*2e320*/  @P0 LDC.64 R6, c[0x0][0xae0] ;  /* 0x0002b800ff060b82 */ /* 0x000e240000000a00 */
[----:B0-----:R-:W-:-:S05]  /*2e330*/  @P0 IMAD.HI.U32 R6, R11, R6, RZ ;  /* 0x000000060b060227 */ /* 0x001fca00078e00ff */
[----:B------:R-:W-:-:S04]  /*2e340*/  @P0 SHF.R.U32.HI R11, RZ, R7, R6 ;  /* 0x00000007ff0b0219 */ /* 0x000fc80000011606 */
[----:B------:R-:W-:Y:S01]  /*2e350*/  LOP3.LUT R11, RZ, R11, RZ, 0x33, !PT ;  /* 0x0000000bff0b7212 */ /* 0x000fe200078e33ff */
[----:B------:R-:W-:Y:S06]  /*2e360*/  BRA `(.L_x_3005) ;  /* 0x0000000000147947 */ /* 0x000fec0003800000 */
.L_x_3004:
[----:B------:R-:W-:Y:S01]  /*2e370*/  ISETP.NE.AND P0, PT, R3, 0x1, PT ;  /* 0x000000010300780c */ /* 0x000fe20003f05270 */
[----:B0-----:R-:W-:-:S12]  /*2e380*/  IMAD.MOV.U32 R11, RZ, RZ, R0 ;  /* 0x000000ffff0b7224 */ /* 0x001fd800078e0000 */
[----:B------:R-:W0:Y:S02]  /*2e390*/  @P0 LDC.64 R6, c[0x0][0xae0] ;  /* 0x0002b800ff060b82 */ /* 0x000e240000000a00 */
[----:B0-----:R-:W-:-:S05]  /*2e3a0*/  @P0 IMAD.HI.U32 R6, R0, R6, RZ ;  /* 0x0000000600060227 */ /* 0x001fca00078e00ff */
[----:B------:R-:W-:-:S07]  /*2e3b0*/  @P0 SHF.R.U32.HI R11, RZ, R7, R6 ;  /* 0x00000007ff0b0219 */ /* 0x000fce0000011606 */
.L_x_3005:
[----:B------:R-:W-:Y:S05]  /*2e3c0*/  BSYNC B0 ;  /* 0x0000000000007941 */ /* 0x000fea0003800000 */
.L_x_3003:
[----:B------:R-:W-:-:S05]  /*2e3d0*/  IMAD R3, R11, R3, RZ ;  /* 0x000000030b037224 */ /* 0x000fca00078e02ff */
[----:B------:R-:W-:-:S07]  /*2e3e0*/  VIMNMX R8, R8, R3, !PT ;  /* 0x0000000308087248 */ /* 0x000fce0007fe0100 */
.L_x_3002:
        /* <DEDUP_REMOVED lines=35> */
.L_x_3163:
[----:B------:R-:W-:-:S03]  /*2e620*/  UMOV UR4, 0xffffffff ;  /* 0xffffffff00047882 */ /* 0x000fc60000000000 */
[----:B------:R-:W-:Y:S05]  /*2e630*/  BRA.DIV UR4, `(.L_x_3009) ;  /* 0x0000005a04cc7947 */ /* 0x000fea000b800000 */
[----:B------:R-:W-:-:S13]  /*2e640*/  ELECT P6, URZ, PT ;  /* 0x00000000003f782f */ /* 0x000fda00038c0000 */
.L_x_3166:
        /* <DEDUP_REMOVED lines=11> */
.L_x_3167:
[----:B------:R-:W-:Y:S04]  /*2e700*/  BSSY B1, `(.L_x_3011) ;  /* 0x000004d000017945 */ /* 0x000fe80003800000 */
[----:B------:R-:W-:Y:S05]  /*2e710*/  @!P6 BRA `(.L_x_3012) ;  /* 0x00000004002ce947 */ /* 0x000fea0003800000 */
[----:B0-----:R-:W1:Y:S04]  /*2e720*/  LDL R11, [R1+0x464] ;  /* 0x00046400010b7983 */ /* 0x001e680000100800 */
[----:B------:R-:W2:Y:S01]  /*2e730*/  LDL R9, [R1+0x46c] ;  /* 0x00046c0001097983 */ /* 0x000ea20000100800 */
[----:B-1----:R-:W-:Y:S01]  /*2e740*/  IMAD R8, R11, 0x8, R7 ;  /* 0x000000080b087824 */ /* 0x002fe200078e0207 */
[----:B--2---:R-:W-:-:S04]  /*2e750*/  SHF.L.U32 R9, R9, 0x1f, RZ ;  /* 0x0000001f09097819 */ /* 0x004fc800000006ff */
[----:B------:R-:W0:Y:S02]  /*2e760*/  SYNCS.PHASECHK.TRANS64.TRYWAIT P0, [R8+URZ+0x324a0], R9 ;  /* 0x0324a009080075a7 */ /* 0x000e24000800017f */
[----:B0-----:R-:W-:Y:S05]  /*2e770*/  @!P0 BRA `(.L_x_3013) ;  /* 0x0000005800b08947 */ /* 0x001fea0003800000 */
.L_x_3168:
        /* <DEDUP_REMOVED lines=11> */
.L_x_3014:
        /* <DEDUP_REMOVED lines=17> */
[----:B------:R-:W2:Y:S02]  /*2e940*/  SYNCS.PHASECHK.TRANS64.TRYWAIT P0, [R8+URZ+0x324c0], R9 ;  /* 0x0324c009080075a7 */ /* 0x000ea4000800017f */
[----:B-12---:R-:W-:Y:S05]  /*2e950*/  @!P0 BRA `(.L_x_3015) ;  /* 0x00000058004c8947 */ /* 0x006fea0003800000 */
.L_x_3169:
        /* <DEDUP_REMOVED lines=8> */
.L_x_3016:
        /* <DEDUP_REMOVED lines=31> */
.L_x_3012:
[----:B------:R-:W-:Y:S05]  /*2ebd0*/  BSYNC B1 ;  /* 0x0000000000017941 */ /* 0x000fea0003800000 */
.L_x_3011:
[----:B-1----:R-:W2:Y:S04]  /*2ebe0*/  LDL.LU R8, [R1+0x464] ;  /* 0x0004640001087983 */ /* 0x002ea80000300800 */
[----:B0-----:R-:W3:Y:S01]  /*2ebf0*/  LDL.LU R11, [R1+0x46c] ;  /* 0x00046c00010b7983 */ /* 0x001ee20000300800 */
        /* <DEDUP_REMOVED lines=14> */
.L_x_3023:
        /* <DEDUP_REMOVED lines=9> */
.L_x_3170:
        /* <DEDUP_REMOVED lines=11> */
.L_x_3020:
        /* <DEDUP_REMOVED lines=17> */
.L_x_3171:
        /* <DEDUP_REMOVED lines=8> */
.L_x_3022:
        /* <DEDUP_REMOVED lines=31> */
.L_x_3018:
[----:B------:R-:W-:Y:S05]  /*2f1a0*/  BSYNC B1 ;  /* 0x0000000000017941 */ /* 0x000fea0003800000 */
.L_x_3017:
        /* <DEDUP_REMOVED lines=9> */
[----:B------:R-:W-:Y:S01]  /*2f240*/  ISETP.GT.AND P0, PT, R3, R2, PT ;  /* 0x000000020300720c */ /* 0x000fe20003f04270 */
[----:B------:R1:W-:Y:S04]  /*2f250*/  STL [R1+0x464], R9 ;  /* 0x0004640901007387 */ /* 0x0003e80000100800 */
[----:B------:R1:W-:Y:S08]  /*2f260*/  STL [R1+0x46c], R11 ;  /* 0x00046c0b01007387 */ /* 0x0003f00000100800 */
[----:B------:R-:W-:Y:S05]  /*2f270*/  @P0 BRA `(.L_x_3023) ;  /* 0xfffffff800980947 */ /* 0x000fea000383ffff */
.L_x_3007:
[----:B------:R-:W-:Y:S05]  /*2f280*/  BSYNC B0 ;  /* 0x0000000000007941 */ /* 0x000fea0003800000 */
.L_x_3006:
        /* <DEDUP_REMOVED lines=17> */
.L_x_3026:
[----:B------:R-:W-:-:S13]  /*2f3a0*/  ISETP.NE.AND P1, PT, R3, 0x1, PT ;  /* 0x000000010300780c */ /* 0x000fda0003f25270 */
[----:B------:R-:W2:Y:S02]  /*2f3b0*/  @P1 LDC.64 R4, c[0x0][0xae0] ;  /* 0x0002b800ff041b82 */ /* 0x000ea40000000a00 */
[----:B--2---:R-:W-:-:S05]  /*2f3c0*/  @P1 IMAD.HI.U32 R4, R6, R4, RZ ;  /* 0x0000000406041227 */ /* 0x004fca00078e00ff */
[----:B------:R-:W-:-:S07]  /*2f3d0*/  @P1 SHF.R.U32.HI R6, RZ, R5, R4 ;  /* 0x00000005ff061219 */ /* 0x000fce0000011604 */
.L_x_3027:
[----:B------:R-:W-:Y:S05]  /*2f3e0*/  BSYNC B0 ;  /* 0x0000000000007941 */ /* 0x000fea0003800000 */
.L_x_3025:
[----:B------:R-:W-:-:S05]  /*2f3f0*/  IMAD R5, R6, R3, R3 ;  /* 0x0000000306057224 */ /* 0x000fca00078e0203 */
[----:B------:R-:W-:-:S07]  /*2f400*/  VIMNMX R2, R2, R5, PT ;  /* 0x0000000502027248 */ /* 0x000fce0003fe0100 */
.L_x_3024:
        /* <DEDUP_REMOVED lines=19> */
.L_x_3030:
[----:B------:R-:W-:-:S13]  /*2f540*/  ISETP.NE.AND P0, PT, R3, 0x1, PT ;  /* 0x000000010300780c */ /* 0x000fda0003f05270 */
[----:B------:R-:W3:Y:S02]  /*2f550*/  @P0 LDC.64 R4, c[0x0][0xae0] ;  /* 0x0002b800ff040b82 */ /* 0x000ee40000000a00 */
[----:B---3--:R-:W-:-:S05]  /*2f560*/  @P0 IMAD.HI.U32 R4, R0, R4, RZ ;  /* 0x0000000400040227 */ /* 0x008fca00078e00ff */
[----:B------:R-:W-:-:S07]  /*2f570*/  @P0 SHF.R.U32.HI R0, RZ, R5, R4 ;  /* 0x00000005ff000219 */ /* 0x000fce0000011604 */
.L_x_3031:
[----:B------:R-:W-:Y:S05]  /*2f580*/  BSYNC B0 ;  /* 0x0000000000007941 */ /* 0x000fea0003800000 */
.L_x_3029:
[----:B------:R-:W-:-:S05]  /*2f590*/  IMAD R3, R0, R3, RZ ;  /* 0x0000000300037224 */ /* 0x000fca00078e02ff */
[----:B------:R-:W-:-:S07]  /*2f5a0*/  VIMNMX R2, R2, R3, !PT ;  /* 0x0000000302027248 */ /* 0x000fce0007fe0100 */
.L_x_3028:
        /* <DEDUP_REMOVED lines=25> */
.L_x_3033:
        /* <DEDUP_REMOVED lines=17> */
[----:B01----:R-:W-:Y:S02]  /*2f850*/  IMAD.U32 R11, RZ, RZ, UR5 ;  /* 0x00000005ff0b7e24 */ /* 0x003fe4000f8e00ff */
[----:B------:R-:W-:Y:S02]  /*2f860*/  IMAD.MOV.U32 R8, RZ, RZ, 0x70 ;  /* 0x00000070ff087424 */ /* 0x000fe400078e00ff */
[----:B------:R-:W-:Y:S02]  /*2f870*/  IMAD.MOV.U32 R12, RZ, RZ, 0x1 ;  /* 0x00000001ff0c7424 */ /* 0x000fe400078e00ff */
[----:B------:R-:W-:-:S07]  /*2f880*/  IMAD.MOV.U32 R13, RZ, RZ, RZ ;  /* 0x000000ffff0d7224 */ /* 0x000fce00078e00ff */
[----:B------:R-:W-:-:S07]  /*2f890*/  LEPC R20, `(.L_x_3035) ;  /* 0x000000001014794e */ /* 0x000fce0000000000 */
[----:B---3--:R-:W-:Y:S05]  /*2f8a0*/  CALL.ABS.NOINC R2 ;  /* 0x0000000002007343 */ /* 0x008fea0003c00000 */
.L_x_3035:
        /* <DEDUP_REMOVED lines=14> */
[----:B01----:R-:W-:Y:S02]  /*2f990*/  IMAD.U32 R11, RZ, RZ, UR5 ;  /* 0x00000005ff0b7e24 */ /* 0x003fe4000f8e00ff */
[----:B------:R-:W-:Y:S02]  /*2f9a0*/  IMAD.MOV.U32 R8, RZ, RZ, 0x70 ;  /* 0x00000070ff087424 */ /* 0x000fe400078e00ff */
[----:B------:R-:W-:Y:S02]  /*2f9b0*/  IMAD.MOV.U32 R12, RZ, RZ, 0x1 ;  /* 0x00000001ff0c7424 */ /* 0x000fe400078e00ff */
[----:B---3--:R-:W-:-:S07]  /*2f9c0*/  IMAD.MOV.U32 R13, RZ, RZ, RZ ;  /* 0x000000ffff0d7224 */ /* 0x008fce00078e00ff */
[----:B------:R-:W-:-:S07]  /*2f9d0*/  LEPC R20, `(.L_x_3037) ;  /* 0x000000001014794e */ /* 0x000fce0000000000 */
[----:B----4-:R-:W-:Y:S05]  /*2f9e0*/  CALL.ABS.NOINC R2 ;  /* 0x0000000002007343 */ /* 0x010fea0003c00000 */
.L_x_3037:
[----:B------:R-:W-:Y:S01]  /*2f9f0*/  MOV R2, 0x0 ;  /* 0x0000000000027802 */ /* 0x000fe20000000f00 */
[----:B------:R-:W-:Y:S01]  /*2fa00*/  ULDC.64 UR4, c[0x4][0x90] ;  /* 0x0100240000047ab9 */ /* 0x000fe20000000a00 */
[----:B------:R-:W-:Y:S01]  /*2fa10*/  ULDC.64 UR6, c[0x4][0x98] ;  /* 0x0100260000067ab9 */ /* 0x000fe20000000a00 */
[----:B------:R-:W-:Y:S01]  /*2fa20*/  ULDC.64 UR8, c[0x4][0x18] ;  /* 0x0100060000087ab9 */ /* 0x000fe20000000a00 */
[----:B------:R-:W-:Y:S01]  /*2fa30*/  MOV R4, UR4 ;  /* 0x0000000400047c02 */ /* 0x000fe20008000f00 */
[----:B------:R-:W-:Y:S01]  /*2fa40*/  IMAD.U32 R5, RZ, RZ, UR5 ;  /* 0x00000005ff057e24 */ /* 0x000fe2000f8e00ff */
        /* <DEDUP_REMOVED lines=10> */
.L_x_3036:
[----:B--2---:R-:W2:Y:S01]  /*2faf0*/  LDL.LU R6, [R1+0x480] ;  /* 0x0004800001067983 */ /* 0x004ea20000300800 */
[----:B------:R-:W3:Y:S01]  /*2fb00*/  LDC R0, c[0x0][0x428] ;  /* 0x00010a00ff007b82 */ /* 0x000ee20000000800 */
[----:B------:R-:W-:Y:S01]  /*2fb10*/  ULDC.64 UR4, c[0x0][0xaf0] ;  /* 0x0002bc0000047ab9 */ /* 0x000fe20000000a00 */
[----:B------:R-:W-:Y:S01]  /*2fb20*/  IMAD.MOV.U32 R4, RZ, RZ, R19 ;  /* 0x000000ffff047224 */ /* 0x000fe200078e0013 */
[----:B------:R-:W4:Y:S01]  /*2fb30*/  S2R R5, SR_TID.X ;  /* 0x0000000000057919 */ /* 0x000f220000002100 */
[----:B---3--:R-:W-:Y:S01]  /*2fb40*/  ISETP.NE.AND P0, PT, R0, 0x1, PT ;  /* 0x000000010000780c */ /* 0x008fe20003f05270 */
[----:B------:R-:W-:Y:S01]  /*2fb50*/  IMAD.MOV.U32 R0, RZ, RZ, R18 ;  /* 0x000000ffff007224 */ /* 0x000fe200078e0012 */
[----:B----4-:R-:W-:-:S11]  /*2fb60*/  LOP3.LUT R5, R5, 0x1f, RZ, 0xc0, !PT ;  /* 0x0000001f05057812 */ /* 0x010fd600078ec0ff */
        /* <DEDUP_REMOVED lines=17> */
[----:B------:R-:W-:Y:S01]  /*2fc80*/  VOTEU.ALL UP0, P6 ;  /* 0x00000000003f7886 */ /* 0x000fe20003000000 */
[----:B---3--:R-:W-:Y:S01]  /*2fc90*/  SEL R2, R19, RZ, !P0 ;  /* 0x000000ff13027207 */ /* 0x008fe20004000000 */
[----:B--2---:R-:W-:-:S07]  /*2fca0*/  IMAD R17, R17, 0x80, R6 ;  /* 0x0000008011117824 */ /* 0x004fce00078e0206 */
.L_x_3038:
        /* <DEDUP_REMOVED lines=10> */
[----:B------:R-:W2:Y:S01]  /*2fd50*/  LDL R3, [R1+0x47c] ;  /* 0x00047c0001037983 */ /* 0x000ea20000100800 */
[----:B------:R-:W3:Y:S01]  /*2fd60*/  LDC.64 R20, c[0x0][0x3f8] ;  /* 0x0000fe00ff147b82 */ /* 0x000ee20000000a00 */
[----:B------:R-:W-:Y:S02]  /*2fd70*/  ULDC.64 UR4, c[0x0][0xb00] ;  /* 0x0002c00000047ab9 */ /* 0x000fe40000000a00 */
[----:B---3--:R-:W-:Y:S01]  /*2fd80*/  LOP3.LUT P0, RZ, R20, UR4, RZ, 0xfc, !PT ;  /* 0x0000000414ff7c12 */ /* 0x008fe2000f80fcff */
[----:B------:R-:W-:-:S03]  /*2fd90*/  UMOV UR4, 0xffffffff ;  /* 0xffffffff00047882 */ /* 0x000fc60000000000 */
[----:B------:R-:W-:-:S04]  /*2fda0*/  LOP3.LUT P0, RZ, R21, UR5, RZ, 0xfc, P0 ;  /* 0x0000000515ff7c12 */ /* 0x000fc8000800fcff */
[----:B-----5:R-:W-:Y:S01]  /*2fdb0*/  SEL R6, R4, RZ, !P0 ;  /* 0x000000ff04067207 */ /* 0x020fe20004000000 */
[----:B--2---:R-:W-:Y:S01]  /*2fdc0*/  VIADD R3, R3, 0xffffffff ;  /* 0xffffffff03037836 */ /* 0x004fe20000000000 */
[----:B------:R-:W-:Y:S07]  /*2fdd0*/  BRA.DIV UR4, `(.L_x_3039) ;  /* 0x0000004604687947 */ /* 0x000fee000b800000 */
.L_x_3174:
[----:B------:R-:W-:Y:S01]  /*2fde0*/  UMOV UR4, 0xffffffff ;  /* 0xffffffff00047882 */ /* 0x000fe20000000000 */
[----:B------:R-:W-:Y:S02]  /*2fdf0*/  SHF.R.S32.HI R8, RZ, 0x1f, R4 ;  /* 0x0000001fff087819 */ /* 0x000fe40000011404 */
[----:B------:R-:W-:Y:S05]  /*2fe00*/  BRA.DIV UR4, `(.L_x_3040) ;  /* 0x0000004604907947 */ /* 0x000fea000b800000 */
[----:B------:R-:W-:-:S13]  /*2fe10*/  ELECT P6, URZ, PT ;  /* 0x00000000003f782f */ /* 0x000fda00038c0000 */
.L_x_3177:
[----:B------:R-:W-:Y:S05]  /*2fe20*/  @!P6 BRA `(.L_x_3041) ;  /* 0x0000000000fce947 */ /* 0x000fea0003800000 */
[----:B------:R-:W-:-:S04]  /*2fe30*/  ISETP.NE.U32.AND P0, PT, R20, RZ, PT ;  /* 0x000000ff1400720c */ /* 0x000fc80003f05070 */
[----:B------:R-:W-:-:S13]  /*2fe40*/  ISETP.NE.AND.EX P0, PT, R21, RZ, PT, P0 ;  /* 0x000000ff1500720c */ /* 0x000fda0003f05300 */
[----:B------:R-:W-:Y:S05]  /*2fe50*/  @!P0 BRA `(.L_x_3042) ;  /* 0x0000000000488947 */ /* 0x000fea0003800000 */
[----:B-1----:R-:W1:Y:S01]  /*2fe60*/  LDC R9, c[0x0][0x41c] ;  /* 0x00010700ff097b82 */ /* 0x002e620000000800 */
[----:B------:R-:W-:Y:S01]  /*2fe70*/  IMAD.MOV.U32 R5, RZ, RZ, R3 ;  /* 0x000000ffff057224 */ /* 0x000fe200078e0003 */
[----:B------:R-:W-:Y:S01]  /*2fe80*/  ULDC.64 UR4, c[0x0][0x408] ;  /* 0x0001020000047ab9 */ /* 0x000fe20000000a00 */
[----:B-1----:R-:W-:-:S13]  /*2fe90*/  ISETP.NE.AND P0, PT, R9, 0x1, PT ;  /* 0x000000010900780c */ /* 0x002fda0003f05270 */
[----:B------:R-:W1:Y:S02]  /*2fea0*/  @P0 LDC.64 R6, c[0x0][0x420] ;  /* 0x00010800ff060b82 */ /* 0x000e640000000a00 */
[----:B-1----:R-:W-:-:S05]  /*2feb0*/  @P0 IMAD.HI.U32 R6, R3, R6, RZ ;  /* 0x0000000603060227 */ /* 0x002fca00078e00ff */
        /* <DEDUP_REMOVED lines=10> */
[----:B0-----:R-:W-:-:S05]  /*2ff60*/  LEA.HI.X R11, R6, R21, R5, 0x2, P0 ;  /* 0x00000015060b7211 */ /* 0x001fca00000f1405 */
[----:B------:R2:W5:Y:S04]  /*2ff70*/  LDG.E R6, desc[UR56][R10.64] ;  /* 0x000000380a067981 */ /* 0x000568000c1e1900 */
.L_x_3042:
[----:B------:R-:W3:Y:S01]  /*2ff80*/  LDL R5, [R1+0x460] ;  /* 0x0004600001057983 */ /* 0x000ee20000100800 */
[----:B-1----:R-:W-:-:S03]  /*2ff90*/  MOV R9, 0x400 ;  /* 0x0000040000097802 */ /* 0x002fc60000000f00 */
[----:B------:R-:W4:Y:S01]  /*2ffa0*/  LDL R7, [R1+0x468] ;  /* 0x0004680001077983 */ /* 0x000f220000100800 */
[----:B--2---:R-:W1:Y:S02]  /*2ffb0*/  S2R R10, SR_CgaCtaId ;  /* 0x00000000000a7919 */ /* 0x004e640000008800 */
[----:B-1----:R-:W-:-:S05]  /*2ffc0*/  LEA R9, R10, R9, 0x18 ;  /* 0x000000090a097211 */ /* 0x002fca00078ec0ff */
[----:B---3--:R-:W-:Y:S01]  /*2ffd0*/  IMAD R5, R5, 0x8, R9 ;  /* 0x0000000805057824 */ /* 0x008fe200078e0209 */
[----:B----4-:R-:W-:-:S04]  /*2ffe0*/  SHF.L.U32 R7, R7, 0x1f, RZ ;  /* 0x0000001f07077819 */ /* 0x010fc800000006ff */
[----:B------:R-:W1:Y:S02]  /*2fff0*/  SYNCS.PHASECHK.TRANS64.TRYWAIT P0, [R5+URZ+0x32440], R7 ;  /* 0x03244007050075a7 */ /* 0x000e64000800017f */
[----:B-1----:R-:W-:Y:S05]  /*30000*/  @!P0 BRA `(.L_x_3043) ;  /* 0x0000004400308947 */ /* 0x002fea0003800000 */
.L_x_3178:
        /* <DEDUP_REMOVED lines=11> */
.L_x_3044:
[----:B------:R-:W2:Y:S01]  /*300c0*/  LDL R9, [R1+0x460] ;  /* 0x0004600001097983 */ /* 0x000ea20000100800 */
        /* <DEDUP_REMOVED lines=20> */
[----:B--2---:R-:W-:Y:S01]  /*30210*/  NOP ;  /* 0x0000000000007918 */ /* 0x004fe20000000000 */
.L_x_3041:
        /* <DEDUP_REMOVED lines=26> */
[----:B--2---:R-:W-:Y:S01]  /*303c0*/  IMAD.MOV.U32 R2, RZ, RZ, 0x10000 ;  /* 0x00010000ff027424 */ /* 0x004fe200078e00ff */
        /* <DEDUP_REMOVED lines=28> */
.L_x_3046:
[----:B------:R-:W-:Y:S05]  /*30590*/  BSYNC B0 ;  /* 0x0000000000007941 */ /* 0x000fea0003800000 */
.L_x_3045:
[----:B------:R-:W-:-:S04]  /*305a0*/  UIADD3 UR52, UR52, 0x1, URZ ;  /* 0x0000000134347890 */ /* 0x000fc8000fffe03f */
[----:B------:R-:W-:-:S04]  /*305b0*/  ULEA.HI UR4, UR52, UR52, URZ, 0x1 ;  /* 0x0000003434047291 */ /* 0x000fc8000f8f083f */
[----:B------:R-:W-:-:S04]  /*305c0*/  ULOP3.LUT UR4, UR4, 0xfffffffe, URZ, 0xc0, !UPT ;  /* 0xfffffffe04047892 */ /* 0x000fc8000f8ec03f */
[----:B------:R-:W-:-:S06]  /*305d0*/  UIADD3 UR4, UR52, -UR4, URZ ;  /* 0x8000000434047290 */ /* 0x000fcc000fffe03f */
[----:B------:R-:W-:-:S05]  /*305e0*/  IMAD.U32 R2, RZ, RZ, UR4 ;  /* 0x00000004ff027e24 */ /* 0x000fca000f8e00ff */
[----:B------:R-:W-:-:S04]  /*305f0*/  SHF.L.U32 R2, R2, 0x1f, RZ ;  /* 0x0000001f02027819 */ /* 0x000fc800000006ff */
[----:B------:R-:W2:Y:S02]  /*30600*/  SYNCS.PHASECHK.TRANS64.TRYWAIT P0, [R5+URZ+0x32420], R2 ;  /* 0x03242002050075a7 */ /* 0x000ea4000800017f */
[----:B--2---:R-:W-:Y:S05]  /*30610*/  @!P0 BRA `(.L_x_3047) ;  /* 0x0000003c00c08947 */ /* 0x004fea0003800000 */
.L_x_3179:
[----:B------:R-:W-:Y:S01]  /*30620*/  ULDC.64 UR46, c[0x0][0x3f8] ;  /* 0x0000fe00002e7ab9 */ /* 0x000fe20000000a00 */
[----:B------:R-:W-:Y:S01]  /*30630*/  ULDC.64 UR38, c[0x0][0x408] ;  /* 0x0001020000267ab9 */ /* 0x000fe20000000a00 */
[----:B------:R-:W-:Y:S04]  /*30640*/  BSSY B0, `(.L_x_3048) ;  /* 0x000003b000007945 */ /* 0x000fe80003800000 */
[----:B------:R-:W-:Y:S05]  /*30650*/  @!P6 BRA `(.L_x_3049) ;  /* 0x0000000000e4e947 */ /* 0x000fea0003800000 */
[----:B------:R-:W3:Y:S01]  /*30660*/  LDL R7, [R1+0x460] ;  /* 0x0004600001077983 */ /* 0x000ee20000100800 */
[----:B-1----:R-:W-:-:S03]  /*30670*/  MOV R9, 0x400 ;  /* 0x0000040000097802 */ /* 0x002fc60000000f00 */
[----:B--2---:R-:W2:Y:S01]  /*30680*/  LDL R5, [R1+0x468] ;  /* 0x0004680001057983 */ /* 0x004ea20000100800 */
[----:B------:R-:W1:Y:S02]  /*30690*/  S2R R10, SR_CgaCtaId ;  /* 0x00000000000a7919 */ /* 0x000e640000008800 */
[----:B-1----:R-:W-:-:S05]  /*306a0*/  LEA R9, R10, R9, 0x18 ;  /* 0x000000090a097211 */ /* 0x002fca00078ec0ff */
[----:B---3--:R-:W-:Y:S01]  /*306b0*/  IMAD R2, R7, 0x8, R9 ;  /* 0x0000000807027824 */ /* 0x008fe200078e0209 */
[----:B--2---:R-:W-:-:S04]  /*306c0*/  SHF.L.U32 R5, R5, 0x1f, RZ ;  /* 0x0000001f05057819 */ /* 0x004fc800000006ff */
[----:B------:R-:W1:Y:S02]  /*306d0*/  SYNCS.PHASECHK.TRANS64.TRYWAIT P0, [R2+URZ+0x32460], R5 ;  /* 0x03246005020075a7 */ /* 0x000e64000800017f */
[----:B-1----:R-:W-:Y:S05]  /*306e0*/  @!P0 BRA `(.L_x_3050) ;  /* 0x0000003c00ac8947 */ /* 0x002fea0003800000 */
.L_x_3180:
        /* <DEDUP_REMOVED lines=11> */
.L_x_3051:
[----:B------:R-:W2:Y:S01]  /*307a0*/  LDL R7, [R1+0x460] ;  /* 0x0004600001077983 */ /* 0x000ea20000100800 */
        /* <DEDUP_REMOVED lines=35> */
[----:B---3--:R-:W-:Y:S01]  /*309e0*/  NOP ;  /* 0x0000000000007918 */ /* 0x008fe20000000000 */
.L_x_3049:
[----:B------:R-:W-:Y:S05]  /*309f0*/  BSYNC B0 ;  /* 0x0000000000007941 */ /* 0x000fea0003800000 */
.L_x_3048:
[----:B------:R-:W3:Y:S04]  /*30a00*/  LDL R3, [R1+0x47c] ;  /* 0x00047c0001037983 */ /* 0x000ee80000100800 */
[----:B--2---:R-:W2:Y:S01]  /*30a10*/  LDL R2, [R1+0x474] ;  /* 0x0004740001027983 */ /* 0x004ea20000100800 */
[----:B------:R-:W-:Y:S01]  /*30a20*/  BSSY B0, `(.L_x_3052) ;  /* 0x000016a000007945 */ /* 0x000fe20003800000 */
[----:B---3--:R-:W-:-:S05]  /*30a30*/  VIADD R5, R3, 0xfffffffe ;  /* 0xfffffffe03057836 */ /* 0x008fca0000000000 */
[----:B--2---:R-:W-:-:S13]  /*30a40*/  ISETP.GE.AND P0, PT, R5, R2, PT ;  /* 0x000000020500720c */ /* 0x004fda0003f06270 */
[----:B------:R-:W-:Y:S05]  /*30a50*/  @!P0 BRA `(.L_x_3053) ;  /* 0x0000001400988947 */ /* 0x000fea0003800000 */
[----:B-1----:R-:W-:Y:S01]  /*30a60*/  LOP3.LUT R9, RZ, R2, RZ, 0x33, !PT ;  /* 0x00000002ff097212 */ /* 0x002fe200078e33ff */
[----:B------:R-:W-:Y:S01]  /*30a70*/  IMAD.MOV R2, RZ, RZ, -R3 ;  /* 0x000000ffff027224 */ /* 0x000fe200078e0a03 */
[----:B------:R-:W-:Y:S04]  /*30a80*/  BSSY B1, `(.L_x_3054) ;  /* 0x000007a000017945 */ /* 0x000fe80003800000 */
[----:B------:R-:W-:-:S05]  /*30a90*/  VIADDMNMX R9, R2, 0x1, R9, !PT ;  /* 0x0000000102097846 */ /* 0x000fca0007800109 */
[----:B------:R-:W-:-:S05]  /*30aa0*/  IMAD.IADD R2, R3, 0x1, R9 ;  /* 0x0000000103027824 */ /* 0x000fca00078e0209 */
[----:B------:R-:W-:-:S04]  /*30ab0*/  LOP3.LUT R2, R2, 0x1, RZ, 0xc0, !PT ;  /* 0x0000000102027812 */ /* 0x000fc800078ec0ff */
[----:B------:R-:W-:-:S13]  /*30ac0*/  ISETP.NE.U32.AND P0, PT, R2, 0x1, PT ;  /* 0x000000010200780c */ /* 0x000fda0003f05070 */
[----:B------:R-:W-:Y:S05]  /*30ad0*/  @P0 BRA `(.L_x_3055) ;  /* 0x0000000400d00947 */ /* 0x000fea0003800000 */
[----:B------:R-:W2:Y:S04]  /*30ae0*/  LDL.LU R3, [R1+0x460] ;  /* 0x0004600001037983 */ /* 0x000ea80000300800 */
        /* <DEDUP_REMOVED lines=13> */
[----:B0-----:R-:W0:Y:S01]  /*30bc0*/  LDC R11, c[0x0][0x41c] ;  /* 0x00010700ff0b7b82 */ /* 0x001e220000000800 */
[----:B------:R-:W-:Y:S01]  /*30bd0*/  ULDC.64 UR4, c[0x0][0x408] ;  /* 0x0001020000047ab9 */ /* 0x000fe20000000a00 */
[----:B0-----:R-:W-:-:S13]  /*30be0*/  ISETP.NE.AND P0, PT, R11, 0x1, PT ;  /* 0x000000010b00780c */ /* 0x001fda0003f05270 */
[----:B------:R-:W0:Y:S02]  /*30bf0*/  @P0 LDC.64 R2, c[0x0][0x420] ;  /* 0x00010800ff020b82 */ /* 0x000e240000000a00 */
[----:B0-----:R-:W-:-:S04]  /*30c00*/  @P0 IMAD.HI.U32 R6, R5, R2, RZ ;  /* 0x0000000205060227 */ /* 0x001fc800078e00ff */
        /* <DEDUP_REMOVED lines=12> */
.L_x_3058:
[----:B------:R-:W3:Y:S01]  /*30cd0*/  S2R R3, SR_CgaCtaId ;  /* 0x0000000000037919 */ /* 0x000ee20000008800 */
[----:B------:R-:W-:-:S04]  /*30ce0*/  MOV R2, 0x400 ;  /* 0x0000040000027802 */ /* 0x000fc80000000f00 */
[----:B---3--:R-:W-:Y:S02]  /*30cf0*/  LEA R2, R3, R2, 0x18 ;  /* 0x0000000203027211 */ /* 0x008fe400078ec0ff */
[----:B------:R-:W-:-:S03]  /*30d00*/  SHF.L.U32 R3, R12, 0x1f, RZ ;  /* 0x0000001f0c037819 */ /* 0x000fc600000006ff */
[----:B------:R-:W-:-:S04]  /*30d10*/  IMAD R2, R13, 0x8, R2 ;  /* 0x000000080d027824 */ /* 0x000fc800078e0202 */
[----:B------:R-:W3:Y:S02]  /*30d20*/  SYNCS.PHASECHK.TRANS64.TRYWAIT P0, [R2+URZ+0x32440], R3 ;  /* 0x03244003020075a7 */ /* 0x000ee4000800017f */
[----:B---3--:R-:W-:Y:S05]  /*30d30*/  @!P0 BRA `(.L_x_3059) ;  /* 0x00000038002c8947 */ /* 0x008fea0003800000 */
.L_x_3181:
        /* <DEDUP_REMOVED lines=11> */
.L_x_3060:
[----:B----4-:R-:W4:Y:S01]  /*30df0*/  LDL R7, [R1+0x460] ;  /* 0x0004600001077983 */ /* 0x010f220000100800 */
[----:B0-----:R-:W-:-:S03]  /*30e00*/  MOV R11, 0x400 ;  /* 0x00000400000b7802 */ /* 0x001fc60000000f00 */
[----:B------:R-:W2:Y:S01]  /*30e10*/  LDL R10, [R1+0x470] ;  /* 0x00047000010a7983 */ /* 0x000ea20000100800 */
[----:B-1----:R-:W0:Y:S01]  /*30e20*/  S2R R12, SR_CgaCtaId ;  /* 0x00000000000c7919 */ /* 0x002e220000008800 */
        /* <DEDUP_REMOVED lines=16> */
[----:B------:R-:W1:Y:S02]  /*30f30*/  SYNCS.PHASECHK.TRANS64.TRYWAIT P0, [R2+URZ+0x32460], R3 ;  /* 0x03246003020075a7 */ /* 0x000e64000800017f */
[----:B01----:R-:W-:Y:S05]  /*30f40*/  @!P0 BRA `(.L_x_3061) ;  /* 0x0000003400bc8947 */ /* 0x003fea0003800000 */
.L_x_3182:
        /* <DEDUP_REMOVED lines=8> */
.L_x_3062:
[----:B0--3--:R-:W2:Y:S01]  /*30fd0*/  LDL R3, [R1+0x460] ;  /* 0x0004600001037983 */ /* 0x009ea20000100800 */
        /* <DEDUP_REMOVED lines=33> */
.L_x_3057:
[----:B------:R-:W-:Y:S05]  /*311f0*/  BSYNC B2 ;  /* 0x0000000000027941 */ /* 0x000fea0003800000 */
.L_x_3056:
[----:B------:R-:W2:Y:S02]  /*31200*/  LDL R2, [R1+0x47c] ;  /* 0x00047c0001027983 */ /* 0x000ea40000100800 */
[----:B--2---:R-:W-:-:S07]  /*31210*/  VIADD R5, R2, 0xfffffffd ;  /* 0xfffffffd02057836 */ /* 0x004fce0000000000 */
.L_x_3055:
[----:B------:R-:W-:Y:S05]  /*31220*/  BSYNC B1 ;  /* 0x0000000000017941 */ /* 0x000fea0003800000 */
.L_x_3054:
[----:B------:R-:W2:Y:S01]  /*31230*/  LDL.LU R2, [R1+0x47c] ;  /* 0x00047c0001027983 */ /* 0x000ea20000300800 */
[----:B------:R-:W-:Y:S01]  /*31240*/  VIADD R9, R9, 0xfffffffe ;  /* 0xfffffffe09097836 */ /* 0x000fe20000000000 */
[----:B--2---:R-:W-:-:S04]  /*31250*/  LOP3.LUT R2, RZ, R2, RZ, 0x33, !PT ;  /* 0x00000002ff027212 */ /* 0x004fc800078e33ff */
[----:B------:R-:W-:-:S13]  /*31260*/  ISETP.NE.AND P0, PT, R9, R2, PT ;  /* 0x000000020900720c */ /* 0x000fda0003f05270 */
[----:B------:R-:W-:Y:S05]  /*31270*/  @!P0 BRA `(.L_x_3053) ;  /* 0x0000000c00908947 */ /* 0x000fea0003800000 */
.L_x_3077:
        /* <DEDUP_REMOVED lines=11> */
[----:B0-----:R-:W-:-:S03]  /*31330*/  IMAD.MOV.U32 R11, RZ, RZ, R5 ;  /* 0x000000ffff0b7224 */ /* 0x001fc600078e0005 */
[----:B------:R-:W-:-:S13]  /*31340*/  ISETP.NE.AND.EX P0, PT, RZ, UR47, PT, P0 ;  /* 0x0000002fff007c0c */ /* 0x000fda000bf05300 */
[----:B------:R-:W-:Y:S05]  /*31350*/  @!P0 BRA `(.L_x_3065) ;  /* 0x0000000000408947 */ /* 0x000fea0003800000 */
[----:B------:R-:W0:Y:S01]  /*31360*/  LDC R6, c[0x0][0x41c] ;  /* 0x00010700ff067b82 */ /* 0x000e220000000800 */
[----:B------:R-:W-:Y:S01]  /*31370*/  IMAD R7, R8, UR38, RZ ;  /* 0x0000002608077c24 */ /* 0x000fe2000f8e02ff */
[----:B0-----:R-:W-:-:S13]  /*31380*/  ISETP.NE.AND P0, PT, R6, 0x1, PT ;  /* 0x000000010600780c */ /* 0x001fda0003f05270 */
[----:B------:R-:W1:Y:S02]  /*31390*/  @P0 LDC.64 R2, c[0x0][0x420] ;  /* 0x00010800ff020b82 */ /* 0x000e640000000a00 */
[----:B-1----:R-:W-:-:S04]  /*313a0*/  @P0 IMAD.HI.U32 R12, R5, R2, RZ ;  /* 0x00000002050c0227 */ /* 0x002fc800078e00ff */
[----:B------:R-:W-:Y:S01]  /*313b0*/  IMAD.MOV.U32 R2, RZ, RZ, R5 ;  /* 0x000000ffff027224 */ /* 0x000fe200078e0005 */
[----:B------:R-:W-:-:S04]  /*313c0*/  @P0 SHF.R.U32.HI R2, RZ, R3, R12 ;  /* 0x00000003ff020219 */ /* 0x000fc8000001160c */
[--C-:B------:R-:W-:Y:S01]  /*313d0*/  SHF.R.S32.HI R3, RZ, 0x1f, R2.reuse ;  /* 0x0000001fff037819 */ /* 0x100fe20000011402 */
[----:B------:R-:W-:-:S04]  /*313e0*/  IMAD.MOV R11, RZ, RZ, -R2 ;  /* 0x000000ffff0b7224 */ /* 0x000fc800078e0a02 */
[----:B------:R-:W-:Y:S02]  /*313f0*/  IMAD R11, R6, R11, R5 ;  /* 0x0000000b060b7224 */ /* 0x000fe400078e0205 */
[C---:B------:R-:W-:Y:S02]  /*31400*/  IMAD R6, R4.reuse, UR39, R7 ;  /* 0x0000002704067c24 */ /* 0x040fe4000f8e0207 */
[----:B------:R-:W-:-:S04]  /*31410*/  IMAD.WIDE.U32 R2, R4, UR38, R2 ;  /* 0x0000002604027c25 */ /* 0x000fc8000f8e0002 */
[----:B------:R-:W-:Y:S01]  /*31420*/  IMAD.IADD R3, R6, 0x1, R3 ;  /* 0x0000000106037824 */ /* 0x000fe200078e0203 */
[----:B------:R-:W-:-:S04]  /*31430*/  LEA R6, P0, R2, UR46, 0x2 ;  /* 0x0000002e02067c11 */ /* 0x000fc8000f8010ff */
[----:B------:R-:W-:-:S05]  /*31440*/  LEA.HI.X R7, R2, UR47, R3, 0x2, P0 ;  /* 0x0000002f02077c11 */ /* 0x000fca00080f1403 */
[----:B------:R0:W5:Y:S04]  /*31450*/  LDG.E R6, desc[UR56][R6.64] ;  /* 0x0000003806067981 */ /* 0x000168000c1e1900 */
.L_x_3065:
[----:B------:R-:W2:Y:S01]  /*31460*/  S2R R3, SR_CgaCtaId ;  /* 0x0000000000037919 */ /* 0x000ea20000008800 */
[----:B------:R-:W-:-:S04]  /*31470*/  MOV R2, 0x400 ;  /* 0x0000040000027802 */ /* 0x000fc80000000f00 */
[----:B--2---:R-:W-:Y:S02]  /*31480*/  LEA R2, R3, R2, 0x18 ;  /* 0x0000000203027211 */ /* 0x004fe400078ec0ff */
[----:B------:R-:W-:-:S03]  /*31490*/  SHF.L.U32 R3, R10, 0x1f, RZ ;  /* 0x0000001f0a037819 */ /* 0x000fc600000006ff */
[----:B------:R-:W-:-:S04]  /*314a0*/  IMAD R2, R9, 0x8, R2 ;  /* 0x0000000809027824 */ /* 0x000fc800078e0202 */
[----:B------:R-:W2:Y:S02]  /*314b0*/  SYNCS.PHASECHK.TRANS64.TRYWAIT P0, [R2+URZ+0x32440], R3 ;  /* 0x03244003020075a7 */ /* 0x000ea4000800017f */
[----:B--2---:R-:W-:Y:S05]  /*314c0*/  @!P0 BRA `(.L_x_3066) ;  /* 0x0000003000708947 */ /* 0x004fea0003800000 */
.L_x_3183:
[----:B0-----:R-:W0:Y:S02]  /*314d0*/  S2R R7, SR_TID.X ;  /* 0x0000000000077919 */ /* 0x001e240000002100 */
[----:B0-----:R-:W-:-:S04]  /*314e0*/  LOP3.LUT R7, R7, 0x7f, RZ, 0xc0, !PT ;  /* 0x0000007f07077812 */ /* 0x001fc800078ec0ff */
[----:B------:R-:W-:-:S13]  /*314f0*/  ISETP.NE.AND P0, PT, R7, RZ, PT ;  /* 0x000000ff0700720c */ /* 0x000fda0003f05270 */
[----:B------:R-:W-:Y:S05]  /*31500*/  @P0 BRA `(.L_x_3067) ;  /* 0x00000000001c0947 */ /* 0x000fea0003800000 */
[----:B------:R-:W0:Y:S02]  /*31510*/  S2R R7, SR_TID.X ;  /* 0x0000000000077919 */ /* 0x000e240000002100 */
[----:B0-----:R-:W-:-:S04]  /*31520*/  LOP3.LUT R7, R7, 0x1f, RZ, 0xc0, !PT ;  /* 0x0000001f07077812 */ /* 0x001fc800078ec0ff */
[----:B------:R-:W-:Y:S01]  /*31530*/  ISETP.NE.AND P1, PT, R7, RZ, PT ;  /* 0x000000ff0700720c */ /* 0x000fe20003f25270 */
[----:B------:R-:W-:-:S04]  /*31540*/  IMAD.MOV.U32 R7, RZ, RZ, 0x3000 ;  /* 0x00003000ff077424 */ /* 0x000fc800078e00ff */
[----:B------:R0:W-:Y:S08]  /*31550*/  SYNCS.ARRIVE.TRANS64 RZ, [R2+URZ+0x32430], R7 ;  /* 0x0324300702ff79a7 */ /* 0x0001f0000800003f */
[----:B------:R-:W-:Y:S05]  /*31560*/  @!P1 BRA `(.L_x_3067) ;  /* 0x0000000000049947 */ /* 0x000fea0003800000 */
[----:B------:R-:W-:Y:S01]  /*31570*/  BPT.TRAP 0x1 ;  /* 0x000000040000795c */ /* 0x000fe20000300000 */
.L_x_3067:
[----:B-1----:R-:W3:Y:S01]  /*31580*/  LDL R12, [R1+0x470] ;  /* 0x00047000010c7983 */ /* 0x002ee20000100800 */
[----:B0-----:R-:W-:Y:S01]  /*31590*/  MOV R7, 0x400 ;  /* 0x0000040000077802 */ /* 0x001fe20000000f00 */
        /* <DEDUP_REMOVED lines=19> */
.L_x_3184:
        /* <DEDUP_REMOVED lines=8> */
.L_x_3069:
        /* <DEDUP_REMOVED lines=33> */
.L_x_3064:
[----:B------:R-:W-:Y:S05]  /*31960*/  BSYNC B1 ;  /* 0x0000000000017941 */ /* 0x000fea0003800000 */
.L_x_3063:
[----:B------:R-:W-:Y:S01]  /*31970*/  VIADD R9, R9, 0x1 ;  /* 0x0000000109097836 */ /* 0x000fe20000000000 */
[----:B------:R-:W-:Y:S04]  /*31980*/  BSSY B1, `(.L_x_3070) ;  /* 0x000006f000017945 */ /* 0x000fe80003800000 */
[----:B------:R-:W-:-:S04]  /*31990*/  ISETP.NE.AND P0, PT, R9, 0x2, PT ;  /* 0x000000020900780c */ /* 0x000fc80003f05270 */
[----:B------:R-:W-:Y:S02]  /*319a0*/  SEL R3, RZ, 0x1, P0 ;  /* 0x00000001ff037807 */ /* 0x000fe40000000000 */
[----:B-1----:R-:W-:Y:S01]  /*319b0*/  SEL R12, R9, RZ, P0 ;  /* 0x000000ff090c7207 */ /* 0x002fe20000000000 */
        /* <DEDUP_REMOVED lines=25> */
.L_x_3072:
[----:B------:R-:W2:Y:S01]  /*31b50*/  S2R R3, SR_CgaCtaId ;  /* 0x0000000000037919 */ /* 0x000ea20000008800 */
[----:B------:R-:W-:-:S04]  /*31b60*/  MOV R2, 0x400 ;  /* 0x0000040000027802 */ /* 0x000fc80000000f00 */
[----:B--2---:R-:W-:Y:S02]  /*31b70*/  LEA R2, R3, R2, 0x18 ;  /* 0x0000000203027211 */ /* 0x004fe400078ec0ff */
[----:B------:R-:W-:-:S03]  /*31b80*/  SHF.L.U32 R3, R11, 0x1f, RZ ;  /* 0x0000001f0b037819 */ /* 0x000fc600000006ff */
[----:B------:R-:W-:-:S04]  /*31b90*/  IMAD R2, R12, 0x8, R2 ;  /* 0x000000080c027824 */ /* 0x000fc800078e0202 */
[----:B------:R-:W2:Y:S02]  /*31ba0*/  SYNCS.PHASECHK.TRANS64.TRYWAIT P0, [R2+URZ+0x32440], R3 ;  /* 0x03244003020075a7 */ /* 0x000ea4000800017f */
[----:B--2---:R-:W-:Y:S05]  /*31bb0*/  @!P0 BRA `(.L_x_3073) ;  /* 0x0000002800dc8947 */ /* 0x004fea0003800000 */
.L_x_3185:
[----:B-1----:R-:W1:Y:S02]  /*31bc0*/  S2R R7, SR_TID.X ;  /* 0x0000000000077919 */ /* 0x002e640000002100 */
        /* <DEDUP_REMOVED lines=10> */
.L_x_3074:
[----:B-1----:R-:W3:Y:S01]  /*31c70*/  LDL R7, [R1+0x460] ;  /* 0x0004600001077983 */ /* 0x002ee20000100800 */
        /* <DEDUP_REMOVED lines=21> */
.L_x_3186:
        /* <DEDUP_REMOVED lines=8> */
.L_x_3076:
        /* <DEDUP_REMOVED lines=34> */
.L_x_3071:
[----:B------:R-:W-:Y:S05]  /*32070*/  BSYNC B1 ;  /* 0x0000000000017941 */ /* 0x000fea0003800000 */
.L_x_3070:
[----:B------:R-:W2:Y:S01]  /*32080*/  LDL R2, [R1+0x474] ;  /* 0x0004740001027983 */ /* 0x000ea20000100800 */
[----:B------:R-:W-:Y:S01]  /*32090*/  VIADD R5, R5, 0xfffffffe ;  /* 0xfffffffe05057836 */ /* 0x000fe20000000000 */
[----:B--2---:R-:W-:-:S13]  /*320a0*/  ISETP.GT.AND P0, PT, R9, R2, PT ;  /* 0x000000020900720c */ /* 0x004fda0003f04270 */
[----:B------:R-:W-:Y:S05]  /*320b0*/  @P0 BRA `(.L_x_3077) ;  /* 0xfffffff000700947 */ /* 0x000fea000383ffff */
.L_x_3053:
[----:B------:R-:W-:Y:S05]  /*320c0*/  BSYNC B0 ;  /* 0x0000000000007941 */ /* 0x000fea0003800000 */
.L_x_3052:
[----:B------:R-:W2:Y:S01]  /*320d0*/  LDL.LU R3, [R1+0x460] ;  /* 0x0004600001037983 */ /* 0x000ea20000300800 */
        /* <DEDUP_REMOVED lines=8> */
[----:B------:R2:W-:Y:S01]  /*32160*/  STL [R1+0x460], R2 ;  /* 0x0004600201007387 */ /* 0x0005e20000100800 */
        /* <DEDUP_REMOVED lines=13> */
.L_x_3079:
[----:B------:R-:W-:Y:S05]  /*32240*/  BSYNC B0 ;  /* 0x0000000000007941 */ /* 0x000fea0003800000 */
.L_x_3078:
[----:B--2---:R-:W2:Y:S02]  /*32250*/  LDL.LU R2, [R1+0x468] ;  /* 0x0004680001027983 */ /* 0x004ea40000300800 */
[----:B--2---:R-:W-:-:S05]  /*32260*/  LOP3.LUT R2, R2, R0, RZ, 0x3c, !PT ;  /* 0x0000000002027212 */ /* 0x004fca00078e3cff */
[----:B------:R3:W-:Y:S02]  /*32270*/  STL [R1+0x468], R2 ;  /* 0x0004680201007387 */ /* 0x0007e40000100800 */
.L_x_3034:
[----:B------:R-:W-:Y:S05]  /*32280*/  BSYNC B6 ;  /* 0x0000000000067941 */ /* 0x000fea0003800000 */
.L_x_3032:
[----:B------:R-:W-:-:S03]  /*32290*/  UMOV UR4, 0xffffffff ;  /* 0xffffffff00047882 */ /* 0x000fc60000000000 */
[----:B------:R-:W-:Y:S05]  /*322a0*/  BRA.DIV UR4, `(.L_x_3080) ;  /* 0x0000002604487947 */ /* 0x000fea000b800000 */
[----:B------:R4:W0:Y:S04]  /*322b0*/  SHFL.IDX PT, R4, R16, RZ, 0x1f ;  /* 0x00001fff10047589 */ /* 0x00082800000e0000 */
[----:B------:R-:W0:Y:S02]  /*322c0*/  SHFL.IDX PT, R16, R16, 0x1, 0x1f ;  /* 0x00201f0010107f89 */ /* 0x000e2400000e0000 */
.L_x_3190:
[----:B------:R-:W2:Y:S01]  /*322d0*/  S2R R0, SR_TID.X ;  /* 0x0000000000007919 */ /* 0x000ea20000002100 */
[----:B------:R-:W-:Y:S01]  /*322e0*/  ULDC UR4, c[0x0][0xd14] ;  /* 0x0003450000047ab9 */ /* 0x000fe20000000800 */
[----:B------:R-:W-:Y:S01]  /*322f0*/  BSSY B0, `(.L_x_3081) ;  /* 0x000000b000007945 */ /* 0x000fe20003800000 */
[----:B------:R-:W-:Y:S01]  /*32300*/  IMAD.MOV.U32 R17, RZ, RZ, RZ ;  /* 0x000000ffff117224 */ /* 0x000fe200078e00ff */
[----:B--2---:R-:W-:Y:S01]  /*32310*/  LOP3.LUT R6, R0, 0x1f, RZ, 0xc0, !PT ;  /* 0x0000001f00067812 */ /* 0x004fe200078ec0ff */
[----:B------:R-:W-:-:S03]  /*32320*/  IMAD.U32 R0, RZ, RZ, UR4 ;  /* 0x00000004ff007e24 */ /* 0x000fc6000f8e00ff */
[C---:B------:R-:W-:Y:S01]  /*32330*/  ISETP.NE.AND P0, PT, R6.reuse, 0x1f, PT ;  /* 0x0000001f0600780c */ /* 0x040fe20003f05270 */
[----:B------:R-:W-:-:S05]  /*32340*/  IMAD.IADD R5, R6, 0x1, R19 ;  /* 0x0000000106057824 */ /* 0x000fca00078e0213 */
[----:B------:R-:W-:-:S13]  /*32350*/  ISETP.GE.OR P0, PT, R5, R0, !P0 ;  /* 0x000000000500720c */ /* 0x000fda0004706670 */
[----:B------:R-:W-:Y:S05]  /*32360*/  @P0 BRA `(.L_x_3082) ;  /* 0x00000000000c0947 */ /* 0x000fea0003800000 */
[----:B---3--:R-:W2:Y:S02]  /*32370*/  LDC.64 R2, c[0x0][0xd58] ;  /* 0x00035600ff027b82 */ /* 0x008ea40000000a00 */
[----:B--2---:R-:W-:-:S05]  /*32380*/  IMAD.WIDE R2, R5, 0x4, R2 ;  /* 0x0000000405027825 */ /* 0x004fca00078e0202 */
[----:B------:R2:W5:Y:S02]  /*32390*/  LDG.E R17, desc[UR56][R2.64] ;  /* 0x0000003802117981 */ /* 0x000564000c1e1900 */
.L_x_3082:
[----:B------:R-:W-:Y:S05]  /*323a0*/  BSYNC B0 ;  /* 0x0000000000007941 */ /* 0x000fea0003800000 */
.L_x_3081:
[----:B------:R-:W-:-:S03]  /*323b0*/  UMOV UR4, 0xffffffff ;  /* 0xffffffff00047882 */ /* 0x000fc60000000000 */
[----:B------:R-:W-:Y:S05]  /*323c0*/  BRA.DIV UR4, `(.L_x_3083) ;  /* 0x00000026044c7947 */ /* 0x000fea000b800000 */
[----:B-----5:R-:W0:Y:S01]  /*323d0*/  SHFL.UP PT, R14, R17, 0x1, RZ ;  /* 0x04200000110e7989 */ /* 0x020e2200000e00ff */
[C---:B------:R-:W-:Y:S02]  /*323e0*/  ISETP.NE.AND P0, PT, R6.reuse, RZ, PT ;  /* 0x000000ff0600720c */ /* 0x040fe40003f05270 */
[----:B------:R-:W-:Y:S02]  /*323f0*/  ISETP.GE.U32.AND P1, PT, R6, 0x2, PT ;  /* 0x000000020600780c */ /* 0x000fe40003f26070 */
[----:B0-----:R-:W-:Y:S02]  /*32400*/  SEL R14, R14, RZ, P0 ;  /* 0x000000ff0e0e7207 */ /* 0x001fe40000000000 */
[----:B------:R-:W-:-:S03]  /*32410*/  ISETP.GE.U32.AND P0, PT, R6, 0x4, PT ;  /* 0x000000040600780c */ /* 0x000fc60003f06070 */
[----:B-1----:R-:W-:-:S05]  /*32420*/  IMAD.IADD R13, R17, 0x1, R14 ;  /* 0x00000001110d7824 */ /* 0x002fca00078e020e */
[----:B------:R-:W2:Y:S02]  /*32430*/  SHFL.UP PT, R14, R13, 0x2, RZ ;  /* 0x044000000d0e7989 */ /* 0x000ea400000e00ff */
[----:B--23--:R-:W-:Y:S02]  /*32440*/  SEL R2, R14, RZ, P1 ;  /* 0x000000ff0e027207 */ /* 0x00cfe40000800000 */
        /* <DEDUP_REMOVED lines=13> */
.L_x_3198:
[----:B------:R-:W-:Y:S02]  /*32520*/  ULDC UR4, c[0x0][0xd10] ;  /* 0x0003440000047ab9 */ /* 0x000fe40000000800 */
[----:B------:R-:W-:-:S04]  /*32530*/  IMAD.U32 R5, RZ, RZ, UR4 ;  /* 0x00000004ff057e24 */ /* 0x000fc8000f8e00ff */
[----:B-1----:R-:W-:-:S04]  /*32540*/  IMAD R3, R14, R5, RZ ;  /* 0x000000050e037224 */ /* 0x002fc800078e02ff */
[----:B----4-:R-:W-:-:S05]  /*32550*/  IMAD.IADD R16, R16, 0x1, R3 ;  /* 0x0000000110107824 */ /* 0x010fca00078e0203 */
[----:B------:R-:W-:-:S13]  /*32560*/  ISETP.GT.AND P0, PT, R16, R4, PT ;  /* 0x000000041000720c */ /* 0x000fda0003f04270 */
[----:B------:R-:W-:Y:S05]  /*32570*/  @P0 BRA `(.L_x_3084) ;  /* 0x0000000000b40947 */ /* 0x000fea0003800000 */
[----:B------:R-:W1:Y:S02]  /*32580*/  LDC R0, c[0x0][0xd14] ;  /* 0x00034500ff007b82 */ /* 0x000e640000000800 */
.L_x_3089:
        /* <DEDUP_REMOVED lines=14> */
.L_x_3087:
[----:B------:R-:W-:Y:S05]  /*32670*/  BSYNC B0 ;  /* 0x0000000000007941 */ /* 0x000fea0003800000 */
.L_x_3086:
        /* <DEDUP_REMOVED lines=23> */
.L_x_3206:
[----:B------:R-:W-:Y:S02]  /*327f0*/  ULDC UR4, c[0x0][0xd10] ;  /* 0x0003440000047ab9 */ /* 0x000fe40000000800 */
[----:B------:R-:W-:-:S04]  /*32800*/  IMAD.U32 R5, RZ, RZ, UR4 ;  /* 0x00000004ff057e24 */ /* 0x000fc8000f8e00ff */
[----:B-1----:R-:W-:-:S04]  /*32810*/  IMAD R3, R14, R5, RZ ;  /* 0x000000050e037224 */ /* 0x002fc800078e02ff */
[----:B------:R-:W-:-:S05]  /*32820*/  IMAD.IADD R16, R3, 0x1, R16 ;  /* 0x0000000103107824 */ /* 0x000fca00078e0210 */
[----:B------:R-:W-:-:S13]  /*32830*/  ISETP.GT.AND P0, PT, R16, R4, PT ;  /* 0x000000041000720c */ /* 0x000fda0003f04270 */
[----:B------:R-:W-:Y:S05]  /*32840*/  @!P0 BRA `(.L_x_3089) ;  /* 0xfffffffc00508947 */ /* 0x000fea000383ffff */
.L_x_3084:
[----:B------:R-:W-:Y:S01]  /*32850*/  IMAD.IADD R16, R16, 0x1, -R3 ;  /* 0x0000000110107824 */ /* 0x000fe200078e0a03 */
[----:B------:R-:W-:-:S03]  /*32860*/  UMOV UR4, 0xffffffff ;  /* 0xffffffff00047882 */ /* 0x000fc60000000000 */
[----:B------:R-:W-:-:S05]  /*32870*/  IMAD R3, R2, R5, R16 ;  /* 0x0000000502037224 */ /* 0x000fca00078e0210 */
[----:B------:R-:W-:Y:S01]  /*32880*/  ISETP.GT.AND P6, PT, R3, R4, PT ;  /* 0x000000040300720c */ /* 0x000fe20003fc4270 */
[----:B------:R-:W-:-:S12]  /*32890*/  BRA.DIV UR4, `(.L_x_3090) ;  /* 0x0000002604b87947 */ /* 0x000fd8000b800000 */
[----:B------:R-:W-:-:S04]  /*328a0*/  VOTE.ANY R3, PT, !P6 ;  /* 0x0000000000037806 */ /* 0x000fc800070e0100 */
[----:B------:R-:W1:Y:S02]  /*328b0*/  POPC R6, R3 ;  /* 0x0000000300067309 */ /* 0x000e640000000000 */
[----:B-1----:R1:W2:Y:S02]  /*328c0*/  SHFL.IDX PT, R17, R17, R6, 0x1f ;  /* 0x00001f0611117589 */ /* 0x0022a400000e0000 */
.L_x_3210:
[----:B------:R-:W-:Y:S01]  /*328d0*/  ISETP.NE.AND P0, PT, R3, RZ, PT ;  /* 0x000000ff0300720c */ /* 0x000fe20003f05270 */
[----:B------:R-:W-:-:S12]  /*328e0*/  IMAD.MOV.U32 R7, RZ, RZ, RZ ;  /* 0x000000ffff077224 */ /* 0x000fd800078e00ff */
[----:B------:R-:W-:Y:S05]  /*328f0*/  @!P0 BRA `(.L_x_3091) ;  /* 0x0000000000108947 */ /* 0x000fea0003800000 */
[----:B------:R-:W-:Y:S01]  /*32900*/  UMOV UR4, 0xffffffff ;  /* 0xffffffff00047882 */ /* 0x000fe20000000000 */
[----:B------:R-:W-:Y:S02]  /*32910*/  VIADD R12, R6, 0xffffffff ;  /* 0xffffffff060c7836 */ /* 0x000fe40000000000 */
[----:B------:R-:W-:Y:S05]  /*32920*/  BRA.DIV UR4, `(.L_x_3092) ;  /* 0x0000002604dc7947 */ /* 0x000fea000b800000 */
[----:B------:R3:W4:Y:S02]  /*32930*/  SHFL.IDX PT, R7, R2, R12, 0x1f ;  /* 0x00001f0c02077589 */ /* 0x00072400000e0000 */
.L_x_3091:
        /* <DEDUP_REMOVED lines=67> */
.L_x_3085:
[----:B------:R-:W-:Y:S01]  /*32d70*/  UMOV UR4, URZ ;  /* 0x0000003f00047c82 */ /* 0x000fe20008000000 */
[----:B------:R-:W-:Y:S01]  /*32d80*/  UMOV UR5, URZ ;  /* 0x0000003f00057c82 */ /* 0x000fe20008000000 */
[----:B------:R-:W-:Y:S01]  /*32d90*/  ULDC UR6, c[0x0][0xd14] ;  /* 0x0003450000067ab9 */ /* 0x000fe20000000800 */
[----:B------:R-:W-:Y:S02]  /*32da0*/  IMAD.MOV.U32 R16, RZ, RZ, R4 ;  /* 0x000000ffff107224 */ /* 0x000fe400078e0004 */
[----:B------:R-:W-:Y:S02]  /*32db0*/  IMAD.U32 R17, RZ, RZ, UR4 ;  /* 0x00000004ff117e24 */ /* 0x000fe4000f8e00ff */
[----:B------:R-:W-:Y:S02]  /*32dc0*/  IMAD.U32 R18, RZ, RZ, UR5 ;  /* 0x00000005ff127e24 */ /* 0x000fe4000f8e00ff */
[----:B------:R-:W-:-:S07]  /*32dd0*/  IMAD.U32 R19, RZ, RZ, UR6 ;  /* 0x00000006ff137e24 */ /* 0x000fce000f8e00ff */
.L_x_3093:
        /* <DEDUP_REMOVED lines=12> */
.L_x_2994:
        /* <DEDUP_REMOVED lines=11> */
.L_x_3213:
[----:B------:R-:W-:-:S03]  /*32f50*/  UMOV UR4, 0xffffffff ;  /* 0xffffffff00047882 */ /* 0x000fc60000000000 */
[----:B------:R-:W-:Y:S05]  /*32f60*/  BRA.DIV UR4, `(.L_x_3096) ;  /* 0x0000002204887947 */ /* 0x000fea000b800000 */
[----:B--2---:R-:W2:Y:S02]  /*32f70*/  S2R R2, SR_TID.X ;  /* 0x0000000000027919 */ /* 0x004ea40000002100 */
[----:B--2---:R-:W-:-:S04]  /*32f80*/  SHF.R.U32.HI R2, RZ, 0x5, R2 ;  /* 0x00000005ff027819 */ /* 0x004fc80000011602 */
[----:B------:R-:W-:-:S05]  /*32f90*/  LOP3.LUT R2, R2, 0x3, RZ, 0xc0, !PT ;  /* 0x0000000302027812 */ /* 0x000fca00078ec0ff */
[----:B------:R2:W3:Y:S02]  /*32fa0*/  SHFL.IDX PT, R14, R2, RZ, 0x1f ;  /* 0x00001fff020e7589 */ /* 0x0004e400000e0000 */
.L_x_3216:
[----:B---3--:R-:W-:-:S13]  /*32fb0*/  ISETP.NE.AND P0, PT, R14, RZ, PT ;  /* 0x000000ff0e00720c */ /* 0x008fda0003f05270 */
[----:B------:R-:W-:Y:S05]  /*32fc0*/  @P0 BRA `(.L_x_2764) ;  /* 0x0000000000940947 */ /* 0x000fea0003800000 */
[----:B------:R-:W-:-:S03]  /*32fd0*/  UMOV UR4, 0xffffffff ;  /* 0xffffffff00047882 */ /* 0x000fc60000000000 */
[----:B------:R-:W-:Y:S05]  /*32fe0*/  BRA.DIV UR4, `(.L_x_3097) ;  /* 0x00000022049c7947 */ /* 0x000fea000b800000 */
[----:B------:R-:W-:-:S13]  /*32ff0*/  ELECT P6, URZ, PT ;  /* 0x00000000003f782f */ /* 0x000fda00038c0000 */
.L_x_3219:
[----:B------:R-:W-:Y:S05]  /*33000*/  @!P6 BRA `(.L_x_2764) ;  /* 0x000000000084e947 */ /* 0x000fea0003800000 */
[----:B------:R-:W-:-:S06]  /*33010*/  ULOP3.LUT UR4, UR50, 0x2, URZ, 0xfc, !UPT ;  /* 0x0000000232047892 */ /* 0x000fcc000f8efc3f */
[----:B--2---:R-:W-:-:S05]  /*33020*/  IMAD.U32 R2, RZ, RZ, UR4 ;  /* 0x00000004ff027e24 */ /* 0x004fca000f8e00ff */
[----:B------:R-:W-:-:S13]  /*33030*/  ISETP.NE.AND P2, PT, R2, 0x3, PT ;  /* 0x000000030200780c */ /* 0x000fda0003f45270 */
[----:B------:R-:W-:Y:S05]  /*33040*/  @!P2 BRA `(.L_x_3098) ;  /* 0x000000000004a947 */ /* 0x000fea0003800000 */
[----:B------:R-:W-:Y:S01]  /*33050*/  BPT.TRAP 0x1 ;  /* 0x000000040000795c */ /* 0x000fe20000300000 */
.L_x_3098:
        /* <DEDUP_REMOVED lines=14> */
.L_x_3220:
[----:B------:R-:W2:Y:S02]  /*33140*/  SYNCS.PHASECHK.TRANS64.TRYWAIT P0, [R7+URZ], R2 ;  /* 0x00000002070075a7 */ /* 0x000ea4000800017f */
[----:B--2---:R-:W-:Y:S05]  /*33150*/  @!P0 BRA `(.L_x_3100) ;  /* 0x0000002000748947 */ /* 0x004fea0003800000 */
.L_x_3221:
[----:B------:R-:W-:Y:S05]  /*33160*/  @!P2 BRA `(.L_x_3101) ;  /* 0x000000000004a947 */ /* 0x000fea0003800000 */
[----:B------:R-:W-:Y:S01]  /*33170*/  BPT.TRAP 0x1 ;  /* 0x000000040000795c */ /* 0x000fe20000300000 */
.L_x_3101:
[----:B------:R-:W3:Y:S01]  /*33180*/  LDL.LU R4, [R1+0x460] ;  /* 0x0004600001047983 */ /* 0x000ee20000300800 */
[----:B------:R-:W-:-:S04]  /*33190*/  VIADD R0, R0, 0x32460 ;  /* 0x0003246000007836 */ /* 0x000fc80000000000 */
[----:B---3--:R-:W-:-:S04]  /*331a0*/  IMAD R4, R4, 0x8, R0 ;  /* 0x0000000804047824 */ /* 0x008fc800078e0200 */
[----:B------:R-:W3:Y:S02]  /*331b0*/  SYNCS.PHASECHK.TRANS64.TRYWAIT P0, [R4+URZ], R5 ;  /* 0x00000005040075a7 */ /* 0x000ee4000800017f */
[----:B---3--:R-:W-:Y:S05]  /*331c0*/  @!P0 BRA `(.L_x_3102) ;  /* 0x00000020006c8947 */ /* 0x008fea0003800000 */
.L_x_3222:
[----:B------:R-:W-:-:S07]  /*331d0*/  IMAD R3, R3, 0x8, R0 ;  /* 0x0000000803037824 */ /* 0x000fce00078e0200 */
.L_x_3103:
[----:B----4-:R4:W0:Y:S02]  /*331e0*/  SYNCS.PHASECHK.TRANS64.TRYWAIT P0, [R3+URZ], R2 ;  /* 0x00000002030075a7 */ /* 0x010824000800017f */
[----:B0-----:R-:W-:Y:S05]  /*331f0*/  @!P0 NANOSLEEP.SYNCS 0x989680 ;  /* 0x009896800000895d */ /* 0x001fea0003900000 */
[----:B------:R-:W0:Y:S02]  /*33200*/  @!P0 SYNCS.PHASECHK.TRANS64 P0, [R3+URZ], R2 ;  /* 0x00000002030085a7 */ /* 0x000e24000800007f */
[----:B0-----:R-:W-:Y:S05]  /*33210*/  @!P0 BRA `(.L_x_3103) ;  /* 0xfffffffc00f08947 */ /* 0x001fea000383ffff */
.L_x_2764:
[----:B------:R-:W-:Y:S05]  /*33220*/  BSYNC B7 ;  /* 0x0000000000077941 */ /* 0x000fea0003800000 */
.L_x_2761:
[----:B------:R-:W-:Y:S05]  /*33230*/  EXIT ;  /* 0x000000000000794d */ /* 0x000fea0003800000 */
.L_x_2790:
[----:B0-----:R0:W1:Y:S02]  /*33240*/  SYNCS.PHASECHK.TRANS64.TRYWAIT P6, [R84+URZ+0x32490], R105 ;  /* 0x03249069540075a7 */ /* 0x00106400080c017f */
[----:B-1----:R-:W-:Y:S05]  /*33250*/  @!P6 NANOSLEEP.SYNCS 0x989680 ;  /* 0x009896800000e95d */ /* 0x002fea0003900000 */
[----:B------:R-:W1:Y:S02]  /*33260*/  @!P6 SYNCS.PHASECHK.TRANS64 P6, [R84+URZ+0x32490], R105 ;  /* 0x032490695400e5a7 */ /* 0x000e6400080c007f */
[----:B-1----:R-:W-:Y:S05]  /*33270*/  @!P6 BRA `(.L_x_2790) ;  /* 0xfffffffc00f0e947 */ /* 0x002fea000383ffff */
[----:B------:R-:W-:Y:S05]  /*33280*/  BRA `(.L_x_3104) ;  /* 0xfffffcfc002c7947 */ /* 0x000fea000383ffff */
.L_x_2808:
[----:B0-----:R0:W1:Y:S02]  /*33290*/  SYNCS.PHASECHK.TRANS64.TRYWAIT P5, [R84+URZ+0x32490], R105 ;  /* 0x03249069540075a7 */ /* 0x00106400080a017f */
[----:B-1----:R-:W-:Y:S05]  /*332a0*/  @!P5 NANOSLEEP.SYNCS 0x989680 ;  /* 0x009896800000d95d */ /* 0x002fea0003900000 */
[----:B------:R-:W1:Y:S02]  /*332b0*/  @!P5 SYNCS.PHASECHK.TRANS64 P5, [R84+URZ+0x32490], R105 ;  /* 0x032490695400d5a7 */ /* 0x000e6400080a007f */
[----:B-1----:R-:W-:Y:S05]  /*332c0*/  @!P5 BRA `(.L_x_2808) ;  /* 0xfffffffc00f0d947 */ /* 0x002fea000383ffff */
[----:B------:R-:W-:Y:S05]  /*332d0*/  BRA `(.L_x_3105) ;  /* 0xfffffd0c00747947 */ /* 0x000fea000383ffff */
.L_x_2817:
[----:B0-----:R0:W1:Y:S02]  /*332e0*/  SYNCS.PHASECHK.TRANS64.TRYWAIT P4, [R84+URZ+0x32490], R105 ;  /* 0x03249069540075a7 */ /* 0x001064000808017f */
[----:B-1----:R-:W-:Y:S05]  /*332f0*/  @!P4 NANOSLEEP.SYNCS 0x989680 ;  /* 0x009896800000c95d */ /* 0x002fea0003900000 */
[----:B------:R-:W1:Y:S02]  /*33300*/  @!P4 SYNCS.PHASECHK.TRANS64 P4, [R84+URZ+0x32490], R105 ;  /* 0x032490695400c5a7 */ /* 0x000e64000808007f */
[----:B-1----:R-:W-:Y:S05]  /*33310*/  @!P4 BRA `(.L_x_2817) ;  /* 0xfffffffc00f0c947 */ /* 0x002fea000383ffff */
[----:B------:R-:W-:Y:S05]  /*33320*/  BRA `(.L_x_3106) ;  /* 0xfffffd1c004c7947 */ /* 0x000fea000383ffff */
.L_x_2823:
[----:B--2---:R2:W3:Y:S02]  /*33330*/  SYNCS.PHASECHK.TRANS64.TRYWAIT P3, [R84+URZ+0x324b0], R105 ;  /* 0x0324b069540075a7 */ /* 0x0044e4000806017f */
[----:B---3--:R-:W-:Y:S05]  /*33340*/  @!P3 NANOSLEEP.SYNCS 0x989680 ;  /* 0x009896800000b95d */ /* 0x008fea0003900000 */
[----:B------:R-:W3:Y:S02]  /*33350*/  @!P3 SYNCS.PHASECHK.TRANS64 P3, [R84+URZ+0x324b0], R105 ;  /* 0x0324b0695400b5a7 */ /* 0x000ee4000806007f */
[----:B---3--:R-:W-:Y:S05]  /*33360*/  @!P3 BRA `(.L_x_2823) ;  /* 0xfffffffc00f0b947 */ /* 0x008fea000383ffff */
[----:B------:R-:W-:Y:S05]  /*33370*/  BRA `(.L_x_3107) ;  /* 0xfffffd1c00dc7947 */ /* 0x000fea000383ffff */
.L_x_2839:
[----:B------:R-:W-:Y:S01]  /*33380*/  BSSY B0, `(.L_x_3108) ;  /* 0x0000008000007945 */ /* 0x000fe20003800000 */
[----:B------:R-:W-:Y:S01]  /*33390*/  IMAD.MOV.U32 R13, RZ, RZ, R217 ;  /* 0x000000ffff0d7224 */ /* 0x000fe200078e00d9 */
[----:B------:R-:W-:Y:S01]  /*333a0*/  MOV R11, 0x1f ;  /* 0x0000001f000b7802 */ /* 0x000fe20000000f00 */
[----:B------:R-:W-:Y:S02]  /*333b0*/  IMAD.MOV.U32 R12, RZ, RZ, RZ ;  /* 0x000000ffff0c7224 */ /* 0x000fe400078e00ff */
[----:B------:R-:W-:-:S07]  /*333c0*/  IMAD.MOV.U32 R15, RZ, RZ, -0x1 ;  /* 0xffffffffff0f7424 */ /* 0x000fce00078e00ff */
[----:B0----5:R-:W-:Y:S05]  /*333d0*/  WARPSYNC.COLLECTIVE R15, `(.L_x_3109) ;  /* 0x000000000f087348 */ /* 0x021fea0003c00000 */
[----:B------:R1:W2:Y:S02]  /*333e0*/  SHFL.IDX P6, R14, R13, R12, R11 ;  /* 0x0000000c0d0e7389 */ /* 0x0002a400000c000b */
[----:B012--5:R-:W-:Y:S01]  /*333f0*/  ENDCOLLECTIVE ;  /* 0x000000000000791b */ /* 0x027fe20003800000 */
.L_x_3109:
[----:B------:R-:W-:Y:S05]  /*33400*/  BSYNC B0 ;  /* 0x0000000000007941 */ /* 0x000fea0003800000 */
.L_x_3108:
[----:B------:R-:W-:Y:S05]  /*33410*/  BRA `(.L_x_3110) ;  /* 0xfffffd30000c7947 */ /* 0x000fea000383ffff */
.L_x_2855:
[----:B------:R-:W-:Y:S01]  /*33420*/  BSSY B1, `(.L_x_3111) ;  /* 0x0000008000017945 */ /* 0x000fe20003800000 */
[----:B------:R-:W-:Y:S02]  /*33430*/  IMAD.MOV.U32 R13, RZ, RZ, R5 ;  /* 0x000000ffff0d7224 */ /* 0x000fe400078e0005 */
[----:B------:R-:W-:Y:S02]  /*33440*/  IMAD.MOV.U32 R12, RZ, RZ, RZ ;  /* 0x000000ffff0c7224 */ /* 0x000fe400078e00ff */
[----:B------:R-:W-:Y:S02]  /*33450*/  IMAD.MOV.U32 R11, RZ, RZ, 0x1c1f ;  /* 0x00001c1fff0b7424 */ /* 0x000fe400078e00ff */
[----:B------:R-:W-:-:S07]  /*33460*/  IMAD.MOV.U32 R15, RZ, RZ, -0x1 ;  /* 0xffffffffff0f7424 */ /* 0x000fce00078e00ff */
[----:B------:R-:W-:Y:S05]  /*33470*/  WARPSYNC.COLLECTIVE R15, `(.L_x_3112) ;  /* 0x000000000f087348 */ /* 0x000fea0003c00000 */
[----:B------:R0:W1:Y:S02]  /*33480*/  SHFL.IDX P6, R14, R13, R12, R11 ;  /* 0x0000000c0d0e7389 */ /* 0x00006400000c000b */
[----:B01----:R-:W-:Y:S01]  /*33490*/  ENDCOLLECTIVE ;  /* 0x000000000000791b */ /* 0x003fe20003800000 */
.L_x_3112:
[----:B------:R-:W-:Y:S05]  /*334a0*/  BSYNC B1 ;  /* 0x0000000000017941 */ /* 0x000fea0003800000 */
.L_x_3111:
[----:B------:R-:W-:Y:S05]  /*334b0*/  BRA `(.L_x_3113) ;  /* 0xfffffd4000787947 */ /* 0x000fea000383ffff */
.L_x_2856:
        /* <DEDUP_REMOVED lines=8> */
.L_x_3115:
[----:B------:R-:W-:Y:S05]  /*33540*/  BSYNC B1 ;  /* 0x0000000000017941 */ /* 0x000fea0003800000 */
.L_x_3114:
[----:B------:R-:W-:Y:S05]  /*33550*/  BRA `(.L_x_3116) ;  /* 0xfffffd4000587947 */ /* 0x000fea000383ffff */
.L_x_2857:
        /* <DEDUP_REMOVED lines=8> */
.L_x_3118:
[----:B------:R-:W-:Y:S05]  /*335e0*/  BSYNC B1 ;  /* 0x0000000000017941 */ /* 0x000fea0003800000 */
.L_x_3117:
[----:B------:R-:W-:Y:S05]  /*335f0*/  BRA `(.L_x_3119) ;  /* 0xfffffd4000387947 */ /* 0x000fea000383ffff */
.L_x_2858:
        /* <DEDUP_REMOVED lines=8> */
.L_x_3121:
[----:B------:R-:W-:Y:S05]  /*33680*/  BSYNC B1 ;  /* 0x0000000000017941 */ /* 0x000fea0003800000 */
.L_x_3120:
[----:B------:R-:W-:Y:S05]  /*33690*/  BRA `(.L_x_3122) ;  /* 0xfffffd4000187947 */ /* 0x000fea000383ffff */
.L_x_2859:
[----:B------:R-:W-:Y:S01]  /*336a0*/  BSSY B1, `(.L_x_3123) ;  /* 0x0000008000017945 */ /* 0x000fe20003800000 */
[----:B------:R-:W-:Y:S02]  /*336b0*/  IMAD.MOV.U32 R13, RZ, RZ, R5 ;  /* 0x000000ffff0d7224 */ /* 0x000fe400078e0005 */
[----:B------:R-:W-:Y:S02]  /*336c0*/  IMAD.MOV.U32 R12, RZ, RZ, 0x1 ;  /* 0x00000001ff0c7424 */ /* 0x000fe400078e00ff */
[----:B------:R-:W-:Y:S02]  /*336d0*/  IMAD.MOV.U32 R11, RZ, RZ, 0x1c1f ;  /* 0x00001c1fff0b7424 */ /* 0x000fe400078e00ff */
[----:B------:R-:W-:-:S07]  /*336e0*/  IMAD.MOV.U32 R15, RZ, RZ, -0x1 ;  /* 0xffffffffff0f7424 */ /* 0x000fce00078e00ff */
[----:B------:R-:W-:Y:S05]  /*336f0*/  WARPSYNC.COLLECTIVE R15, `(.L_x_3124) ;  /* 0x000000000f087348 */ /* 0x000fea0003c00000 */
[----:B------:R0:W1:Y:S02]  /*33700*/  SHFL.IDX P6, R14, R13, R12, R11 ;  /* 0x0000000c0d0e7389 */ /* 0x00006400000c000b */
[----:B01----:R-:W-:Y:S01]  /*33710*/  ENDCOLLECTIVE ;  /* 0x000000000000791b */ /* 0x003fe20003800000 */
.L_x_3124:
[----:B------:R-:W-:Y:S05]  /*33720*/  BSYNC B1 ;  /* 0x0000000000017941 */ /* 0x000fea0003800000 */
.L_x_3123:
[----:B------:R-:W-:Y:S05]  /*33730*/  BRA `(.L_x_3125) ;  /* 0xfffffd3c00f87947 */ /* 0x000fea000383ffff */
.L_x_2860:
        /* <DEDUP_REMOVED lines=8> */
.L_x_3127:
[----:B------:R-:W-:Y:S05]  /*337c0*/  BSYNC B1 ;  /* 0x0000000000017941 */ /* 0x000fea0003800000 */
.L_x_3126:
[----:B------:R-:W-:Y:S05]  /*337d0*/  BRA `(.L_x_3128) ;  /* 0xfffffd3c00d87947 */ /* 0x000fea000383ffff */
.L_x_2861:
        /* <DEDUP_REMOVED lines=8> */
.L_x_3130:
[----:B------:R-:W-:Y:S05]  /*33860*/  BSYNC B1 ;  /* 0x0000000000017941 */ /* 0x000fea0003800000 */
.L_x_3129:
[----:B------:R-:W-:Y:S05]  /*33870*/  BRA `(.L_x_3131) ;  /* 0xfffffd3c00b87947 */ /* 0x000fea000383ffff */
.L_x_2862:
        /* <DEDUP_REMOVED lines=8> */
.L_x_3133:
[----:B------:R-:W-:Y:S05]  /*33900*/  BSYNC B1 ;  /* 0x0000000000017941 */ /* 0x000fea0003800000 */
.L_x_3132:
[----:B------:R-:W-:Y:S05]  /*33910*/  BRA `(.L_x_3134) ;  /* 0xfffffd3c00987947 */ /* 0x000fea000383ffff */
.L_x_2864:
[----:B0-----:R0:W1:Y:S02]  /*33920*/  SYNCS.PHASECHK.TRANS64.TRYWAIT P0, [R145+URZ+0x32400], R6 ;  /* 0x03240006910075a7 */ /* 0x001064000800017f */
[----:B-1----:R-:W-:Y:S05]  /*33930*/  @!P0 NANOSLEEP.SYNCS 0x989680 ;  /* 0x009896800000895d */ /* 0x002fea0003900000 */
[----:B------:R-:W1:Y:S02]  /*33940*/  @!P0 SYNCS.PHASECHK.TRANS64 P0, [R145+URZ+0x32400], R6 ;  /* 0x03240006910085a7 */ /* 0x000e64000800007f */
[----:B-1----:R-:W-:Y:S05]  /*33950*/  @!P0 BRA `(.L_x_2864) ;  /* 0xfffffffc00f08947 */ /* 0x002fea000383ffff */
[----:B------:R-:W-:Y:S05]  /*33960*/  BRA `(.L_x_3135) ;  /* 0xfffffd3c00907947 */ /* 0x000fea000383ffff */
.L_x_2872:
        /* <DEDUP_REMOVED lines=8> */
.L_x_3137:
[----:B------:R-:W-:Y:S05]  /*339f0*/  BSYNC B1 ;  /* 0x0000000000017941 */ /* 0x000fea0003800000 */
.L_x_3136:
[----:B------:R-:W-:Y:S05]  /*33a00*/  BRA `(.L_x_3138) ;  /* 0xfffffd4c00d07947 */ /* 0x000fea000383ffff */
.L_x_2873:
        /* <DEDUP_REMOVED lines=8> */
.L_x_3140:
[----:B------:R-:W-:Y:S05]  /*33a90*/  BSYNC B1 ;  /* 0x0000000000017941 */ /* 0x000fea0003800000 */
.L_x_3139:
[----:B------:R-:W-:Y:S05]  /*33aa0*/  BRA `(.L_x_3141) ;  /* 0xfffffd4c00b07947 */ /* 0x000fea000383ffff */
.L_x_2874:
        /* <DEDUP_REMOVED lines=8> */
.L_x_3143:
[----:B------:R-:W-:Y:S05]  /*33b30*/  BSYNC B1 ;  /* 0x0000000000017941 */ /* 0x000fea0003800000 */
.L_x_3142:
[----:B------:R-:W-:Y:S05]  /*33b40*/  BRA `(.L_x_3144) ;  /* 0xfffffd4c00907947 */ /* 0x000fea000383ffff */
.L_x_2875:
        /* <DEDUP_REMOVED lines=8> */
.L_x_3146:
[----:B------:R-:W-:Y:S05]  /*33bd0*/  BSYNC B1 ;  /* 0x0000000000017941 */ /* 0x000fea0003800000 */
.L_x_3145:
[----:B------:R-:W-:Y:S05]  /*33be0*/  BRA `(.L_x_3147) ;  /* 0xfffffd4c00707947 */ /* 0x000fea000383ffff */
.L_x_2876:
[----:B------:R-:W-:Y:S01]  /*33bf0*/  BSSY B1, `(.L_x_3148) ;  /* 0x0000008000017945 */ /* 0x000fe20003800000 */
[----:B------:R-:W-:Y:S02]  /*33c00*/  IMAD.MOV.U32 R13, RZ, RZ, R4 ;  /* 0x000000ffff0d7224 */ /* 0x000fe400078e0004 */
[----:B------:R-:W-:Y:S02]  /*33c10*/  IMAD.MOV.U32 R12, RZ, RZ, 0x1 ;  /* 0x00000001ff0c7424 */ /* 0x000fe400078e00ff */
[----:B------:R-:W-:Y:S02]  /*33c20*/  IMAD.MOV.U32 R11, RZ, RZ, 0x1c1f ;  /* 0x00001c1fff0b7424 */ /* 0x000fe400078e00ff */
[----:B------:R-:W-:-:S07]  /*33c30*/  IMAD.MOV.U32 R15, RZ, RZ, -0x1 ;  /* 0xffffffffff0f7424 */ /* 0x000fce00078e00ff */
[----:B-----5:R-:W-:Y:S05]  /*33c40*/  WARPSYNC.COLLECTIVE R15, `(.L_x_3149) ;  /* 0x000000000f087348 */ /* 0x020fea0003c00000 */
[----:B------:R0:W1:Y:S02]  /*33c50*/  SHFL.IDX P6, R14, R13, R12, R11 ;  /* 0x0000000c0d0e7389 */ /* 0x00006400000c000b */
[----:B01---5:R-:W-:Y:S01]  /*33c60*/  ENDCOLLECTIVE ;  /* 0x000000000000791b */ /* 0x023fe20003800000 */
.L_x_3149:
[----:B------:R-:W-:Y:S05]  /*33c70*/  BSYNC B1 ;  /* 0x0000000000017941 */ /* 0x000fea0003800000 */
.L_x_3148:
[----:B------:R-:W-:Y:S05]  /*33c80*/  BRA `(.L_x_3150) ;  /* 0xfffffd4c00507947 */ /* 0x000fea000383ffff */
.L_x_2877:
        /* <DEDUP_REMOVED lines=8> */
.L_x_3152:
[----:B------:R-:W-:Y:S05]  /*33d10*/  BSYNC B1 ;  /* 0x0000000000017941 */ /* 0x000fea0003800000 */
.L_x_3151:
[----:B------:R-:W-:Y:S05]  /*33d20*/  BRA `(.L_x_3153) ;  /* 0xfffffd4c00307947 */ /* 0x000fea000383ffff */
.L_x_2878:
        /* <DEDUP_REMOVED lines=8> */
.L_x_3155:
[----:B------:R-:W-:Y:S05]  /*33db0*/  BSYNC B1 ;  /* 0x0000000000017941 */ /* 0x000fea0003800000 */
.L_x_3154:
[----:B------:R-:W-:Y:S05]  /*33dc0*/  BRA `(.L_x_3156) ;  /* 0xfffffd4c00107947 */ /* 0x000fea000383ffff */
.L_x_2879:
        /* <DEDUP_REMOVED lines=8> */
.L_x_3158:
[----:B------:R-:W-:Y:S05]  /*33e50*/  BSYNC B1 ;  /* 0x0000000000017941 */ /* 0x000fea0003800000 */
.L_x_3157:
[----:B------:R-:W-:Y:S05]  /*33e60*/  BRA `(.L_x_3159) ;  /* 0xfffffd4800f07947 */ /* 0x000fea000383ffff */
.L_x_2881:
[----:B0-----:R0:W1:Y:S02]  /*33e70*/  SYNCS.PHASECHK.TRANS64.TRYWAIT P1, [R145+URZ+0x32400], R0 ;  /* 0x03240000910075a7 */ /* 0x001064000802017f */
[----:B-1----:R-:W-:Y:S05]  /*33e80*/  @!P1 NANOSLEEP.SYNCS 0x989680 ;  /* 0x009896800000995d */ /* 0x002fea0003900000 */
[----:B------:R-:W1:Y:S02]  /*33e90*/  @!P1 SYNCS.PHASECHK.TRANS64 P1, [R145+URZ+0x32400], R0 ;  /* 0x03240000910095a7 */ /* 0x000e64000802007f */
[----:B-1----:R-:W-:Y:S05]  /*33ea0*/  @!P1 BRA `(.L_x_2881) ;  /* 0xfffffffc00f09947 */ /* 0x002fea000383ffff */
[----:B------:R-:W-:Y:S05]  /*33eb0*/  BRA `(.L_x_3160) ;  /* 0xfffffd4c00307947 */ /* 0x000fea000383ffff */
.L_x_2896:
[----:B0-----:R0:W1:Y:S02]  /*33ec0*/  SYNCS.PHASECHK.TRANS64.TRYWAIT P0, [R2+URZ], R7 ;  /* 0x00000007020075a7 */ /* 0x001064000800017f */
[----:B-1----:R-:W-:Y:S05]  /*33ed0*/  @!P0 NANOSLEEP.SYNCS 0x989680 ;  /* 0x009896800000895d */ /* 0x002fea0003900000 */
[----:B------:R-:W1:Y:S02]  /*33ee0*/  @!P0 SYNCS.PHASECHK.TRANS64 P0, [R2+URZ], R7 ;  /* 0x00000007020085a7 */ /* 0x000e64000800007f */
[----:B-1----:R-:W-:Y:S05]  /*33ef0*/  @!P0 BRA `(.L_x_2896) ;  /* 0xfffffffc00f08947 */ /* 0x002fea000383ffff */
[----:B------:R-:W-:Y:S05]  /*33f00*/  BRA `(.L_x_2895) ;  /* 0xfffffd6000c07947 */ /* 0x000fea000383ffff */
.L_x_2903:
[----:B0-----:R0:W1:Y:S02]  /*33f10*/  SYNCS.PHASECHK.TRANS64.TRYWAIT P0, [R4+URZ], R5 ;  /* 0x00000005040075a7 */ /* 0x001064000800017f */
[----:B-1----:R-:W-:Y:S05]  /*33f20*/  @!P0 NANOSLEEP.SYNCS 0x989680 ;  /* 0x009896800000895d */ /* 0x002fea0003900000 */
[----:B------:R-:W1:Y:S02]  /*33f30*/  @!P0 SYNCS.PHASECHK.TRANS64 P0, [R4+URZ], R5 ;  /* 0x00000005040085a7 */ /* 0x000e64000800007f */
[----:B-1----:R-:W-:Y:S05]  /*33f40*/  @!P0 BRA `(.L_x_2903) ;  /* 0xfffffffc00f08947 */ /* 0x002fea000383ffff */
[----:B------:R-:W-:Y:S05]  /*33f50*/  BRA `(.L_x_2902) ;  /* 0xfffffd6400e47947 */ /* 0x000fea000383ffff */
.L_x_2928:
[----:B-1----:R1:W2:Y:S02]  /*33f60*/  SYNCS.PHASECHK.TRANS64.TRYWAIT P1, [R0+URZ], R9 ;  /* 0x00000009000075a7 */ /* 0x0022a4000802017f */
[----:B--2---:R-:W-:Y:S05]  /*33f70*/  @!P1 NANOSLEEP.SYNCS 0x989680 ;  /* 0x009896800000995d */ /* 0x004fea0003900000 */
[----:B------:R-:W2:Y:S02]  /*33f80*/  @!P1 SYNCS.PHASECHK.TRANS64 P1, [R0+URZ], R9 ;  /* 0x00000009000095a7 */ /* 0x000ea4000802007f */
[----:B--2---:R-:W-:Y:S05]  /*33f90*/  @!P1 BRA `(.L_x_2928) ;  /* 0xfffffffc00f09947 */ /* 0x004fea000383ffff */
[----:B------:R-:W-:Y:S05]  /*33fa0*/  BRA `(.L_x_2927) ;  /* 0xfffffe0c00e07947 */ /* 0x000fea000383ffff */
.L_x_2935:
[----:B-1----:R1:W2:Y:S02]  /*33fb0*/  SYNCS.PHASECHK.TRANS64.TRYWAIT P1, [R6+URZ], R7 ;  /* 0x00000007060075a7 */ /* 0x0022a4000802017f */
[----:B--2---:R-:W-:Y:S05]  /*33fc0*/  @!P1 NANOSLEEP.SYNCS 0x989680 ;  /* 0x009896800000995d */ /* 0x004fea0003900000 */
[----:B------:R-:W2:Y:S02]  /*33fd0*/  @!P1 SYNCS.PHASECHK.TRANS64 P1, [R6+URZ], R7 ;  /* 0x00000007060095a7 */ /* 0x000ea4000802007f */
[----:B--2---:R-:W-:Y:S05]  /*33fe0*/  @!P1 BRA `(.L_x_2935) ;  /* 0xfffffffc00f09947 */ /* 0x004fea000383ffff */
[----:B------:R-:W-:Y:S05]  /*33ff0*/  BRA `(.L_x_2934) ;  /* 0xfffffe1400047947 */ /* 0x000fea000383ffff */
.L_x_2946:
[----:B-1----:R1:W2:Y:S02]  /*34000*/  SYNCS.PHASECHK.TRANS64.TRYWAIT P0, [R6+URZ], R7 ;  /* 0x00000007060075a7 */ /* 0x0022a4000800017f */
[----:B--2---:R-:W-:Y:S05]  /*34010*/  @!P0 NANOSLEEP.SYNCS 0x989680 ;  /* 0x009896800000895d */ /* 0x004fea0003900000 */
[----:B------:R-:W2:Y:S02]  /*34020*/  @!P0 SYNCS.PHASECHK.TRANS64 P0, [R6+URZ], R7 ;  /* 0x00000007060085a7 */ /* 0x000ea4000800007f */
[----:B--2---:R-:W-:Y:S05]  /*34030*/  @!P0 BRA `(.L_x_2946) ;  /* 0xfffffffc00f08947 */ /* 0x004fea000383ffff */
[----:B------:R-:W-:Y:S05]  /*34040*/  BRA `(.L_x_2945) ;  /* 0xfffffea400ac7947 */ /* 0x000fea000383ffff */
.L_x_2953:
[----:B--2---:R2:W3:Y:S02]  /*34050*/  SYNCS.PHASECHK.TRANS64.TRYWAIT P0, [R6+URZ], R7 ;  /* 0x00000007060075a7 */ /* 0x0044e4000800017f */
[----:B---3--:R-:W-:Y:S05]  /*34060*/  @!P0 NANOSLEEP.SYNCS 0x989680 ;  /* 0x009896800000895d */ /* 0x008fea0003900000 */
[----:B------:R-:W3:Y:S02]  /*34070*/  @!P0 SYNCS.PHASECHK.TRANS64 P0, [R6+URZ], R7 ;  /* 0x00000007060085a7 */ /* 0x000ee4000800007f */
[----:B---3--:R-:W-:Y:S05]  /*34080*/  @!P0 BRA `(.L_x_2953) ;  /* 0xfffffffc00f08947 */ /* 0x008fea000383ffff */
[----:B------:R-:W-:Y:S05]  /*34090*/  BRA `(.L_x_2952) ;  /* 0xfffffea800d07947 */ /* 0x000fea000383ffff */
.L_x_3008:
[----:B0-----:R-:W0:Y:S01]  /*340a0*/  S2R R11, SR_TID.X ;  /* 0x00000000000b7919 */ /* 0x001e220000002100 */
[----:B------:R-:W-:Y:S01]  /*340b0*/  BSSY B1, `(.L_x_3161) ;  /* 0x000000a000017945 */ /* 0x000fe20003800000 */
[----:B------:R-:W-:Y:S02]  /*340c0*/  IMAD.MOV.U32 R12, RZ, RZ, RZ ;  /* 0x000000ffff0c7224 */ /* 0x000fe400078e00ff */
[----:B------:R-:W-:Y:S01]  /*340d0*/  IMAD.MOV.U32 R15, RZ, RZ, -0x1 ;  /* 0xffffffffff0f7424 */ /* 0x000fe200078e00ff */
[----:B0-----:R-:W-:-:S04]  /*340e0*/  SHF.R.U32.HI R11, RZ, 0x5, R11 ;  /* 0x00000005ff0b7819 */ /* 0x001fc8000001160b */
[----:B------:R-:W-:-:S05]  /*340f0*/  LOP3.LUT R11, R11, 0x3, RZ, 0xc0, !PT ;  /* 0x000000030b0b7812 */ /* 0x000fca00078ec0ff */
[----:B------:R-:W-:Y:S02]  /*34100*/  IMAD.MOV.U32 R13, RZ, RZ, R11 ;  /* 0x000000ffff0d7224 */ /* 0x000fe400078e000b */
[----:B------:R-:W-:-:S07]  /*34110*/  IMAD.MOV.U32 R11, RZ, RZ, 0x1f ;  /* 0x0000001fff0b7424 */ /* 0x000fce00078e00ff */
[----:B------:R-:W-:Y:S05]  /*34120*/  WARPSYNC.COLLECTIVE R15, `(.L_x_3162) ;  /* 0x000000000f087348 */ /* 0x000fea0003c00000 */
[----:B------:R0:W1:Y:S02]  /*34130*/  SHFL.IDX P6, R14, R13, R12, R11 ;  /* 0x0000000c0d0e7389 */ /* 0x00006400000c000b */
[----:B01----:R-:W-:Y:S01]  /*34140*/  ENDCOLLECTIVE ;  /* 0x000000000000791b */ /* 0x003fe20003800000 */
.L_x_3162:
[----:B------:R-:W-:Y:S05]  /*34150*/  BSYNC B1 ;  /* 0x0000000000017941 */ /* 0x000fea0003800000 */
.L_x_3161:
[----:B------:R-:W-:Y:S05]  /*34160*/  BRA `(.L_x_3163) ;  /* 0xffffffa4002c7947 */ /* 0x000fea000383ffff */
.L_x_3009:
[----:B------:R-:W-:Y:S01]  /*34170*/  BSSY B1, `(.L_x_3164) ;  /* 0x0000006000017945 */ /* 0x000fe20003800000 */
[----:B------:R-:W-:-:S07]  /*34180*/  IMAD.MOV.U32 R15, RZ, RZ, -0x1 ;  /* 0xffffffffff0f7424 */ /* 0x000fce00078e00ff */
[----:B0-----:R-:W-:Y:S05]  /*34190*/  WARPSYNC.COLLECTIVE R15, `(.L_x_3165) ;  /* 0x000000000f0c7348 */ /* 0x001fea0003c00000 */
[----:B------:R-:W-:Y:S02]  /*341a0*/  ELECT P6, UR62, PT ;  /* 0x00000000003e782f */ /* 0x000fe400038c0000 */
[----:B------:R-:W-:Y:S01]  /*341b0*/  MOV R14, UR62 ;  /* 0x0000003e000e7c02 */ /* 0x000fe20008000f00 */
[----:B0-----:R-:W-:Y:S10]  /*341c0*/  ENDCOLLECTIVE ;  /* 0x000000000000791b */ /* 0x001ff40003800000 */
.L_x_3165:
[----:B------:R-:W-:Y:S05]  /*341d0*/  BSYNC B1 ;  /* 0x0000000000017941 */ /* 0x000fea0003800000 */
.L_x_3164:
[----:B------:R-:W-:Y:S05]  /*341e0*/  BRA `(.L_x_3166) ;  /* 0xffffffa400187947 */ /* 0x000fea000383ffff */
.L_x_3010:
[----:B-1----:R1:W2:Y:S02]  /*341f0*/  SYNCS.PHASECHK.TRANS64.TRYWAIT P0, [R7+URZ+0x32420], R8 ;  /* 0x03242008070075a7 */ /* 0x0022a4000800017f */
[----:B--2---:R-:W-:Y:S05]  /*34200*/  @!P0 NANOSLEEP.SYNCS 0x989680 ;  /* 0x009896800000895d */ /* 0x004fea0003900000 */
[----:B------:R-:W2:Y:S02]  /*34210*/  @!P0 SYNCS.PHASECHK.TRANS64 P0, [R7+URZ+0x32420], R8 ;  /* 0x03242008070085a7 */ /* 0x000ea4000800007f */
[----:B--2---:R-:W-:Y:S05]  /*34220*/  @!P0 BRA `(.L_x_3010) ;  /* 0xfffffffc00f08947 */ /* 0x004fea000383ffff */
[----:B------:R-:W-:Y:S05]  /*34230*/  BRA `(.L_x_3167) ;  /* 0xffffffa400307947 */ /* 0x000fea000383ffff */
.L_x_3013:
[----:B0-----:R0:W1:Y:S02]  /*34240*/  SYNCS.PHASECHK.TRANS64.TRYWAIT P0, [R8+URZ+0x324a0], R9 ;  /* 0x0324a009080075a7 */ /* 0x001064000800017f */
[----:B-1----:R-:W-:Y:S05]  /*34250*/  @!P0 NANOSLEEP.SYNCS 0x989680 ;  /* 0x009896800000895d */ /* 0x002fea0003900000 */
[----:B------:R-:W1:Y:S02]  /*34260*/  @!P0 SYNCS.PHASECHK.TRANS64 P0, [R8+URZ+0x324a0], R9 ;  /* 0x0324a009080085a7 */ /* 0x000e64000800007f */
[----:B-1----:R-:W-:Y:S05]  /*34270*/  @!P0 BRA `(.L_x_3013) ;  /* 0xfffffffc00f08947 */ /* 0x002fea000383ffff */
[----:B------:R-:W-:Y:S05]  /*34280*/  BRA `(.L_x_3168) ;  /* 0xffffffa4003c7947 */ /* 0x000fea000383ffff */
.L_x_3015:
[----:B-1----:R1:W2:Y:S02]  /*34290*/  SYNCS.PHASECHK.TRANS64.TRYWAIT P0, [R8+URZ+0x324c0], R9 ;  /* 0x0324c009080075a7 */ /* 0x0022a4000800017f */
[----:B--2---:R-:W-:Y:S05]  /*342a0*/  @!P0 NANOSLEEP.SYNCS 0x989680 ;  /* 0x009896800000895d */ /* 0x004fea0003900000 */
[----:B------:R-:W2:Y:S02]  /*342b0*/  @!P0 SYNCS.PHASECHK.TRANS64 P0, [R8+URZ+0x324c0], R9 ;  /* 0x0324c009080085a7 */ /* 0x000ea4000800007f */
[----:B--2---:R-:W-:Y:S05]  /*342c0*/  @!P0 BRA `(.L_x_3015) ;  /* 0xfffffffc00f08947 */ /* 0x004fea000383ffff */
[----:B------:R-:W-:Y:S05]  /*342d0*/  BRA `(.L_x_3169) ;  /* 0xffffffa400a07947 */ /* 0x000fea000383ffff */
.L_x_3019:
[----:B0-----:R0:W1:Y:S02]  /*342e0*/  SYNCS.PHASECHK.TRANS64.TRYWAIT P0, [R9+URZ+0x324a0], R10 ;  /* 0x0324a00a090075a7 */ /* 0x001064000800017f */
[----:B-1----:R-:W-:Y:S05]  /*342f0*/  @!P0 NANOSLEEP.SYNCS 0x989680 ;  /* 0x009896800000895d */ /* 0x002fea0003900000 */
[----:B------:R-:W1:Y:S02]  /*34300*/  @!P0 SYNCS.PHASECHK.TRANS64 P0, [R9+URZ+0x324a0], R10 ;  /* 0x0324a00a090085a7 */ /* 0x000e64000800007f */
[----:B-1----:R-:W-:Y:S05]  /*34310*/  @!P0 BRA `(.L_x_3019) ;  /* 0xfffffffc00f08947 */ /* 0x002fea000383ffff */
[----:B------:R-:W-:Y:S05]  /*34320*/  BRA `(.L_x_3170) ;  /* 0xffffffa800907947 */ /* 0x000fea000383ffff */
.L_x_3021:
[----:B-1----:R1:W2:Y:S02]  /*34330*/  SYNCS.PHASECHK.TRANS64.TRYWAIT P1, [R9+URZ+0x324c0], R10 ;  /* 0x0324c00a090075a7 */ /* 0x0022a4000802017f */
[----:B--2---:R-:W-:Y:S05]  /*34340*/  @!P1 NANOSLEEP.SYNCS 0x989680 ;  /* 0x009896800000995d */ /* 0x004fea0003900000 */
[----:B------:R-:W2:Y:S02]  /*34350*/  @!P1 SYNCS.PHASECHK.TRANS64 P1, [R9+URZ+0x324c0], R10 ;  /* 0x0324c00a090095a7 */ /* 0x000ea4000802007f */
[----:B--2---:R-:W-:Y:S05]  /*34360*/  @!P1 BRA `(.L_x_3021) ;  /* 0xfffffffc00f09947 */ /* 0x004fea000383ffff */
[----:B------:R-:W-:Y:S05]  /*34370*/  BRA `(.L_x_3171) ;  /* 0xffffffa800ec7947 */ /* 0x000fea000383ffff */
.L_x_3039:
[----:B------:R-:W2:Y:S01]  /*34380*/  S2R R5, SR_TID.X ;  /* 0x0000000000057919 */ /* 0x000ea20000002100 */
[----:B------:R-:W-:Y:S01]  /*34390*/  BSSY B0, `(.L_x_3172) ;  /* 0x000000a000007945 */ /* 0x000fe20003800000 */
[----:B------:R-:W-:Y:S02]  /*343a0*/  IMAD.MOV.U32 R12, RZ, RZ, RZ ;  /* 0x000000ffff0c7224 */ /* 0x000fe400078e00ff */
[----:B01----:R-:W-:Y:S02]  /*343b0*/  IMAD.MOV.U32 R11, RZ, RZ, 0x1f ;  /* 0x0000001fff0b7424 */ /* 0x003fe400078e00ff */
[----:B------:R-:W-:Y:S01]  /*343c0*/  IMAD.MOV.U32 R15, RZ, RZ, -0x1 ;  /* 0xffffffffff0f7424 */ /* 0x000fe200078e00ff */
[----:B--2---:R-:W-:-:S04]  /*343d0*/  SHF.R.U32.HI R5, RZ, 0x5, R5 ;  /* 0x00000005ff057819 */ /* 0x004fc80000011605 */
[----:B------:R-:W-:-:S05]  /*343e0*/  LOP3.LUT R5, R5, 0x3, RZ, 0xc0, !PT ;  /* 0x0000000305057812 */ /* 0x000fca00078ec0ff */
[----:B------:R-:W-:-:S07]  /*343f0*/  IMAD.MOV.U32 R13, RZ, RZ, R5 ;  /* 0x000000ffff0d7224 */ /* 0x000fce00078e0005 */
[----:B------:R-:W-:Y:S05]  /*34400*/  WARPSYNC.COLLECTIVE R15, `(.L_x_3173) ;  /* 0x000000000f087348 */ /* 0x000fea0003c00000 */
[----:B------:R0:W1:Y:S02]  /*34410*/  SHFL.IDX P6, R14, R13, R12, R11 ;  /* 0x0000000c0d0e7389 */ /* 0x00006400000c000b */
[----:B01----:R-:W-:Y:S01]  /*34420*/  ENDCOLLECTIVE ;  /* 0x000000000000791b */ /* 0x003fe20003800000 */
.L_x_3173:
[----:B------:R-:W-:Y:S05]  /*34430*/  BSYNC B0 ;  /* 0x0000000000007941 */ /* 0x000fea0003800000 */
.L_x_3172:
[----:B------:R-:W-:Y:S05]  /*34440*/  BRA `(.L_x_3174) ;  /* 0xffffffb800647947 */ /* 0x000fea000383ffff */
.L_x_3040:
[----:B------:R-:W-:Y:S01]  /*34450*/  BSSY B0, `(.L_x_3175) ;  /* 0x0000006000007945 */ /* 0x000fe20003800000 */
[----:B------:R-:W-:-:S07]  /*34460*/  IMAD.MOV.U32 R15, RZ, RZ, -0x1 ;  /* 0xffffffffff0f7424 */ /* 0x000fce00078e00ff */
[----:B01----:R-:W-:Y:S05]  /*34470*/  WARPSYNC.COLLECTIVE R15, `(.L_x_3176) ;  /* 0x000000000f0c7348 */ /* 0x003fea0003c00000 */
[----:B------:R-:W-:Y:S02]  /*34480*/  ELECT P6, UR62, PT ;  /* 0x00000000003e782f */ /* 0x000fe400038c0000 */
[----:B------:R-:W-:Y:S01]  /*34490*/  MOV R14, UR62 ;  /* 0x0000003e000e7c02 */ /* 0x000fe20008000f00 */
[----:B01----:R-:W-:Y:S10]  /*344a0*/  ENDCOLLECTIVE ;  /* 0x000000000000791b */ /* 0x003ff40003800000 */
.L_x_3176:
[----:B------:R-:W-:Y:S05]  /*344b0*/  BSYNC B0 ;  /* 0x0000000000007941 */ /* 0x000fea0003800000 */
.L_x_3175:
[----:B------:R-:W-:Y:S05]  /*344c0*/  BRA `(.L_x_3177) ;  /* 0xffffffb800547947 */ /* 0x000fea000383ffff */
.L_x_3043:
[----:B-1----:R1:W2:Y:S02]  /*344d0*/  SYNCS.PHASECHK.TRANS64.TRYWAIT P0, [R5+URZ+0x32440], R7 ;  /* 0x03244007050075a7 */ /* 0x0022a4000800017f */
[----:B--2---:R-:W-:Y:S05]  /*344e0*/  @!P0 NANOSLEEP.SYNCS 0x989680 ;  /* 0x009896800000895d */ /* 0x004fea0003900000 */
[----:B------:R-:W2:Y:S02]  /*344f0*/  @!P0 SYNCS.PHASECHK.TRANS64 P0, [R5+URZ+0x32440], R7 ;  /* 0x03244007050085a7 */ /* 0x000ea4000800007f */
[----:B--2---:R-:W-:Y:S05]  /*34500*/  @!P0 BRA `(.L_x_3043) ;  /* 0xfffffffc00f08947 */ /* 0x004fea000383ffff */
[----:B------:R-:W-:Y:S05]  /*34510*/  BRA `(.L_x_3178) ;  /* 0xffffffb800bc7947 */ /* 0x000fea000383ffff */
.L_x_3047:
        /* <DEDUP_REMOVED lines=8> */
.L_x_3050:
[----:B-1----:R1:W2:Y:S02]  /*345a0*/  SYNCS.PHASECHK.TRANS64.TRYWAIT P0, [R2+URZ+0x32460], R5 ;  /* 0x03246005020075a7 */ /* 0x0022a4000800017f */
[----:B--2---:R-:W-:Y:S05]  /*345b0*/  @!P0 NANOSLEEP.SYNCS 0x989680 ;  /* 0x009896800000895d */ /* 0x004fea0003900000 */
[----:B------:R-:W2:Y:S02]  /*345c0*/  @!P0 SYNCS.PHASECHK.TRANS64 P0, [R2+URZ+0x32460], R5 ;  /* 0x03246005020085a7 */ /* 0x000ea4000800007f */
[----:B--2---:R-:W-:Y:S05]  /*345d0*/  @!P0 BRA `(.L_x_3050) ;  /* 0xfffffffc00f08947 */ /* 0x004fea000383ffff */
[----:B------:R-:W-:Y:S05]  /*345e0*/  BRA `(.L_x_3180) ;  /* 0xffffffc000407947 */ /* 0x000fea000383ffff */
.L_x_3059:
[----:B---3--:R3:W4:Y:S02]  /*345f0*/  SYNCS.PHASECHK.TRANS64.TRYWAIT P0, [R2+URZ+0x32440], R3 ;  /* 0x03244003020075a7 */ /* 0x008724000800017f */
[----:B----4-:R-:W-:Y:S05]  /*34600*/  @!P0 NANOSLEEP.SYNCS 0x989680 ;  /* 0x009896800000895d */ /* 0x010fea0003900000 */
[----:B------:R-:W4:Y:S02]  /*34610*/  @!P0 SYNCS.PHASECHK.TRANS64 P0, [R2+URZ+0x32440], R3 ;  /* 0x03244003020085a7 */ /* 0x000f24000800007f */
[----:B----4-:R-:W-:Y:S05]  /*34620*/  @!P0 BRA `(.L_x_3059) ;  /* 0xfffffffc00f08947 */ /* 0x010fea000383ffff */
[----:B------:R-:W-:Y:S05]  /*34630*/  BRA `(.L_x_3181) ;  /* 0xffffffc400c07947 */ /* 0x000fea000383ffff */
.L_x_3061:
[----:B0-----:R0:W1:Y:S02]  /*34640*/  SYNCS.PHASECHK.TRANS64.TRYWAIT P0, [R2+URZ+0x32460], R3 ;  /* 0x03246003020075a7 */ /* 0x001064000800017f */
[----:B-1----:R-:W-:Y:S05]  /*34650*/  @!P0 NANOSLEEP.SYNCS 0x989680 ;  /* 0x009896800000895d */ /* 0x002fea0003900000 */
[----:B------:R-:W1:Y:S02]  /*34660*/  @!P0 SYNCS.PHASECHK.TRANS64 P0, [R2+URZ+0x32460], R3 ;  /* 0x03246003020085a7 */ /* 0x000e64000800007f */
[----:B-1----:R-:W-:Y:S05]  /*34670*/  @!P0 BRA `(.L_x_3061) ;  /* 0xfffffffc00f08947 */ /* 0x002fea000383ffff */
[----:B------:R-:W-:Y:S05]  /*34680*/  BRA `(.L_x_3182) ;  /* 0xffffffc800307947 */ /* 0x000fea000383ffff */
.L_x_3066:
[----:B--2---:R2:W3:Y:S02]  /*34690*/  SYNCS.PHASECHK.TRANS64.TRYWAIT P0, [R2+URZ+0x32440], R3 ;  /* 0x03244003020075a7 */ /* 0x0044e4000800017f */
[----:B---3--:R-:W-:Y:S05]  /*346a0*/  @!P0 NANOSLEEP.SYNCS 0x989680 ;  /* 0x009896800000895d */ /* 0x008fea0003900000 */
[----:B------:R-:W3:Y:S02]  /*346b0*/  @!P0 SYNCS.PHASECHK.TRANS64 P0, [R2+URZ+0x32440], R3 ;  /* 0x03244003020085a7 */ /* 0x000ee4000800007f */
[----:B---3--:R-:W-:Y:S05]  /*346c0*/  @!P0 BRA `(.L_x_3066) ;  /* 0xfffffffc00f08947 */ /* 0x008fea000383ffff */
[----:B------:R-:W-:Y:S05]  /*346d0*/  BRA `(.L_x_3183) ;  /* 0xffffffcc007c7947 */ /* 0x000fea000383ffff */
.L_x_3068:
[----:B0-----:R0:W1:Y:S02]  /*346e0*/  SYNCS.PHASECHK.TRANS64.TRYWAIT P1, [R2+URZ+0x32460], R3 ;  /* 0x03246003020075a7 */ /* 0x001064000802017f */
[----:B-1----:R-:W-:Y:S05]  /*346f0*/  @!P1 NANOSLEEP.SYNCS 0x989680 ;  /* 0x009896800000995d */ /* 0x002fea0003900000 */
[----:B------:R-:W1:Y:S02]  /*34700*/  @!P1 SYNCS.PHASECHK.TRANS64 P1, [R2+URZ+0x32460], R3 ;  /* 0x03246003020095a7 */ /* 0x000e64000802007f */
[----:B-1----:R-:W-:Y:S05]  /*34710*/  @!P1 BRA `(.L_x_3068) ;  /* 0xfffffffc00f09947 */ /* 0x002fea000383ffff */
[----:B------:R-:W-:Y:S05]  /*34720*/  BRA `(.L_x_3184) ;  /* 0xffffffcc00e87947 */ /* 0x000fea000383ffff */
.L_x_3073:
[----:B--2---:R2:W3:Y:S02]  /*34730*/  SYNCS.PHASECHK.TRANS64.TRYWAIT P0, [R2+URZ+0x32440], R3 ;  /* 0x03244003020075a7 */ /* 0x0044e4000800017f */
[----:B---3--:R-:W-:Y:S05]  /*34740*/  @!P0 NANOSLEEP.SYNCS 0x989680 ;  /* 0x009896800000895d */ /* 0x008fea0003900000 */
[----:B------:R-:W3:Y:S02]  /*34750*/  @!P0 SYNCS.PHASECHK.TRANS64 P0, [R2+URZ+0x32440], R3 ;  /* 0x03244003020085a7 */ /* 0x000ee4000800007f */
[----:B---3--:R-:W-:Y:S05]  /*34760*/  @!P0 BRA `(.L_x_3073) ;  /* 0xfffffffc00f08947 */ /* 0x008fea000383ffff */
[----:B------:R-:W-:Y:S05]  /*34770*/  BRA `(.L_x_3185) ;  /* 0xffffffd400107947 */ /* 0x000fea000383ffff */
.L_x_3075:
[----:B0-----:R0:W1:Y:S02]  /*34780*/  SYNCS.PHASECHK.TRANS64.TRYWAIT P1, [R2+URZ+0x32460], R3 ;  /* 0x03246003020075a7 */ /* 0x001064000802017f */
[----:B-1----:R-:W-:Y:S05]  /*34790*/  @!P1 NANOSLEEP.SYNCS 0x989680 ;  /* 0x009896800000995d */ /* 0x002fea0003900000 */
[----:B------:R-:W1:Y:S02]  /*347a0*/  @!P1 SYNCS.PHASECHK.TRANS64 P1, [R2+URZ+0x32460], R3 ;  /* 0x03246003020095a7 */ /* 0x000e64000802007f */
[----:B-1----:R-:W-:Y:S05]  /*347b0*/  @!P1 BRA `(.L_x_3075) ;  /* 0xfffffffc00f09947 */ /* 0x002fea000383ffff */
[----:B------:R-:W-:Y:S05]  /*347c0*/  BRA `(.L_x_3186) ;  /* 0xffffffd400807947 */ /* 0x000fea000383ffff */
.L_x_3080:
[----:B------:R-:W-:Y:S01]  /*347d0*/  BSSY B0, `(.L_x_3187) ;  /* 0x0000008000007945 */ /* 0x000fe20003800000 */
[----:B-1----:R-:W-:Y:S02]  /*347e0*/  IMAD.MOV.U32 R13, RZ, RZ, R16 ;  /* 0x000000ffff0d7224 */ /* 0x002fe400078e0010 */
[----:B0-----:R-:W-:Y:S02]  /*347f0*/  IMAD.MOV.U32 R12, RZ, RZ, RZ ;  /* 0x000000ffff0c7224 */ /* 0x001fe400078e00ff */
[----:B------:R-:W-:Y:S02]  /*34800*/  IMAD.MOV.U32 R11, RZ, RZ, 0x1f ;  /* 0x0000001fff0b7424 */ /* 0x000fe400078e00ff */
[----:B------:R-:W-:-:S07]  /*34810*/  IMAD.MOV.U32 R15, RZ, RZ, -0x1 ;  /* 0xffffffffff0f7424 */ /* 0x000fce00078e00ff */
[----:B--23--:R-:W-:Y:S05]  /*34820*/  WARPSYNC.COLLECTIVE R15, `(.L_x_3188) ;  /* 0x000000000f087348 */ /* 0x00cfea0003c00000 */
[----:B------:R0:W1:Y:S02]  /*34830*/  SHFL.IDX P6, R14, R13, R12, R11 ;  /* 0x0000000c0d0e7389 */ /* 0x00006400000c000b */
[----:B0123--:R-:W-:Y:S01]  /*34840*/  ENDCOLLECTIVE ;  /* 0x000000000000791b */ /* 0x00ffe20003800000 */
.L_x_3188:
[----:B------:R-:W-:Y:S05]  /*34850*/  BSYNC B0 ;  /* 0x0000000000007941 */ /* 0x000fea0003800000 */
.L_x_3187:
        /* <DEDUP_REMOVED lines=8> */
.L_x_3189:
[----:B------:R-:W-:Y:S01]  /*348e0*/  IMAD.MOV.U32 R16, RZ, RZ, R14 ;  /* 0x000000ffff107224 */ /* 0x000fe200078e000e */
[----:B------:R-:W-:Y:S06]  /*348f0*/  BRA `(.L_x_3190) ;  /* 0xffffffd800747947 */ /* 0x000fec000383ffff */
.L_x_3083:
[----:B------:R-:W-:Y:S01]  /*34900*/  BSSY B0, `(.L_x_3191) ;  /* 0x0000008000007945 */ /* 0x000fe20003800000 */
[----:B-1---5:R-:W-:Y:S02]  /*34910*/  IMAD.MOV.U32 R13, RZ, RZ, R17 ;  /* 0x000000ffff0d7224 */ /* 0x022fe400078e0011 */
[----:B0-----:R-:W-:Y:S02]  /*34920*/  IMAD.MOV.U32 R12, RZ, RZ, 0x1 ;  /* 0x00000001ff0c7424 */ /* 0x001fe400078e00ff */
[----:B------:R-:W-:Y:S02]  /*34930*/  IMAD.MOV.U32 R11, RZ, RZ, RZ ;  /* 0x000000ffff0b7224 */ /* 0x000fe400078e00ff */
[----:B------:R-:W-:-:S07]  /*34940*/  IMAD.MOV.U32 R15, RZ, RZ, -0x1 ;  /* 0xffffffffff0f7424 */ /* 0x000fce00078e00ff */
[----:B--234-:R-:W-:Y:S05]  /*34950*/  WARPSYNC.COLLECTIVE R15, `(.L_x_3192) ;  /* 0x000000000f087348 */ /* 0x01cfea0003c00000 */
[----:B------:R0:W1:Y:S02]  /*34960*/  SHFL.UP P6, R14, R13, R12, R11 ;  /* 0x0400000c0d0e7389 */ /* 0x00006400000c000b */
[----:B01234-:R-:W-:Y:S01]  /*34970*/  ENDCOLLECTIVE ;  /* 0x000000000000791b */ /* 0x01ffe20003800000 */
.L_x_3192:
[----:B------:R-:W-:Y:S05]  /*34980*/  BSYNC B0 ;  /* 0x0000000000007941 */ /* 0x000fea0003800000 */
.L_x_3191:
        /* <DEDUP_REMOVED lines=10> */
.L_x_3193:
        /* <DEDUP_REMOVED lines=8> */
.L_x_3194:
        /* <DEDUP_REMOVED lines=8> */
.L_x_3195:
        /* <DEDUP_REMOVED lines=8> */
.L_x_3196:
        /* <DEDUP_REMOVED lines=8> */
.L_x_3197:
[----:B------:R-:W-:Y:S05]  /*34c30*/  BRA `(.L_x_3198) ;  /* 0xffffffd800387947 */ /* 0x000fea000383ffff */
.L_x_3088:
[----:B------:R-:W-:Y:S01]  /*34c40*/  BSSY B0, `(.L_x_3199) ;  /* 0x0000008000007945 */ /* 0x000fe20003800000 */
[----:B-----5:R-:W-:Y:S02]  /*34c50*/  IMAD.MOV.U32 R13, RZ, RZ, R17 ;  /* 0x000000ffff0d7224 */ /* 0x020fe400078e0011 */
[----:B------:R-:W-:Y:S02]  /*34c60*/  IMAD.MOV.U32 R12, RZ, RZ, 0x1 ;  /* 0x00000001ff0c7424 */ /* 0x000fe400078e00ff */
[----:B------:R-:W-:Y:S02]  /*34c70*/  IMAD.MOV.U32 R11, RZ, RZ, RZ ;  /* 0x000000ffff0b7224 */ /* 0x000fe400078e00ff */
[----:B------:R-:W-:-:S07]  /*34c80*/  IMAD.MOV.U32 R15, RZ, RZ, -0x1 ;  /* 0xffffffffff0f7424 */ /* 0x000fce00078e00ff */
[----:B0-----:R-:W-:Y:S05]  /*34c90*/  WARPSYNC.COLLECTIVE R15, `(.L_x_3200) ;  /* 0x000000000f087348 */ /* 0x001fea0003c00000 */
[----:B------:R1:W2:Y:S02]  /*34ca0*/  SHFL.UP P6, R14, R13, R12, R11 ;  /* 0x0400000c0d0e7389 */ /* 0x0002a400000c000b */
[----:B012---:R-:W-:Y:S01]  /*34cb0*/  ENDCOLLECTIVE ;  /* 0x000000000000791b */ /* 0x007fe20003800000 */
.L_x_3200:
[----:B------:R-:W-:Y:S05]  /*34cc0*/  BSYNC B0 ;  /* 0x0000000000007941 */ /* 0x000fea0003800000 */
.L_x_3199:
        /* <DEDUP_REMOVED lines=10> */
.L_x_3201:
        /* <DEDUP_REMOVED lines=8> */
.L_x_3202:
        /* <DEDUP_REMOVED lines=8> */
.L_x_3203:
        /* <DEDUP_REMOVED lines=8> */
.L_x_3204:
        /* <DEDUP_REMOVED lines=8> */
.L_x_3205:
[----:B------:R-:W-:Y:S05]  /*34f70*/  BRA `(.L_x_3206) ;  /* 0xffffffd8001c7947 */ /* 0x000fea000383ffff */
.L_x_3090:
[----:B------:R-:W-:Y:S01]  /*34f80*/  BSSY B0, `(.L_x_3207) ;  /* 0x0000006000007945 */ /* 0x000fe20003800000 */
[----:B------:R-:W-:Y:S01]  /*34f90*/  PLOP3.LUT P6, PT, P6, PT, PT, 0x8, 0x0 ;  /* 0x000000000000781c */ /* 0x000fe200037ce170 */
[----:B------:R-:W-:-:S12]  /*34fa0*/  IMAD.MOV.U32 R15, RZ, RZ, -0x1 ;  /* 0xffffffffff0f7424 */ /* 0x000fd800078e00ff */
[----:B0-----:R-:W-:Y:S05]  /*34fb0*/  WARPSYNC.COLLECTIVE R15, `(.L_x_3208) ;  /* 0x000000000f087348 */ /* 0x001fea0003c00000 */
[----:B------:R-:W-:Y:S01]  /*34fc0*/  VOTE.ANY R14, PT, P6 ;  /* 0x00000000000e7806 */ /* 0x000fe200030e0100 */
[----:B0-----:R-:W-:Y:S06]  /*34fd0*/  ENDCOLLECTIVE ;  /* 0x000000000000791b */ /* 0x001fec0003800000 */
.L_x_3208:
[----:B------:R-:W-:Y:S05]  /*34fe0*/  BSYNC B0 ;  /* 0x0000000000007941 */ /* 0x000fea0003800000 */
.L_x_3207:
        /* <DEDUP_REMOVED lines=9> */
.L_x_3209:
[----:B------:R-:W-:Y:S01]  /*35080*/  IMAD.MOV.U32 R17, RZ, RZ, R14 ;  /* 0x000000ffff117224 */ /* 0x000fe200078e000e */
[----:B------:R-:W-:Y:S06]  /*35090*/  BRA `(.L_x_3210) ;  /* 0xffffffd8000c7947 */ /* 0x000fec000383ffff */
.L_x_3092:
[----:B------:R-:W-:Y:S01]  /*350a0*/  BSSY B0, `(.L_x_3211) ;  /* 0x0000007000007945 */ /* 0x000fe20003800000 */
[----:B------:R-:W-:Y:S02]  /*350b0*/  IMAD.MOV.U32 R13, RZ, RZ, R2 ;  /* 0x000000ffff0d7224 */ /* 0x000fe400078e0002 */
[----:B------:R-:W-:Y:S02]  /*350c0*/  IMAD.MOV.U32 R11, RZ, RZ, 0x1f ;  /* 0x0000001fff0b7424 */ /* 0x000fe400078e00ff */
[----:B------:R-:W-:-:S07]  /*350d0*/  IMAD.MOV.U32 R15, RZ, RZ, -0x1 ;  /* 0xffffffffff0f7424 */ /* 0x000fce00078e00ff */
[----:B012---:R-:W-:Y:S05]  /*350e0*/  WARPSYNC.COLLECTIVE R15, `(.L_x_3212) ;  /* 0x000000000f087348 */ /* 0x007fea0003c00000 */
[----:B------:R3:W4:Y:S02]  /*350f0*/  SHFL.IDX P6, R14, R13, R12, R11 ;  /* 0x0000000c0d0e7389 */ /* 0x00072400000c000b */
[----:B01234-:R-:W-:Y:S01]  /*35100*/  ENDCOLLECTIVE ;  /* 0x000000000000791b */ /* 0x01ffe20003800000 */
.L_x_3212:
[----:B------:R-:W-:Y:S05]  /*35110*/  BSYNC B0 ;  /* 0x0000000000007941 */ /* 0x000fea0003800000 */
.L_x_3211:
[----:B------:R-:W-:Y:S01]  /*35120*/  IMAD.MOV.U32 R7, RZ, RZ, R14 ;  /* 0x000000ffff077224 */ /* 0x000fe200078e000e */
[----:B------:R-:W-:Y:S06]  /*35130*/  BRA `(.L_x_3091) ;  /* 0xffffffd800007947 */ /* 0x000fec000383ffff */
.L_x_3095:
[----:B-1----:R1:W3:Y:S02]  /*35140*/  SYNCS.PHASECHK.TRANS64.TRYWAIT P0, [R0+URZ+0x32420], R3 ;  /* 0x03242003000075a7 */ /* 0x0022e4000800017f */
[----:B---3--:R-:W-:Y:S05]  /*35150*/  @!P0 NANOSLEEP.SYNCS 0x989680 ;  /* 0x009896800000895d */ /* 0x008fea0003900000 */
[----:B------:R-:W3:Y:S02]  /*35160*/  @!P0 SYNCS.PHASECHK.TRANS64 P0, [R0+URZ+0x32420], R3 ;  /* 0x03242003000085a7 */ /* 0x000ee4000800007f */
[----:B---3--:R-:W-:Y:S05]  /*35170*/  @!P0 BRA `(.L_x_3095) ;  /* 0xfffffffc00f08947 */ /* 0x008fea000383ffff */
[----:B------:R-:W-:Y:S05]  /*35180*/  BRA `(.L_x_3213) ;  /* 0xffffffdc00707947 */ /* 0x000fea000383ffff */
.L_x_3096:
        /* <DEDUP_REMOVED lines=11> */
.L_x_3215:
[----:B------:R-:W-:Y:S05]  /*35240*/  BSYNC B0 ;  /* 0x0000000000007941 */ /* 0x000fea0003800000 */
.L_x_3214:
[----:B------:R-:W-:Y:S05]  /*35250*/  BRA `(.L_x_3216) ;  /* 0xffffffdc00547947 */ /* 0x000fea000383ffff */
.L_x_3097:
[----:B------:R-:W-:Y:S01]  /*35260*/  BSSY B0, `(.L_x_3217) ;  /* 0x0000006000007945 */ /* 0x000fe20003800000 */
[----:B------:R-:W-:-:S07]  /*35270*/  IMAD.MOV.U32 R15, RZ, RZ, -0x1 ;  /* 0xffffffffff0f7424 */ /* 0x000fce00078e00ff */
[----:B012---:R-:W-:Y:S05]  /*35280*/  WARPSYNC.COLLECTIVE R15, `(.L_x_3218) ;  /* 0x000000000f0c7348 */ /* 0x007fea0003c00000 */
[----:B------:R-:W-:Y:S02]  /*35290*/  ELECT P6, UR62, PT ;  /* 0x00000000003e782f */ /* 0x000fe400038c0000 */
[----:B------:R-:W-:Y:S01]  /*352a0*/  MOV R14, UR62 ;  /* 0x0000003e000e7c02 */ /* 0x000fe20008000f00 */
[----:B012---:R-:W-:Y:S10]  /*352b0*/  ENDCOLLECTIVE ;  /* 0x000000000000791b */ /* 0x007ff40003800000 */
.L_x_3218:
[----:B------:R-:W-:Y:S05]  /*352c0*/  BSYNC B0 ;  /* 0x0000000000007941 */ /* 0x000fea0003800000 */
.L_x_3217:
[----:B------:R-:W-:Y:S05]  /*352d0*/  BRA `(.L_x_3219) ;  /* 0xffffffdc00487947 */ /* 0x000fea000383ffff */
.L_x_3099:
[----:B-1----:R1:W2:Y:S02]  /*352e0*/  SYNCS.PHASECHK.TRANS64.TRYWAIT P0, [R6+URZ], R5 ;  /* 0x00000005060075a7 */ /* 0x0022a4000800017f */
[----:B--2---:R-:W-:Y:S05]  /*352f0*/  @!P0 NANOSLEEP.SYNCS 0x989680 ;  /* 0x009896800000895d */ /* 0x004fea0003900000 */
[----:B------:R-:W2:Y:S02]  /*35300*/  @!P0 SYNCS.PHASECHK.TRANS64 P0, [R6+URZ], R5 ;  /* 0x00000005060085a7 */ /* 0x000ea4000800007f */
[----:B--2---:R-:W-:Y:S05]  /*35310*/  @!P0 BRA `(.L_x_3099) ;  /* 0xfffffffc00f08947 */ /* 0x004fea000383ffff */
[----:B------:R-:W-:Y:S05]  /*35320*/  BRA `(.L_x_3220) ;  /* 0xffffffdc00847947 */ /* 0x000fea000383ffff */
.L_x_3100:
[----:B--2---:R2:W3:Y:S02]  /*35330*/  SYNCS.PHASECHK.TRANS64.TRYWAIT P0, [R7+URZ], R2 ;  /* 0x00000002070075a7 */ /* 0x0044e4000800017f */
[----:B---3--:R-:W-:Y:S05]  /*35340*/  @!P0 NANOSLEEP.SYNCS 0x989680 ;  /* 0x009896800000895d */ /* 0x008fea0003900000 */
[----:B------:R-:W3:Y:S02]  /*35350*/  @!P0 SYNCS.PHASECHK.TRANS64 P0, [R7+URZ], R2 ;  /* 0x00000002070085a7 */ /* 0x000ee4000800007f */
[----:B---3--:R-:W-:Y:S05]  /*35360*/  @!P0 BRA `(.L_x_3100) ;  /* 0xfffffffc00f08947 */ /* 0x008fea000383ffff */
[----:B------:R-:W-:Y:S05]  /*35370*/  BRA `(.L_x_3221) ;  /* 0xffffffdc00787947 */ /* 0x000fea000383ffff */
.L_x_3102:
[----:B---3--:R3:W4:Y:S02]  /*35380*/  SYNCS.PHASECHK.TRANS64.TRYWAIT P0, [R4+URZ], R5 ;  /* 0x00000005040075a7 */ /* 0x008724000800017f */
[----:B----4-:R-:W-:Y:S05]  /*35390*/  @!P0 NANOSLEEP.SYNCS 0x989680 ;  /* 0x009896800000895d */ /* 0x010fea0003900000 */
[----:B------:R-:W4:Y:S02]  /*353a0*/  @!P0 SYNCS.PHASECHK.TRANS64 P0, [R4+URZ], R5 ;  /* 0x00000005040085a7 */ /* 0x000f24000800007f */
[----:B----4-:R-:W-:Y:S05]  /*353b0*/  @!P0 BRA `(.L_x_3102) ;  /* 0xfffffffc00f08947 */ /* 0x010fea000383ffff */
[----:B------:R-:W-:Y:S05]  /*353c0*/  BRA `(.L_x_3222) ;  /* 0xffffffdc00807947 */ /* 0x000fea000383ffff */
        .type           $_ZN7cutlass13device_kernelIN5flash11enable_sm90INS1_16FlashAttnFwdSm90INS1_25CollectiveMainloopFwdSm90ILi2EN4cute5tupleIJNS5_1CILi1EEES8_S8_EEENS6_IJNS7_ILi128EEENS7_ILi96EEENS7_ILi64EEEEEELi256ENS_6half_tEfNS_4arch4Sm90ELb0ELb1ELb0ELb1ELb0ELb1ELb1ELb1ELb0ELb0ELb0ELb0EEENS1_21CollectiveEpilogueFwdINS6_IJSA_NS7_ILi256EEESB_EEES9_SE_SG_Li256ELb1ELb0ELb0ELb0EEENS1_36VarlenDynamicPersistentTileSchedulerILi128ELi96ELi256ELi32ELb0ELb0ELb1ELb1ELb0ELb1EEEEEEEEEvNT_6ParamsE$_ZZN5flash25CollectiveMainloopFwdSm90ILi2EN4cute5tupleIJNS1_1CILi1EEES4_S4_EEENS2_IJNS3_ILi128EEENS3_ILi96EEENS3_ILi64EEEEEELi256EN7cutlass6half_tEfNSA_4arch4Sm90ELb0ELb1ELb0ELb1ELb0ELb1ELb1ELb1ELb0ELb0ELb0ELb0EE3mmaINS_16FlashAttnFwdSm90ISE_NS_21CollectiveEpilogueFwdINS2_IJS6_NS3_ILi256EEES7_EEES5_SB_SD_Li256ELb1ELb0ELb0ELb0EEENS_36VarlenDynamicPersistentTileSchedulerILi128ELi96ELi256ELi32ELb0ELb0ELb1ELb1ELb0ELb1EEEE13SharedStorageENS1_6TensorINS1_11ArrayEngineIfLm128EEENS1_6LayoutINS2_IJNS2_IJNS3_ILi2EEEST_NS3_ILi32EEEEEES4_S4_EEENS2_IJNS2_IJS4_ST_NS3_ILi4EEEEEENS3_ILi0EEESZ_EEEEEEENS_7SoftmaxILi2ELi0EEEEEbRKNSE_6ParamsENSA_25PipelineTmaAsyncNoClusterILi2ENSA_16PipelineTmaAsyncILi2EEEEES1B_RNSA_13PipelineStateILj2EEERT0_RT1_iRiRKNS_16SeqlenInfoQKNewKILb1ELb1EEENS2_IJiiiiEEERT_ENKUliT_T0_T1_E_clIZSF_ISO_S12_S14_EbS17_S1B_S1B_S1E_S1G_S1I_iS1J_S1N_S1O_S1Q_EUlRS1R_iE0_NS3_ILb1EEES1Y_EEDaiS1R_S1S_S1T_,@function
        .size           $_ZN7cutlass13device_kernelIN5flash11enable_sm90INS1_16FlashAttnFwdSm90INS1_25CollectiveMainloopFwdSm90ILi2EN4cute5tupleIJNS5_1CILi1EEES8_S8_EEENS6_IJNS7_ILi128EEENS7_ILi96EEENS7_ILi64EEEEEELi256ENS_6half_tEfNS_4arch4Sm90ELb0ELb1ELb0ELb1ELb0ELb1ELb1ELb1ELb0ELb0ELb0ELb0EEENS1_21CollectiveEpilogueFwdINS6_IJSA_NS7_ILi256EEESB_EEES9_SE_SG_Li256ELb1ELb0ELb0ELb0EEENS1_36VarlenDynamicPersistentTileSchedulerILi128ELi96ELi256ELi32ELb0ELb0ELb1ELb1ELb0ELb1EEEEEEEEEvNT_6ParamsE$_ZZN5flash25CollectiveMainloopFwdSm90ILi2EN4cute5tupleIJNS1_1CILi1EEES4_S4_EEENS2_IJNS3_ILi128EEENS3_ILi96EEENS3_ILi64EEEEEELi256EN7cutlass6half_tEfNSA_4arch4Sm90ELb0ELb1ELb0ELb1ELb0ELb1ELb1ELb1ELb0ELb0ELb0ELb0EE3mmaINS_16FlashAttnFwdSm90ISE_NS_21CollectiveEpilogueFwdINS2_IJS6_NS3_ILi256EEES7_EEES5_SB_SD_Li256ELb1ELb0ELb0ELb0EEENS_36VarlenDynamicPersistentTileSchedulerILi128ELi96ELi256ELi32ELb0ELb0ELb1ELb1ELb0ELb1EEEE13SharedStorageENS1_6TensorINS1_11ArrayEngineIfLm128EEENS1_6LayoutINS2_IJNS2_IJNS3_ILi2EEEST_NS3_ILi32EEEEEES4_S4_EEENS2_IJNS2_IJS4_ST_NS3_ILi4EEEEEENS3_ILi0EEESZ_EEEEEEENS_7SoftmaxILi2ELi0EEEEEbRKNSE_6ParamsENSA_25PipelineTmaAsyncNoClusterILi2ENSA_16PipelineTmaAsyncILi2EEEEES1B_RNSA_13PipelineStateILj2EEERT0_RT1_iRiRKNS_16SeqlenInfoQKNewKILb1ELb1EEENS2_IJiiiiEEERT_ENKUliT_T0_T1_E_clIZSF_ISO_S12_S14_EbS17_S1B_S1B_S1E_S1G_S1I_iS1J_S1N_S1O_S1Q_EUlRS1R_iE0_NS3_ILb1EEES1Y_EEDaiS1R_S1S_S1T_,(.L_x_4727 - $_ZN7cutlass13device_kernelIN5flash11enable_sm90INS1_16FlashAttnFwdSm90INS1_25CollectiveMainloopFwdSm90ILi2EN4cute5tupleIJNS5_1CILi1EEES8_S8_EEENS6_IJNS7_ILi128EEENS7_ILi96EEENS7_ILi64EEEEEELi256ENS_6half_tEfNS_4arch4Sm90ELb0ELb1ELb0ELb1ELb0ELb1ELb1ELb1ELb0ELb0ELb0ELb0EEENS1_21CollectiveEpilogueFwdINS6_IJSA_NS7_ILi256EEESB_EEES9_SE_SG_Li256ELb1ELb0ELb0ELb0EEENS1_36VarlenDynamicPersistentTileSchedulerILi128ELi96ELi256ELi32ELb0ELb0ELb1ELb1ELb0ELb1EEEEEEEEEvNT_6ParamsE$_ZZN5flash25CollectiveMainloopFwdSm90ILi2EN4cute5tupleIJNS1_1CILi1EEES4_S4_EEENS2_IJNS3_ILi128EEENS3_ILi96EEENS3_ILi64EEEEEELi256EN7cutlass6half_tEfNSA_4arch4Sm90ELb0ELb1ELb0ELb1ELb0ELb1ELb1ELb1ELb0ELb0ELb0ELb0EE3mmaINS_16FlashAttnFwdSm90ISE_NS_21CollectiveEpilogueFwdINS2_IJS6_NS3_ILi256EEES7_EEES5_SB_SD_Li256ELb1ELb0ELb0ELb0EEENS_36VarlenDynamicPersistentTileSchedulerILi128ELi96ELi256ELi32ELb0ELb0ELb1ELb1ELb0ELb1EEEE13SharedStorageENS1_6TensorINS1_11ArrayEngineIfLm128EEENS1_6LayoutINS2_IJNS2_IJNS3_ILi2EEEST_NS3_ILi32EEEEEES4_S4_EEENS2_IJNS2_IJS4_ST_NS3_ILi4EEEEEENS3_ILi0EEESZ_EEEEEEENS_7SoftmaxILi2ELi0EEEEEbRKNSE_6ParamsENSA_25PipelineTmaAsyncNoClusterILi2ENSA_16PipelineTmaAsyncILi2EEEEES1B_RNSA_13PipelineStateILj2EEERT0_RT1_iRiRKNS_16SeqlenInfoQKNewKILb1ELb1EEENS2_IJiiiiEEERT_ENKUliT_T0_T1_E_clIZSF_ISO_S12_S14_EbS17_S1B_S1B_S1E_S1G_S1I_iS1J_S1N_S1O_S1Q_EUlRS1R_iE0_NS3_ILb1EEES1Y_EEDaiS1R_S1S_S1T_)
$_ZN7cutlass13device_kernelIN5flash11enable_sm90INS1_16FlashAttnFwdSm90INS1_25CollectiveMainloopFwdSm90ILi2EN4cute5tupleIJNS5_1CILi1EEES8_S8_EEENS6_IJNS7_ILi128EEENS7_ILi96EEENS7_ILi64EEEEEELi256ENS_6half_tEfNS_4arch4Sm90ELb0ELb1ELb0ELb1ELb0ELb1ELb1ELb1ELb0ELb0ELb0ELb0EEENS1_21CollectiveEpilogueFwdINS6_IJSA_NS7_ILi256EEESB_EEES9_SE_SG_Li256ELb1ELb0ELb0ELb0EEENS1_36VarlenDynamicPersistentTileSchedulerILi128ELi96ELi256ELi32ELb0ELb0ELb1ELb1ELb0ELb1EEEEEEEEEvNT_6ParamsE$_ZZN5flash25CollectiveMainloopFwdSm90ILi2EN4cute5tupleIJNS1_1CILi1EEES4_S4_EEENS2_IJNS3_ILi128EEENS3_ILi96EEENS3_ILi64EEEEEELi256EN7cutlass6half_tEfNSA_4arch4Sm90ELb0ELb1ELb0ELb1ELb0ELb1ELb1ELb1ELb0ELb0ELb0ELb0EE3mmaINS_16FlashAttnFwdSm90ISE_NS_21CollectiveEpilogueFwdINS2_IJS6_NS3_ILi256EEES7_EEES5_SB_SD_Li256ELb1ELb0ELb0ELb0EEENS_36VarlenDynamicPersistentTileSchedulerILi128ELi96ELi256ELi32ELb0ELb0ELb1ELb1ELb0ELb1EEEE13SharedStorageENS1_6TensorINS1_11ArrayEngineIfLm128EEENS1_6LayoutINS2_IJNS2_IJNS3_ILi2EEEST_NS3_ILi32EEEEEES4_S4_EEENS2_IJNS2_IJS4_ST_NS3_ILi4EEEEEENS3_ILi0EEESZ_EEEEEEENS_7SoftmaxILi2ELi0EEEEEbRKNSE_6ParamsENSA_25PipelineTmaAsyncNoClusterILi2ENSA_16PipelineTmaAsyncILi2EEEEES1B_RNSA_13PipelineStateILj2EEERT0_RT1_iRiRKNS_16SeqlenInfoQKNewKILb1ELb1EEENS2_IJiiiiEEERT_ENKUliT_T0_T1_E_clIZSF_ISO_S12_S14_EbS17_S1B_S1B_S1E_S1G_S1I_iS1J_S1N_S1O_S1Q_EUlRS1R_iE0_NS3_ILb1EEES1Y_EEDaiS1R_S1S_S1T_:
[----:B------:R-:W-:Y:S01]  /*353d0*/  R2UR UR5, R3 ;  /* 0x00000000030572ca */ /* 0x000fe200000e0000 */
[----:B------:R-:W-:-:S12]  /*353e0*/  ULDC UR4, c[0x0][0x20] ;  /* 0x0000080000047ab9 */ /* 0x000fd80000000800 */
[----:B------:R-:W-:-:S09]  /*353f0*/  UIADD3 UR4, -UR4, UR5, URZ ;  /* 0x0000000504047290 */ /* 0x000fd2000fffe13f */
[----:B------:R-:W2:Y:S04]  /*35400*/  LDL.64 R6, [UR4+0x18] ;  /* 0x00001804ff067983 */ /* 0x000ea80008100a00 */
[----:B------:R-:W3:Y:S01]  /*35410*/  LDL.64 R4, [UR4] ;  /* 0x00000004ff047983 */ /* 0x000ee20008100a00 */
[----:B------:R-:W-:-:S03]  /*35420*/  ULDC.64 UR6, c[0x0][0x208] ;  /* 0x0000820000067ab9 */ /* 0x000fc60000000a00 */
[----:B--2---:R-:W2:Y:S04]  /*35430*/  LD.E R8, desc[UR6][R6.64+0x1c] ;  /* 0x00001c0606087980 */ /* 0x004ea8000c101900 */
[----:B---3--:R0:W5:Y:S04]  /*35440*/  LD.E R3, desc[UR6][R4.64] ;  /* 0x0000000604037980 */ /* 0x008168000c101900 */
[----:B------:R0:W5:Y:S01]  /*35450*/  LD.E R10, desc[UR6][R4.64+0x4] ;  /* 0x00000406040a7980 */ /* 0x000162000c101900 */
[----:B------:R-:W-:Y:S01]  /*35460*/  BSSY B1, `(.L_x_3223) ;  /* 0x0000005000017945 */ /* 0x000fe20003800000 */
[----:B--2---:R-:W-:-:S04]  /*35470*/  LOP3.LUT R8, R8, 0x1, RZ, 0xfc, !PT ;  /* 0x0000000108087812 */ /* 0x004fc800078efcff */
[----:B------:R-:W-:-:S13]  /*35480*/  ISETP.NE.AND P0, PT, R8, 0x3, PT ;  /* 0x000000030800780c */ /* 0x000fda0003f05270 */
[----:B0-----:R-:W-:Y:S05]  /*35490*/  @!P0 BRA `(.L_x_3224) ;  /* 0x0000000000048947 */ /* 0x001fea0003800000 */
[----:B------:R-:W-:Y:S01]  /*354a0*/  BPT.TRAP 0x1 ;  /* 0x000000040000795c */ /* 0x000fe20000300000 */
.L_x_3224:
[----:B------:R-:W-:Y:S05]  /*354b0*/  BSYNC B1 ;  /* 0x0000000000017941 */ /* 0x000fea0003800000 */
.L_x_3223:
        /* <DEDUP_REMOVED lines=13> */
.L_x_3226:
[----:B------:R-:W-:Y:S05]  /*35590*/  BSYNC B1 ;  /* 0x0000000000017941 */ /* 0x000fea0003800000 */
.L_x_3225:
        /* <DEDUP_REMOVED lines=8> */
.L_x_3228:
[----:B------:R-:W-:Y:S05]  /*35620*/  BSYNC B1 ;  /* 0x0000000000017941 */ /* 0x000fea0003800000 */
.L_x_3227:
[----:B0----5:R-:W2:Y:S04]  /*35630*/  LDL.64 R8, [UR4] ;  /* 0x00000004ff087983 */ /* 0x021ea80008100a00 */
[----:B------:R-:W3:Y:S04]  /*35640*/  LDL.64 R6, [UR4+0x28] ;  /* 0x00002804ff067983 */ /* 0x000ee80008100a00 */
[----:B------:R-:W4:Y:S04]  /*35650*/  LDL.64 R4, [UR4+0x20] ;  /* 0x00002004ff047983 */ /* 0x000f280008100a00 */
[----:B------:R-:W4:Y:S04]  /*35660*/  LDL.64 R10, [UR4+0x8] ;  /* 0x00000804ff0a7983 */ /* 0x000f280008100a00 */
[----:B--2---:R-:W2:Y:S04]  /*35670*/  LD.E R9, desc[UR6][R8.64] ;  /* 0x0000000608097980 */ /* 0x004ea8000c101900 */
[----:B---3--:R-:W2:Y:S01]  /*35680*/  LD.E.64 R12, desc[UR6][R6.64] ;  /* 0x00000006060c7980 */ /* 0x008ea2000c101b00 */
[----:B------:R-:W-:Y:S05]  /*35690*/  WARPSYNC.ALL ;  /* 0x0000000000007948 */ /* 0x000fea0003800000 */
[----:B----4-:R0:W-:Y:S04]  /*356a0*/  ST.E desc[UR6][R10.64], RZ ;  /* 0x000000ff0a007985 */ /* 0x0101e8000c101906 */
[----:B------:R-:W3:Y:S01]  /*356b0*/  LD.E.64 R6, desc[UR6][R4.64] ;  /* 0x0000000604067980 */ /* 0x000ee2000c101b00 */
[----:B--2---:R-:W-:Y:S01]  /*356c0*/  IMAD R8, R9, 0x300, R12 ;  /* 0x0000030009087824 */ /* 0x004fe200078e020c */
[----:B------:R-:W-:Y:S01]  /*356d0*/  WARPGROUP.ARRIVE ;  /* 0x00000000000079c5 */ /* 0x000fe20000000000 */
[----:B------:R-:W-:-:S02]  /*356e0*/  IMAD.MOV.U32 R9, RZ, RZ, R13 ;  /* 0x000000ffff097224 */ /* 0x000fc400078e000d */
[----:B------:R-:W-:Y:S01]  /*356f0*/  IMAD.MOV.U32 R208, RZ, RZ, 0x1 ;  /* 0x00000001ffd07424 */ /* 0x000fe200078e00ff */
        /* <DEDUP_REMOVED lines=10> */
[----:B------:R-:W-:-:S03]  /*357a0*/  WARPGROUP.ARRIVE ;  /* 0x00000000000079c5 */ /* 0x000fc60000000000 */
        /* <DEDUP_REMOVED lines=21> */
[----:B------:R-:W-:-:S03]  /*35900*/  IMAD.MOV.U32 R9, RZ, RZ, R13 ;  /* 0x000000ffff097224 */ /* 0x000fc600078e000d */
        /* <DEDUP_REMOVED lines=8> */
[----:B------:R-:W2:Y:S04]  /*35990*/  LDL.64 R6, [UR4+0x38] ;  /* 0x00003804ff067983 */ /* 0x000ea80008100a00 */
[----:B------:R-:W3:Y:S04]  /*359a0*/  LDL.64 R4, [UR4+0x30] ;  /* 0x00003004ff047983 */ /* 0x000ee80008100a00 */
[----:B--2---:R-:W2:Y:S01]  /*359b0*/  LD.E R6, desc[UR6][R6.64] ;  /* 0x0000000606067980 */ /* 0x004ea2000c101900 */
[----:B---3--:R-:W-:Y:S01]  /*359c0*/  MOV R4, R4 ;  /* 0x0000000400047202 */ /* 0x008fe20000000f00 */
[----:B------:R-:W-:Y:S01]  /*359d0*/  BSSY B1, `(.L_x_3230) ;  /* 0x0000007000017945 */ /* 0x000fe20003800000 */
[----:B--2---:R-:W-:-:S04]  /*359e0*/  LEA.HI R3, R6, R6, RZ, 0x1 ;  /* 0x0000000606037211 */ /* 0x004fc800078f08ff */
[----:B------:R-:W-:-:S05]  /*359f0*/  LOP3.LUT R3, R3, 0xfffffffe, RZ, 0xc0, !PT ;  /* 0xfffffffe03037812 */ /* 0x000fca00078ec0ff */
[----:B------:R-:W-:-:S05]  /*35a00*/  IMAD.IADD R3, R6, 0x1, -R3 ;  /* 0x0000000106037824 */ /* 0x000fca00078e0a03 */
[----:B------:R-:W-:-:S04]  /*35a10*/  SHF.L.U32 R3, R3, 0x1f, RZ ;  /* 0x0000001f03037819 */ /* 0x000fc800000006ff */
[----:B------:R-:W1:Y:S02]  /*35a20*/  SYNCS.PHASECHK.TRANS64.TRYWAIT P0, [R4+URZ+0x32410], R3 ;  /* 0x03241003040075a7 */ /* 0x000e64000800017f */
[----:B01----:R-:W-:Y:S05]  /*35a30*/  @!P0 BRA `(.L_x_3231) ;  /* 0x000000ac00a48947 */ /* 0x003fea0003800000 */
.L_x_3254:
[----:B------:R-:W-:Y:S05]  /*35a40*/  BSYNC B1 ;  /* 0x0000000000017941 */ /* 0x000fea0003800000 */
.L_x_3230:
[----:B------:R-:W2:Y:S04]  /*35a50*/  LDL.64 R6, [UR4+0x40] ;  /* 0x00004004ff067983 */ /* 0x000ea80008100a00 */
[----:B0-----:R-:W3:Y:S04]  /*35a60*/  LDL.64 R4, [UR4] ;  /* 0x00000004ff047983 */ /* 0x001ee80008100a00 */
        /* <DEDUP_REMOVED lines=8> */
.L_x_3233:
[----:B------:R-:W-:Y:S05]  /*35af0*/  BSYNC B1 ;  /* 0x0000000000017941 */ /* 0x000fea0003800000 */
.L_x_3232:
        /* <DEDUP_REMOVED lines=13> */
.L_x_3235:
[----:B------:R-:W-:Y:S05]  /*35bd0*/  BSYNC B1 ;  /* 0x0000000000017941 */ /* 0x000fea0003800000 */
.L_x_3234:
        /* <DEDUP_REMOVED lines=8> */
.L_x_3237:
[----:B------:R-:W-:Y:S05]  /*35c60*/  BSYNC B1 ;  /* 0x0000000000017941 */ /* 0x000fea0003800000 */
.L_x_3236:
[----:B------:R-:W2:Y:S04]  /*35c70*/  LDL.64 R10, [UR4] ;  /* 0x00000004ff0a7983 */ /* 0x000ea80008100a00 */
[----:B------:R-:W3:Y:S04]  /*35c80*/  LDL.64 R6, [UR4+0x58] ;  /* 0x00005804ff067983 */ /* 0x000ee80008100a00 */
[----:B------:R-:W4:Y:S04]  /*35c90*/  LDL.64 R4, [UR4+0x48] ;  /* 0x00004804ff047983 */ /* 0x000f280008100a00 */
[----:B0----5:R-:W4:Y:S04]  /*35ca0*/  LDL.64 R8, [UR4+0x50] ;  /* 0x00005004ff087983 */ /* 0x021f280008100a00 */
[----:B------:R-:W4:Y:S04]  /*35cb0*/  LDL.LU R14, [R1+0x460] ;  /* 0x00046000010e7983 */ /* 0x000f280000300800 */
[----:B--2---:R-:W2:Y:S04]  /*35cc0*/  LD.E R11, desc[UR6][R10.64] ;  /* 0x000000060a0b7980 */ /* 0x004ea8000c101900 */
[----:B---3--:R-:W2:Y:S04]  /*35cd0*/  LD.E.64 R6, desc[UR6][R6.64] ;  /* 0x0000000606067980 */ /* 0x008ea8000c101b00 */
[----:B----4-:R-:W3:Y:S04]  /*35ce0*/  LD.E R3, desc[UR6][R4.64] ;  /* 0x0000000604037980 */ /* 0x010ee8000c101900 */
[----:B------:R-:W4:Y:S01]  /*35cf0*/  LD.E.64 R12, desc[UR6][R8.64] ;  /* 0x00000006080c7980 */ /* 0x000f22000c101b00 */
[----:B------:R-:W-:Y:S05]  /*35d00*/  WARPSYNC.ALL ;  /* 0x0000000000007948 */ /* 0x000fea0003800000 */
[----:B------:R-:W-:Y:S01]  /*35d10*/  WARPGROUP.ARRIVE ;  /* 0x00000000000079c5 */ /* 0x000fe20000000000 */
[----:B--2---:R-:W-:Y:S01]  /*35d20*/  IMAD R6, R11, 0xc00, R6 ;  /* 0x00000c000b067824 */ /* 0x004fe200078e0206 */
[----:B---3--:R-:W-:-:S04]  /*35d30*/  ISETP.NE.U32.AND P0, PT, R3, RZ, PT ;  /* 0x000000ff0300720c */ /* 0x008fc80003f05070 */
[----:B------:R-:W-:Y:S02]  /*35d40*/  R2UR UR10, R6 ;  /* 0x00000000060a72ca */ /* 0x000fe400000e0000 */
[----:B----4-:R-:W-:Y:S02]  /*35d50*/  R2UR UR8, R12 ;  /* 0x000000000c0872ca */ /* 0x010fe400000e0000 */
[----:B------:R-:W-:Y:S02]  /*35d60*/  R2UR UR9, R13 ;  /* 0x000000000d0972ca */ /* 0x000fe400000e0000 */
[----:B------:R-:W-:-:S03]  /*35d70*/  R2UR UR11, R7 ;  /* 0x00000000070b72ca */ /* 0x000fc600000e0000 */
[----:B------:R-:W-:-:S10]  /*35d80*/  VOTEU.ANY UP0, P0 ;  /* 0x00000000003f7886 */ /* 0x000fd40000000100 */
[----:B------:R-:W-:Y:S03]  /*35d90*/  HGMMA.64x96x16.F32 R24, gdesc[UR8], R24, UP0, gsb0 ;  /* 0x01600000081879f0 */ /* 0x000fe6000b800818 */
[----:B------:R-:W-:Y:S02]  /*35da0*/  WARPGROUP.DEPBAR.LE gsb0, 0x0 ;  /* 0x00008000000079c5 */ /* 0x000fe40000010000 */
[----:B------:R-:W-:Y:S04]  /*35db0*/  ST.E desc[UR6][R4.64], R208 ;  /* 0x000000d004007985 */ /* 0x000fe8000c101906 */
[----:B------:R-:W2:Y:S01]  /*35dc0*/  LD.E.64 R10, desc[UR6][R8.64] ;  /* 0x00000006080a7980 */ /* 0x000ea2000c101b00 */
[----:B------:R-:W-:-:S02]  /*35dd0*/  VIADD R12, R6, 0x2 ;  /* 0x00000002060c7836 */ /* 0x000fc40000000000 */
[----:B------:R-:W-:-:S03]  /*35de0*/  IMAD.MOV.U32 R13, RZ, RZ, R7 ;  /* 0x000000ffff0d7224 */ /* 0x000fc600078e0007 */
[----:B------:R-:W-:Y:S02]  /*35df0*/  R2UR UR10, R12 ;  /* 0x000000000c0a72ca */ /* 0x000fe400000e0000 */
[----:B------:R-:W-:Y:S01]  /*35e00*/  R2UR UR11, R13 ;  /* 0x000000000d0b72ca */ /* 0x000fe200000e0000 */
[----:B------:R-:W-:Y:S01]  /*35e10*/  WARPGROUP.ARRIVE ;  /* 0x00000000000079c5 */ /* 0x000fe20000000000 */
[----:B--2---:R-:W-:Y:S01]  /*35e20*/  VIADD R10, R10, 0x2 ;  /* 0x000000020a0a7836 */ /* 0x004fe20000000000 */
[----:B------:R-:W-:-:S04]  /*35e30*/  R2UR UR9, R11 ;  /* 0x000000000b0972ca */ /* 0x000fc800000e0000 */
[----:B------:R-:W-:-:S13]  /*35e40*/  R2UR UR8, R10 ;  /* 0x000000000a0872ca */ /* 0x000fda00000e0000 */
[----:B------:R-:W-:Y:S03]  /*35e50*/  HGMMA.64x96x16.F32 R24, gdesc[UR8], R24, gsb0 ;  /* 0x01600000081879f0 */ /* 0x000fe60008000818 */
        /* <DEDUP_REMOVED lines=163> */
[----:B------:R-:W-:-:S06]  /*36890*/  WARPGROUP.ARRIVE ;  /* 0x00000000000079c5 */ /* 0x000fcc0000000000 */
[----:B------:R-:W0:Y:S02]  /*368a0*/  S2R R209, SR_TID.X ;  /* 0x0000000000d17919 */ /* 0x000e240000002100 */
[----:B0-----:R-:W-:Y:S01]  /*368b0*/  LOP3.LUT P1, RZ, R209, 0x7f, RZ, 0xc0, !PT ;  /* 0x0000007fd1ff7812 */ /* 0x001fe2000782c0ff */
[----:B--2---:R-:W-:Y:S02]  /*368c0*/  VIADD R6, R12, 0xc06 ;  /* 0x00000c060c067836 */ /* 0x004fe40000000000 */
[----:B------:R-:W-:-:S03]  /*368d0*/  IMAD.MOV.U32 R7, RZ, RZ, R13 ;  /* 0x000000ffff077224 */ /* 0x000fc600078e000d */
[----:B------:R-:W-:Y:S02]  /*368e0*/  R2UR UR8, R6 ;  /* 0x00000000060872ca */ /* 0x000fe400000e0000 */
[----:B------:R-:W-:-:S13]  /*368f0*/  R2UR UR9, R7 ;  /* 0x00000000070972ca */ /* 0x000fda00000e0000 */
[----:B------:R-:W-:Y:S03]  /*36900*/  HGMMA.64x96x16.F32 R24, gdesc[UR8], R24, gsb0 ;  /* 0x01600000081879f0 */ /* 0x000fe60008000818 */
[----:B------:R-:W-:Y:S02]  /*36910*/  WARPGROUP.DEPBAR.LE gsb0, 0x0 ;  /* 0x00008000000079c5 */ /* 0x000fe40000010000 */
[----:B------:R0:W-:Y:S04]  /*36920*/  ST.E desc[UR6][R4.64], R208 ;  /* 0x000000d004007985 */ /* 0x0001e8000c101906 */
[----:B------:R-:W2:Y:S04]  /*36930*/  @!P1 LDL.64 R6, [UR4+0x18] ;  /* 0x00001804ff069983 */ /* 0x000ea80008100a00 */
[----:B------:R-:W3:Y:S01]  /*36940*/  @!P1 LDL.64 R8, [UR4] ;  /* 0x00000004ff089983 */ /* 0x000ee20008100a00 */
[----:B------:R-:W-:-:S04]  /*36950*/  SHF.R.U32.HI R3, RZ, 0x7, R209 ;  /* 0x00000007ff037819 */ /* 0x000fc800000116d1 */
[----:B------:R-:W-:-:S05]  /*36960*/  IADD3 R3, -R3, 0xb, RZ ;  /* 0x0000000b03037810 */ /* 0x000fca0007ffe1ff */
[----:B------:R1:W-:Y:S06]  /*36970*/  BAR.ARV R3, 0x100 ;  /* 0x000400030000751d */ /* 0x0003ec0000002000 */
[----:B--2---:R-:W2:Y:S04]  /*36980*/  @!P1 LD.E.64 R6, desc[UR6][R6.64+0x30] ;  /* 0x0000300606069980 */ /* 0x004ea8000c101b00 */
[----:B---3--:R-:W3:Y:S01]  /*36990*/  @!P1 LD.E R8, desc[UR6][R8.64] ;  /* 0x0000000608089980 */ /* 0x008ee2000c101900 */
[----:B------:R-:W-:-:S02]  /*369a0*/  IMAD.MOV.U32 R74, RZ, RZ, R72 ;  /* 0x000000ffff4a7224 */ /* 0x000fc400078e0048 */
[----:B-1----:R-:W-:Y:S01]  /*369b0*/  IMAD.MOV.U32 R3, RZ, RZ, R73 ;  /* 0x000000ffff037224 */ /* 0x002fe200078e0049 */
[----:B--2---:R-:W-:-:S05]  /*369c0*/  @!P1 MOV R11, R6 ;  /* 0x00000006000b9202 */ /* 0x004fca0000000f00 */
[----:B---3--:R-:W-:-:S05]  /*369d0*/  @!P1 IMAD R10, R8, 0x8, R11 ;  /* 0x00000008080a9824 */ /* 0x008fca00078e020b */
[----:B------:R-:W-:-:S04]  /*369e0*/  @!P1 PRMT R10, RZ, 0x654, R10 ;  /* 0x00000654ff0a9816 */ /* 0x000fc8000000000a */
[----:B------:R1:W-:Y:S01]  /*369f0*/  @!P1 SYNCS.ARRIVE.TRANS64.RED.A1T0 RZ, [R10+URZ], RZ ;  /* 0x000000ff0aff99a7 */ /* 0x0003e2000810043f */
[----:B0-----:R-:W2:Y:S04]  /*36a00*/  LD.E R4, desc[UR6][R74.64] ;  /* 0x000000064a047980 */ /* 0x001ea8000c101900 */
[----:B------:R0:W3:Y:S04]  /*36a10*/  LD.E R13, desc[UR6][R2.64] ;  /* 0x00000006020d7980 */ /* 0x0000e8000c101900 */
[----:B------:R-:W4:Y:S04]  /*36a20*/  LD.E R11, desc[UR6][R74.64+0x8] ;  /* 0x000008064a0b7980 */ /* 0x000f28000c101900 */
[----:B------:R-:W4:Y:S04]  /*36a30*/  LD.E R12, desc[UR6][R74.64+0x18] ;  /* 0x000018064a0c7980 */ /* 0x000f28000c101900 */
[----:B-1----:R-:W4:Y:S04]  /*36a40*/  LD.E R10, desc[UR6][R74.64+0x4] ;  /* 0x000004064a0a7980 */ /* 0x002f28000c101900 */
[----:B------:R-:W4:Y:S04]  /*36a50*/  LD.E R8, desc[UR6][R74.64+0xc] ;  /* 0x00000c064a087980 */ /* 0x000f28000c101900 */
[----:B------:R-:W4:Y:S04]  /*36a60*/  LD.E R15, desc[UR6][R74.64+0x10] ;  /* 0x000010064a0f7980 */ /* 0x000f28000c101900 */
[----:B------:R-:W4:Y:S01]  /*36a70*/  LD.E R17, desc[UR6][R74.64+0x14] ;  /* 0x000014064a117980 */ /* 0x000f22000c101900 */
[----:B------:R-:W-:-:S04]  /*36a80*/  LOP3.LUT R14, R14, 0xfff7ffff, RZ, 0xc0, !PT ;  /* 0xfff7ffff0e0e7812 */ /* 0x000fc800078ec0ff */
[----:B------:R-:W-:-:S05]  /*36a90*/  @P1 LOP3.LUT R14, R14, 0x80000, RZ, 0xfc, !PT ;  /* 0x000800000e0e1812 */ /* 0x000fca00078efcff */
[----:B------:R1:W-:Y:S01]  /*36aa0*/  STL [R1+0x460], R14 ;  /* 0x0004600e01007387 */ /* 0x0003e20000100800 */
[----:B------:R-:W-:Y:S01]  /*36ab0*/  BSSY B1, `(.L_x_3239) ;  /* 0x000003e000017945 */ /* 0x000fe20003800000 */
[----:B--2---:R-:W-:-:S04]  /*36ac0*/  SHF.R.S32.HI R5, RZ, 0x1f, R4 ;  /* 0x0000001fff057819 */ /* 0x004fc80000011404 */
[----:B------:R-:W-:-:S04]  /*36ad0*/  LEA.HI R5, R5, R4, RZ, 0x7 ;  /* 0x0000000405057211 */ /* 0x000fc800078f38ff */
[----:B------:R-:W-:-:S05]  /*36ae0*/  LOP3.LUT R7, R5, 0xffffff80, RZ, 0xc0, !PT ;  /* 0xffffff8005077812 */ /* 0x000fca00078ec0ff */
[----:B------:R-:W-:-:S05]  /*36af0*/  IMAD.IADD R7, R4, 0x1, -R7 ;  /* 0x0000000104077824 */ /* 0x000fca00078e0a07 */
[----:B0-----:R-:W-:-:S04]  /*36b00*/  SHF.R.S32.HI R2, RZ, 0x1f, R7 ;  /* 0x0000001fff027819 */ /* 0x001fc80000011407 */
[----:B------:R-:W-:-:S04]  /*36b10*/  LEA.HI R3, R2, R7, RZ, 0x2 ;  /* 0x0000000702037211 */ /* 0x000fc800078f10ff */
[--C-:B------:R-:W-:Y:S02]  /*36b20*/  SHF.R.S32.HI R4, RZ, 0x2, R3.reuse ;  /* 0x00000002ff047819 */ /* 0x100fe40000011403 */
[----:B------:R-:W-:Y:S02]  /*36b30*/  SHF.R.S32.HI R9, RZ, 0x1f, R3 ;  /* 0x0000001fff097819 */ /* 0x000fe40000011403 */
[----:B------:R-:W-:Y:S02]  /*36b40*/  LEA.HI R6, R2, R7, RZ, 0x5 ;  /* 0x0000000702067211 */ /* 0x000fe400078f28ff */
[----:B------:R-:W-:Y:S02]  /*36b50*/  LEA.HI R9, R9, R4, RZ, 0x3 ;  /* 0x0000000409097211 */ /* 0x000fe400078f18ff */
[----:B------:R-:W-:Y:S02]  /*36b60*/  SHF.R.S32.HI R2, RZ, 0x7, R5 ;  /* 0x00000007ff027819 */ /* 0x000fe40000011405 */
[----:B------:R-:W-:-:S02]  /*36b70*/  SHF.R.S32.HI R6, RZ, 0x5, R6 ;  /* 0x00000005ff067819 */ /* 0x000fc40000011406 */
[----:B------:R-:W-:Y:S02]  /*36b80*/  LOP3.LUT R9, R9, 0xfffffff8, RZ, 0xc0, !PT ;  /* 0xfffffff809097812 */ /* 0x000fe400078ec0ff */
[----:B------:R-:W-:Y:S01]  /*36b90*/  LEA.HI R5, R5, R2, RZ, 0x1 ;  /* 0x0000000205057211 */ /* 0x000fe200078f08ff */
[----:B---3--:R-:W-:Y:S02]  /*36ba0*/  IMAD R6, R13, 0x8, R6 ;  /* 0x000000080d067824 */ /* 0x008fe400078e0206 */
[----:B------:R-:W-:Y:S01]  /*36bb0*/  IMAD.IADD R9, R4, 0x1, -R9 ;  /* 0x0000000104097824 */ /* 0x000fe200078e0a09 */
[----:B------:R-:W-:Y:S01]  /*36bc0*/  LOP3.LUT R5, R5, 0x3fffffe, RZ, 0xc0, !PT ;  /* 0x03fffffe05057812 */ /* 0x000fe200078ec0ff */
[----:B----4-:R-:W-:Y:S01]  /*36bd0*/  IMAD R13, R0, -0x60, R11 ;  /* 0xffffffa0000d7824 */ /* 0x010fe200078e020b */
[----:B------:R-:W-:Y:S02]  /*36be0*/  LOP3.LUT R4, R3, 0x7ffffffc, RZ, 0xc0, !PT ;  /* 0x7ffffffc03047812 */ /* 0x000fe400078ec0ff */
[----:B------:R-:W-:Y:S01]  /*36bf0*/  ISETP.GE.AND P0, PT, R12, 0x1, PT ;  /* 0x000000010c00780c */ /* 0x000fe20003f06270 */
[----:B------:R-:W-:Y:S01]  /*36c00*/  IMAD.IADD R5, R2, 0x1, -R5 ;  /* 0x0000000102057824 */ /* 0x000fe200078e0a05 */
[----:B------:R-:W-:Y:S01]  /*36c10*/  IADD3 R3, -R10, 0x1, R13 ;  /* 0x000000010a037810 */ /* 0x000fe20007ffe10d */
[----:B------:R-:W-:-:S02]  /*36c20*/  IMAD.U32 R2, R6, 0x10, R9 ;  /* 0x0000001006027824 */ /* 0x000fc400078e0009 */
[----:B------:R-:W-:Y:S02]  /*36c30*/  IMAD.IADD R4, R7, 0x1, -R4 ;  /* 0x0000000107047824 */ /* 0x000fe400078e0a04 */
[----:B------:R-:W-:Y:S01]  /*36c40*/  IMAD R6, R5, 0x40, R2 ;  /* 0x0000004005067824 */ /* 0x000fe200078e0202 */
[----:B------:R-:W-:Y:S01]  /*36c50*/  LOP3.LUT R5, RZ, R8, RZ, 0x33, !PT ;  /* 0x00000008ff057212 */ /* 0x000fe200078e33ff */
[C---:B------:R-:W-:Y:S02]  /*36c60*/  IMAD R2, R4.reuse, -0x2, R3 ;  /* 0xfffffffe04027824 */ /* 0x040fe400078e0203 */
[C---:B------:R-:W-:Y:S02]  /*36c70*/  IMAD.SHL.U32 R3, R4.reuse, 0x2, RZ ;  /* 0x0000000204037824 */ /* 0x040fe400078e00ff */
[----:B------:R-:W-:Y:S02]  /*36c80*/  IMAD R13, R4, -0x2, R13 ;  /* 0xfffffffe040d7824 */ /* 0x000fe400078e020d */
[----:B------:R-:W-:-:S02]  /*36c90*/  IMAD.IADD R15, R2, 0x1, R15 ;  /* 0x00000001020f7824 */ /* 0x000fc400078e020f */
[----:B------:R-:W-:Y:S02]  /*36ca0*/  IMAD.IADD R9, R2, 0x1, R5 ;  /* 0x0000000102097824 */ /* 0x000fe400078e0205 */
[----:B------:R-:W-:Y:S01]  /*36cb0*/  IMAD R8, R0, -0x60, -R3 ;  /* 0xffffffa000087824 */ /* 0x000fe200078e0a03 */
[----:B------:R-:W-:Y:S01]  /*36cc0*/  VIADDMNMX R3, R6, R15, R13, PT ;  /* 0x0000000f06037246 */ /* 0x000fe2000380010d */
[----:B------:R-:W-:Y:S02]  /*36cd0*/  IMAD R17, R0, -0x60, R17 ;  /* 0xffffffa000117824 */ /* 0x000fe400078e0211 */
[----:B------:R-:W-:Y:S01]  /*36ce0*/  IMAD.IADD R0, R9, 0x1, R6 ;  /* 0x0000000109007824 */ /* 0x000fe200078e0206 */
[----:B-1----:R-:W-:Y:S06]  /*36cf0*/  @!P0 BRA `(.L_x_3240) ;  /* 0x0000000000648947 */ /* 0x002fec0003800000 */
        /* <DEDUP_REMOVED lines=8> */
[----:B------:R-:W2:Y:S04]  /*36d80*/  LD.E R2, desc[UR6][R74.64+0x1c] ;  /* 0x00001c064a027980 */ /* 0x000ea8000c101900 */
[----:B------:R-:W3:Y:S01]  /*36d90*/  LD.E R7, desc[UR6][R74.64+0x20] ;  /* 0x000020064a077980 */ /* 0x000ee2000c101900 */
[----:B--2---:R-:W-:-:S05]  /*36da0*/  IMAD.HI.U32 R2, R5, R2, RZ ;  /* 0x0000000205027227 */ /* 0x004fca00078e00ff */
[----:B---3--:R-:W-:-:S07]  /*36db0*/  SHF.R.U32.HI R5, RZ, R7, R2 ;  /* 0x00000007ff057219 */ /* 0x008fce0000011602 */
.L_x_3244:
[----:B------:R-:W-:Y:S05]  /*36dc0*/  BSYNC B3 ;  /* 0x0000000000037941 */ /* 0x000fea0003800000 */
.L_x_3243:
[----:B------:R-:W-:Y:S01]  /*36dd0*/  LOP3.LUT R5, RZ, R5, RZ, 0x33, !PT ;  /* 0x00000005ff057212 */ /* 0x000fe200078e33ff */
[----:B------:R-:W-:Y:S06]  /*36de0*/  BRA `(.L_x_3245) ;  /* 0x0000000000187947 */ /* 0x000fec0003800000 */
.L_x_3242:
[----:B------:R-:W-:-:S13]  /*36df0*/  ISETP.NE.AND P0, PT, R12, 0x1, PT ;  /* 0x000000010c00780c */ /* 0x000fda0003f05270 */
[----:B------:R-:W-:Y:S05]  /*36e00*/  @!P0 BRA `(.L_x_3245) ;  /* 0x0000000000108947 */ /* 0x000fea0003800000 */
[----:B------:R-:W2:Y:S04]  /*36e10*/  LD.E R2, desc[UR6][R74.64+0x1c] ;  /* 0x00001c064a027980 */ /* 0x000ea8000c101900 */
[----:B------:R-:W3:Y:S01]  /*36e20*/  LD.E R4, desc[UR6][R74.64+0x20] ;  /* 0x000020064a047980 */ /* 0x000ee2000c101900 */
[----:B--2---:R-:W-:-:S05]  /*36e30*/  IMAD.HI.U32 R5, R5, R2, RZ ;  /* 0x0000000205057227 */ /* 0x004fca00078e00ff */
[----:B---3--:R-:W-:-:S07]  /*36e40*/  SHF.R.U32.HI R5, RZ, R4, R5 ;  /* 0x00000004ff057219 */ /* 0x008fce0000011605 */
.L_x_3245:
[----:B------:R-:W-:Y:S05]  /*36e50*/  BSYNC B2 ;  /* 0x0000000000027941 */ /* 0x000fea0003800000 */
.L_x_3241:
[----:B------:R-:W-:-:S05]  /*36e60*/  IMAD R5, R12, R5, R8 ;  /* 0x000000050c057224 */ /* 0x000fca00078e0208 */
[----:B------:R-:W-:Y:S02]  /*36e70*/  VIMNMX R0, R0, R5, !PT ;  /* 0x0000000500007248 */ /* 0x000fe40007fe0100 */
[----:B------:R-:W-:-:S07]  /*36e80*/  VIADDMNMX R3, R5, R12, R3, PT ;  /* 0x0000000c05037246 */ /* 0x000fce0003800103 */
.L_x_3240:
[----:B------:R-:W-:Y:S05]  /*36e90*/  BSYNC B1 ;  /* 0x0000000000017941 */ /* 0x000fea0003800000 */
.L_x_3239:
[C---:B------:R-:W-:Y:S01]  /*36ea0*/  ISETP.GE.AND P1, PT, R17.reuse, 0x9, PT ;  /* 0x000000091100780c */ /* 0x040fe20003f26270 */
[----:B------:R-:W-:Y:S01]  /*36eb0*/  VIADD R6, R6, 0x8 ;  /* 0x0000000806067836 */ /* 0x000fe20000000000 */
[----:B------:R-:W-:Y:S01]  /*36ec0*/  ISETP.GE.AND P0, PT, R17, 0x2, PT ;  /* 0x000000021100780c */ /* 0x000fe20003f06270 */
[----:B------:R-:W-:Y:S01]  /*36ed0*/  BSSY B1, `(.L_x_3246) ;  /* 0x000008e000017945 */ /* 0x000fe20003800000 */
[C---:B------:R-:W-:Y:S01]  /*36ee0*/  ISETP.GT.AND P2, PT, R0.reuse, 0x8, !P1 ;  /* 0x000000080000780c */ /* 0x040fe20004f44270 */
[----:B------:R-:W-:Y:S01]  /*36ef0*/  IMAD.IADD R4, R9, 0x1, R6 ;  /* 0x0000000109047824 */ /* 0x000fe200078e0206 */
[----:B------:R-:W-:Y:S02]  /*36f00*/  ISETP.GT.AND P3, PT, R0, 0x1, !P0 ;  /* 0x000000010000780c */ /* 0x000fe40004764270 */
[----:B------:R-:W-:Y:S02]  /*36f10*/  ISETP.LT.OR P2, PT, R3, 0x9, P2 ;  /* 0x000000090300780c */ /* 0x000fe40001741670 */
[----:B------:R-:W-:-:S02]  /*36f20*/  ISETP.GE.AND P4, PT, R17, 0xa, PT ;  /* 0x0000000a1100780c */ /* 0x000fc40003f86270 */
[----:B------:R-:W-:Y:S02]  /*36f30*/  FSEL R28, R28, -INF , !P2 ;  /* 0xff8000001c1c7808 */ /* 0x000fe40005000000 */
[----:B------:R-:W-:Y:S02]  /*36f40*/  ISETP.LT.OR P3, PT, R3, 0x2, P3 ;  /* 0x000000020300780c */ /* 0x000fe40001f61670 */
        /* <DEDUP_REMOVED lines=80> */
[----:B------:R-:W-:Y:S02]  /*37450*/  ISETP.GE.AND P2, PT, R17, 0x4a, PT ;  /* 0x0000004a1100780c */ /* 0x000fe40003f46270 */
[----:B------:R-:W-:-:S02]  /*37460*/  VIADDMNMX R5, R6, R15, R13, PT ;  /* 0x0000000f06057246 */ /* 0x000fc4000380010d */
        /* <DEDUP_REMOVED lines=39> */
.L_x_3251:
[----:B------:R-:W-:Y:S05]  /*376e0*/  BSYNC B3 ;  /* 0x0000000000037941 */ /* 0x000fea0003800000 */
.L_x_3250:
[----:B------:R-:W-:Y:S01]  /*376f0*/  LOP3.LUT R11, RZ, R11, RZ, 0x33, !PT ;  /* 0x0000000bff0b7212 */ /* 0x000fe200078e33ff */
[----:B------:R-:W-:Y:S06]  /*37700*/  BRA `(.L_x_3252) ;  /* 0x0000000000187947 */ /* 0x000fec0003800000 */
.L_x_3249:
[----:B------:R-:W-:-:S13]  /*37710*/  ISETP.NE.AND P6, PT, R12, 0x1, PT ;  /* 0x000000010c00780c */ /* 0x000fda0003fc5270 */
[----:B------:R-:W-:Y:S05]  /*37720*/  @!P6 BRA `(.L_x_3252) ;  /* 0x000000000010e947 */ /* 0x000fea0003800000 */
[----:B------:R-:W2:Y:S04]  /*37730*/  LD.E R0, desc[UR6][R74.64+0x1c] ;  /* 0x00001c064a007980 */ /* 0x000ea8000c101900 */
[----:B------:R-:W3:Y:S01]  /*37740*/  LD.E R2, desc[UR6][R74.64+0x20] ;  /* 0x000020064a027980 */ /* 0x000ee2000c101900 */
[----:B--2---:R-:W-:-:S05]  /*37750*/  IMAD.HI.U32 R11, R11, R0, RZ ;  /* 0x000000000b0b7227 */ /* 0x004fca00078e00ff */
[----:B---3--:R-:W-:-:S07]  /*37760*/  SHF.R.U32.HI R11, RZ, R2, R11 ;  /* 0x00000002ff0b7219 */ /* 0x008fce000001160b */
.L_x_3252:
[----:B------:R-:W-:Y:S05]  /*37770*/  BSYNC B2 ;  /* 0x0000000000027941 */ /* 0x000fea0003800000 */
.L_x_3248:
[----:B------:R-:W-:-:S05]  /*37780*/  IMAD R11, R12, R11, R8 ;  /* 0x0000000b0c0b7224 */ /* 0x000fca00078e0208 */
[----:B------:R-:W-:Y:S02]  /*37790*/  VIADDMNMX R5, R11, R12, R5, PT ;  /* 0x0000000c0b057246 */ /* 0x000fe40003800105 */
[----:B------:R-:W-:-:S07]  /*377a0*/  VIMNMX R4, R4, R11, !PT ;  /* 0x0000000b04047248 */ /* 0x000fce0007fe0100 */
.L_x_3247:
[----:B------:R-:W-:Y:S05]  /*377b0*/  BSYNC B1 ;  /* 0x0000000000017941 */ /* 0x000fea0003800000 */
.L_x_3246:
[C---:B------:R-:W-:Y:S01]  /*377c0*/  ISETP.GT.AND P0, PT, R4.reuse, 0x1, !P0 ;  /* 0x000000010400780c */ /* 0x040fe20004704270 */
[----:B------:R-:W2:Y:S01]  /*377d0*/  LDL.64 R2, [UR4+0x70] ;  /* 0x00007004ff027983 */ /* 0x000ea20008100a00 */
        /* <DEDUP_REMOVED lines=70> */
[C---:B------:R-:W-:Y:S02]  /*37c40*/  ISETP.GT.AND P0, PT, R4.reuse, RZ, !P6 ;  /* 0x000000ff0400720c */ /* 0x040fe40007704270 */
[C---:B------:R-:W-:Y:S02]  /*37c50*/  ISETP.GT.AND P2, PT, R4.reuse, 0x49, !P2 ;  /* 0x000000490400780c */ /* 0x040fe40005744270 */
[----:B------:R-:W-:Y:S02]  /*37c60*/  ISETP.LT.OR P0, PT, R5, 0x1, P0 ;  /* 0x000000010500780c */ /* 0x000fe40000701670 */
[----:B------:R-:W-:Y:S02]  /*37c70*/  ISETP.GT.AND P3, PT, R4, 0x50, !P3 ;  /* 0x000000500400780c */ /* 0x000fe40005f64270 */
[----:B------:R-:W-:-:S02]  /*37c80*/  FSEL R9, R26, -INF , !P0 ;  /* 0xff8000001a097808 */ /* 0x000fc40004000000 */
        /* <DEDUP_REMOVED lines=18> */
[----:B------:R-:W-:Y:S02]  /*37db0*/  ISETP.LT.OR P2, PT, R5, 0x4a, P2 ;  /* 0x0000004a0500780c */ /* 0x000fe40001741670 */
[----:B------:R-:W-:Y:S02]  /*37dc0*/  FMNMX.FTZ R7, R59, R6, !PT ;  /* 0x000000063b077209 */ /* 0x000fe40007810000 */
        /* <DEDUP_REMOVED lines=16> */
[----:B------:R-:W-:-:S05]  /*37ed0*/  FMNMX.FTZ R7, R71, R4, !PT ;  /* 0x0000000447077209 */ /* 0x000fca0007810000 */
[----:B--2---:R-:W-:Y:S04]  /*37ee0*/  ST.E desc[UR6][R2.64+0x4], R7 ;  /* 0x0000040702007985 */ /* 0x004fe8000c101906 */
[----:B------:R-:W2:Y:S01]  /*37ef0*/  LD.E R8, desc[UR6][R2.64+0x4] ;  /* 0x0000040602087980 */ /* 0x000ea2000c101900 */
        /* <DEDUP_REMOVED lines=24> */
[----:B0-----:R-:W-:Y:S02]  /*38080*/  FMNMX.FTZ R4, R5, R4, !PT ;  /* 0x0000000405047209 */ /* 0x001fe40007810000 */
[----:B------:R-:W-:Y:S04]  /*38090*/  ST.E desc[UR6][R2.64], R5 ;  /* 0x0000000502007985 */ /* 0x000fe8000c101906 */
[----:B--2---:R-:W0:Y:S02]  /*380a0*/  SHFL.BFLY PT, R7, R8, 0x2, 0x1f ;  /* 0x0c401f0008077f89 */ /* 0x004e2400000e0000 */
[----:B0-----:R-:W-:-:S02]  /*380b0*/  FMNMX.FTZ R10, R8, R7, !PT ;  /* 0x00000007080a7209 */ /* 0x001fc40007810000 */
[----:B------:R-:W0:Y:S04]  /*380c0*/  SHFL.BFLY PT, R7, R4, 0x1, 0x1f ;  /* 0x0c201f0004077f89 */ /* 0x000e2800000e0000 */
[----:B------:R-:W1:Y:S01]  /*380d0*/  SHFL.BFLY PT, R13, R10, 0x1, 0x1f ;  /* 0x0c201f000a0d7f89 */ /* 0x000e6200000e0000 */
[----:B0-----:R-:W-:Y:S02]  /*380e0*/  FMNMX.FTZ R11, R4, R7, !PT ;  /* 0x00000007040b7209 */ /* 0x001fe40007810000 */
[----:B-1----:R-:W-:-:S03]  /*380f0*/  FMNMX.FTZ R13, R10, R13, !PT ;  /* 0x0000000d0a0d7209 */ /* 0x002fc60007810000 */
[----:B------:R-:W-:Y:S04]  /*38100*/  ST.E desc[UR6][R2.64], R11 ;  /* 0x0000000b02007985 */ /* 0x000fe8000c101906 */
[----:B------:R0:W-:Y:S04]  /*38110*/  ST.E desc[UR6][R2.64+0x4], R13 ;  /* 0x0000040d02007985 */ /* 0x0001e8000c101906 */
[----:B------:R-:W2:Y:S04]  /*38120*/  LDL.64 R6, [UR4+0x70] ;  /* 0x00007004ff067983 */ /* 0x000ea80008100a00 */
[----:B--2---:R-:W2:Y:S04]  /*38130*/  LD.E R72, desc[UR6][R6.64+0x20] ;  /* 0x0000200606487980 */ /* 0x004ea8000c101900 */
[----:B------:R-:W2:Y:S04]  /*38140*/  LD.E R8, desc[UR6][R6.64] ;  /* 0x0000000606087980 */ /* 0x000ea8000c101900 */
[----:B------:R-:W0:Y:S01]  /*38150*/  LD.E R17, desc[UR6][R6.64+0x4] ;  /* 0x0000040606117980 */ /* 0x000e22000c101900 */
[C---:B--2---:R-:W-:Y:S01]  /*38160*/  FMUL.FTZ R4, R8.reuse, R72 ;  /* 0x0000004808047220 */ /* 0x044fe20000410000 */
[----:B------:R-:W-:Y:S01]  /*38170*/  FSETP.NEU.FTZ.AND P0, PT, R8, -INF , PT ;  /* 0xff8000000800780b */ /* 0x000fe20003f1d000 */
[----:B0-----:R-:W-:-:S03]  /*38180*/  FMUL.FTZ R2, R72, R17 ;  /* 0x0000001148027220 */ /* 0x001fc60000410000 */
[----:B------:R-:W-:Y:S02]  /*38190*/  FSEL R15, R4, RZ, P0 ;  /* 0x000000ff040f7208 */ /* 0x000fe40000000000 */
[----:B------:R-:W-:-:S04]  /*381a0*/  FSETP.NEU.FTZ.AND P0, PT, R17, -INF , PT ;  /* 0xff8000001100780b */ /* 0x000fc80003f1d000 */
[----:B------:R-:W-:Y:S01]  /*381b0*/  FSEL R3, R2, RZ, P0 ;  /* 0x000000ff02037208 */ /* 0x000fe20000000000 */
[-CC-:B------:R-:W-:Y:S01]  /*381c0*/  FFMA.FTZ R172, R24, R72.reuse, -R15.reuse ;  /* 0x0000004818ac7223 */ /* 0x180fe2000001080f */
[----:B------:R-:W-:-:S03]  /*381d0*/  FFMA.FTZ R25, R25, R72, -R15 ;  /* 0x0000004819197223 */ /* 0x000fc6000001080f */
[-CC-:B------:R-:W-:Y:S01]  /*381e0*/  FFMA.FTZ R173, R9, R72.reuse, -R3.reuse ;  /* 0x0000004809ad7223 */ /* 0x180fe20000010803 */
[-C--:B------:R-:W-:Y:S01]  /*381f0*/  FFMA.FTZ R24, R0, R72.reuse, -R3 ;  /* 0x0000004800187223 */ /* 0x080fe20000010803 */
[-C--:B------:R-:W-:Y:S01]  /*38200*/  FFMA.FTZ R174, R28, R72.reuse, -R15 ;  /* 0x000000481cae7223 */ /* 0x080fe2000001080f */
[-C--:B------:R-:W-:Y:S01]  /*38210*/  FFMA.FTZ R175, R30, R72.reuse, -R3 ;  /* 0x000000481eaf7223 */ /* 0x080fe20000010803 */
[----:B------:R-:W-:Y:S01]  /*38220*/  MUFU.EX2 R172, R172 ;  /* 0x000000ac00ac7308 */ /* 0x000fe20000000800 */
[-C--:B------:R-:W-:Y:S01]  /*38230*/  FFMA.FTZ R27, R29, R72.reuse, -R15 ;  /* 0x000000481d1b7223 */ /* 0x080fe2000001080f */
[----:B------:R-:W-:-:S06]  /*38240*/  FFMA.FTZ R26, R31, R72, -R3 ;  /* 0x000000481f1a7223 */ /* 0x000fcc0000010803 */
[----:B------:R-:W0:Y:S01]  /*38250*/  MUFU.EX2 R25, R25 ;  /* 0x0000001900197308 */ /* 0x000e220000000800 */
[-C--:B------:R-:W-:Y:S01]  /*38260*/  FFMA.FTZ R12, R32, R72.reuse, -R15 ;  /* 0x00000048200c7223 */ /* 0x080fe2000001080f */
[----:B------:R-:W-:-:S06]  /*38270*/  FFMA.FTZ R16, R34, R72, -R3 ;  /* 0x0000004822107223 */ /* 0x000fcc0000010803 */
[----:B------:R-:W-:Y:S08]  /*38280*/  MUFU.EX2 R173, R173 ;  /* 0x000000ad00ad7308 */ /* 0x000ff00000000800 */
[----:B------:R-:W1:Y:S01]  /*38290*/  MUFU.EX2 R24, R24 ;  /* 0x0000001800187308 */ /* 0x000e620000000800 */
[-CC-:B------:R-:W-:Y:S01]  /*382a0*/  FFMA.FTZ R11, R33, R72.reuse, -R15.reuse ;  /* 0x00000048210b7223 */ /* 0x180fe2000001080f */
[----:B------:R-:W-:-:S06]  /*382b0*/  FFMA.FTZ R14, R36, R72, -R15 ;  /* 0x00000048240e7223 */ /* 0x000fcc000001080f */
[----:B------:R-:W2:Y:S01]  /*382c0*/  MUFU.EX2 R174, R174 ;  /* 0x000000ae00ae7308 */ /* 0x000ea20000000800 */
[-CC-:B------:R-:W-:Y:S01]  /*382d0*/  FFMA.FTZ R13, R37, R72.reuse, -R15.reuse ;  /* 0x00000048250d7223 */ /* 0x180fe2000001080f */
[-CC-:B------:R-:W-:Y:S01]  /*382e0*/  FFMA.FTZ R185, R40, R72.reuse, -R15.reuse ;  /* 0x0000004828b97223 */ /* 0x180fe2000001080f */
[----:B------:R-:W-:-:S05]  /*382f0*/  FFMA.FTZ R184, R41, R72, -R15 ;  /* 0x0000004829b87223 */ /* 0x000fca000001080f */
[----:B------:R-:W3:Y:S01]  /*38300*/  MUFU.EX2 R175, R175 ;  /* 0x000000af00af7308 */ /* 0x000ee20000000800 */
[-CC-:B------:R-:W-:Y:S01]  /*38310*/  FFMA.FTZ R187, R44, R72.reuse, -R15.reuse ;  /* 0x000000482cbb7223 */ /* 0x180fe2000001080f */
[-CC-:B------:R-:W-:Y:S01]  /*38320*/  FFMA.FTZ R186, R45, R72.reuse, -R15.reuse ;  /* 0x000000482dba7223 */ /* 0x180fe2000001080f */
[-CC-:B------:R-:W-:Y:S01]  /*38330*/  FFMA.FTZ R192, R48, R72.reuse, -R15.reuse ;  /* 0x0000004830c07223 */ /* 0x180fe2000001080f */
[-CC-:B------:R-:W-:Y:S01]  /*38340*/  FFMA.FTZ R191, R49, R72.reuse, -R15.reuse ;  /* 0x0000004831bf7223 */ /* 0x180fe2000001080f */
[-CC-:B------:R-:W-:Y:S01]  /*38350*/  FFMA.FTZ R194, R52, R72.reuse, -R15.reuse ;  /* 0x0000004834c27223 */ /* 0x180fe2000001080f */
[-CC-:B------:R-:W-:Y:S02]  /*38360*/  FFMA.FTZ R193, R53, R72.reuse, -R15.reuse ;  /* 0x0000004835c17223 */ /* 0x180fe4000001080f */
        /* <DEDUP_REMOVED lines=9> */
[-C--:B------:R-:W-:Y:S01]  /*38400*/  FFMA.FTZ R206, R69, R72.reuse, -R15 ;  /* 0x0000004845ce7223 */ /* 0x080fe2000001080f */
[-CC-:B------:R-:W-:Y:S01]  /*38410*/  FFMA.FTZ R15, R35, R72.reuse, -R3.reuse ;  /* 0x00000048230f7223 */ /* 0x180fe20000010803 */
[----:B------:R-:W-:-:S05]  /*38420*/  FFMA.FTZ R20, R38, R72, -R3 ;  /* 0x0000004826147223 */ /* 0x000fca0000010803 */
[----:B------:R-:W5:Y:S01]  /*38430*/  MUFU.EX2 R12, R12 ;  /* 0x0000000c000c7308 */ /* 0x000f620000000800 */
[----:B0-----:R-:W-:Y:S01]  /*38440*/  FADD.FTZ R5, R172, R25 ;  /* 0x00000019ac057221 */ /* 0x001fe20000010000 */
[----:B-1----:R-:W-:-:S06]  /*38450*/  FADD.FTZ R2, R173, R24 ;  /* 0x00000018ad027221 */ /* 0x002fcc0000010000 */
[----:B------:R-:W0:Y:S01]  /*38460*/  MUFU.EX2 R16, R16 ;  /* 0x0000001000107308 */ /* 0x000e220000000800 */
[----:B------:R-:W-:Y:S01]  /*38470*/  FFMA.FTZ R17, R39, R72, -R3 ;  /* 0x0000004827117223 */ /* 0x000fe20000010803 */
[----:B--2---:R-:W-:-:S06]  /*38480*/  FADD.FTZ R4, R174, R5 ;  /* 0x00000005ae047221 */ /* 0x004fcc0000010000 */
        /* <DEDUP_REMOVED lines=81> */
[----:B------:R-:W3:Y:S08]  /*389a0*/  MUFU.EX2 R204, R204 ;  /* 0x000000cc00cc7308 */ /* 0x000ef00000000800 */
        /* <DEDUP_REMOVED lines=10> */
[----:B----4-:R-:W-:-:S03]  /*38a50*/  FADD.FTZ R3, R21, R2 ;  /* 0x0000000215037221 */ /* 0x010fc60000010000 */
[----:B0-----:R-:W-:Y:S01]  /*38a60*/  FADD.FTZ R5, R207, R4 ;  /* 0x00000004cf057221 */ /* 0x001fe20000010000 */
[----:B-----5:R-:W-:-:S03]  /*38a70*/  FADD.FTZ R2, R182, R3 ;  /* 0x00000003b6027221 */ /* 0x020fc60000010000 */
[----:B-1----:R-:W-:Y:S01]  /*38a80*/  FADD.FTZ R31, R206, R5 ;  /* 0x00000005ce1f7221 */ /* 0x002fe20000010000 */
[----:B--2---:R-:W-:-:S04]  /*38a90*/  FADD.FTZ R33, R163, R2 ;  /* 0x00000002a3217221 */ /* 0x004fc80000010000 */
[----:B------:R-:W-:Y:S04]  /*38aa0*/  ST.E desc[UR6][R6.64+0x10], R31 ;  /* 0x0000101f06007985 */ /* 0x000fe8000c101906 */
[----:B------:R0:W-:Y:S04]  /*38ab0*/  ST.E desc[UR6][R6.64+0x14], R33 ;  /* 0x0000142106007985 */ /* 0x0001e8000c101906 */
[----:B------:R-:W2:Y:S04]  /*38ac0*/  LDL.64 R28, [UR4] ;  /* 0x00000004ff1c7983 */ /* 0x000ea80008100a00 */
[----:B------:R-:W3:Y:S04]  /*38ad0*/  LDL.64 R4, [UR4+0x98] ;  /* 0x00009804ff047983 */ /* 0x000ee80008100a00 */
[----:B------:R-:W4:Y:S01]  /*38ae0*/  LDL.64 R2, [UR4+0x80] ;  /* 0x00008004ff027983 */ /* 0x000f220008100a00 */
[----:B------:R-:W-:-:S03]  /*38af0*/  LEA.HI R30, R209, 0x8, RZ, 0x19 ;  /* 0x00000008d11e7811 */ /* 0x000fc600078fc8ff */
[----:B0-----:R-:W5:Y:S02]  /*38b00*/  LDL.64 R6, [UR4+0x88] ;  /* 0x00008804ff067983 */ /* 0x001f640008100a00 */
[----:B------:R0:W-:Y:S06]  /*38b10*/  BAR.SYNC.DEFER_BLOCKING R30, 0x100 ;  /* 0x0004001e0000751d */ /* 0x0001ec0000010000 */
[----:B--2---:R-:W2:Y:S04]  /*38b20*/  LD.E R29, desc[UR6][R28.64] ;  /* 0x000000061c1d7980 */ /* 0x004ea8000c101900 */
[----:B---3--:R-:W2:Y:S04]  /*38b30*/  LD.E.64 R4, desc[UR6][R4.64] ;  /* 0x0000000604047980 */ /* 0x008ea8000c101b00 */
[----:B----4-:R-:W3:Y:S04]  /*38b40*/  LD.E R35, desc[UR6][R2.64] ;  /* 0x0000000602237980 */ /* 0x010ee8000c101900 */
        /* <DEDUP_REMOVED lines=127> */
[----:B--2---:R-:W-:Y:S01]  /*39340*/  IMAD R4, R29, 0xc00, R4 ;  /* 0x00000c001d047824 */ /* 0x004fe200078e0204 */
[----:B------:R-:W-:-:S04]  /*39350*/  R2UR UR11, R5 ;  /* 0x00000000050b72ca */ /* 0x000fc800000e0000 */
[----:B------:R-:W-:Y:S02]  /*39360*/  R2UR UR10, R4 ;  /* 0x00000000040a72ca */ /* 0x000fe400000e0000 */
[----:B------:R-:W-:Y:S02]  /*39370*/  F2FP.F16.F32.PACK_AB R172, R25, R172 ;  /* 0x000000ac19ac723e */ /* 0x000fe400000000ff */
[----:B------:R-:W-:Y:S02]  /*39380*/  F2FP.F16.F32.PACK_AB R174, R27, R174 ;  /* 0x000000ae1bae723e */ /* 0x000fe400000000ff */
[----:B------:R-:W-:Y:S02]  /*39390*/  F2FP.F16.F32.PACK_AB R173, R24, R173 ;  /* 0x000000ad18ad723e */ /* 0x000fe400000000ff */
[----:B------:R-:W-:Y:S01]  /*393a0*/  F2FP.F16.F32.PACK_AB R175, R26, R175 ;  /* 0x000000af1aaf723e */ /* 0x000fe200000000ff */
        /* <DEDUP_REMOVED lines=128> */
[----:B------:R-:W-:Y:S01]  /*39bb0*/  ST.E desc[UR6][R6.64], RZ ;  /* 0x000000ff06007985 */ /* 0x000fe2000c101906 */
[----:B0-----:R-:W-:-:S06]  /*39bc0*/  WARPGROUP.ARRIVE ;  /* 0x00000000000079c5 */ /* 0x001fcc0000000000 */
[----:B------:R-:W-:Y:S03]  /*39bd0*/  HGMMA.64x256x16.F32 R24, R172, gdesc[UR8].tnspB, RZ, !UPT, gsb0 ;  /* 0x43e00008ac187df0 */ /* 0x000fe6000c0008ff */
[----:B------:R-:W-:Y:S02]  /*39be0*/  WARPGROUP.DEPBAR.LE gsb0, 0x0 ;  /* 0x00008000000079c5 */ /* 0x000fe40000010000 */
        /* <DEDUP_REMOVED lines=128> */
[----:B------:R-:W-:Y:S04]  /*3a3f0*/  ST.E desc[UR6][R6.64], R208 ;  /* 0x000000d006007985 */ /* 0x000fe8000c101906 */
[----:B0-----:R-:W5:Y:S04]  /*3a400*/  LD.E R24, desc[UR6][R2.64] ;  /* 0x0000000602187980 */ /* 0x001f68000c101900 */
[----:B-1----:R-:W5:Y:S04]  /*3a410*/  LD.E R25, desc[UR6][R2.64+0x4] ;  /* 0x0000040602197980 */ /* 0x002f68000c101900 */
[----:B--2---:R-:W2:Y:S04]  /*3a420*/  LD.E R26, desc[UR6][R2.64+0x8] ;  /* 0x00000806021a7980 */ /* 0x004ea8000c101900 */
[----:B---3--:R-:W2:Y:S04]  /*3a430*/  LD.E R27, desc[UR6][R2.64+0xc] ;  /* 0x00000c06021b7980 */ /* 0x008ea8000c101900 */
[----:B----4-:R-:W2:Y:S04]  /*3a440*/  LD.E R28, desc[UR6][R2.64+0x10] ;  /* 0x00001006021c7980 */ /* 0x010ea8000c101900 */
        /* <DEDUP_REMOVED lines=130> */
[----:B------:R-:W-:-:S04]  /*3ac70*/  F2FP.F16.F32.PACK_AB R175, R17, R20 ;  /* 0x0000001411af723e */ /* 0x000fc800000000ff */
[----:B--2---:R-:W-:-:S06]  /*3ac80*/  WARPGROUP.ARRIVE ;  /* 0x00000000000079c5 */ /* 0x004fcc0000000000 */
[----:B------:R-:W-:Y:S03]  /*3ac90*/  HGMMA.64x256x16.F32 R24, R172, gdesc[UR8].tnspB, R24, gsb0 ;  /* 0x43e00008ac187df0 */ /* 0x000fe60008000818 */
        /* <DEDUP_REMOVED lines=1457> */
[----:B------:R-:W-:-:S13]  /*407b0*/  LOP3.LUT P6, RZ, R209, 0x7f, RZ, 0xc0, !PT ;  /* 0x0000007fd1ff7812 */ /* 0x000fda00078cc0ff */
[----:B0-----:R-:W-:Y:S05]  /*407c0*/  @P6 BRA `(.L_x_3253) ;  /* 0x0000000000206947 */ /* 0x001fea0003800000 */
[----:B------:R-:W2:Y:S04]  /*407d0*/  LDL.64 R2, [UR4+0x40] ;  /* 0x00004004ff027983 */ /* 0x000ea80008100a00 */
[----:B------:R-:W3:Y:S04]  /*407e0*/  LDL.64 R4, [UR4] ;  /* 0x00000004ff047983 */ /* 0x000ee80008100a00 */
[----:B--2---:R-:W2:Y:S04]  /*407f0*/  LD.E.64 R2, desc[UR6][R2.64+0x30] ;  /* 0x0000300602027980 */ /* 0x004ea8000c101b00 */
[----:B---3--:R-:W3:Y:S01]  /*40800*/  LD.E R4, desc[UR6][R4.64] ;  /* 0x0000000604047980 */ /* 0x008ee2000c101900 */
[----:B--2---:R-:W-:-:S05]  /*40810*/  MOV R7, R2 ;  /* 0x0000000200077202 */ /* 0x004fca0000000f00 */
[----:B---3--:R-:W-:-:S05]  /*40820*/  IMAD R0, R4, 0x8, R7 ;  /* 0x0000000804007824 */ /* 0x008fca00078e0207 */
[----:B------:R-:W-:-:S04]  /*40830*/  PRMT R0, RZ, 0x654, R0 ;  /* 0x00000654ff007816 */ /* 0x000fc80000000000 */
[----:B------:R0:W-:Y:S03]  /*40840*/  SYNCS.ARRIVE.TRANS64.RED.A1T0 RZ, [R0+URZ], RZ ;  /* 0x000000ff00ff79a7 */ /* 0x0001e6000810043f */
.L_x_3253:
[----:B------:R-:W-:Y:S02]  /*40850*/  IMAD.MOV.U32 R2, RZ, RZ, R219 ;  /* 0x000000ffff027224 */ /* 0x000fe400078e00db */
[----:B------:R-:W-:-:S04]  /*40860*/  IMAD.MOV.U32 R3, RZ, RZ, 0x0 ;  /* 0x00000000ff037424 */ /* 0x000fc800078e00ff */
[----:B0-----:R-:W-:Y:S05]  /*40870*/  RET.REL.NODEC R2 `(_ZN7cutlass13device_kernelIN5flash11enable_sm90INS1_16FlashAttnFwdSm90INS1_25CollectiveMainloopFwdSm90ILi2EN4cute5tupleIJNS5_1CILi1EEES8_S8_EEENS6_IJNS7_ILi128EEENS7_ILi96EEENS7_ILi64EEEEEELi256ENS_6half_tEfNS_4arch4Sm90ELb0ELb1ELb0ELb1ELb0ELb1ELb1ELb1ELb0ELb0ELb0ELb0EEENS1_21CollectiveEpilogueFwdINS6_IJSA_NS7_ILi256EEESB_EEES9_SE_SG_Li256ELb1ELb0ELb0ELb0EEENS1_36VarlenDynamicPersistentTileSchedulerILi128ELi96ELi256ELi32ELb0ELb0ELb1ELb1ELb0ELb1EEEEEEEEEvNT_6ParamsE) ;  /* 0xfffffbf402e07950 */ /* 0x001fea0003c3ffff */
.L_x_3229:
[----:B0-----:R0:W1:Y:S02]  /*40880*/  SYNCS.PHASECHK.TRANS64.TRYWAIT P0, [R8+URZ], R9 ;  /* 0x00000009080075a7 */ /* 0x001064000800017f */
[----:B-1----:R-:W-:Y:S05]  /*40890*/  @!P0 NANOSLEEP.SYNCS 0x989680 ;  /* 0x009896800000895d */ /* 0x002fea0003900000 */
[----:B------:R-:W1:Y:S02]  /*408a0*/  @!P0 SYNCS.PHASECHK.TRANS64 P0, [R8+URZ], R9 ;  /* 0x00000009080085a7 */ /* 0x000e64000800007f */
[----:B-1----:R-:W-:Y:S05]  /*408b0*/  @!P0 BRA `(.L_x_3229) ;  /* 0xfffffffc00f08947 */ /* 0x002fea000383ffff */
[----:B------:R-:W-:Y:S05]  /*408c0*/  BRA `(.L_x_3228) ;  /* 0xffffff4c00547947 */ /* 0x000fea000383ffff */
.L_x_3231:
[----:B0-----:R0:W1:Y:S02]  /*408d0*/  SYNCS.PHASECHK.TRANS64.TRYWAIT P0, [R4+URZ+0x32410], R3 ;  /* 0x03241003040075a7 */ /* 0x001064000800017f */
[----:B-1----:R-:W-:Y:S05]  /*408e0*/  @!P0 NANOSLEEP.SYNCS 0x989680 ;  /* 0x009896800000895d */ /* 0x002fea0003900000 */
[----:B------:R-:W1:Y:S02]  /*408f0*/  @!P0 SYNCS.PHASECHK.TRANS64 P0, [R4+URZ+0x32410], R3 ;  /* 0x03241003040085a7 */ /* 0x000e64000800007f */
[----:B-1----:R-:W-:Y:S05]  /*40900*/  @!P0 BRA `(.L_x_3231) ;  /* 0xfffffffc00f08947 */ /* 0x002fea000383ffff */
[----:B------:R-:W-:Y:S05]  /*40910*/  BRA `(.L_x_3254) ;  /* 0xffffff5000487947 */ /* 0x000fea000383ffff */
.L_x_3238:
[----:B0-----:R0:W1:Y:S02]  /*40920*/  SYNCS.PHASECHK.TRANS64.TRYWAIT P0, [R8+URZ], R9 ;  /* 0x00000009080075a7 */ /* 0x001064000800017f */
[----:B-1----:R-:W-:Y:S05]  /*40930*/  @!P0 NANOSLEEP.SYNCS 0x989680 ;  /* 0x009896800000895d */ /* 0x002fea0003900000 */
[----:B------:R-:W1:Y:S02]  /*40940*/  @!P0 SYNCS.PHASECHK.TRANS64 P0, [R8+URZ], R9 ;  /* 0x00000009080085a7 */ /* 0x000e64000800007f */
[----:B-1----:R-:W-:Y:S05]  /*40950*/  @!P0 BRA `(.L_x_3238) ;  /* 0xfffffffc00f08947 */ /* 0x002fea000383ffff */
[----:B------:R-:W-:Y:S05]  /*40960*/  BRA `(.L_x_3237) ;  /* 0xffffff5000bc7947 */ /* 0x000fea000383ffff */
.L_x_3255:
        /* <DEDUP_REMOVED lines=9> */
.L_x_4727:


//--------------------- .text._ZN7cutlass13device_kernelIN5flash11enable_sm90INS1_16FlashAttnFwdSm90INS1_25CollectiveMainloopFwdSm90ILi2EN4cute5tupleIJNS5_1CILi1EEES8_S8_EEENS6_IJNS7_ILi128EEENS7_ILi96EEENS7_ILi64EEEEEELi256ENS_6half_tEfNS_4arch4Sm90ELb1ELb0ELb0ELb0ELb0ELb0ELb0ELb1ELb0ELb0ELb0ELb0EEENS1_21CollectiveEpilogueFwdINS6_IJSA_NS7_ILi256EEESB_EEES9_SE_SG_Li256ELb0ELb0ELb0ELb0EEENS1_30DynamicPersistentTileSchedulerILi256ELi32ELb0ELb0ELb1EEEEEEEEEvNT_6ParamsE --------------------------
	.section	.text._ZN7cutlass13device_kernelIN5flash11enable_sm90INS1_16FlashAttnFwdSm90INS1_25CollectiveMainloopFwdSm90ILi2EN4cute5tupleIJNS5_1CILi1EEES8_S8_EEENS6_IJNS7_ILi128EEENS7_ILi96EEENS7_ILi64EEEEEELi256ENS_6half_tEfNS_4arch4Sm90ELb1ELb0ELb0ELb0ELb0ELb0ELb0ELb1ELb0ELb0ELb0ELb0EEENS1_21CollectiveEpilogueFwdINS6_IJSA_NS7_ILi256EEESB_EEES9_SE_SG_Li256ELb0ELb0ELb0ELb0EEENS1_30DynamicPersistentTileSchedulerILi256ELi32ELb0ELb0ELb1EEEEEEEEEvNT_6ParamsE,"ax",@progbits
	.align	128
.text._ZN7cutlass13device_kernelIN5flash11enable_sm90INS1_16FlashAttnFwdSm90INS1_25CollectiveMainloopFwdSm90ILi2EN4cute5tupleIJNS5_1CILi1EEES8_S8_EEENS6_IJNS7_ILi128EEENS7_ILi96EEENS7_ILi64EEEEEELi256ENS_6half_tEfNS_4arch4Sm90ELb1ELb0ELb0ELb0ELb0ELb0ELb0ELb1ELb0ELb0ELb0ELb0EEENS1_21CollectiveEpilogueFwdINS6_IJSA_NS7_ILi256EEESB_EEES9_SE_SG_Li256ELb0ELb0ELb0ELb0EEENS1_30DynamicPersistentTileSchedulerILi256ELi32ELb0ELb0ELb1EEEEEEEEEvNT_6ParamsE:
        .type           _ZN7cutlass13device_kernelIN5flash11enable_sm90INS1_16FlashAttnFwdSm90INS1_25CollectiveMainloopFwdSm90ILi2EN4cute5tupleIJNS5_1CILi1EEES8_S8_EEENS6_IJNS7_ILi128EEENS7_ILi96EEENS7_ILi64EEEEEELi256ENS_6half_tEfNS_4arch4Sm90ELb1ELb0ELb0ELb0ELb0ELb0ELb0ELb1ELb0ELb0ELb0ELb0EEENS1_21CollectiveEpilogueFwdINS6_IJSA_NS7_ILi256EEESB_EEES9_SE_SG_Li256ELb0ELb0ELb0ELb0EEENS1_30DynamicPersistentTileSchedulerILi256ELi32ELb0ELb0ELb1EEEEEEEEEvNT_6ParamsE,@function
        .size           _ZN7cutlass13device_kernelIN5flash11enable_sm90INS1_16FlashAttnFwdSm90INS1_25CollectiveMainloopFwdSm90ILi2EN4cute5tupleIJNS5_1CILi1EEES8_S8_EEENS6_IJNS7_ILi128EEENS7_ILi96EEENS7_ILi64EEEEEELi256ENS_6half_tEfNS_4arch4Sm90ELb1ELb0ELb0ELb0ELb0ELb0ELb0ELb1ELb0ELb0ELb0ELb0EEENS1_21CollectiveEpilogueFwdINS6_IJSA_NS7_ILi256EEESB_EEES9_SE_SG_Li256ELb0ELb0ELb0ELb0EEENS1_30DynamicPersistentTileSchedulerILi256ELi32ELb0ELb0ELb1EEEEEEEEEvNT_6ParamsE,(.L_x_4729 - _ZN7cutlass13device_kernelIN5flash11enable_sm90INS1_16FlashAttnFwdSm90INS1_25CollectiveMainloopFwdSm90ILi2EN4cute5tupleIJNS5_1CILi1EEES8_S8_EEENS6_IJNS7_ILi128EEENS7_ILi96EEENS7_ILi64EEEEEELi256ENS_6half_tEfNS_4arch4Sm90ELb1ELb0ELb0ELb0ELb0ELb0ELb0ELb1ELb0ELb0ELb0ELb0EEENS1_21CollectiveEpilogueFwdINS6_IJSA_NS7_ILi256EEESB_EEES9_SE_SG_Li256ELb0ELb0ELb0ELb0EEENS1_30DynamicPersistentTileSchedulerILi256ELi32ELb0ELb0ELb1EEEEEEEEEvNT_6ParamsE)
        .other          _ZN7cutlass13device_kernelIN5flash11enable_sm90INS1_16FlashAttnFwdSm90INS1_25CollectiveMainloopFwdSm90ILi2EN4cute5tupleIJNS5_1CILi1EEES8_S8_EEENS6_IJNS7_ILi128EEENS7_ILi96EEENS7_ILi64EEEEEELi256ENS_6half_tEfNS_4arch4Sm90ELb1ELb0ELb0ELb0ELb0ELb0ELb0ELb1ELb0ELb0ELb0ELb0EEENS1_21CollectiveEpilogueFwdINS6_IJSA_NS7_ILi256EEESB_EEES9_SE_SG_Li256ELb0ELb0ELb0ELb0EEENS1_30DynamicPersistentTileSchedulerILi256ELi32ELb0ELb0ELb1EEEEEEEEEvNT_6ParamsE,@"STO_CUDA_ENTRY STV_DEFAULT"
_ZN7cutlass13device_kernelIN5flash11enable_sm90INS1_16FlashAttnFwdSm90INS1_25CollectiveMainloopFwdSm90ILi2EN4cute5tupleIJNS5_1CILi1EEES8_S8_EEENS6_IJNS7_ILi128EEENS7_ILi96EEENS7_ILi64EEEEEELi256ENS_6half_tEfNS_4arch4Sm90ELb1ELb0ELb0ELb0ELb0ELb0ELb0ELb1ELb0ELb0ELb0ELb0EEENS1_21CollectiveEpilogueFwdINS6_IJSA_NS7_ILi256EEESB_EEES9_SE_SG_Li256ELb0ELb0ELb0ELb0EEENS1_30DynamicPersistentTileSchedulerILi256ELi32ELb0ELb0ELb1EEEEEEEEEvNT_6ParamsE:
        /* <DEDUP_REMOVED lines=23> */
.L_x_3257:
[----:B------:R-:W-:Y:S05]  /*0170*/  BSYNC B0 ;  /* 0x0000000000007941 */ /* 0x000fea0003800000 */
.L_x_3256:
        /* <DEDUP_REMOVED lines=37> */
.L_x_3258:
        /* <DEDUP_REMOVED lines=22> */
.L_x_3259:
        /* <DEDUP_REMOVED lines=18> */
.L_x_3260:
        /* <DEDUP_REMOVED lines=22> */
.L_x_3261:
        /* <DEDUP_REMOVED lines=22> */
.L_x_3262:
[----:B------:R-:W-:Y:S01]  /*0910*/  PLOP3.LUT P0, PT, PT, PT, UP0, 0x80, 0x0 ;  /* 0x000000000000781c */ /* 0x000fe20003f0f008 */
[----:B------:R-:W-:Y:S01]  /*0920*/  UMOV UR36, 0x1 ;  /* 0x0000000100247882 */ /* 0x000fe20000000000 */
[----:B------:R-:W-:Y:S01]  /*0930*/  NOP ;  /* 0x0000000000007918 */ /* 0x000fe20000000000 */
[----:B------:R-:W-:Y:S01]  /*0940*/  USEL UR36, UR36, 0x2, !UP0 ;  /* 0x0000000224247887 */ /* 0x000fe2000c000000 */
[----:B------:R-:W-:Y:S01]  /*0950*/  ULDC.64 UR46, c[0x0][0x208] ;  /* 0x00008200002e7ab9 */ /* 0x000fe20000000a00 */
[----:B-123--:R-:W-:Y:S08]  /*0960*/  BAR.SYNC.DEFER_BLOCKING 0x0 ;  /* 0x0000000000007b1d */ /* 0x00eff00000010000 */
[----:B------:R-:W-:Y:S05]  /*0970*/  @!P0 BRA `(.L_x_3263) ;  /* 0x0000009000048947 */ /* 0x000fea0003800000 */
.L_x_3264:
        /* <DEDUP_REMOVED lines=24> */
[----:B---3--:R-:W-:Y:S02]  /*0b00*/  UMOV UR5, UR6 ;  /* 0x0000000600057c82 */ /* 0x008fe40008000000 */
[----:B------:R-:W-:Y:S01]  /*0b10*/  MOV R17, UR5 ;  /* 0x0000000500117c02 */ /* 0x000fe20008000f00 */
[----:B------:R-:W-:Y:S01]  /*0b20*/  IMAD.U32 R16, RZ, RZ, UR4 ;  /* 0x00000004ff107e24 */ /* 0x000fe2000f8e00ff */
[----:B------:R-:W-:Y:S01]  /*0b30*/  SHF.R.S32.HI R0, RZ, 0x1f, R205 ;  /* 0x0000001fff007819 */ /* 0x000fe200000114cd */
[----:B------:R-:W-:-:S03]  /*0b40*/  UMOV UR4, UR7 ;  /* 0x0000000700047c82 */ /* 0x000fc60008000000 */
[CC--:B------:R-:W-:Y:S02]  /*0b50*/  LEA.HI R3, R0.reuse, R205.reuse, RZ, 0x4 ;  /* 0x000000cd00037211 */ /* 0x0c0fe400078f20ff */
[-C--:B------:R-:W-:Y:S02]  /*0b60*/  LEA.HI R2, R0, R205.reuse, RZ, 0x7 ;  /* 0x000000cd00027211 */ /* 0x080fe400078f38ff */
[----:B------:R-:W-:Y:S02]  /*0b70*/  SHF.R.S32.HI R4, RZ, 0x4, R3 ;  /* 0x00000004ff047819 */ /* 0x000fe40000011403 */
[----:B------:R-:W-:Y:S02]  /*0b80*/  LOP3.LUT R202, R2, 0xffffff80, RZ, 0xc0, !PT ;  /* 0xffffff8002ca7812 */ /* 0x000fe400078ec0ff */
[----:B------:R-:W-:Y:S02]  /*0b90*/  LEA.HI R5, R3, R4, RZ, 0x1 ;  /* 0x0000000403057211 */ /* 0x000fe400078f08ff */
[----:B------:R-:W-:Y:S01]  /*0ba0*/  LEA.HI R204, R0, R205, RZ, 0x5 ;  /* 0x000000cd00cc7211 */ /* 0x000fe200078f28ff */
[----:B------:R-:W-:Y:S01]  /*0bb0*/  IMAD.IADD R202, R205, 0x1, -R202 ;  /* 0x00000001cdca7824 */ /* 0x000fe200078e0aca */
[----:B------:R-:W-:-:S02]  /*0bc0*/  LOP3.LUT R5, R5, 0x1ffffffe, RZ, 0xc0, !PT ;  /* 0x1ffffffe05057812 */ /* 0x000fc400078ec0ff */
[----:B------:R-:W-:Y:S02]  /*0bd0*/  SHF.R.S32.HI R203, RZ, 0x7, R2 ;  /* 0x00000007ffcb7819 */ /* 0x000fe40000011402 */
[----:B------:R-:W-:Y:S01]  /*0be0*/  SHF.R.S32.HI R7, RZ, 0x1f, R202 ;  /* 0x0000001fff077819 */ /* 0x000fe200000114ca */
[----:B------:R-:W-:Y:S01]  /*0bf0*/  IMAD.IADD R5, R4, 0x1, -R5 ;  /* 0x0000000104057824 */ /* 0x000fe200078e0a05 */
[----:B------:R-:W-:Y:S02]  /*0c00*/  LOP3.LUT R4, R3, 0x3fffff0, RZ, 0xc0, !PT ;  /* 0x03fffff003047812 */ /* 0x000fe400078ec0ff */
[----:B------:R-:W-:Y:S02]  /*0c10*/  LEA.HI R6, R7, R202, RZ, 0x2 ;  /* 0x000000ca07067211 */ /* 0x000fe400078f10ff */
[----:B------:R-:W-:Y:S01]  /*0c20*/  SHF.R.S32.HI R204, RZ, 0x5, R204 ;  /* 0x00000005ffcc7819 */ /* 0x000fe200000114cc */
[----:B------:R-:W-:Y:S01]  /*0c30*/  IMAD.IADD R3, R205, 0x1, -R4 ;  /* 0x00000001cd037824 */ /* 0x000fe200078e0a04 */
[----:B------:R-:W-:-:S02]  /*0c40*/  SHF.R.S32.HI R4, RZ, 0x2, R6 ;  /* 0x00000002ff047819 */ /* 0x000fc40000011406 */
[----:B------:R-:W-:Y:S01]  /*0c50*/  SHF.R.S32.HI R9, RZ, 0x1f, R6 ;  /* 0x0000001fff097819 */ /* 0x000fe20000011406 */
[----:B------:R-:W-:Y:S01]  /*0c60*/  IMAD R8, R204, 0x10, R3 ;  /* 0x00000010cc087824 */ /* 0x000fe200078e0203 */
[----:B------:R-:W-:Y:S02]  /*0c70*/  LEA.HI R2, R2, R203, RZ, 0x1 ;  /* 0x000000cb02027211 */ /* 0x000fe400078f08ff */
[----:B------:R-:W-:Y:S01]  /*0c80*/  LEA.HI R9, R9, R4, RZ, 0x3 ;  /* 0x0000000409097211 */ /* 0x000fe200078f18ff */
[----:B------:R-:W-:Y:S01]  /*0c90*/  IMAD R3, R8, 0x8, R5 ;  /* 0x0000000808037824 */ /* 0x000fe200078e0205 */
[----:B------:R-:W-:Y:S02]  /*0ca0*/  LOP3.LUT R2, R2, 0x3fffffe, RZ, 0xc0, !PT ;  /* 0x03fffffe02027812 */ /* 0x000fe400078ec0ff */
[----:B------:R-:W-:Y:S01]  /*0cb0*/  LEA.HI R0, R0, R205, RZ, 0x3 ;  /* 0x000000cd00007211 */ /* 0x000fe200078f18ff */
[----:B------:R-:W-:Y:S01]  /*0cc0*/  IMAD.SHL.U32 R3, R3, 0x8, RZ ;  /* 0x0000000803037824 */ /* 0x000fe200078e00ff */
[----:B------:R-:W-:Y:S01]  /*0cd0*/  LOP3.LUT R9, R9, 0xfffffff8, RZ, 0xc0, !PT ;  /* 0xfffffff809097812 */ /* 0x000fe200078ec0ff */
[----:B------:R-:W-:Y:S01]  /*0ce0*/  IMAD.IADD R22, R203, 0x1, -R2 ;  /* 0x00000001cb167824 */ /* 0x000fe200078e0a02 */
[----:B------:R-:W-:Y:S01]  /*0cf0*/  LEA.HI R7, R7, R202, RZ, 0x5 ;  /* 0x000000ca07077211 */ /* 0x000fe200078f28ff */
[----:B------:R-:W-:Y:S01]  /*0d00*/  IMAD.WIDE R16, R3, 0x2, R16 ;  /* 0x0000000203107825 */ /* 0x000fe200078e0210 */
[----:B------:R-:W-:-:S02]  /*0d10*/  LOP3.LUT R2, R0, 0x1ffffff8, RZ, 0xc0, !PT ;  /* 0x1ffffff800027812 */ /* 0x000fc400078ec0ff */
[----:B------:R-:W-:Y:S01]  /*0d20*/  SHF.R.S32.HI R7, RZ, 0x5, R7 ;  /* 0x00000005ff077819 */ /* 0x000fe20000011407 */
[----:B------:R-:W-:Y:S01]  /*0d30*/  IMAD.IADD R4, R4, 0x1, -R9 ;  /* 0x0000000104047824 */ /* 0x000fe200078e0a09 */
[----:B------:R-:W-:Y:S01]  /*0d40*/  LOP3.LUT R3, R6, 0x7ffffffc, RZ, 0xc0, !PT ;  /* 0x7ffffffc06037812 */ /* 0x000fe200078ec0ff */
[----:B------:R-:W-:Y:S01]  /*0d50*/  IMAD.IADD R2, R205, 0x1, -R2 ;  /* 0x00000001cd027824 */ /* 0x000fe200078e0a02 */
[----:B------:R-:W-:Y:S01]  /*0d60*/  SHF.R.S32.HI R200, RZ, 0x3, R0 ;  /* 0x00000003ffc87819 */ /* 0x000fe20000011400 */
[----:B------:R-:W-:Y:S02]  /*0d70*/  IMAD R7, R7, 0x10, R4 ;  /* 0x0000001007077824 */ /* 0x000fe400078e0204 */
[----:B------:R-:W-:Y:S02]  /*0d80*/  IMAD.SHL.U32 R18, R2, 0x8, RZ ;  /* 0x0000000802127824 */ /* 0x000fe400078e00ff */
[----:B------:R-:W-:Y:S02]  /*0d90*/  IMAD R22, R22, 0x40, R7 ;  /* 0x0000004016167824 */ /* 0x000fe400078e0207 */
[----:B------:R-:W-:-:S07]  /*0da0*/  IMAD.IADD R2, R202, 0x1, -R3 ;  /* 0x00000001ca027824 */ /* 0x000fce00078e0a03 */
.L_x_3311:
        /* <DEDUP_REMOVED lines=20> */
.L_x_3265:
[----:B------:R-:W-:Y:S01]  /*0ef0*/  ULDC UR6, c[0x0][0xdc4] ;  /* 0x0003710000067ab9 */ /* 0x000fe20000000800 */
[----:B------:R-:W-:Y:S01]  /*0f00*/  UMOV UR40, UR7 ;  /* 0x0000000700287c82 */ /* 0x000fe20008000000 */
[----:B------:R-:W-:-:S11]  /*0f10*/  UISETP.NE.AND UP0, UPT, UR6, 0x1, UPT ;  /* 0x000000010600788c */ /* 0x000fd6000bf05270 */
[----:B------:R-:W-:Y:S02]  /*0f20*/  @UP0 ULDC.64 UR10, c[0x0][0xdc8] ;  /* 0x00037200000a0ab9 */ /* 0x000fe40000000a00 */
[----:B------:R-:W-:-:S04]  /*0f30*/  UIMAD.WIDE.U32 UR4, UR7, UR10, URZ ;  /* 0x0000000a070472a5 */ /* 0x000fc8000f8e003f */
[----:B------:R-:W-:-:S04]  /*0f40*/  @UP0 USHF.R.U32.HI UR40, URZ, UR11, UR5 ;  /* 0x0000000b3f280299 */ /* 0x000fc80008011605 */
[----:B------:R-:W-:-:S12]  /*0f50*/  UIMAD UR4, UR40, UR6, URZ ;  /* 0x00000006280472a4 */ /* 0x000fd8000f8e023f */
.L_x_3266:
[----:B------:R-:W-:Y:S01]  /*0f60*/  ULDC.64 UR10, c[0x0][0x3f8] ;  /* 0x0000fe00000a7ab9 */ /* 0x000fe20000000a00 */
[----:B------:R-:W-:Y:S01]  /*0f70*/  UIADD3 UR9, UR7, -UR4, URZ ;  /* 0x8000000407097290 */ /* 0x000fe2000fffe03f */
[----:B------:R-:W-:Y:S01]  /*0f80*/  PLOP3.LUT P0, PT, PT, PT, PT, 0x80, 0x0 ;  /* 0x000000000000781c */ /* 0x000fe20003f0f070 */
[----:B------:R-:W-:Y:S01]  /*0f90*/  UISETP.NE.U32.AND UP0, UPT, UR10, URZ, UPT ;  /* 0x0000003f0a00728c */ /* 0x000fe2000bf05070 */
[----:B------:R-:W-:Y:S01]  /*0fa0*/  CS2R R20, SRZ ;  /* 0x0000000000147805 */ /* 0x000fe2000001ff00 */
[----:B------:R-:W-:Y:S01]  /*0fb0*/  ULOP3.LUT UR4, URZ, UR40, URZ, 0x33, !UPT ;  /* 0x000000283f047292 */ /* 0x000fe2000f8e333f */
[----:B------:R-:W-:Y:S01]  /*0fc0*/  IMAD.MOV.U32 R3, RZ, RZ, RZ ;  /* 0x000000ffff037224 */ /* 0x000fe200078e00ff */
[----:B------:R-:W-:Y:S01]  /*0fd0*/  ULDC UR5, c[0x0][0xdac] ;  /* 0x00036b0000057ab9 */ /* 0x000fe20000000800 */
[----:B------:R-:W-:Y:S01]  /*0fe0*/  UISETP.NE.AND.EX UP0, UPT, UR11, URZ, UPT, UP0 ;  /* 0x0000003f0b00728c */ /* 0x000fe2000bf05300 */
[----:B------:R-:W-:Y:S01]  /*0ff0*/  CS2R R150, SRZ ;  /* 0x0000000000967805 */ /* 0x000fe2000001ff00 */
[----:B------:R-:W-:Y:S01]  /*1000*/  UIADD3 UR4, UR4, UR5, URZ ;  /* 0x0000000504047290 */ /* 0x000fe2000fffe03f */
[----:B------:R-:W-:Y:S01]  /*1010*/  CS2R R148, SRZ ;  /* 0x0000000000947805 */ /* 0x000fe2000001ff00 */
[----:B------:R-:W-:Y:S01]  /*1020*/  ULDC UR45, c[0x0][0x404] ;  /* 0x00010100002d7ab9 */ /* 0x000fe20000000800 */
[----:B------:R-:W-:Y:S01]  /*1030*/  ULDC UR6, c[0x0][0x2e0] ;  /* 0x0000b80000067ab9 */ /* 0x000fe20000000800 */
[----:B------:R-:W-:Y:S01]  /*1040*/  USEL UR45, UR45, 0x1, UP0 ;  /* 0x000000012d2d7887 */ /* 0x000fe20008000000 */
[----:B------:R-:W-:Y:S01]  /*1050*/  CS2R R146, SRZ ;  /* 0x0000000000927805 */ /* 0x000fe2000001ff00 */
[----:B------:R-:W-:Y:S01]  /*1060*/  USHF.L.U32 UR42, UR4, 0x7, URZ ;  /* 0x00000007042a7899 */ /* 0x000fe2000800063f */
[----:B------:R-:W-:Y:S01]  /*1070*/  CS2R R144, SRZ ;  /* 0x0000000000907805 */ /* 0x000fe2000001ff00 */
[----:B------:R-:W-:Y:S01]  /*1080*/  ULDC UR7, c[0x0][0x288] ;  /* 0x0000a20000077ab9 */ /* 0x000fe20000000800 */
[----:B------:R-:W-:Y:S01]  /*1090*/  UIMAD UR45, UR45, UR6, URZ ;  /* 0x000000062d2d72a4 */ /* 0x000fe2000f8e023f */
[----:B------:R-:W-:Y:S01]  /*10a0*/  CS2R R142, SRZ ;  /* 0x00000000008e7805 */ /* 0x000fe2000001ff00 */
[----:B------:R-:W-:Y:S01]  /*10b0*/  UIADD3 UR5, UR42, 0xdf, -UR7 ;  /* 0x000000df2a057890 */ /* 0x000fe2000fffe807 */
[----:B------:R-:W-:Y:S01]  /*10c0*/  CS2R R140, SRZ ;  /* 0x00000000008c7805 */ /* 0x000fe2000001ff00 */
[----:B------:R-:W-:Y:S01]  /*10d0*/  UIADD3 UR4, UR45, 0x5f, URZ ;  /* 0x0000005f2d047890 */ /* 0x000fe2000fffe03f */
[----:B------:R-:W-:Y:S01]  /*10e0*/  CS2R R138, SRZ ;  /* 0x00000000008a7805 */ /* 0x000fe2000001ff00 */
[----:B------:R-:W-:Y:S01]  /*10f0*/  UIADD3 UR6, UR45, UR5, URZ ;  /* 0x000000052d067290 */ /* 0x000fe2000fffe03f */
[----:B------:R-:W-:Y:S01]  /*1100*/  CS2R R136, SRZ ;  /* 0x0000000000887805 */ /* 0x000fe2000001ff00 */
[----:B------:R-:W-:Y:S01]  /*1110*/  UIMAD.WIDE UR4, UR4, 0x2aaaaaab, URZ ;  /* 0x2aaaaaab040478a5 */ /* 0x000fe2000f8e023f */
[----:B------:R-:W-:Y:S01]  /*1120*/  CS2R R134, SRZ ;  /* 0x0000000000867805 */ /* 0x000fe2000001ff00 */
[----:B------:R-:W-:Y:S01]  /*1130*/  UIMAD.WIDE UR6, UR6, 0x2aaaaaab, URZ ;  /* 0x2aaaaaab060678a5 */ /* 0x000fe2000f8e023f */
[----:B------:R-:W-:Y:S01]  /*1140*/  CS2R R132, SRZ ;  /* 0x0000000000847805 */ /* 0x000fe2000001ff00 */
[----:B------:R-:W-:Y:S01]  /*1150*/  USHF.R.U32.HI UR4, URZ, 0x1f, UR5 ;  /* 0x0000001f3f047899 */ /* 0x000fe20008011605 */
[----:B------:R-:W-:Y:S01]  /*1160*/  CS2R R130, SRZ ;  /* 0x0000000000827805 */ /* 0x000fe2000001ff00 */
[----:B------:R-:W-:Y:S01]  /*1170*/  USHF.R.U32.HI UR6, URZ, 0x1f, UR7 ;  /* 0x0000001f3f067899 */ /* 0x000fe20008011607 */
[----:B------:R-:W-:Y:S01]  /*1180*/  CS2R R128, SRZ ;  /* 0x0000000000807805 */ /* 0x000fe2000001ff00 */
[----:B------:R-:W-:Y:S01]  /*1190*/  ULEA.HI.SX32 UR41, UR5, UR4, 0x1c ;  /* 0x0000000405297291 */ /* 0x000fe2000f8fe23f */
[----:B------:R-:W-:Y:S01]  /*11a0*/  CS2R R126, SRZ ;  /* 0x00000000007e7805 */ /* 0x000fe2000001ff00 */
[----:B------:R-:W-:Y:S01]  /*11b0*/  ULEA.HI.SX32 UR6, UR7, UR6, 0x1c ;  /* 0x0000000607067291 */ /* 0x000fe2000f8fe23f */
[----:B------:R-:W-:Y:S01]  /*11c0*/  CS2R R124, SRZ ;  /* 0x00000000007c7805 */ /* 0x000fe2000001ff00 */
[----:B------:R-:W-:Y:S01]  /*11d0*/  ULDC UR43, c[0x0][0xdb8] ;  /* 0x00036e00002b7ab9 */ /* 0x000fe20000000800 */
[----:B------:R-:W-:Y:S01]  /*11e0*/  ULDC UR10, c[0x0][0xdc4] ;  /* 0x00037100000a7ab9 */ /* 0x000fe20000000800 */
[----:B------:R-:W-:Y:S01]  /*11f0*/  UISETP.LT.AND UP0, UPT, UR41, UR6, UPT ;  /* 0x000000062900728c */ /* 0x000fe2000bf01270 */
[----:B------:R-:W-:Y:S01]  /*1200*/  CS2R R122, SRZ ;  /* 0x00000000007a7805 */ /* 0x000fe2000001ff00 */
[----:B------:R-:W-:Y:S01]  /*1210*/  UISETP.NE.AND UP1, UPT, UR43, 0x1, UPT ;  /* 0x000000012b00788c */ /* 0x000fe2000bf25270 */
[----:B------:R-:W-:Y:S01]  /*1220*/  CS2R R120, SRZ ;  /* 0x0000000000787805 */ /* 0x000fe2000001ff00 */
[----:B------:R-:W-:Y:S01]  /*1230*/  USEL UR41, UR41, UR6, UP0 ;  /* 0x0000000629297287 */ /* 0x000fe20008000000 */
[----:B------:R-:W-:Y:S01]  /*1240*/  CS2R R118, SRZ ;  /* 0x0000000000767805 */ /* 0x000fe2000001ff00 */
[----:B------:R-:W-:Y:S01]  /*1250*/  UIMAD UR9, UR8, UR10, UR9 ;  /* 0x0000000a080972a4 */ /* 0x000fe2000f8e0209 */
[----:B------:R-:W-:Y:S01]  /*1260*/  CS2R R116, SRZ ;  /* 0x0000000000747805 */ /* 0x000fe2000001ff00 */
[----:B------:R-:W-:Y:S01]  /*1270*/  UISETP.GE.AND UP0, UPT, UR41, 0x1, UPT ;  /* 0x000000012900788c */ /* 0x000fe2000bf06270 */
[----:B------:R-:W-:-:S02]  /*1280*/  CS2R R114, SRZ ;  /* 0x0000000000727805 */ /* 0x000fc4000001ff00 */
[----:B------:R-:W-:Y:S02]  /*1290*/  CS2R R112, SRZ ;  /* 0x0000000000707805 */ /* 0x000fe4000001ff00 */
[----:B------:R-:W-:Y:S02]  /*12a0*/  CS2R R110, SRZ ;  /* 0x00000000006e7805 */ /* 0x000fe4000001ff00 */
[----:B------:R-:W-:Y:S01]  /*12b0*/  CS2R R108, SRZ ;  /* 0x00000000006c7805 */ /* 0x000fe2000001ff00 */
[----:B------:R-:W-:Y:S01]  /*12c0*/  @UP1 ULDC UR8, c[0x0][0xdbc] ;  /* 0x00036f0000081ab9 */ /* 0x000fe20000000800 */
[----:B------:R-:W-:Y:S01]  /*12d0*/  PLOP3.LUT P1, PT, PT, PT, UP0, 0x80, 0x0 ;  /* 0x000000000000781c */ /* 0x000fe20003f2f008 */
[----:B------:R-:W-:Y:S01]  /*12e0*/  UIMAD.WIDE.U32 UR4, UR9, UR8, URZ ;  /* 0x00000008090472a5 */ /* 0x000fe2000f8e003f */
[----:B------:R-:W-:Y:S01]  /*12f0*/  CS2R R106, SRZ ;  /* 0x00000000006a7805 */ /* 0x000fe2000001ff00 */
[----:B------:R-:W-:Y:S01]  /*1300*/  @UP1 ULDC UR7, c[0x0][0xdc0] ;  /* 0x0003700000071ab9 */ /* 0x000fe20000000800 */
[----:B------:R-:W-:Y:S01]  /*1310*/  UMOV UR44, UR9 ;  /* 0x00000009002c7c82 */ /* 0x000fe20008000000 */
[----:B------:R-:W-:Y:S01]  /*1320*/  @UP1 USHF.R.U32.HI UR44, URZ, UR7, UR5 ;  /* 0x000000073f2c1299 */ /* 0x000fe20008011605 */
[----:B------:R-:W-:-:S02]  /*1330*/  CS2R R104, SRZ ;  /* 0x0000000000687805 */ /* 0x000fc4000001ff00 */
[----:B------:R-:W-:Y:S02]  /*1340*/  MOV R94, RZ ;  /* 0x000000ff005e7202 */ /* 0x000fe40000000f00 */
[----:B------:R-:W-:Y:S01]  /*1350*/  CS2R R98, SRZ ;  /* 0x0000000000627805 */ /* 0x000fe2000001ff00 */
[----:B------:R-:W-:Y:S01]  /*1360*/  UIADD3 UR4, -UR44, URZ, URZ ;  /* 0x0000003f2c047290 */ /* 0x000fe2000fffe13f */
[----:B------:R-:W-:Y:S02]  /*1370*/  CS2R R100, SRZ ;  /* 0x0000000000647805 */ /* 0x000fe4000001ff00 */
[----:B------:R-:W-:Y:S02]  /*1380*/  CS2R R86, SRZ ;  /* 0x0000000000567805 */ /* 0x000fe4000001ff00 */
[----:B------:R-:W-:Y:S01]  /*1390*/  CS2R R96, SRZ ;  /* 0x0000000000607805 */ /* 0x000fe2000001ff00 */
[----:B------:R-:W-:Y:S01]  /*13a0*/  UIMAD UR43, UR43, UR4, UR9 ;  /* 0x000000042b2b72a4 */ /* 0x000fe2000f8e0209 */
        /* <DEDUP_REMOVED lines=33> */
[----:B------:R-:W-:Y:S02]  /*15c0*/  IMAD.MOV.U32 R173, RZ, RZ, RZ ;  /* 0x000000ffffad7224 */ /* 0x000fe400078e00ff */
[----:B------:R-:W-:Y:S02]  /*15d0*/  IMAD.MOV.U32 R6, RZ, RZ, RZ ;  /* 0x000000ffff067224 */ /* 0x000fe400078e00ff */
[----:B------:R-:W-:Y:S02]  /*15e0*/  IMAD.MOV.U32 R175, RZ, RZ, RZ ;  /* 0x000000ffffaf7224 */ /* 0x000fe400078e00ff */
[----:B------:R-:W-:Y:S01]  /*15f0*/  IMAD.MOV.U32 R0, RZ, RZ, RZ ;  /* 0x000000ffff007224 */ /* 0x000fe200078e00ff */
[----:B------:R-:W-:Y:S06]  /*1600*/  @!P1 BRA `(.L_x_3267) ;  /* 0x0000006800609947 */ /* 0x000fec0003800000 */
[----:B------:R-:W1:Y:S01]  /*1610*/  SHFL.IDX PT, R0, R203, RZ, 0x1f ;  /* 0x00001fffcb007589 */ /* 0x000e6200000e0000 */
[----:B------:R-:W-:-:S04]  /*1620*/  UIADD3 UR6, UR49, 0x18400, URZ ;  /* 0x0001840031067890 */ /* 0x000fc8000fffe03f */
[----:B------:R-:W-:-:S06]  /*1630*/  ULOP3.LUT UP0, URZ, UR6, 0x1bf, URZ, 0xc0, !UPT ;  /* 0x000001bf063f7892 */ /* 0x000fcc000f80c03f */
[----:B------:R-:W-:Y:S02]  /*1640*/  PLOP3.LUT P0, PT, PT, PT, UP0, 0x80, 0x0 ;  /* 0x000000000000781c */ /* 0x000fe40003f0f008 */
        /* <DEDUP_REMOVED lines=24> */
.L_x_3268:
        /* <DEDUP_REMOVED lines=8> */
.L_x_3370:
[----:B-1----:R-:W-:Y:S01]  /*1850*/  IMAD.U32 R0, RZ, RZ, UR48 ;  /* 0x00000030ff007e24 */ /* 0x002fe2000f8e00ff */
[----:B------:R-:W-:Y:S05]  /*1860*/  WARPSYNC.ALL ;  /* 0x0000000000007948 */ /* 0x000fea0003800000 */
[----:B------:R1:W-:Y:S01]  /*1870*/  BAR.SYNC.DEFER_BLOCKING R6, 0x100 ;  /* 0x000400060000751d */ /* 0x0003e20000010000 */
[----:B------:R-:W-:-:S13]  /*1880*/  ISETP.NE.AND P0, PT, R0, 0x3, PT ;  /* 0x000000030000780c */ /* 0x000fda0003f05270 */
[----:B-1----:R-:W-:Y:S05]  /*1890*/  @!P0 BRA `(.L_x_3270) ;  /* 0x0000000000048947 */ /* 0x002fea0003800000 */
[----:B------:R-:W-:Y:S01]  /*18a0*/  BPT.TRAP 0x1 ;  /* 0x000000040000795c */ /* 0x000fe20000300000 */
.L_x_3270:
[----:B------:R-:W-:Y:S01]  /*18b0*/  ULEA UR21, UR37, UR49, 0x3 ;  /* 0x0000003125157291 */ /* 0x000fe2000f8e183f */
[----:B------:R-:W-:-:S05]  /*18c0*/  IMAD.U32 R7, RZ, RZ, UR38 ;  /* 0x00000026ff077e24 */ /* 0x000fca000f8e00ff */
[----:B------:R-:W-:-:S04]  /*18d0*/  SHF.L.U32 R7, R7, 0x1f, RZ ;  /* 0x0000001f07077819 */ /* 0x000fc800000006ff */
[----:B------:R1:W2:Y:S01]  /*18e0*/  SYNCS.PHASECHK.TRANS64.TRYWAIT P1, [UR21+0x22830], R7 ;  /* 0x02283007ff0075a7 */ /* 0x0002a20008020155 */
[----:B------:R-:W-:Y:S05]  /*18f0*/  @!P0 BRA `(.L_x_3271) ;  /* 0x0000000000048947 */ /* 0x000fea0003800000 */
[----:B------:R-:W-:Y:S01]  /*1900*/  BPT.TRAP 0x1 ;  /* 0x000000040000795c */ /* 0x000fe20000300000 */
.L_x_3271:
[----:B--2---:R-:W-:Y:S05]  /*1910*/  @P1 BRA `(.L_x_3272) ;  /* 0x0000000000081947 */ /* 0x004fea0003800000 */
[----:B------:R-:W2:Y:S02]  /*1920*/  SYNCS.PHASECHK.TRANS64.TRYWAIT P1, [UR21+0x22830], R7 ;  /* 0x02283007ff0075a7 */ /* 0x000ea40008020155 */
[----:B--2---:R-:W-:Y:S05]  /*1930*/  @!P1 BRA `(.L_x_3273) ;  /* 0x000000ac003c9947 */ /* 0x004fea0003800000 */
.L_x_3272:
[----:B------:R-:W-:Y:S01]  /*1940*/  UIADD3 UR4, UR49, 0x1c400, URZ ;  /* 0x0001c40031047890 */ /* 0x000fe2000fffe03f */
[----:B------:R-:W-:Y:S01]  /*1950*/  WARPGROUP.ARRIVE ;  /* 0x00000000000079c5 */ /* 0x000fe20000000000 */
[----:B------:R-:W-:Y:S01]  /*1960*/  ULOP3.LUT UR16, UR52, 0x10000, URZ, 0xfc, !UPT ;  /* 0x0001000034107892 */ /* 0x000fe2000f8efc3f */
[----:B------:R-:W-:Y:S01]  /*1970*/  VIADD R4, R22, UR42 ;  /* 0x0000002a16047c36 */ /* 0x000fe20008000000 */
        /* <DEDUP_REMOVED lines=20> */
[----:B------:R-:W-:Y:S01]  /*1ac0*/  ULDC UR25, c[0x0][0x988] ;  /* 0x0002620000197ab9 */ /* 0x000fe20000000800 */
[----:B------:R-:W-:-:S02]  /*1ad0*/  WARPGROUP.DEPBAR.LE gsb0, 0x0 ;  /* 0x00008000000079c5 */ /* 0x000fc40000010000 */
[----:B------:R-:W-:-:S06]  /*1ae0*/  WARPGROUP.ARRIVE ;  /* 0x00000000000079c5 */ /* 0x000fcc0000000000 */
[----:B------:R-:W-:Y:S01]  /*1af0*/  HGMMA.64x96x16.F32 R24, gdesc[UR4], R24, gsb0 ;  /* 0x01600000041879f0 */ /* 0x000fe20008000818 */
[----:B------:R-:W-:Y:S02]  /*1b00*/  UIMAD UR6, UR41, -0x60, UR45 ;  /* 0xffffffa0290678a4 */ /* 0x000fe4000f8e022d */
[----:B------:R-:W-:Y:S02]  /*1b10*/  WARPGROUP.DEPBAR.LE gsb0, 0x0 ;  /* 0x00008000000079c5 */ /* 0x000fe40000010000 */
[----:B------:R-:W-:-:S06]  /*1b20*/  WARPGROUP.ARRIVE ;  /* 0x00000000000079c5 */ /* 0x000fcc0000000000 */
[----:B------:R-:W-:Y:S01]  /*1b30*/  HGMMA.64x96x16.F32 R24, gdesc[UR8], R24, gsb0 ;  /* 0x01600000081879f0 */ /* 0x000fe20008000818 */
[----:B------:R-:W-:Y:S02]  /*1b40*/  ULDC UR11, c[0x0][0x288] ;  /* 0x0000a200000b7ab9 */ /* 0x000fe40000000800 */
[----:B------:R-:W-:Y:S02]  /*1b50*/  UIADD3 UR7, -UR11, 0x61, UR6 ;  /* 0x000000610b077890 */ /* 0x000fe4000fffe106 */
[----:B------:R-:W-:-:S04]  /*1b60*/  UIADD3 UR6, UR6, 0x60, URZ ;  /* 0x0000006006067890 */ /* 0x000fc8000fffe03f */
[----:B------:R-:W-:Y:S02]  /*1b70*/  MOV R3, UR7 ;  /* 0x0000000700037c02 */ /* 0x000fe40008000f00 */
[----:B------:R-:W-:-:S03]  /*1b80*/  IMAD.U32 R5, RZ, RZ, UR6 ;  /* 0x00000006ff057e24 */ /* 0x000fc6000f8e00ff */
[C---:B------:R-:W-:Y:S02]  /*1b90*/  IMAD R3, R2.reuse, -0x2, R3 ;  /* 0xfffffffe02037824 */ /* 0x040fe400078e0203 */
[----:B--2---:R-:W-:-:S03]  /*1ba0*/  IMAD R0, R2, -0x2, R5 ;  /* 0xfffffffe02007824 */ /* 0x004fc600078e0205 */
[----:B------:R-:W-:-:S04]  /*1bb0*/  IADD3 R5, R3, 0x8, R4 ;  /* 0x0000000803057810 */ /* 0x000fc80007ffe004 */
[----:B------:R-:W-:Y:S02]  /*1bc0*/  VIMNMX R5, R0, R5, PT ;  /* 0x0000000500057248 */ /* 0x000fe40003fe0100 */
[----:B------:R-:W-:Y:S02]  /*1bd0*/  VIADDMNMX R0, R4, R3, R0, PT ;  /* 0x0000000304007246 */ /* 0x000fe40003800100 */
[C---:B------:R-:W-:Y:S02]  /*1be0*/  ISETP.GT.AND P1, PT, R5.reuse, RZ, PT ;  /* 0x000000ff0500720c */ /* 0x040fe40003f24270 */
[C---:B------:R-:W-:Y:S02]  /*1bf0*/  ISETP.GT.AND P2, PT, R5.reuse, 0x1, PT ;  /* 0x000000010500780c */ /* 0x040fe40003f44270 */
[----:B------:R-:W-:Y:S02]  /*1c00*/  ISETP.GT.AND P3, PT, R5, 0x8, PT ;  /* 0x000000080500780c */ /* 0x000fe40003f64270 */
[----:B------:R-:W-:Y:S01]  /*1c10*/  ISETP.GT.AND P4, PT, R0, 0x9, PT ;  /* 0x000000090000780c */ /* 0x000fe20003f84270 */
[----:B------:R-:W-:-:S02]  /*1c20*/  WARPGROUP.DEPBAR.LE gsb0, 0x0 ;  /* 0x00008000000079c5 */ /* 0x000fc40000010000 */
[----:B------:R-:W-:-:S06]  /*1c30*/  WARPGROUP.ARRIVE ;  /* 0x00000000000079c5 */ /* 0x000fcc0000000000 */
[----:B------:R-:W-:Y:S03]  /*1c40*/  HGMMA.64x96x16.F32 R24, gdesc[UR12], R24, gsb0 ;  /* 0x016000000c1879f0 */ /* 0x000fe60008000818 */
[----:B------:R-:W-:Y:S02]  /*1c50*/  WARPGROUP.DEPBAR.LE gsb0, 0x0 ;  /* 0x00008000000079c5 */ /* 0x000fe40000010000 */
[----:B------:R-:W-:Y:S02]  /*1c60*/  FSEL R26, R26, -INF , P1 ;  /* 0xff8000001a1a7808 */ /* 0x000fe40000800000 */
[----:B------:R-:W-:Y:S02]  /*1c70*/  FSEL R27, R27, -INF , P2 ;  /* 0xff8000001b1b7808 */ /* 0x000fe40001000000 */
[----:B------:R-:W-:Y:S02]  /*1c80*/  ISETP.GT.AND P1, PT, R5, 0x9, PT ;  /* 0x000000090500780c */ /* 0x000fe40003f24270 */
[----:B------:R-:W-:-:S02]  /*1c90*/  FSEL R30, R30, -INF , P3 ;  /* 0xff8000001e1e7808 */ /* 0x000fc40001800000 */
[----:B------:R-:W-:Y:S02]  /*1ca0*/  FMNMX.FTZ R9, R26, R27, !PT ;  /* 0x0000001b1a097209 */ /* 0x000fe40007810000 */
[----:B------:R-:W-:Y:S02]  /*1cb0*/  ISETP.GT.AND P2, PT, R5, 0x10, PT ;  /* 0x000000100500780c */ /* 0x000fe40003f44270 */
[----:B------:R-:W-:Y:S02]  /*1cc0*/  FSEL R31, R31, -INF , P1 ;  /* 0xff8000001f1f7808 */ /* 0x000fe40000800000 */
[----:B------:R-:W-:Y:S02]  /*1cd0*/  FMNMX.FTZ R8, R30, R9, !PT ;  /* 0x000000091e087209 */ /* 0x000fe40007810000 */
        /* <DEDUP_REMOVED lines=57> */
[----:B------:R-:W-:Y:S02]  /*2070*/  FSEL R71, R71, -INF , P1 ;  /* 0xff80000047477808 */ /* 0x000fe40000800000 */
[----:B------:R-:W-:Y:S02]  /*2080*/  FMNMX.FTZ R8, R70, R5, !PT ;  /* 0x0000000546087209 */ /* 0x000fe40007810000 */
[C---:B------:R-:W-:Y:S02]  /*2090*/  ISETP.GT.AND P1, PT, R0.reuse, RZ, PT ;  /* 0x000000ff0000720c */ /* 0x040fe40003f24270 */
[----:B------:R-:W-:Y:S02]  /*20a0*/  FMNMX.FTZ R8, R71, R8, !PT ;  /* 0x0000000847087209 */ /* 0x000fe40007810000 */
[----:B------:R-:W-:-:S02]  /*20b0*/  ISETP.GT.AND P2, PT, R0, 0x1, PT ;  /* 0x000000010000780c */ /* 0x000fc40003f44270 */
[----:B------:R-:W-:Y:S01]  /*20c0*/  ISETP.GT.AND P3, PT, R0, 0x8, PT ;  /* 0x000000080000780c */ /* 0x000fe20003f64270 */
[----:B------:R-:W2:Y:S01]  /*20d0*/  SHFL.BFLY PT, R5, R8, 0x2, 0x1f ;  /* 0x0c401f0008057f89 */ /* 0x000ea200000e0000 */
[----:B------:R-:W-:Y:S02]  /*20e0*/  FSEL R24, R24, -INF , P1 ;  /* 0xff80000018187808 */ /* 0x000fe40000800000 */
[----:B------:R-:W-:Y:S02]  /*20f0*/  FSEL R25, R25, -INF , P2 ;  /* 0xff80000019197808 */ /* 0x000fe40001000000 */
[----:B------:R-:W-:Y:S02]  /*2100*/  FSEL R28, R28, -INF , P3 ;  /* 0xff8000001c1c7808 */ /* 0x000fe40001800000 */
[----:B------:R-:W-:Y:S02]  /*2110*/  FMNMX.FTZ R3, R24, R25, !PT ;  /* 0x0000001918037209 */ /* 0x000fe40007810000 */
[----:B------:R-:W-:-:S02]  /*2120*/  ISETP.GT.AND P1, PT, R0, 0x10, PT ;  /* 0x000000100000780c */ /* 0x000fc40003f24270 */
[----:B------:R-:W-:Y:S02]  /*2130*/  FSEL R29, R29, -INF , P4 ;  /* 0xff8000001d1d7808 */ /* 0x000fe40002000000 */
[----:B------:R-:W-:Y:S02]  /*2140*/  FSEL R32, R32, -INF , P1 ;  /* 0xff80000020207808 */ /* 0x000fe40000800000 */
[----:B------:R-:W-:-:S04]  /*2150*/  ISETP.GT.AND P1, PT, R0, 0x18, PT ;  /* 0x000000180000780c */ /* 0x000fc80003f24270 */
[----:B------:R-:W-:Y:S02]  /*2160*/  FSEL R36, R36, -INF , P1 ;  /* 0xff80000024247808 */ /* 0x000fe40000800000 */
[----:B------:R-:W-:Y:S02]  /*2170*/  ISETP.GT.AND P1, PT, R0, 0x20, PT ;  /* 0x000000200000780c */ /* 0x000fe40003f24270 */
[----:B--2---:R-:W-:Y:S02]  /*2180*/  FMNMX.FTZ R9, R8, R5, !PT ;  /* 0x0000000508097209 */ /* 0x004fe40007810000 */
[----:B------:R-:W-:Y:S02]  /*2190*/  FSEL R40, R40, -INF , P1 ;  /* 0xff80000028287808 */ /* 0x000fe40000800000 */
[----:B------:R-:W-:Y:S01]  /*21a0*/  ISETP.GT.AND P1, PT, R0, 0x28, PT ;  /* 0x000000280000780c */ /* 0x000fe20003f24270 */
[----:B------:R-:W2:Y:S03]  /*21b0*/  SHFL.BFLY PT, R10, R9, 0x1, 0x1f ;  /* 0x0c201f00090a7f89 */ /* 0x000ea600000e0000 */
[----:B------:R-:W-:-:S02]  /*21c0*/  FSEL R44, R44, -INF , P1 ;  /* 0xff8000002c2c7808 */ /* 0x000fc40000800000 */
[----:B------:R-:W-:-:S04]  /*21d0*/  ISETP.GT.AND P1, PT, R0, 0x30, PT ;  /* 0x000000300000780c */ /* 0x000fc80003f24270 */
[----:B------:R-:W-:Y:S02]  /*21e0*/  FSEL R48, R48, -INF , P1 ;  /* 0xff80000030307808 */ /* 0x000fe40000800000 */
[----:B------:R-:W-:-:S04]  /*21f0*/  ISETP.GT.AND P1, PT, R0, 0x38, PT ;  /* 0x000000380000780c */ /* 0x000fc80003f24270 */
[----:B------:R-:W-:Y:S02]  /*2200*/  FSEL R52, R52, -INF , P1 ;  /* 0xff80000034347808 */ /* 0x000fe40000800000 */
[----:B------:R-:W-:-:S04]  /*2210*/  ISETP.GT.AND P1, PT, R0, 0x40, PT ;  /* 0x000000400000780c */ /* 0x000fc80003f24270 */
[----:B------:R-:W-:Y:S02]  /*2220*/  FSEL R56, R56, -INF , P1 ;  /* 0xff80000038387808 */ /* 0x000fe40000800000 */
[----:B------:R-:W-:Y:S02]  /*2230*/  ISETP.GT.AND P1, PT, R0, 0x48, PT ;  /* 0x000000480000780c */ /* 0x000fe40003f24270 */
[----:B--2---:R-:W-:Y:S02]  /*2240*/  FMNMX.FTZ R5, R9, R10, !PT ;  /* 0x0000000a09057209 */ /* 0x004fe40007810000 */
[----:B------:R-:W-:Y:S02]  /*2250*/  FSEL R60, R60, -INF , P1 ;  /* 0xff8000003c3c7808 */ /* 0x000fe40000800000 */
[C---:B------:R-:W-:Y:S01]  /*2260*/  FSETP.NEU.FTZ.AND P2, PT, R5.reuse, -INF , PT ;  /* 0xff8000000500780b */ /* 0x040fe20003f5d000 */
[----:B------:R-:W-:Y:S01]  /*2270*/  FMUL.FTZ R4, R5, UR25 ;  /* 0x0000001905047c20 */ /* 0x000fe20008410000 */
[----:B------:R-:W-:-:S04]  /*2280*/  ISETP.GT.AND P1, PT, R0, 0x50, PT ;  /* 0x000000500000780c */ /* 0x000fc80003f24270 */
[----:B------:R-:W-:Y:S02]  /*2290*/  FSEL R8, R4, RZ, P2 ;  /* 0x000000ff04087208 */ /* 0x000fe40001000000 */
[----:B------:R-:W-:Y:S02]  /*22a0*/  FMNMX.FTZ R4, R28, R3, !PT ;  /* 0x000000031c047209 */ /* 0x000fe40007810000 */
[----:B------:R-:W-:Y:S01]  /*22b0*/  ISETP.GT.AND P2, PT, R0, 0x11, PT ;  /* 0x000000110000780c */ /* 0x000fe20003f44270 */
[--C-:B------:R-:W-:Y:S01]  /*22c0*/  FFMA.FTZ R26, R26, UR25, -R8.reuse ;  /* 0x000000191a1a7c23 */ /* 0x100fe20008010808 */
[----:B------:R-:W-:Y:S01]  /*22d0*/  FMNMX.FTZ R3, R29, R4, !PT ;  /* 0x000000041d037209 */ /* 0x000fe20007810000 */
[--C-:B------:R-:W-:Y:S01]  /*22e0*/  FFMA.FTZ R27, R27, UR25, -R8.reuse ;  /* 0x000000191b1b7c23 */ /* 0x100fe20008010808 */
[----:B------:R-:W-:Y:S01]  /*22f0*/  FSEL R33, R33, -INF , P2 ;  /* 0xff80000021217808 */ /* 0x000fe20001000000 */
[--C-:B------:R-:W-:Y:S01]  /*2300*/  FFMA.FTZ R30, R30, UR25, -R8.reuse ;  /* 0x000000191e1e7c23 */ /* 0x100fe20008010808 */
[----:B------:R-:W-:Y:S01]  /*2310*/  FMNMX.FTZ R4, R32, R3, !PT ;  /* 0x0000000320047209 */ /* 0x000fe20007810000 */
[----:B------:R-:W-:Y:S01]  /*2320*/  MUFU.EX2 R26, R26 ;  /* 0x0000001a001a7308 */ /* 0x000fe20000000800 */
[----:B------:R-:W-:Y:S01]  /*2330*/  ISETP.GT.AND P2, PT, R0, 0x19, PT ;  /* 0x000000190000780c */ /* 0x000fe20003f44270 */
[--C-:B------:R-:W-:Y:S01]  /*2340*/  FFMA.FTZ R31, R31, UR25, -R8.reuse ;  /* 0x000000191f1f7c23 */ /* 0x100fe20008010808 */
[----:B------:R-:W-:Y:S01]  /*2350*/  FMNMX.FTZ R3, R33, R4, !PT ;  /* 0x0000000421037209 */ /* 0x000fe20007810000 */
[--C-:B------:R-:W-:Y:S01]  /*2360*/  FFMA.FTZ R34, R34, UR25, -R8.reuse ;  /* 0x0000001922227c23 */ /* 0x100fe20008010808 */
[----:B------:R-:W-:Y:S01]  /*2370*/  FSEL R37, R37, -INF , P2 ;  /* 0xff80000025257808 */ /* 0x000fe20001000000 */
[--C-:B------:R-:W-:Y:S01]  /*2380*/  FFMA.FTZ R35, R35, UR25, -R8.reuse ;  /* 0x0000001923237c23 */ /* 0x100fe20008010808 */
[----:B------:R-:W-:Y:S01]  /*2390*/  FMNMX.FTZ R4, R36, R3, !PT ;  /* 0x0000000324047209 */ /* 0x000fe20007810000 */
[----:B------:R-:W2:Y:S01]  /*23a0*/  MUFU.EX2 R27, R27 ;  /* 0x0000001b001b7308 */ /* 0x000ea20000000800 */
        /* <DEDUP_REMOVED lines=15> */
[----:B------:R-:W4:Y:S01]  /*24a0*/  MUFU.EX2 R31, R31 ;  /* 0x0000001f001f7308 */ /* 0x000f220000000800 */
[----:B------:R-:W-:Y:S01]  /*24b0*/  ISETP.GT.AND P2, PT, R0, 0x31, PT ;  /* 0x000000310000780c */ /* 0x000fe20003f44270 */
[----:B--2---:R-:W-:Y:S01]  /*24c0*/  FADD.FTZ R9, R26, R27 ;  /* 0x0000001b1a097221 */ /* 0x004fe20000010000 */
        /* <DEDUP_REMOVED lines=29> */
[----:B------:R-:W5:Y:S01]  /*26a0*/  MUFU.EX2 R39, R39 ;  /* 0x0000002700277308 */ /* 0x000f620000000800 */
[----:B------:R-:W-:Y:S01]  /*26b0*/  ISETP.GT.AND P2, PT, R0, 0x51, PT ;  /* 0x000000510000780c */ /* 0x000fe20003f44270 */
[----:B------:R-:W-:Y:S01]  /*26c0*/  FFMA.FTZ R8, R71, UR25, -R8 ;  /* 0x0000001947087c23 */ /* 0x000fe20008010808 */
[----:B------:R-:W-:-:S02]  /*26d0*/  FSEL R64, R64, -INF , P1 ;  /* 0xff80000040407808 */ /* 0x000fc40000800000 */
[----:B------:R-:W-:Y:S02]  /*26e0*/  FMNMX.FTZ R3, R61, R4, !PT ;  /* 0x000000043d037209 */ /* 0x000fe40007810000 */
[----:B------:R-:W-:Y:S01]  /*26f0*/  ISETP.GT.AND P1, PT, R0, 0x58, PT ;  /* 0x000000580000780c */ /* 0x000fe20003f24270 */
[----:B------:R-:W-:Y:S01]  /*2700*/  MUFU.EX2 R42, R42 ;  /* 0x0000002a002a7308 */ /* 0x000fe20000000800 */
[----:B------:R-:W-:Y:S02]  /*2710*/  FSEL R65, R65, -INF , P2 ;  /* 0xff80000041417808 */ /* 0x000fe40001000000 */
[----:B------:R-:W-:Y:S02]  /*2720*/  FMNMX.FTZ R4, R64, R3, !PT ;  /* 0x0000000340047209 */ /* 0x000fe40007810000 */
[----:B------:R-:W-:Y:S02]  /*2730*/  ISETP.GT.AND P2, PT, R0, 0x59, PT ;  /* 0x000000590000780c */ /* 0x000fe40003f44270 */
[----:B------:R-:W-:Y:S01]  /*2740*/  FSEL R68, R68, -INF , P1 ;  /* 0xff80000044447808 */ /* 0x000fe20000800000 */
[----:B------:R-:W1:Y:S01]  /*2750*/  MUFU.EX2 R43, R43 ;  /* 0x0000002b002b7308 */ /* 0x000e620000000800 */
[----:B------:R-:W-:-:S02]  /*2760*/  FMNMX.FTZ R3, R65, R4, !PT ;  /* 0x0000000441037209 */ /* 0x000fc40007810000 */
[----:B------:R-:W-:Y:S02]  /*2770*/  FSEL R69, R69, -INF , P2 ;  /* 0xff80000045457808 */ /* 0x000fe40001000000 */
[----:B------:R-:W-:Y:S02]  /*2780*/  FMNMX.FTZ R0, R68, R3, !PT ;  /* 0x0000000344007209 */ /* 0x000fe40007810000 */
[----:B------:R-:W-:Y:S01]  /*2790*/  F2FP.F16.F32.PACK_AB R153, R27, R26 ;  /* 0x0000001a1b99723e */ /* 0x000fe200000000ff */
[----:B------:R-:W-:Y:S01]  /*27a0*/  MUFU.EX2 R46, R46 ;  /* 0x0000002e002e7308 */ /* 0x000fe20000000800 */
[----:B------:R-:W-:Y:S02]  /*27b0*/  FMNMX.FTZ R0, R69, R0, !PT ;  /* 0x0000000045007209 */ /* 0x000fe40007810000 */
[----:B----4-:R-:W-:Y:S02]  /*27c0*/  F2FP.F16.F32.PACK_AB R155, R31, R30 ;  /* 0x0000001e1f9b723e */ /* 0x010fe400000000ff */
[----:B--2---:R-:W-:Y:S01]  /*27d0*/  F2FP.F16.F32.PACK_AB R157, R35, R34 ;  /* 0x00000022239d723e */ /* 0x004fe200000000ff */
[----:B------:R-:W2:Y:S01]  /*27e0*/  SHFL.BFLY PT, R3, R0, 0x2, 0x1f ;  /* 0x0c401f0000037f89 */ /* 0x000ea200000e0000 */
[----:B-----5:R-:W-:Y:S01]  /*27f0*/  F2FP.F16.F32.PACK_AB R159, R39, R38 ;  /* 0x00000026279f723e */ /* 0x020fe200000000ff */
[----:B------:R-:W4:Y:S01]  /*2800*/  MUFU.EX2 R47, R47 ;  /* 0x0000002f002f7308 */ /* 0x000f220000000800 */
[----:B-1----:R-:W-:-:S07]  /*2810*/  F2FP.F16.F32.PACK_AB R161, R43, R42 ;  /* 0x0000002a2ba1723e */ /* 0x002fce00000000ff */
[----:B------:R1:W-:Y:S08]  /*2820*/  MUFU.EX2 R175, R8 ;  /* 0x0000000800af7308 */ /* 0x0003f00000000800 */
[----:B------:R-:W-:Y:S01]  /*2830*/  MUFU.EX2 R50, R50 ;  /* 0x0000003200327308 */ /* 0x000fe20000000800 */
[----:B-1----:R-:W-:Y:S01]  /*2840*/  IMAD.U32 R8, RZ, RZ, UR21 ;  /* 0x00000015ff087e24 */ /* 0x002fe2000f8e00ff */
[----:B----4-:R-:W-:-:S02]  /*2850*/  F2FP.F16.F32.PACK_AB R163, R47, R46 ;  /* 0x0000002e2fa3723e */ /* 0x010fc400000000ff */
[----:B--2---:R-:W-:-:S04]  /*2860*/  FMNMX.FTZ R3, R0, R3, !PT ;  /* 0x0000000300037209 */ /* 0x004fc80007810000 */
[----:B------:R-:W1:Y:S01]  /*2870*/  MUFU.EX2 R51, R51 ;  /* 0x0000003300337308 */ /* 0x000e620000000800 */
[----:B------:R-:W2:Y:S07]  /*2880*/  SHFL.BFLY PT, R4, R3, 0x1, 0x1f ;  /* 0x0c201f0003047f89 */ /* 0x000eae00000e0000 */
[----:B------:R-:W-:Y:S08]  /*2890*/  MUFU.EX2 R54, R54 ;  /* 0x0000003600367308 */ /* 0x000ff00000000800 */
[----:B------:R-:W4:Y:S01]  /*28a0*/  MUFU.EX2 R55, R55 ;  /* 0x0000003700377308 */ /* 0x000f220000000800 */
[----:B-1----:R-:W-:-:S07]  /*28b0*/  F2FP.F16.F32.PACK_AB R165, R51, R50 ;  /* 0x0000003233a5723e */ /* 0x002fce00000000ff */
[----:B------:R-:W-:Y:S01]  /*28c0*/  MUFU.EX2 R58, R58 ;  /* 0x0000003a003a7308 */ /* 0x000fe20000000800 */
[----:B--2---:R-:W-:-:S04]  /*28d0*/  FMNMX.FTZ R4, R3, R4, !PT ;  /* 0x0000000403047209 */ /* 0x004fc80007810000 */
[C---:B------:R-:W-:Y:S01]  /*28e0*/  FSETP.NEU.FTZ.AND P1, PT, R4.reuse, -INF , PT ;  /* 0xff8000000400780b */ /* 0x040fe20003f3d000 */
[----:B------:R-:W-:Y:S02]  /*28f0*/  FMUL.FTZ R0, R4, UR25 ;  /* 0x0000001904007c20 */ /* 0x000fe40008410000 */
[----:B------:R-:W-:Y:S01]  /*2900*/  MUFU.EX2 R59, R59 ;  /* 0x0000003b003b7308 */ /* 0x000fe20000000800 */
[----:B----4-:R-:W-:Y:S02]  /*2910*/  F2FP.F16.F32.PACK_AB R167, R55, R54 ;  /* 0x0000003637a7723e */ /* 0x010fe400000000ff */
[----:B------:R-:W-:Y:S01]  /*2920*/  FSEL R3, R0, RZ, P1 ;  /* 0x000000ff00037208 */ /* 0x000fe20000800000 */
[----:B------:R-:W-:Y:S01]  /*2930*/  FADD.FTZ R0, R30, R9 ;  /* 0x000000091e007221 */ /* 0x000fe20000010000 */
[----:B---3--:R-:W-:-:S03]  /*2940*/  LOP3.LUT P1, RZ, R11, 0x7f, RZ, 0xc0, !PT ;  /* 0x0000007f0bff7812 */ /* 0x008fc6000782c0ff */
[----:B------:R-:W-:Y:S01]  /*2950*/  MUFU.EX2 R62, R62 ;  /* 0x0000003e003e7308 */ /* 0x000fe20000000800 */
[--C-:B------:R-:W-:Y:S01]  /*2960*/  FFMA.FTZ R24, R24, UR25, -R3.reuse ;  /* 0x0000001918187c23 */ /* 0x100fe20008010803 */
        /* <DEDUP_REMOVED lines=18> */
[----:B------:R-:W-:Y:S01]  /*2a90*/  IADD3 R9, -R23, 0xb, RZ ;  /* 0x0000000b17097810 */ /* 0x000fe20007ffe1ff */
[--C-:B------:R-:W-:Y:S01]  /*2aa0*/  FFMA.FTZ R49, R49, UR25, -R3.reuse ;  /* 0x0000001931317c23 */ /* 0x100fe20008010803 */
[--C-:B------:R-:W-:Y:S01]  /*2ab0*/  FFMA.FTZ R52, R52, UR25, -R3.reuse ;  /* 0x0000001934347c23 */ /* 0x100fe20008010803 */
[----:B------:R-:W-:Y:S01]  /*2ac0*/  FADD.FTZ R13, R39, R10 ;  /* 0x0000000a270d7221 */ /* 0x000fe20000010000 */
[----:B------:R-:W2:Y:S01]  /*2ad0*/  MUFU.EX2 R28, R28 ;  /* 0x0000001c001c7308 */ /* 0x000ea20000000800 */
[--C-:B------:R-:W-:Y:S01]  /*2ae0*/  FFMA.FTZ R53, R53, UR25, -R3.reuse ;  /* 0x0000001935357c23 */ /* 0x100fe20008010803 */
[----:B------:R-:W-:Y:S01]  /*2af0*/  FFMA.FTZ R56, R56, UR25, -R3 ;  /* 0x0000001938387c23 */ /* 0x000fe20008010803 */
[----:B------:R-:W-:Y:S01]  /*2b00*/  FADD.FTZ R12, R42, R13 ;  /* 0x0000000d2a0c7221 */ /* 0x000fe20000010000 */
[--C-:B------:R-:W-:Y:S01]  /*2b10*/  FFMA.FTZ R57, R57, UR25, -R3.reuse ;  /* 0x0000001939397c23 */ /* 0x100fe20008010803 */
[--C-:B------:R-:W-:Y:S01]  /*2b20*/  FFMA.FTZ R60, R60, UR25, -R3.reuse ;  /* 0x000000193c3c7c23 */ /* 0x100fe20008010803 */
[----:B------:R-:W-:Y:S01]  /*2b30*/  FFMA.FTZ R61, R61, UR25, -R3 ;  /* 0x000000193d3d7c23 */ /* 0x000fe20008010803 */
[----:B------:R-:W-:Y:S01]  /*2b40*/  FADD.FTZ R13, R43, R12 ;  /* 0x0000000c2b0d7221 */ /* 0x000fe20000010000 */
[----:B------:R-:W3:Y:S01]  /*2b50*/  MUFU.EX2 R29, R29 ;  /* 0x0000001d001d7308 */ /* 0x000ee20000000800 */
        /* <DEDUP_REMOVED lines=8> */
[----:B--2---:R-:W-:Y:S01]  /*2be0*/  FADD.FTZ R0, R28, R11 ;  /* 0x0000000b1c007221 */ /* 0x004fe20000010000 */
[----:B------:R-:W-:-:S02]  /*2bf0*/  F2FP.F16.F32.PACK_AB R169, R59, R58 ;  /* 0x0000003a3ba9723e */ /* 0x000fc400000000ff */
[----:B------:R-:W-:-:S04]  /*2c00*/  F2FP.F16.F32.PACK_AB R152, R25, R24 ;  /* 0x000000181998723e */ /* 0x000fc800000000ff */
[----:B------:R-:W2:Y:S01]  /*2c10*/  MUFU.EX2 R33, R33 ;  /* 0x0000002100217308 */ /* 0x000ea20000000800 */
[C---:B---3--:R-:W-:Y:S01]  /*2c20*/  FADD.FTZ R11, R29.reuse, R0 ;  /* 0x000000001d0b7221 */ /* 0x048fe20000010000 */
[----:B------:R-:W-:Y:S01]  /*2c30*/  @!P1 VIADD R0, R8, 0x22840 ;  /* 0x0002284008009836 */ /* 0x000fe20000000000 */
[----:B------:R-:W-:-:S04]  /*2c40*/  F2FP.F16.F32.PACK_AB R154, R29, R28 ;  /* 0x0000001c1d9a723e */ /* 0x000fc800000000ff */
[----:B------:R-:W-:Y:S01]  /*2c50*/  @!P1 PRMT R0, RZ, 0x654, R0 ;  /* 0x00000654ff009816 */ /* 0x000fe20000000000 */
[----:B------:R-:W3:Y:S01]  /*2c60*/  MUFU.EX2 R36, R36 ;  /* 0x0000002400247308 */ /* 0x000ee20000000800 */
[----:B-1----:R-:W-:Y:S01]  /*2c70*/  FADD.FTZ R10, R32, R11 ;  /* 0x0000000b200a7221 */ /* 0x002fe20000010000 */
[----:B------:R1:W-:Y:S06]  /*2c80*/  BAR.ARV R9, 0x100 ;  /* 0x000400090000751d */ /* 0x0003ec0000002000 */
[----:B------:R-:W4:Y:S01]  /*2c90*/  MUFU.EX2 R37, R37 ;  /* 0x0000002500257308 */ /* 0x000f220000000800 */
[C---:B--2---:R-:W-:Y:S01]  /*2ca0*/  FADD.FTZ R11, R33.reuse, R10 ;  /* 0x0000000a210b7221 */ /* 0x044fe20000010000 */
[----:B------:R2:W-:Y:S01]  /*2cb0*/  @!P1 SYNCS.ARRIVE.TRANS64.RED.A1T0 RZ, [R0+URZ], RZ ;  /* 0x000000ff00ff99a7 */ /* 0x0005e2000810043f */
[----:B------:R-:W-:-:S05]  /*2cc0*/  F2FP.F16.F32.PACK_AB R156, R33, R32 ;  /* 0x00000020219c723e */ /* 0x000fca00000000ff */
[----:B------:R-:W2:Y:S01]  /*2cd0*/  MUFU.EX2 R40, R40 ;  /* 0x0000002800287308 */ /* 0x000ea20000000800 */
[----:B---3--:R-:W-:-:S07]  /*2ce0*/  FADD.FTZ R10, R36, R11 ;  /* 0x0000000b240a7221 */ /* 0x008fce0000010000 */
        /* <DEDUP_REMOVED lines=11> */
[----:B------:R-:W-:Y:S01]  /*2da0*/  FADD.FTZ R10, R58, R13 ;  /* 0x0000000d3a0a7221 */ /* 0x000fe20000010000 */
[----:B------:R-:W-:-:S03]  /*2db0*/  F2FP.F16.F32.PACK_AB R160, R41, R40 ;  /* 0x0000002829a0723e */ /* 0x000fc600000000ff */
[----:B------:R-:W-:Y:S02]  /*2dc0*/  FADD.FTZ R13, R59, R10 ;  /* 0x0000000a3b0d7221 */ /* 0x000fe40000010000 */
[----:B------:R-:W3:Y:S01]  /*2dd0*/  MUFU.EX2 R48, R48 ;  /* 0x0000003000307308 */ /* 0x000ee20000000800 */
[----:B----4-:R-:W-:Y:S01]  /*2de0*/  FADD.FTZ R0, R44, R11 ;  /* 0x0000000b2c007221 */ /* 0x010fe20000010000 */
[----:B------:R-:W-:-:S06]  /*2df0*/  FADD.FTZ R10, R62, R13 ;  /* 0x0000000d3e0a7221 */ /* 0x000fcc0000010000 */
        /* <DEDUP_REMOVED lines=14> */
[C---:B----4-:R-:W-:Y:S01]  /*2ee0*/  FADD.FTZ R13, R63.reuse, R10 ;  /* 0x0000000a3f0d7221 */ /* 0x050fe20000010000 */
[----:B------:R-:W-:-:S06]  /*2ef0*/  F2FP.F16.F32.PACK_AB R171, R63, R62 ;  /* 0x0000003e3fab723e */ /* 0x000fcc00000000ff */
[----:B------:R-:W4:Y:S01]  /*2f00*/  MUFU.EX2 R57, R57 ;  /* 0x0000003900397308 */ /* 0x000f220000000800 */
[----:B--2---:R-:W-:-:S07]  /*2f10*/  FADD.FTZ R0, R56, R11 ;  /* 0x0000000b38007221 */ /* 0x004fce0000010000 */
[----:B------:R-:W2:Y:S01]  /*2f20*/  MUFU.EX2 R67, R67 ;  /* 0x0000004300437308 */ /* 0x000ea20000000800 */
[----:B---3--:R-:W-:-:S07]  /*2f30*/  FADD.FTZ R10, R66, R13 ;  /* 0x0000000d420a7221 */ /* 0x008fce0000010000 */
[----:B------:R-:W3:Y:S01]  /*2f40*/  MUFU.EX2 R60, R60 ;  /* 0x0000003c003c7308 */ /* 0x000ee20000000800 */
[C---:B----4-:R-:W-:Y:S01]  /*2f50*/  FADD.FTZ R11, R57.reuse, R0 ;  /* 0x00000000390b7221 */ /* 0x050fe20000010000 */
[----:B------:R-:W-:-:S06]  /*2f60*/  F2FP.F16.F32.PACK_AB R168, R57, R56 ;  /* 0x0000003839a8723e */ /* 0x000fcc00000000ff */
[----:B------:R-:W4:Y:S01]  /*2f70*/  MUFU.EX2 R70, R70 ;  /* 0x0000004600467308 */ /* 0x000f220000000800 */
[C---:B--2---:R-:W-:Y:S01]  /*2f80*/  FADD.FTZ R13, R67.reuse, R10 ;  /* 0x0000000a430d7221 */ /* 0x044fe20000010000 */
[----:B------:R-:W-:-:S06]  /*2f90*/  F2FP.F16.F32.PACK_AB R173, R67, R66 ;  /* 0x0000004243ad723e */ /* 0x000fcc00000000ff */
[----:B------:R-:W2:Y:S01]  /*2fa0*/  MUFU.EX2 R61, R61 ;  /* 0x0000003d003d7308 */ /* 0x000ea20000000800 */
[----:B---3--:R-:W-:-:S07]  /*2fb0*/  FADD.FTZ R0, R60, R11 ;  /* 0x0000000b3c007221 */ /* 0x008fce0000010000 */
[----:B------:R-:W3:Y:S01]  /*2fc0*/  MUFU.EX2 R64, R64 ;  /* 0x0000004000407308 */ /* 0x000ee20000000800 */
[----:B----4-:R-:W-:-:S07]  /*2fd0*/  FADD.FTZ R10, R70, R13 ;  /* 0x0000000d460a7221 */ /* 0x010fce0000010000 */
[----:B------:R-:W4:Y:S01]  /*2fe0*/  MUFU.EX2 R65, R65 ;  /* 0x0000004100417308 */ /* 0x000f220000000800 */
[----:B--2---:R-:W-:Y:S01]  /*2ff0*/  FADD.FTZ R13, R61, R0 ;  /* 0x000000003d0d7221 */ /* 0x004fe20000010000 */
[C---:B------:R-:W-:Y:S01]  /*3000*/  FADD.FTZ R0, R175.reuse, R10 ;  /* 0x0000000aaf007221 */ /* 0x040fe20000010000 */
[----:B------:R-:W-:Y:S02]  /*3010*/  F2FP.F16.F32.PACK_AB R175, R175, R70 ;  /* 0x00000046afaf723e */ /* 0x000fe400000000ff */
[----:B------:R-:W-:-:S03]  /*3020*/  F2FP.F16.F32.PACK_AB R170, R61, R60 ;  /* 0x0000003c3daa723e */ /* 0x000fc600000000ff */
[----:B------:R-:W2:Y:S01]  /*3030*/  MUFU.EX2 R68, R68 ;  /* 0x0000004400447308 */ /* 0x000ea20000000800 */
[----:B---3--:R-:W-:-:S07]  /*3040*/  FADD.FTZ R10, R64, R13 ;  /* 0x0000000d400a7221 */ /* 0x008fce0000010000 */
[----:B------:R-:W3:Y:S01]  /*3050*/  MUFU.EX2 R11, R3 ;  /* 0x00000003000b7308 */ /* 0x000ee20000000800 */
[C---:B----4-:R-:W-:Y:S01]  /*3060*/  FADD.FTZ R13, R65.reuse, R10 ;  /* 0x0000000a410d7221 */ /* 0x050fe20000010000 */
[----:B------:R-:W-:-:S03]  /*3070*/  F2FP.F16.F32.PACK_AB R172, R65, R64 ;  /* 0x0000004041ac723e */ /* 0x000fc600000000ff */
[----:B--2---:R-:W-:-:S04]  /*3080*/  FADD.FTZ R10, R68, R13 ;  /* 0x0000000d440a7221 */ /* 0x004fc80000010000 */
[C---:B---3--:R-:W-:Y:S01]  /*3090*/  FADD.FTZ R3, R11.reuse, R10 ;  /* 0x0000000a0b037221 */ /* 0x048fe20000010000 */
[----:B------:R-:W-:Y:S01]  /*30a0*/  F2FP.F16.F32.PACK_AB R174, R11, R68 ;  /* 0x000000440bae723e */ /* 0x000fe200000000ff */
[----:B-1----:R-:W-:Y:S06]  /*30b0*/  @!P0 BRA `(.L_x_3274) ;  /* 0x0000000000048947 */ /* 0x002fec0003800000 */
[----:B------:R-:W-:Y:S01]  /*30c0*/  BPT.TRAP 0x1 ;  /* 0x000000040000795c */ /* 0x000fe20000300000 */
.L_x_3274:
[----:B------:R1:W2:Y:S01]  /*30d0*/  SYNCS.PHASECHK.TRANS64.TRYWAIT P2, [UR21+0x22850], R7 ;  /* 0x02285007ff0075a7 */ /* 0x0002a20008040155 */
[----:B------:R-:W-:Y:S05]  /*30e0*/  @!P0 BRA `(.L_x_3275) ;  /* 0x0000000000048947 */ /* 0x000fea0003800000 */
[----:B------:R-:W-:Y:S01]  /*30f0*/  BPT.TRAP 0x1 ;  /* 0x000000040000795c */ /* 0x000fe20000300000 */
.L_x_3275:
[----:B--2---:R-:W-:Y:S05]  /*3100*/  @P2 BRA `(.L_x_3276) ;  /* 0x0000000000082947 */ /* 0x004fea0003800000 */
[----:B------:R-:W2:Y:S02]  /*3110*/  SYNCS.PHASECHK.TRANS64.TRYWAIT P2, [UR21+0x22850], R7 ;  /* 0x02285007ff0075a7 */ /* 0x000ea40008040155 */
[----:B--2---:R-:W-:Y:S05]  /*3120*/  @!P2 BRA `(.L_x_3277) ;  /* 0x000000940058a947 */ /* 0x004fea0003800000 */
.L_x_3276:
[----:B------:R3:W-:Y:S01]  /*3130*/  BAR.SYNC.DEFER_BLOCKING R6, 0x100 ;  /* 0x000400060000751d */ /* 0x0007e20000010000 */
[----:B------:R-:W-:Y:S01]  /*3140*/  UIADD3 UR6, UR49, 0x400, URZ ;  /* 0x0000040031067890 */ /* 0x000fe2000fffe03f */
[----:B--2---:R-:W-:Y:S01]  /*3150*/  @!P1 VIADD R8, R8, 0x22860 ;  /* 0x0002286008089836 */ /* 0x004fe20000000000 */
[----:B------:R-:W-:Y:S02]  /*3160*/  UIADD3 UR28, UR41, -0x2, URZ ;  /* 0xfffffffe291c7890 */ /* 0x000fe4000fffe03f */
[----:B------:R-:W-:Y:S01]  /*3170*/  USHF.R.U32.HI UR6, URZ, 0x4, UR6 ;  /* 0x000000043f067899 */ /* 0x000fe20008011606 */
[----:B------:R-:W-:Y:S01]  /*3180*/  UMOV UR7, 0x40000040 ;  /* 0x4000004000077882 */ /* 0x000fe20000000000 */
[----:B------:R-:W-:Y:S02]  /*3190*/  @!P1 PRMT R8, RZ, 0x654, R8 ;  /* 0x00000654ff089816 */ /* 0x000fe40000000008 */
[----:B------:R-:W-:-:S04]  /*31a0*/  ULOP3.LUT UR6, UR6, 0x3fff, URZ, 0xc0, !UPT ;  /* 0x00003fff06067892 */ /* 0x000fc8000f8ec03f */
        /* <DEDUP_REMOVED lines=35> */
[----:B------:R-:W-:-:S04]  /*33e0*/  UIADD3 UR6, UR42, -UR11, UR45 ;  /* 0x8000000b2a067290 */ /* 0x000fc8000fffe02d */
[----:B------:R-:W-:-:S04]  /*33f0*/  UIMAD.WIDE UR6, UR6, 0x2aaaaaab, URZ ;  /* 0x2aaaaaab060678a5 */ /* 0x000fc8000f8e023f */
[----:B------:R-:W-:-:S04]  /*3400*/  USHF.R.U32.HI UR6, URZ, 0x1f, UR7 ;  /* 0x0000001f3f067899 */ /* 0x000fc80008011607 */
[----:B------:R-:W-:-:S04]  /*3410*/  ULEA.HI.SX32 UR6, UR7, UR6, 0x1c ;  /* 0x0000000607067291 */ /* 0x000fc8000f8fe23f */
[----:B------:R-:W-:-:S04]  /*3420*/  UISETP.LT.AND UP0, UPT, URZ, UR6, UPT ;  /* 0x000000063f00728c */ /* 0x000fc8000bf01270 */
[----:B------:R-:W-:-:S04]  /*3430*/  USEL UR24, URZ, UR6, !UP0 ;  /* 0x000000063f187287 */ /* 0x000fc8000c000000 */
[----:B------:R-:W-:-:S06]  /*3440*/  UISETP.GE.AND UP0, UPT, UR28, UR24, UPT ;  /* 0x000000181c00728c */ /* 0x000fcc000bf06270 */
[----:B------:R-:W-:Y:S01]  /*3450*/  PLOP3.LUT P2, PT, PT, PT, UP0, 0x80, 0x0 ;  /* 0x000000000000781c */ /* 0x000fe20003f4f008 */
[----:B------:R-:W-:Y:S02]  /*3460*/  WARPGROUP.DEPBAR.LE gsb0, 0x0 ;  /* 0x00008000000079c5 */ /* 0x000fe40000010000 */
[----:B------:R3:W-:Y:S10]  /*3470*/  @!P1 SYNCS.ARRIVE.TRANS64.RED.A1T0 RZ, [R8+URZ], RZ ;  /* 0x000000ff08ff99a7 */ /* 0x0007f4000810043f */
[----:B---3--:R-:W-:Y:S05]  /*3480*/  @!P2 BRA `(.L_x_3278) ;  /* 0x000000240000a947 */ /* 0x008fea0003800000 */
[----:B------:R-:W-:Y:S01]  /*3490*/  IMAD.MOV.U32 R8, RZ, RZ, R5 ;  /* 0x000000ffff087224 */ /* 0x000fe200078e0005 */
[----:B------:R-:W-:Y:S01]  /*34a0*/  ULDC UR26, c[0x0][0x404] ;  /* 0x00010100001a7ab9 */ /* 0x000fe20000000800 */
[----:B-1----:R-:W-:Y:S01]  /*34b0*/  IMAD.MOV.U32 R7, RZ, RZ, R4 ;  /* 0x000000ffff077224 */ /* 0x002fe200078e0004 */
[----:B------:R-:W-:Y:S01]  /*34c0*/  ULDC UR27, c[0x0][0x2e0] ;  /* 0x0000b800001b7ab9 */ /* 0x000fe20000000800 */
[----:B------:R-:W-:Y:S01]  /*34d0*/  ULDC UR25, c[0x0][0x988] ;  /* 0x0002620000197ab9 */ /* 0x000fe20000000800 */
[----:B------:R-:W-:-:S05]  /*34e0*/  ULDC.64 UR22, c[0x0][0x3f8] ;  /* 0x0000fe0000167ab9 */ /* 0x000fca0000000a00 */
.L_x_3287:
[----:B------:R-:W-:-:S04]  /*34f0*/  UIADD3 UR37, UR37, 0x1, URZ ;  /* 0x0000000125257890 */ /* 0x000fc8000fffe03f */
[----:B------:R-:W-:-:S04]  /*3500*/  UISETP.NE.AND UP0, UPT, UR37, 0x2, UPT ;  /* 0x000000022500788c */ /* 0x000fc8000bf05270 */
[----:B------:R-:W-:Y:S02]  /*3510*/  USEL UR6, URZ, 0x1, UP0 ;  /* 0x000000013f067887 */ /* 0x000fe40008000000 */
[----:B------:R-:W-:Y:S02]  /*3520*/  USEL UR37, UR37, URZ, UP0 ;  /* 0x0000003f25257287 */ /* 0x000fe40008000000 */
[----:B------:R-:W-:Y:S01]  /*3530*/  ULOP3.LUT UR38, UR38, UR6, URZ, 0x3c, !UPT ;  /* 0x0000000626267292 */ /* 0x000fe2000f8e3c3f */
[----:B--2---:R-:W-:Y:S11]  /*3540*/  @!P0 BRA `(.L_x_3279) ;  /* 0x0000000000048947 */ /* 0x004ff60003800000 */
[----:B------:R-:W-:Y:S01]  /*3550*/  BPT.TRAP 0x1 ;  /* 0x000000040000795c */ /* 0x000fe20000300000 */
.L_x_3279:
[----:B------:R-:W-:Y:S01]  /*3560*/  ULEA UR29, UR37, UR49, 0x3 ;  /* 0x00000031251d7291 */ /* 0x000fe2000f8e183f */
[----:B------:R-:W-:-:S04]  /*3570*/  MOV R6, UR38 ;  /* 0x0000002600067c02 */ /* 0x000fc80008000f00 */
[----:B------:R-:W-:-:S04]  /*3580*/  SHF.L.U32 R6, R6, 0x1f, RZ ;  /* 0x0000001f06067819 */ /* 0x000fc800000006ff */
[----:B------:R1:W2:Y:S01]  /*3590*/  SYNCS.PHASECHK.TRANS64.TRYWAIT P2, [UR29+0x22830], R6 ;  /* 0x02283006ff0075a7 */ /* 0x0002a2000804015d */
[----:B------:R-:W-:Y:S05]  /*35a0*/  @!P0 BRA `(.L_x_3280) ;  /* 0x0000000000048947 */ /* 0x000fea0003800000 */
[----:B------:R-:W-:Y:S01]  /*35b0*/  BPT.TRAP 0x1 ;  /* 0x000000040000795c */ /* 0x000fe20000300000 */
.L_x_3280:
[----:B--2---:R-:W-:Y:S05]  /*35c0*/  @P2 BRA `(.L_x_3281) ;  /* 0x0000000000082947 */ /* 0x004fea0003800000 */
[----:B------:R-:W2:Y:S02]  /*35d0*/  SYNCS.PHASECHK.TRANS64.TRYWAIT P2, [UR29+0x22830], R6 ;  /* 0x02283006ff0075a7 */ /* 0x000ea4000804015d */
[----:B--2---:R-:W-:Y:S05]  /*35e0*/  @!P2 BRA `(.L_x_3282) ;  /* 0x00000090003ca947 */ /* 0x004fea0003800000 */
.L_x_3281:
[----:B------:R-:W-:Y:S01]  /*35f0*/  UIMAD UR18, UR37, 0x300, UR20 ;  /* 0x00000300251278a4 */ /* 0x000fe2000f8e0214 */
[----:B------:R-:W-:Y:S01]  /*3600*/  WARPGROUP.ARRIVE ;  /* 0x00000000000079c5 */ /* 0x000fe20000000000 */
[----:B------:R-:W-:Y:S01]  /*3610*/  UMOV UR19, 0x40000040 ;  /* 0x4000004000137882 */ /* 0x000fe20000000000 */
[----:B------:R-:W-:Y:S01]  /*3620*/  UMOV UR7, 0x40000040 ;  /* 0x4000004000077882 */ /* 0x000fe20000000000 */
[----:B------:R-:W-:Y:S01]  /*3630*/  UIADD3 UR6, UR18, 0x2, URZ ;  /* 0x0000000212067890 */ /* 0x000fe2000fffe03f */
[----:B--2---:R-:W2:Y:S01]  /*3640*/  LDC R5, c[0x0][0x288] ;  /* 0x0000a200ff057b82 */ /* 0x004ea20000000800 */
[----:B------:R-:W-:Y:S01]  /*3650*/  UIADD3 UR10, UR18, 0x4, URZ ;  /* 0x00000004120a7890 */ /* 0x000fe2000fffe03f */
[----:B------:R-:W-:Y:S02]  /*3660*/  UMOV UR11, 0x40000040 ;  /* 0x40000040000b7882 */ /* 0x000fe40000000000 */
[----:B------:R-:W-:Y:S01]  /*3670*/  HGMMA.64x96x16.F32 R152, gdesc[UR16], RZ, !UPT, gsb0 ;  /* 0x01600000109879f0 */ /* 0x000fe2000c0008ff */
[----:B------:R-:W-:Y:S01]  /*3680*/  UIADD3 UR14, UR18, 0x6, URZ ;  /* 0x00000006120e7890 */ /* 0x000fe2000fffe03f */
[----:B------:R-:W-:Y:S01]  /*3690*/  UMOV UR15, 0x40000040 ;  /* 0x40000040000f7882 */ /* 0x000fe20000000000 */
[----:B------:R-:W-:-:S04]  /*36a0*/  UISETP.NE.U32.AND UP0, UPT, UR22, URZ, UPT ;  /* 0x0000003f1600728c */ /* 0x000fc8000bf05070 */
[----:B------:R-:W-:Y:S01]  /*36b0*/  UISETP.NE.AND.EX UP0, UPT, UR23, URZ, UPT, UP0 ;  /* 0x0000003f1700728c */ /* 0x000fe2000bf05300 */
[----:B------:R-:W-:Y:S02]  /*36c0*/  WARPGROUP.DEPBAR.LE gsb0, 0x0 ;  /* 0x00008000000079c5 */ /* 0x000fe40000010000 */
[----:B------:R-:W-:-:S06]  /*36d0*/  WARPGROUP.ARRIVE ;  /* 0x00000000000079c5 */ /* 0x000fcc0000000000 */
[----:B------:R-:W-:Y:S01]  /*36e0*/  HGMMA.64x96x16.F32 R152, gdesc[UR4], R152, gsb0 ;  /* 0x01600000049879f0 */ /* 0x000fe20008000898 */
[----:B------:R-:W-:Y:S02]  /*36f0*/  UIMAD UR6, UR28, -0x60, UR42 ;  /* 0xffffffa01c0678a4 */ /* 0x000fe4000f8e022a */
[----:B------:R-:W-:Y:S02]  /*3700*/  USEL UR7, UR26, 0x1, UP0 ;  /* 0x000000011a077887 */ /* 0x000fe40008000000 */
[----:B------:R-:W-:-:S04]  /*3710*/  UIADD3 UR6, UR6, 0x1, URZ ;  /* 0x0000000106067890 */ /* 0x000fc8000fffe03f */
[----:B------:R-:W-:-:S06]  /*3720*/  UIMAD UR6, UR7, UR27, UR6 ;  /* 0x0000001b070672a4 */ /* 0x000fcc000f8e0206 */
[----:B--2---:R-:W-:-:S05]  /*3730*/  IADD3 R5, -R5, UR6, RZ ;  /* 0x0000000605057c10 */ /* 0x004fca000fffe1ff */
[----:B------:R-:W-:-:S04]  /*3740*/  IMAD R5, R2, -0x2, R5 ;  /* 0xfffffffe02057824 */ /* 0x000fc800078e0205 */
[----:B------:R-:W-:-:S05]  /*3750*/  IMAD.IADD R14, R22, 0x1, R5 ;  /* 0x00000001160e7824 */ /* 0x000fca00078e0205 */
[C---:B------:R-:W-:Y:S02]  /*3760*/  ISETP.GT.AND P2, PT, R14.reuse, RZ, PT ;  /* 0x000000ff0e00720c */ /* 0x040fe40003f44270 */
[----:B------:R-:W-:Y:S01]  /*3770*/  ISETP.GT.AND P3, PT, R14, 0x1, PT ;  /* 0x000000010e00780c */ /* 0x000fe20003f64270 */
        /* <DEDUP_REMOVED lines=8> */
[----:B------:R-:W-:Y:S02]  /*3800*/  ISETP.GT.AND P2, PT, R14, 0x8, PT ;  /* 0x000000080e00780c */ /* 0x000fe40003f44270 */
[----:B------:R-:W-:Y:S02]  /*3810*/  FSEL R11, R153, -INF , P3 ;  /* 0xff800000990b7808 */ /* 0x000fe40001800000 */
[----:B------:R-:W-:-:S02]  /*3820*/  FMNMX.FTZ R4, R207, R7, !PT ;  /* 0x00000007cf047209 */ /* 0x000fc40007810000 */
[----:B------:R-:W-:Y:S02]  /*3830*/  ISETP.GT.AND P3, PT, R14, 0x9, PT ;  /* 0x000000090e00780c */ /* 0x000fe40003f64270 */
[----:B------:R-:W-:Y:S02]  /*3840*/  FSEL R15, R156, -INF , P2 ;  /* 0xff8000009c0f7808 */ /* 0x000fe40001000000 */
[----:B------:R-:W-:Y:S02]  /*3850*/  FMNMX.FTZ R4, R11, R4, !PT ;  /* 0x000000040b047209 */ /* 0x000fe40007810000 */
        /* <DEDUP_REMOVED lines=57> */
[C---:B------:R-:W-:Y:S01]  /*3bf0*/  ISETP.GT.AND P3, PT, R14.reuse, 0x59, PT ;  /* 0x000000590e00780c */ /* 0x040fe20003f64270 */
[----:B------:R-:W-:Y:S01]  /*3c00*/  VIADD R14, R14, 0x8 ;  /* 0x000000080e0e7836 */ /* 0x000fe20000000000 */
[----:B------:R-:W-:Y:S02]  /*3c10*/  FSEL R196, R196, -INF , P2 ;  /* 0xff800000c4c47808 */ /* 0x000fe40001000000 */
[----:B------:R-:W-:Y:S02]  /*3c20*/  FMNMX.FTZ R9, R193, R4, !PT ;  /* 0x00000004c1097209 */ /* 0x000fe40007810000 */
[----:B------:R-:W-:Y:S02]  /*3c30*/  FSEL R197, R197, -INF , P3 ;  /* 0xff800000c5c57808 */ /* 0x000fe40001800000 */
[----:B------:R-:W-:Y:S02]  /*3c40*/  FMNMX.FTZ R4, R196, R9, !PT ;  /* 0x00000009c4047209 */ /* 0x000fe40007810000 */
[----:B------:R-:W-:-:S02]  /*3c50*/  ISETP.GT.AND P3, PT, R14, RZ, PT ;  /* 0x000000ff0e00720c */ /* 0x000fc40003f64270 */
[----:B------:R-:W-:Y:S02]  /*3c60*/  FMNMX.FTZ R10, R197, R4, !PT ;  /* 0x00000004c50a7209 */ /* 0x000fe40007810000 */
[----:B------:R-:W-:-:S03]  /*3c70*/  ISETP.GT.AND P4, PT, R14, 0x1, PT ;  /* 0x000000010e00780c */ /* 0x000fc60003f84270 */
[----:B------:R-:W2:Y:S01]  /*3c80*/  SHFL.BFLY PT, R9, R10, 0x2, 0x1f ;  /* 0x0c401f000a097f89 */ /* 0x000ea200000e0000 */
[----:B------:R-:W-:Y:S02]  /*3c90*/  FSEL R155, R155, -INF , P4 ;  /* 0xff8000009b9b7808 */ /* 0x000fe40002000000 */
        /* <DEDUP_REMOVED lines=23> */
[----:B------:R-:W-:-:S02]  /*3e10*/  ISETP.GT.AND P3, PT, R14, 0x8, PT ;  /* 0x000000080e00780c */ /* 0x000fc40003f64270 */
[----:B------:R-:W-:Y:S02]  /*3e20*/  FMNMX.FTZ R12, R9, R8, !PT ;  /* 0x00000008090c7209 */ /* 0x000fe40007810000 */
[----:B------:R-:W-:Y:S02]  /*3e30*/  FSEL R10, R20, RZ, P2 ;  /* 0x000000ff140a7208 */ /* 0x000fe40001000000 */
[----:B------:R-:W-:Y:S02]  /*3e40*/  FSEL R158, R158, -INF , P3 ;  /* 0xff8000009e9e7808 */ /* 0x000fe40001800000 */
[----:B------:R-:W-:Y:S01]  /*3e50*/  ISETP.GT.AND P3, PT, R14, 0x10, PT ;  /* 0x000000100e00780c */ /* 0x000fe20003f64270 */
[--C-:B------:R-:W-:Y:S01]  /*3e60*/  FFMA.FTZ R152, R207, UR25, -R10.reuse ;  /* 0x00000019cf987c23 */ /* 0x100fe2000801080a */
[----:B------:R-:W-:Y:S01]  /*3e70*/  FMNMX.FTZ R207, R155, R12, !PT ;  /* 0x0000000c9bcf7209 */ /* 0x000fe20007810000 */
[--C-:B------:R-:W-:Y:S01]  /*3e80*/  FFMA.FTZ R154, R15, UR25, -R10.reuse ;  /* 0x000000190f9a7c23 */ /* 0x100fe2000801080a */
[----:B------:R-:W-:Y:S01]  /*3e90*/  FSEL R162, R162, -INF , P3 ;  /* 0xff800000a2a27808 */ /* 0x000fe20001800000 */
[--C-:B------:R-:W-:Y:S01]  /*3ea0*/  FFMA.FTZ R156, R21, UR25, -R10.reuse ;  /* 0x00000019159c7c23 */ /* 0x100fe2000801080a */
[----:B------:R-:W-:Y:S01]  /*3eb0*/  FMNMX.FTZ R12, R158, R207, !PT ;  /* 0x000000cf9e0c7209 */ /* 0x000fe20007810000 */
[--C-:B------:R-:W-:Y:S01]  /*3ec0*/  FFMA.FTZ R160, R153, UR25, -R10.reuse ;  /* 0x0000001999a07c23 */ /* 0x100fe2000801080a */
[----:B------:R-:W-:Y:S01]  /*3ed0*/  ISETP.GT.AND P3, PT, R14, 0x18, PT ;  /* 0x000000180e00780c */ /* 0x000fe20003f64270 */
[--C-:B------:R-:W-:Y:S01]  /*3ee0*/  FFMA.FTZ R168, R184, UR25, -R10.reuse ;  /* 0x00000019b8a87c23 */ /* 0x100fe2000801080a */
[----:B------:R-:W-:Y:S01]  /*3ef0*/  FMNMX.FTZ R207, R159, R12, !PT ;  /* 0x0000000c9fcf7209 */ /* 0x000fe20007810000 */
[--C-:B------:R-:W-:Y:S01]  /*3f00*/  FFMA.FTZ R11, R11, UR25, -R10.reuse ;  /* 0x000000190b0b7c23 */ /* 0x100fe2000801080a */
[----:B------:R-:W-:Y:S01]  /*3f10*/  FSEL R166, R166, -INF , P3 ;  /* 0xff800000a6a67808 */ /* 0x000fe20001800000 */
[----:B------:R-:W-:Y:S01]  /*3f20*/  MUFU.EX2 R152, R152 ;  /* 0x0000009800987308 */ /* 0x000fe20000000800 */
        /* <DEDUP_REMOVED lines=11> */
[----:B------:R-:W-:Y:S01]  /*3fe0*/  FFMA.FTZ R197, R197, UR25, -R10 ;  /* 0x00000019c5c57c23 */ /* 0x000fe2000801080a */
[----:B------:R-:W-:-:S02]  /*3ff0*/  FMNMX.FTZ R157, R167, R12, !PT ;  /* 0x0000000ca79d7209 */ /* 0x000fc40007810000 */
[----:B------:R-:W-:Y:S01]  /*4000*/  FSEL R174, R174, -INF , P3 ;  /* 0xff800000aeae7808 */ /* 0x000fe20001800000 */
[----:B------:R-:W-:Y:S01]  /*4010*/  MUFU.EX2 R154, R154 ;  /* 0x0000009a009a7308 */ /* 0x000fe20000000800 */
[----:B------:R-:W-:Y:S02]  /*4020*/  FMNMX.FTZ R12, R170, R157, !PT ;  /* 0x0000009daa0c7209 */ /* 0x000fe40007810000 */
[----:B------:R-:W-:Y:S02]  /*4030*/  ISETP.GT.AND P3, PT, R14, 0x30, PT ;  /* 0x000000300e00780c */ /* 0x000fe40003f64270 */
[----:B------:R-:W-:Y:S02]  /*4040*/  FMNMX.FTZ R21, R171, R12, !PT ;  /* 0x0000000cab157209 */ /* 0x000fe40007810000 */
[----:B------:R-:W-:Y:S01]  /*4050*/  FSEL R178, R178, -INF , P3 ;  /* 0xff800000b2b27808 */ /* 0x000fe20001800000 */
[----:B------:R-:W-:Y:S01]  /*4060*/  MUFU.EX2 R15, R15 ;  /* 0x0000000f000f7308 */ /* 0x000fe20000000800 */
[----:B------:R-:W-:Y:S01]  /*4070*/  FMNMX.FTZ R12, R174, R21, !PT ;  /* 0x00000015ae0c7209 */ /* 0x000fe20007810000 */
[--C-:B------:R-:W-:Y:S01]  /*4080*/  FFMA.FTZ R21, R161, UR25, -R10.reuse ;  /* 0x00000019a1157c23 */ /* 0x100fe2000801080a */
[----:B------:R-:W-:Y:S01]  /*4090*/  ISETP.GT.AND P3, PT, R14, 0x38, PT ;  /* 0x000000380e00780c */ /* 0x000fe20003f64270 */
[--C-:B------:R-:W-:Y:S01]  /*40a0*/  FFMA.FTZ R161, R177, UR25, -R10.reuse ;  /* 0x00000019b1a17c23 */ /* 0x100fe2000801080a */
[----:B------:R-:W-:Y:S01]  /*40b0*/  FMNMX.FTZ R157, R175, R12, !PT ;  /* 0x0000000caf9d7209 */ /* 0x000fe20007810000 */
[----:B------:R-:W-:Y:S01]  /*40c0*/  FFMA.FTZ R177, R193, UR25, -R10 ;  /* 0x00000019c1b17c23 */ /* 0x000fe2000801080a */
[----:B------:R-:W-:Y:S01]  /*40d0*/  FSEL R182, R182, -INF , P3 ;  /* 0xff800000b6b67808 */ /* 0x000fe20001800000 */
[----:B------:R-:W-:Y:S01]  /*40e0*/  MUFU.EX2 R156, R156 ;  /* 0x0000009c009c7308 */ /* 0x000fe20000000800 */
[----:B------:R-:W-:-:S02]  /*40f0*/  FMNMX.FTZ R12, R178, R157, !PT ;  /* 0x0000009db20c7209 */ /* 0x000fc40007810000 */
[----:B------:R-:W-:Y:S02]  /*4100*/  ISETP.GT.AND P3, PT, R14, 0x40, PT ;  /* 0x000000400e00780c */ /* 0x000fe40003f64270 */
[----:B------:R-:W-:Y:S02]  /*4110*/  FMNMX.FTZ R153, R179, R12, !PT ;  /* 0x0000000cb3997209 */ /* 0x000fe40007810000 */
[----:B------:R-:W-:Y:S01]  /*4120*/  FSEL R186, R186, -INF , P3 ;  /* 0xff800000baba7808 */ /* 0x000fe20001800000 */
[----:B------:R2:W-:Y:S01]  /*4130*/  MUFU.EX2 R12, R160 ;  /* 0x000000a0000c7308 */ /* 0x0005e20000000800 */
[----:B------:R-:W-:Y:S01]  /*4140*/  FMNMX.FTZ R20, R182, R153, !PT ;  /* 0x00000099b6147209 */ /* 0x000fe20007810000 */
[--C-:B------:R-:W-:Y:S01]  /*4150*/  FFMA.FTZ R153, R165, UR25, -R10.reuse ;  /* 0x00000019a5997c23 */ /* 0x100fe2000801080a */
[----:B------:R-:W-:Y:S01]  /*4160*/  ISETP.GT.AND P3, PT, R14, 0x48, PT ;  /* 0x000000480e00780c */ /* 0x000fe20003f64270 */
[----:B------:R-:W-:Y:S01]  /*4170*/  FFMA.FTZ R165, R181, UR25, -R10 ;  /* 0x00000019b5a57c23 */ /* 0x000fe2000801080a */
[----:B------:R-:W-:-:S02]  /*4180*/  FMNMX.FTZ R157, R183, R20, !PT ;  /* 0x00000014b79d7209 */ /* 0x000fc40007810000 */
[----:B------:R-:W-:Y:S01]  /*4190*/  FSEL R190, R190, -INF , P3 ;  /* 0xff800000bebe7808 */ /* 0x000fe20001800000 */
[----:B------:R-:W-:Y:S01]  /*41a0*/  MUFU.EX2 R21, R21 ;  /* 0x0000001500157308 */ /* 0x000fe20000000800 */
[----:B------:R-:W-:Y:S01]  /*41b0*/  FMNMX.FTZ R20, R186, R157, !PT ;  /* 0x0000009dba147209 */ /* 0x000fe20007810000 */
[--C-:B--2---:R-:W-:Y:S01]  /*41c0*/  FFMA.FTZ R160, R13, UR25, -R10.reuse ;  /* 0x000000190da07c23 */ /* 0x104fe2000801080a */
[----:B------:R-:W-:Y:S02]  /*41d0*/  ISETP.GT.AND P3, PT, R14, 0x50, PT ;  /* 0x000000500e00780c */ /* 0x000fe40003f64270 */
[----:B------:R-:W-:Y:S02]  /*41e0*/  FMNMX.FTZ R13, R187, R20, !PT ;  /* 0x00000014bb0d7209 */ /* 0x000fe40007810000 */
[----:B------:R-:W-:Y:S01]  /*41f0*/  FSEL R191, R191, -INF , P4 ;  /* 0xff800000bfbf7808 */ /* 0x000fe20002000000 */
[----:B------:R-:W-:Y:S01]  /*4200*/  MUFU.EX2 R153, R153 ;  /* 0x0000009900997308 */ /* 0x000fe20000000800 */
[----:B------:R-:W-:Y:S01]  /*4210*/  FMNMX.FTZ R20, R190, R13, !PT ;  /* 0x0000000dbe147209 */ /* 0x000fe20007810000 */
[--C-:B------:R-:W-:Y:S01]  /*4220*/  FFMA.FTZ R13, R169, UR25, -R10.reuse ;  /* 0x00000019a90d7c23 */ /* 0x100fe2000801080a */
[----:B------:R-:W-:Y:S01]  /*4230*/  ISETP.GT.AND P4, PT, R14, 0x51, PT ;  /* 0x000000510e00780c */ /* 0x000fe20003f84270 */
[----:B------:R-:W-:Y:S01]  /*4240*/  FFMA.FTZ R169, R185, UR25, -R10 ;  /* 0x00000019b9a97c23 */ /* 0x000fe2000801080a */
[----:B------:R-:W-:-:S02]  /*4250*/  FSEL R194, R194, -INF , P3 ;  /* 0xff800000c2c27808 */ /* 0x000fc40001800000 */
[----:B------:R-:W-:Y:S01]  /*4260*/  FMNMX.FTZ R157, R191, R20, !PT ;  /* 0x00000014bf9d7209 */ /* 0x000fe20007810000 */
[----:B------:R-:W-:Y:S01]  /*4270*/  MUFU.EX2 R160, R160 ;  /* 0x000000a000a07308 */ /* 0x000fe20000000800 */
[----:B------:R-:W-:Y:S02]  /*4280*/  ISETP.GT.AND P3, PT, R14, 0x58, PT ;  /* 0x000000580e00780c */ /* 0x000fe40003f64270 */
[----:B------:R-:W-:Y:S02]  /*4290*/  FSEL R195, R195, -INF , P4 ;  /* 0xff800000c3c37808 */ /* 0x000fe40002000000 */
[----:B------:R-:W-:Y:S01]  /*42a0*/  FMNMX.FTZ R20, R194, R157, !PT ;  /* 0x0000009dc2147209 */ /* 0x000fe20007810000 */
[--C-:B------:R-:W-:Y:S01]  /*42b0*/  FFMA.FTZ R157, R173, UR25, -R10.reuse ;  /* 0x00000019ad9d7c23 */ /* 0x100fe2000801080a */
[----:B------:R-:W-:Y:S01]  /*42c0*/  ISETP.GT.AND P4, PT, R14, 0x59, PT ;  /* 0x000000590e00780c */ /* 0x000fe20003f84270 */
[--C-:B------:R-:W-:Y:S01]  /*42d0*/  FFMA.FTZ R14, R5, UR25, -R10.reuse ;  /* 0x00000019050e7c23 */ /* 0x100fe2000801080a */
[----:B------:R-:W-:Y:S01]  /*42e0*/  FSEL R198, R198, -INF , P3 ;  /* 0xff800000c6c67808 */ /* 0x000fe20001800000 */
[----:B------:R-:W-:Y:S01]  /*42f0*/  FFMA.FTZ R173, R189, UR25, -R10 ;  /* 0x00000019bdad7c23 */ /* 0x000fe2000801080a */
[----:B------:R-:W-:Y:S01]  /*4300*/  FMNMX.FTZ R5, R195, R20, !PT ;  /* 0x00000014c3057209 */ /* 0x000fe20007810000 */
[----:B------:R-:W-:Y:S01]  /*4310*/  MUFU.EX2 R13, R13 ;  /* 0x0000000d000d7308 */ /* 0x000fe20000000800 */
[----:B------:R-:W-:-:S02]  /*4320*/  FSEL R199, R199, -INF , P4 ;  /* 0xff800000c7c77808 */ /* 0x000fc40002000000 */
[----:B------:R-:W-:Y:S02]  /*4330*/  FMNMX.FTZ R20, R198, R5, !PT ;  /* 0x00000005c6147209 */ /* 0x000fe40007810000 */
[----:B------:R-:W-:Y:S02]  /*4340*/  FSEL R184, R4, RZ, P2 ;  /* 0x000000ff04b87208 */ /* 0x000fe40001000000 */
[----:B------:R-:W-:Y:S01]  /*4350*/  FMNMX.FTZ R5, R199, R20, !PT ;  /* 0x00000014c7057209 */ /* 0x000fe20007810000 */
[----:B------:R-:W-:Y:S01]  /*4360*/  FFMA.FTZ R20, R180, UR25, -R10 ;  /* 0x00000019b4147c23 */ /* 0x000fe2000801080a */
[----:B------:R-:W-:Y:S01]  /*4370*/  MUFU.EX2 R14, R14 ;  /* 0x0000000e000e7308 */ /* 0x000fe20000000800 */
[----:B------:R-:W-:Y:S02]  /*4380*/  FADD.FTZ R184, -R184, R7 ;  /* 0x00000007b8b87221 */ /* 0x000fe40000010100 */
[----:B------:R-:W2:Y:S02]  /*4390*/  SHFL.BFLY PT, R172, R5, 0x2, 0x1f ;  /* 0x0c401f0005ac7f89 */ /* 0x000ea400000e0000 */
[----:B------:R-:W-:-:S03]  /*43a0*/  FMUL.FTZ R181, R184, UR25 ;  /* 0x00000019b8b57c20 */ /* 0x000fc60008410000 */
[----:B------:R-:W-:Y:S08]  /*43b0*/  MUFU.EX2 R157, R157 ;  /* 0x0000009d009d7308 */ /* 0x000ff00000000800 */
[----:B------:R-:W3:Y:S08]  /*43c0*/  MUFU.EX2 R181, R181 ;  /* 0x000000b500b57308 */ /* 0x000ef00000000800 */
[----:B------:R-:W4:Y:S01]  /*43d0*/  MUFU.EX2 R164, R164 ;  /* 0x000000a400a47308 */ /* 0x000f220000000800 */
[----:B--2---:R-:W-:Y:S01]  /*43e0*/  FMNMX.FTZ R180, R5, R172, !PT ;  /* 0x000000ac05b47209 */ /* 0x004fe20007810000 */
[----:B------:R-:W-:-:S04]  /*43f0*/  FFMA.FTZ R172, R188, UR25, -R10 ;  /* 0x00000019bcac7c23 */ /* 0x000fc8000801080a */
[----:B------:R-:W2:Y:S02]  /*4400*/  SHFL.BFLY PT, R5, R180, 0x1, 0x1f ;  /* 0x0c201f00b4057f89 */ /* 0x000ea400000e0000 */
        /* <DEDUP_REMOVED lines=31> */
[----:B------:R-:W-:Y:S01]  /*4600*/  FSEL R193, R5, RZ, P2 ;  /* 0x000000ff05c17208 */ /* 0x000fe20001000000 */
[----:B------:R-:W-:Y:S01]  /*4610*/  MUFU.EX2 R169, R169 ;  /* 0x000000a900a97308 */ /* 0x000fe20000000800 */
[----:B------:R-:W-:Y:S01]  /*4620*/  FSEL R192, R192, RZ, P2 ;  /* 0x000000ffc0c07208 */ /* 0x000fe20001000000 */
[-C--:B------:R-:W-:Y:S01]  /*4630*/  FMUL.FTZ R72, R72, R181.reuse ;  /* 0x000000b548487220 */ /* 0x080fe20000410000 */
[-C--:B------:R-:W-:Y:S01]  /*4640*/  FMUL.FTZ R73, R73, R181.reuse ;  /* 0x000000b549497220 */ /* 0x080fe20000410000 */
[----:B------:R-:W-:Y:S01]  /*4650*/  FADD.FTZ R193, -R193, R8 ;  /* 0x00000008c1c17221 */ /* 0x000fe20000010100 */
[----:B------:R-:W-:Y:S01]  /*4660*/  FMUL.FTZ R76, R76, R181 ;  /* 0x000000b54c4c7220 */ /* 0x000fe20000410000 */
[--C-:B------:R-:W-:Y:S01]  /*4670*/  FFMA.FTZ R10, R155, UR25, -R192.reuse ;  /* 0x000000199b0a7c23 */ /* 0x100fe200080108c0 */
[----:B------:R-:W-:Y:S01]  /*4680*/  FFMA.FTZ R155, R158, UR25, -R192 ;  /* 0x000000199e9b7c23 */ /* 0x000fe200080108c0 */
[----:B------:R-:W-:Y:S01]  /*4690*/  FFMA.FTZ R158, R181, R3, R152 ;  /* 0x00000003b59e7223 */ /* 0x000fe20000010098 */
[--C-:B------:R-:W-:Y:S01]  /*46a0*/  FFMA.FTZ R208, R175, UR25, -R192.reuse ;  /* 0x00000019afd07c23 */ /* 0x100fe200080108c0 */
[--C-:B------:R-:W-:Y:S01]  /*46b0*/  FFMA.FTZ R175, R178, UR25, -R192.reuse ;  /* 0x00000019b2af7c23 */ /* 0x100fe200080108c0 */
[----:B------:R-:W-:Y:S01]  /*46c0*/  FFMA.FTZ R178, R179, UR25, -R192 ;  /* 0x00000019b3b27c23 */ /* 0x000fe200080108c0 */
[----:B------:R-:W-:Y:S01]  /*46d0*/  FADD.FTZ R3, R11, R158 ;  /* 0x0000009e0b037221 */ /* 0x000fe20000010000 */
[--C-:B------:R-:W-:Y:S01]  /*46e0*/  FFMA.FTZ R179, R182, UR25, -R192.reuse ;  /* 0x00000019b6b37c23 */ /* 0x100fe200080108c0 */
[--C-:B------:R-:W-:Y:S01]  /*46f0*/  FFMA.FTZ R182, R183, UR25, -R192.reuse ;  /* 0x00000019b7b67c23 */ /* 0x100fe200080108c0 */
[--C-:B------:R-:W-:Y:S01]  /*4700*/  FFMA.FTZ R183, R186, UR25, -R192.reuse ;  /* 0x00000019bab77c23 */ /* 0x100fe200080108c0 */
[----:B------:R-:W-:Y:S01]  /*4710*/  FADD.FTZ R158, R154, R3 ;  /* 0x000000039a9e7221 */ /* 0x000fe20000010000 */
[----:B------:R-:W-:Y:S01]  /*4720*/  FFMA.FTZ R186, R187, UR25, -R192 ;  /* 0x00000019bbba7c23 */ /* 0x000fe200080108c0 */
[----:B------:R-:W-:Y:S01]  /*4730*/  IMAD.U32 R187, RZ, RZ, UR29 ;  /* 0x0000001dffbb7e24 */ /* 0x000fe2000f8e00ff */
[----:B------:R-:W-:Y:S01]  /*4740*/  MUFU.EX2 R172, R172 ;  /* 0x000000ac00ac7308 */ /* 0x000fe20000000800 */
[----:B------:R-:W-:Y:S01]  /*4750*/  FADD.FTZ R3, R15, R158 ;  /* 0x0000009e0f037221 */ /* 0x000fe20000010000 */
[--C-:B------:R-:W-:Y:S01]  /*4760*/  FFMA.FTZ R185, R9, UR25, -R192.reuse ;  /* 0x0000001909b97c23 */ /* 0x100fe200080108c0 */
[----:B------:R-:W-:Y:S01]  /*4770*/  IADD3 R9, -R23, 0xb, RZ ;  /* 0x0000000b17097810 */ /* 0x000fe20007ffe1ff */
[--C-:B------:R-:W-:Y:S01]  /*4780*/  FFMA.FTZ R189, R190, UR25, -R192.reuse ;  /* 0x00000019bebd7c23 */ /* 0x100fe200080108c0 */
[----:B------:R-:W-:Y:S01]  /*4790*/  FADD.FTZ R158, R156, R3 ;  /* 0x000000039c9e7221 */ /* 0x000fe20000010000 */
[--C-:B------:R-:W-:Y:S01]  /*47a0*/  FFMA.FTZ R184, R159, UR25, -R192.reuse ;  /* 0x000000199fb87c23 */ /* 0x100fe200080108c0 */
[----:B------:R-:W-:Y:S01]  /*47b0*/  FFMA.FTZ R188, R163, UR25, -R192 ;  /* 0x00000019a3bc7c23 */ /* 0x000fe200080108c0 */
[----:B------:R-:W-:Y:S01]  /*47c0*/  MUFU.EX2 R173, R173 ;  /* 0x000000ad00ad7308 */ /* 0x000fe20000000800 */
[----:B------:R-:W-:Y:S01]  /*47d0*/  FADD.FTZ R3, R21, R158 ;  /* 0x0000009e15037221 */ /* 0x000fe20000010000 */
[--C-:B------:R-:W-:Y:S01]  /*47e0*/  FFMA.FTZ R206, R171, UR25, -R192.reuse ;  /* 0x00000019abce7c23 */ /* 0x100fe200080108c0 */
[--C-:B------:R-:W-:Y:S01]  /*47f0*/  FFMA.FTZ R190, R191, UR25, -R192.reuse ;  /* 0x00000019bfbe7c23 */ /* 0x100fe200080108c0 */
[--C-:B------:R-:W-:Y:S01]  /*4800*/  FFMA.FTZ R159, R162, UR25, -R192.reuse ;  /* 0x00000019a29f7c23 */ /* 0x100fe200080108c0 */
[----:B------:R-:W-:Y:S01]  /*4810*/  FADD.FTZ R158, R12, R3 ;  /* 0x000000030c9e7221 */ /* 0x000fe20000010000 */
[--C-:B------:R-:W-:Y:S01]  /*4820*/  FFMA.FTZ R163, R166, UR25, -R192.reuse ;  /* 0x00000019a6a37c23 */ /* 0x100fe200080108c0 */
[----:B------:R-:W-:Y:S01]  /*4830*/  FFMA.FTZ R171, R174, UR25, -R192 ;  /* 0x00000019aeab7c23 */ /* 0x000fe200080108c0 */
[----:B------:R1:W-:Y:S01]  /*4840*/  MUFU.EX2 R7, R197 ;  /* 0x000000c500077308 */ /* 0x0003e20000000800 */
[----:B------:R-:W-:Y:S01]  /*4850*/  FADD.FTZ R3, R153, R158 ;  /* 0x0000009e99037221 */ /* 0x000fe20000010000 */
[--C-:B------:R-:W-:Y:S01]  /*4860*/  FFMA.FTZ R191, R194, UR25, -R192.reuse ;  /* 0x00000019c2bf7c23 */ /* 0x100fe200080108c0 */
[--C-:B------:R-:W-:Y:S01]  /*4870*/  FFMA.FTZ R195, R195, UR25, -R192.reuse ;  /* 0x00000019c3c37c23 */ /* 0x100fe200080108c0 */
[--C-:B------:R-:W-:Y:S01]  /*4880*/  FFMA.FTZ R198, R198, UR25, -R192.reuse ;  /* 0x00000019c6c67c23 */ /* 0x100fe200080108c0 */
[----:B------:R-:W-:Y:S01]  /*4890*/  FADD.FTZ R158, R160, R3 ;  /* 0x00000003a09e7221 */ /* 0x000fe20000010000 */
[----:B------:R-:W-:Y:S01]  /*48a0*/  FFMA.FTZ R199, R199, UR25, -R192 ;  /* 0x00000019c7c77c23 */ /* 0x000fe200080108c0 */
[----:B------:R-:W-:Y:S01]  /*48b0*/  F2FP.F16.F32.PACK_AB R162, R157, R14 ;  /* 0x0000000e9da2723e */ /* 0x000fe200000000ff */
[----:B------:R-:W-:Y:S01]  /*48c0*/  MUFU.EX2 R176, R176 ;  /* 0x000000b000b07308 */ /* 0x000fe20000000800 */
[----:B------:R-:W-:Y:S01]  /*48d0*/  FADD.FTZ R3, R13, R158 ;  /* 0x0000009e0d037221 */ /* 0x000fe20000010000 */
[----:B------:R-:W-:Y:S01]  /*48e0*/  F2FP.F16.F32.PACK_AB R152, R11, R152 ;  /* 0x000000980b98723e */ /* 0x000fe200000000ff */
[-C--:B------:R-:W-:Y:S01]  /*48f0*/  FMUL.FTZ R77, R77, R181.reuse ;  /* 0x000000b54d4d7220 */ /* 0x080fe20000410000 */
[----:B------:R-:W-:Y:S01]  /*4900*/  F2FP.F16.F32.PACK_AB R154, R15, R154 ;  /* 0x0000009a0f9a723e */ /* 0x000fe200000000ff */
[----:B------:R-:W-:Y:S01]  /*4910*/  FADD.FTZ R158, R14, R3 ;  /* 0x000000030e9e7221 */ /* 0x000fe20000010000 */
[----:B------:R-:W-:Y:S01]  /*4920*/  F2FP.F16.F32.PACK_AB R156, R21, R156 ;  /* 0x0000009c159c723e */ /* 0x000fe200000000ff */
[-C--:B------:R-:W-:Y:S01]  /*4930*/  FMUL.FTZ R80, R80, R181.reuse ;  /* 0x000000b550507220 */ /* 0x080fe20000410000 */
[----:B------:R-:W-:Y:S01]  /*4940*/  MUFU.EX2 R177, R177 ;  /* 0x000000b100b17308 */ /* 0x000fe20000000800 */
[----:B------:R-:W-:Y:S01]  /*4950*/  FADD.FTZ R3, R157, R158 ;  /* 0x0000009e9d037221 */ /* 0x000fe20000010000 */
[----:B------:R-:W-:Y:S01]  /*4960*/  F2FP.F16.F32.PACK_AB R160, R13, R160 ;  /* 0x000000a00da0723e */ /* 0x000fe200000000ff */
[-C--:B------:R-:W-:Y:S01]  /*4970*/  FMUL.FTZ R81, R81, R181.reuse ;  /* 0x000000b551517220 */ /* 0x080fe20000410000 */
[-C--:B------:R-:W-:Y:S01]  /*4980*/  FMUL.FTZ R84, R84, R181.reuse ;  /* 0x000000b554547220 */ /* 0x080fe20000410000 */
[----:B----4-:R-:W-:Y:S01]  /*4990*/  FADD.FTZ R158, R164, R3 ;  /* 0x00000003a49e7221 */ /* 0x010fe20000010000 */
[----:B-----5:R-:W-:Y:S01]  /*49a0*/  F2FP.F16.F32.PACK_AB R164, R161, R164 ;  /* 0x000000a4a1a4723e */ /* 0x020fe200000000ff */
[-C--:B------:R-:W-:Y:S01]  /*49b0*/  FMUL.FTZ R85, R85, R181.reuse ;  /* 0x000000b555557220 */ /* 0x080fe20000410000 */
[----:B------:R4:W5:Y:S01]  /*49c0*/  MUFU.EX2 R180, R196 ;  /* 0x000000c400b47308 */ /* 0x0009620000000800 */
[----:B------:R-:W-:Y:S01]  /*49d0*/  FADD.FTZ R3, R161, R158 ;  /* 0x0000009ea1037221 */ /* 0x000fe20000010000 */
[-C--:B------:R-:W-:Y:S01]  /*49e0*/  FMUL.FTZ R88, R88, R181.reuse ;  /* 0x000000b558587220 */ /* 0x080fe20000410000 */
[-C--:B------:R-:W-:Y:S01]  /*49f0*/  FMUL.FTZ R89, R89, R181.reuse ;  /* 0x000000b559597220 */ /* 0x080fe20000410000 */
[----:B------:R-:W-:Y:S01]  /*4a00*/  FMUL.FTZ R92, R92, R181 ;  /* 0x000000b55c5c7220 */ /* 0x000fe20000410000 */
[----:B---3--:R-:W-:Y:S01]  /*4a10*/  FADD.FTZ R158, R20, R3 ;  /* 0x00000003149e7221 */ /* 0x008fe20000010000 */
[----:B------:R-:W-:-:S02]  /*4a20*/  @!P1 VIADD R3, R187, 0x22840 ;  /* 0x00022840bb039836 */ /* 0x000fc40000000000 */
[-C--:B------:R-:W-:Y:S01]  /*4a30*/  FMUL.FTZ R93, R93, R181.reuse ;  /* 0x000000b55d5d7220 */ /* 0x080fe20000410000 */
[----:B------:R-:W-:Y:S01]  /*4a40*/  MUFU.EX2 R185, R185 ;  /* 0x000000b900b97308 */ /* 0x000fe20000000800 */
[----:B-1----:R-:W-:Y:S01]  /*4a50*/  FADD.FTZ R197, R165, R158 ;  /* 0x0000009ea5c57221 */ /* 0x002fe20000010000 */
[--C-:B----4-:R-:W-:Y:S01]  /*4a60*/  FFMA.FTZ R196, R167, UR25, -R192.reuse ;  /* 0x00000019a7c47c23 */ /* 0x110fe200080108c0 */
[----:B------:R-:W-:Y:S01]  /*4a70*/  @!P1 PRMT R3, RZ, 0x654, R3 ;  /* 0x00000654ff039816 */ /* 0x000fe20000000003 */
[----:B------:R1:W-:Y:S06]  /*4a80*/  BAR.ARV R9, 0x100 ;  /* 0x000400090000751d */ /* 0x0003ec0000002000 */
[----:B--2---:R-:W-:Y:S01]  /*4a90*/  FADD.FTZ R158, R168, R197 ;  /* 0x000000c5a89e7221 */ /* 0x004fe20000010000 */
[----:B------:R2:W-:Y:S01]  /*4aa0*/  @!P1 SYNCS.ARRIVE.TRANS64.RED.A1T0 RZ, [R3+URZ], RZ ;  /* 0x000000ff03ff99a7 */ /* 0x0005e2000810043f */
[----:B------:R-:W-:Y:S01]  /*4ab0*/  FFMA.FTZ R167, R170, UR25, -R192 ;  /* 0x00000019aaa77c23 */ /* 0x000fe200080108c0 */
[----:B------:R-:W-:Y:S01]  /*4ac0*/  FMUL.FTZ R192, R193, UR25 ;  /* 0x00000019c1c07c20 */ /* 0x000fe20008410000 */
[----:B------:R-:W-:Y:S01]  /*4ad0*/  MUFU.EX2 R10, R10 ;  /* 0x0000000a000a7308 */ /* 0x000fe20000000800 */
[----:B-----5:R-:W-:Y:S01]  /*4ae0*/  F2FP.F16.F32.PACK_AB R174, R7, R180 ;  /* 0x000000b407ae723e */ /* 0x020fe200000000ff */
[-C--:B------:R-:W-:Y:S01]  /*4af0*/  FMUL.FTZ R96, R96, R181.reuse ;  /* 0x000000b560607220 */ /* 0x080fe20000410000 */
[----:B------:R-:W-:Y:S01]  /*4b00*/  F2FP.F16.F32.PACK_AB R168, R169, R168 ;  /* 0x000000a8a9a8723e */ /* 0x000fe200000000ff */
[-C--:B------:R-:W-:Y:S01]  /*4b10*/  FMUL.FTZ R97, R97, R181.reuse ;  /* 0x000000b561617220 */ /* 0x080fe20000410000 */
[----:B--2---:R-:W-:Y:S01]  /*4b20*/  FADD.FTZ R3, R169, R158 ;  /* 0x0000009ea9037221 */ /* 0x004fe20000010000 */
[----:B------:R-:W-:Y:S01]  /*4b30*/  F2FP.F16.F32.PACK_AB R170, R173, R172 ;  /* 0x000000acadaa723e */ /* 0x000fe200000000ff */
[-C--:B------:R-:W-:Y:S01]  /*4b40*/  FMUL.FTZ R100, R100, R181.reuse ;  /* 0x000000b564647220 */ /* 0x080fe20000410000 */
[----:B------:R-:W2:Y:S01]  /*4b50*/  MUFU.EX2 R192, R192 ;  /* 0x000000c000c07308 */ /* 0x000ea20000000800 */
[----:B------:R-:W-:Y:S01]  /*4b60*/  FADD.FTZ R158, R172, R3 ;  /* 0x00000003ac9e7221 */ /* 0x000fe20000010000 */
[----:B------:R-:W-:Y:S01]  /*4b70*/  F2FP.F16.F32.PACK_AB R172, R177, R176 ;  /* 0x000000b0b1ac723e */ /* 0x000fe200000000ff */
[-C--:B------:R-:W-:Y:S01]  /*4b80*/  FMUL.FTZ R101, R101, R181.reuse ;  /* 0x000000b565657220 */ /* 0x080fe20000410000 */
[-C--:B------:R-:W-:Y:S01]  /*4b90*/  FMUL.FTZ R104, R104, R181.reuse ;  /* 0x000000b568687220 */ /* 0x080fe20000410000 */
[----:B------:R-:W-:Y:S01]  /*4ba0*/  FADD.FTZ R3, R173, R158 ;  /* 0x0000009ead037221 */ /* 0x000fe20000010000 */
[----:B------:R-:W-:Y:S01]  /*4bb0*/  F2FP.F16.F32.PACK_AB R158, R153, R12 ;  /* 0x0000000c999e723e */ /* 0x000fe200000000ff */
[-C--:B------:R-:W-:Y:S01]  /*4bc0*/  FMUL.FTZ R105, R105, R181.reuse ;  /* 0x000000b569697220 */ /* 0x080fe20000410000 */
[----:B------:R-:W3:Y:S01]  /*4bd0*/  MUFU.EX2 R155, R155 ;  /* 0x0000009b009b7308 */ /* 0x000ee20000000800 */
[----:B------:R-:W-:Y:S01]  /*4be0*/  FADD.FTZ R166, R176, R3 ;  /* 0x00000003b0a67221 */ /* 0x000fe20000010000 */
[-C--:B------:R-:W-:Y:S01]  /*4bf0*/  FMUL.FTZ R108, R108, R181.reuse ;  /* 0x000000b56c6c7220 */ /* 0x080fe20000410000 */
[-C--:B------:R-:W-:Y:S01]  /*4c00*/  FMUL.FTZ R109, R109, R181.reuse ;  /* 0x000000b56d6d7220 */ /* 0x080fe20000410000 */
[-C--:B------:R-:W-:Y:S01]  /*4c10*/  FMUL.FTZ R112, R112, R181.reuse ;  /* 0x000000b570707220 */ /* 0x080fe20000410000 */
[----:B------:R-:W-:Y:S01]  /*4c20*/  FADD.FTZ R3, R177, R166 ;  /* 0x000000a6b1037221 */ /* 0x000fe20000010000 */
[----:B------:R-:W-:Y:S01]  /*4c30*/  F2FP.F16.F32.PACK_AB R166, R165, R20 ;  /* 0x00000014a5a6723e */ /* 0x000fe200000000ff */
[-C--:B------:R-:W-:Y:S01]  /*4c40*/  FMUL.FTZ R113, R113, R181.reuse ;  /* 0x000000b571717220 */ /* 0x080fe20000410000 */
[----:B------:R-:W4:Y:S01]  /*4c50*/  MUFU.EX2 R184, R184 ;  /* 0x000000b800b87308 */ /* 0x000f220000000800 */
[----:B------:R-:W-:Y:S01]  /*4c60*/  FADD.FTZ R12, R180, R3 ;  /* 0x00000003b40c7221 */ /* 0x000fe20000010000 */
[-C--:B------:R-:W-:Y:S01]  /*4c70*/  FMUL.FTZ R116, R116, R181.reuse ;  /* 0x000000b574747220 */ /* 0x080fe20000410000 */
[-C--:B------:R-:W-:Y:S01]  /*4c80*/  FMUL.FTZ R117, R117, R181.reuse ;  /* 0x000000b575757220 */ /* 0x080fe20000410000 */
[-C--:B------:R-:W-:Y:S01]  /*4c90*/  FMUL.FTZ R120, R120, R181.reuse ;  /* 0x000000b578787220 */ /* 0x080fe20000410000 */
[----:B------:R-:W-:Y:S01]  /*4ca0*/  FADD.FTZ R3, R7, R12 ;  /* 0x0000000c07037221 */ /* 0x000fe20000010000 */
[----:B--2---:R-:W-:Y:S01]  /*4cb0*/  FFMA.FTZ R7, R192, R0, R185 ;  /* 0x00000000c0077223 */ /* 0x004fe200000100b9 */
[-C--:B------:R-:W-:Y:S01]  /*4cc0*/  FMUL.FTZ R121, R121, R181.reuse ;  /* 0x000000b579797220 */ /* 0x080fe20000410000 */
[----:B------:R-:W2:Y:S01]  /*4cd0*/  MUFU.EX2 R159, R159 ;  /* 0x0000009f009f7308 */ /* 0x000ea20000000800 */
[-C--:B------:R-:W-:Y:S01]  /*4ce0*/  FMUL.FTZ R124, R124, R181.reuse ;  /* 0x000000b57c7c7220 */ /* 0x080fe20000410000 */
[----:B------:R-:W-:Y:S01]  /*4cf0*/  FADD.FTZ R0, R10, R7 ;  /* 0x000000070a007221 */ /* 0x000fe20000010000 */
[-C--:B------:R-:W-:Y:S01]  /*4d00*/  FMUL.FTZ R125, R125, R181.reuse ;  /* 0x000000b57d7d7220 */ /* 0x080fe20000410000 */
[-C--:B------:R-:W-:Y:S01]  /*4d10*/  FMUL.FTZ R128, R128, R181.reuse ;  /* 0x000000b580807220 */ /* 0x080fe20000410000 */
[-C--:B------:R-:W-:Y:S01]  /*4d20*/  FMUL.FTZ R129, R129, R181.reuse ;  /* 0x000000b581817220 */ /* 0x080fe20000410000 */
[----:B---3--:R-:W-:Y:S01]  /*4d30*/  FADD.FTZ R7, R155, R0 ;  /* 0x000000009b077221 */ /* 0x008fe20000010000 */
[-C--:B------:R-:W-:Y:S01]  /*4d40*/  FMUL.FTZ R132, R132, R181.reuse ;  /* 0x000000b584847220 */ /* 0x080fe20000410000 */
[----:B------:R-:W3:Y:S01]  /*4d50*/  MUFU.EX2 R188, R188 ;  /* 0x000000bc00bc7308 */ /* 0x000ee20000000800 */
[-C--:B------:R-:W-:Y:S01]  /*4d60*/  FMUL.FTZ R133, R133, R181.reuse ;  /* 0x000000b585857220 */ /* 0x080fe20000410000 */
[----:B----4-:R-:W-:Y:S01]  /*4d70*/  FADD.FTZ R0, R184, R7 ;  /* 0x00000007b8007221 */ /* 0x010fe20000010000 */
[-C--:B------:R-:W-:Y:S01]  /*4d80*/  FMUL.FTZ R136, R136, R181.reuse ;  /* 0x000000b588887220 */ /* 0x080fe20000410000 */
[-C--:B------:R-:W-:Y:S01]  /*4d90*/  FMUL.FTZ R137, R137, R181.reuse ;  /* 0x000000b589897220 */ /* 0x080fe20000410000 */
[-C--:B------:R-:W-:Y:S01]  /*4da0*/  FMUL.FTZ R140, R140, R181.reuse ;  /* 0x000000b58c8c7220 */ /* 0x080fe20000410000 */
[-C--:B------:R-:W-:Y:S01]  /*4db0*/  FMUL.FTZ R141, R141, R181.reuse ;  /* 0x000000b58d8d7220 */ /* 0x080fe20000410000 */
[-C--:B------:R-:W-:Y:S01]  /*4dc0*/  FMUL.FTZ R144, R144, R181.reuse ;  /* 0x000000b590907220 */ /* 0x080fe20000410000 */
[----:B------:R-:W4:Y:S01]  /*4dd0*/  MUFU.EX2 R163, R163 ;  /* 0x000000a300a37308 */ /* 0x000f220000000800 */
[----:B--2---:R-:W-:Y:S01]  /*4de0*/  FADD.FTZ R7, R159, R0 ;  /* 0x000000009f077221 */ /* 0x004fe20000010000 */
[-C--:B------:R-:W-:Y:S01]  /*4df0*/  FMUL.FTZ R145, R145, R181.reuse ;  /* 0x000000b591917220 */ /* 0x080fe20000410000 */
[-C--:B------:R-:W-:Y:S01]  /*4e00*/  FMUL.FTZ R148, R148, R181.reuse ;  /* 0x000000b594947220 */ /* 0x080fe20000410000 */
[----:B------:R-:W-:Y:S01]  /*4e10*/  FMUL.FTZ R149, R149, R181 ;  /* 0x000000b595957220 */ /* 0x000fe20000410000 */
[----:B------:R-:W-:Y:S01]  /*4e20*/  F2FP.F16.F32.PACK_AB R153, R10, R185 ;  /* 0x000000b90a99723e */ /* 0x000fe200000000ff */
[-C--:B------:R-:W-:Y:S01]  /*4e30*/  FMUL.FTZ R26, R26, R192.reuse ;  /* 0x000000c01a1a7220 */ /* 0x080fe20000410000 */
[----:B------:R-:W-:Y:S01]  /*4e40*/  F2FP.F16.F32.PACK_AB R155, R184, R155 ;  /* 0x0000009bb89b723e */ /* 0x000fe200000000ff */
        /* <DEDUP_REMOVED lines=17> */
[C---:B--2---:R-:W-:Y:S01]  /*4f60*/  FADD.FTZ R0, R196.reuse, R7 ;  /* 0x00000007c4007221 */ /* 0x044fe20000010000 */
[----:B------:R-:W-:Y:S01]  /*4f70*/  F2FP.F16.F32.PACK_AB R159, R196, R163 ;  /* 0x000000a3c49f723e */ /* 0x000fe200000000ff */
        /* <DEDUP_REMOVED lines=73> */
[----:B------:R-:W-:-:S04]  /*5410*/  FMUL.FTZ R151, R151, R192 ;  /* 0x000000c097977220 */ /* 0x000fc80000410000 */
        /* <DEDUP_REMOVED lines=18> */
.L_x_3283:
[----:B------:R1:W2:Y:S01]  /*5540*/  SYNCS.PHASECHK.TRANS64.TRYWAIT P2, [UR29+0x22850], R6 ;  /* 0x02285006ff0075a7 */ /* 0x0002a2000804015d */
[----:B------:R-:W-:Y:S05]  /*5550*/  @!P0 BRA `(.L_x_3284) ;  /* 0x0000000000048947 */ /* 0x000fea0003800000 */
[----:B------:R-:W-:Y:S01]  /*5560*/  BPT.TRAP 0x1 ;  /* 0x000000040000795c */ /* 0x000fe20000300000 */
.L_x_3284:
[----:B--2---:R-:W-:Y:S05]  /*5570*/  @P2 BRA `(.L_x_3285) ;  /* 0x0000000000082947 */ /* 0x004fea0003800000 */
[----:B------:R-:W2:Y:S02]  /*5580*/  SYNCS.PHASECHK.TRANS64.TRYWAIT P2, [UR29+0x22850], R6 ;  /* 0x02285006ff0075a7 */ /* 0x000ea4000804015d */
[----:B--2---:R-:W-:Y:S05]  /*5590*/  @!P2 BRA `(.L_x_3286) ;  /* 0x000000700068a947 */ /* 0x004fea0003800000 */
.L_x_3285:
[----:B-12---:R-:W-:Y:S01]  /*55a0*/  VIADD R6, R23, 0x8 ;  /* 0x0000000817067836 */ /* 0x006fe20000000000 */
[----:B------:R-:W-:Y:S01]  /*55b0*/  UIMAD UR10, UR37, 0xc00, UR21 ;  /* 0x00000c00250a78a4 */ /* 0x000fe2000f8e0215 */
[----:B------:R-:W-:Y:S01]  /*55c0*/  @!P1 VIADD R187, R187, 0x22860 ;  /* 0x00022860bbbb9836 */ /* 0x000fe20000000000 */
[----:B------:R-:W-:Y:S01]  /*55d0*/  UMOV UR7, 0x40000040 ;  /* 0x4000004000077882 */ /* 0x000fe20000000000 */
[----:B------:R-:W-:Y:S01]  /*55e0*/  UISETP.GT.AND UP0, UPT, UR28, UR24, UPT ;  /* 0x000000181c00728c */ /* 0x000fe2000bf04270 */
[----:B------:R2:W-:Y:S01]  /*55f0*/  BAR.SYNC.DEFER_BLOCKING R6, 0x100 ;  /* 0x000400060000751d */ /* 0x0005e20000010000 */
[----:B------:R-:W-:Y:S01]  /*5600*/  UIADD3 UR28, UR28, -0x1, URZ ;  /* 0xffffffff1c1c7890 */ /* 0x000fe2000fffe03f */
[----:B------:R-:W-:Y:S01]  /*5610*/  @!P1 PRMT R187, RZ, 0x654, R187 ;  /* 0x00000654ffbb9816 */ /* 0x000fe200000000bb */
[----:B------:R-:W-:Y:S01]  /*5620*/  IMAD.MOV.U32 R8, RZ, RZ, R5 ;  /* 0x000000ffff087224 */ /* 0x000fe200078e0005 */
[----:B------:R-:W-:Y:S02]  /*5630*/  MOV R7, R4 ;  /* 0x0000000400077202 */ /* 0x000fe40000000f00 */
[----:B------:R-:W-:Y:S01]  /*5640*/  UMOV UR6, UR10 ;  /* 0x0000000a00067c82 */ /* 0x000fe20008000000 */
[----:B------:R-:W-:Y:S01]  /*5650*/  PLOP3.LUT P2, PT, PT, PT, UP0, 0x80, 0x0 ;  /* 0x000000000000781c */ /* 0x000fe20003f4f008 */
        /* <DEDUP_REMOVED lines=35> */
.L_x_3278:
[----:B------:R-:W-:-:S13]  /*5890*/  ISETP.LE.AND P2, PT, RZ, UR28, PT ;  /* 0x0000001cff007c0c */ /* 0x000fda000bf43270 */
[----:B------:R-:W-:Y:S05]  /*58a0*/  @!P2 BRA `(.L_x_3288) ;  /* 0x0000001c002ca947 */ /* 0x000fea0003800000 */
[----:B------:R-:W-:Y:S01]  /*58b0*/  IMAD.MOV.U32 R206, RZ, RZ, R5 ;  /* 0x000000ffffce7224 */ /* 0x000fe200078e0005 */
[----:B------:R-:W-:Y:S01]  /*58c0*/  ULDC UR25, c[0x0][0x988] ;  /* 0x0002620000197ab9 */ /* 0x000fe20000000800 */
[----:B-1----:R-:W-:-:S07]  /*58d0*/  IMAD.MOV.U32 R7, RZ, RZ, R4 ;  /* 0x000000ffff077224 */ /* 0x002fce00078e0004 */
.L_x_3297:
[----:B------:R-:W-:-:S04]  /*58e0*/  UIADD3 UR37, UR37, 0x1, URZ ;  /* 0x0000000125257890 */ /* 0x000fc8000fffe03f */
[----:B------:R-:W-:-:S04]  /*58f0*/  UISETP.NE.AND UP0, UPT, UR37, 0x2, UPT ;  /* 0x000000022500788c */ /* 0x000fc8000bf05270 */
[----:B------:R-:W-:Y:S02]  /*5900*/  USEL UR6, URZ, 0x1, UP0 ;  /* 0x000000013f067887 */ /* 0x000fe40008000000 */
[----:B------:R-:W-:Y:S02]  /*5910*/  USEL UR37, UR37, URZ, UP0 ;  /* 0x0000003f25257287 */ /* 0x000fe40008000000 */
[----:B------:R-:W-:Y:S01]  /*5920*/  ULOP3.LUT UR38, UR38, UR6, URZ, 0x3c, !UPT ;  /* 0x0000000626267292 */ /* 0x000fe2000f8e3c3f */
[----:B---3--:R-:W-:Y:S11]  /*5930*/  @!P0 BRA `(.L_x_3289) ;  /* 0x0000000000048947 */ /* 0x008ff60003800000 */
[----:B------:R-:W-:Y:S01]  /*5940*/  BPT.TRAP 0x1 ;  /* 0x000000040000795c */ /* 0x000fe20000300000 */
.L_x_3289:
[----:B------:R-:W-:Y:S01]  /*5950*/  ULEA UR22, UR37, UR49, 0x3 ;  /* 0x0000003125167291 */ /* 0x000fe2000f8e183f */
[----:B--2---:R-:W-:-:S05]  /*5960*/  IMAD.U32 R6, RZ, RZ, UR38 ;  /* 0x00000026ff067e24 */ /* 0x004fca000f8e00ff */
[----:B------:R-:W-:-:S04]  /*5970*/  SHF.L.U32 R6, R6, 0x1f, RZ ;  /* 0x0000001f06067819 */ /* 0x000fc800000006ff */
[----:B------:R1:W2:Y:S01]  /*5980*/  SYNCS.PHASECHK.TRANS64.TRYWAIT P2, [UR22+0x22830], R6 ;  /* 0x02283006ff0075a7 */ /* 0x0002a20008040156 */
[----:B------:R-:W-:Y:S05]  /*5990*/  @!P0 BRA `(.L_x_3290) ;  /* 0x0000000000048947 */ /* 0x000fea0003800000 */
[----:B------:R-:W-:Y:S01]  /*59a0*/  BPT.TRAP 0x1 ;  /* 0x000000040000795c */ /* 0x000fe20000300000 */
.L_x_3290:
[----:B--2---:R-:W-:Y:S05]  /*59b0*/  @P2 BRA `(.L_x_3291) ;  /* 0x0000000000082947 */ /* 0x004fea0003800000 */
[----:B------:R-:W2:Y:S02]  /*59c0*/  SYNCS.PHASECHK.TRANS64.TRYWAIT P2, [UR22+0x22830], R6 ;  /* 0x02283006ff0075a7 */ /* 0x000ea40008040156 */
[----:B--2---:R-:W-:Y:S05]  /*59d0*/  @!P2 BRA `(.L_x_3292) ;  /* 0x0000006c006ca947 */ /* 0x004fea0003800000 */
.L_x_3291:
        /* <DEDUP_REMOVED lines=20> */
[----:B------:R-:W-:Y:S02]  /*5b20*/  FMNMX.FTZ R4, R152, R7, !PT ;  /* 0x0000000798047209 */ /* 0x000fe40007810000 */
[----:B------:R-:W-:Y:S02]  /*5b30*/  FMNMX.FTZ R10, R154, R206, !PT ;  /* 0x000000ce9a0a7209 */ /* 0x000fe40007810000 */
        /* <DEDUP_REMOVED lines=23> */
[----:B------:R-:W2:Y:S02]  /*5cb0*/  SHFL.BFLY PT, R4, R5, 0x2, 0x1f ;  /* 0x0c401f0005047f89 */ /* 0x000ea400000e0000 */
        /* <DEDUP_REMOVED lines=22> */
[----:B------:R-:W-:Y:S01]  /*5e20*/  FMUL.FTZ R8, R7, UR25 ;  /* 0x0000001907087c20 */ /* 0x000fe20008410000 */
[----:B------:R-:W-:Y:S01]  /*5e30*/  FMNMX.FTZ R12, R178, R5, !PT ;  /* 0x00000005b20c7209 */ /* 0x000fe20007810000 */
[--C-:B------:R-:W-:Y:S01]  /*5e40*/  FFMA.FTZ R7, R152, UR25, -R9.reuse ;  /* 0x0000001998077c23 */ /* 0x100fe20008010809 */
[--C-:B------:R-:W-:Y:S01]  /*5e50*/  FFMA.FTZ R152, R153, UR25, -R9.reuse ;  /* 0x0000001999987c23 */ /* 0x100fe20008010809 */
[----:B------:R2:W-:Y:S01]  /*5e60*/  MUFU.EX2 R13, R161 ;  /* 0x000000a1000d7308 */ /* 0x0005e20000000800 */
        /* <DEDUP_REMOVED lines=9> */
[--C-:B--2---:R-:W-:Y:S01]  /*5f00*/  FFMA.FTZ R161, R172, UR25, -R9.reuse ;  /* 0x00000019aca17c23 */ /* 0x104fe20008010809 */
[--C-:B------:R-:W-:Y:S01]  /*5f10*/  FFMA.FTZ R168, R184, UR25, -R9.reuse ;  /* 0x00000019b8a87c23 */ /* 0x100fe20008010809 */
[--C-:B------:R-:W-:Y:S01]  /*5f20*/  FFMA.FTZ R165, R185, UR25, -R9.reuse ;  /* 0x00000019b9a57c23 */ /* 0x100fe20008010809 */
[----:B------:R-:W-:Y:S01]  /*5f30*/  FMNMX.FTZ R14, R186, R5, !PT ;  /* 0x00000005ba0e7209 */ /* 0x000fe20007810000 */
[--C-:B------:R-:W-:Y:S01]  /*5f40*/  FFMA.FTZ R169, R188, UR25, -R9.reuse ;  /* 0x00000019bca97c23 */ /* 0x100fe20008010809 */
[--C-:B------:R-:W-:Y:S01]  /*5f50*/  FFMA.FTZ R173, R192, UR25, -R9.reuse ;  /* 0x00000019c0ad7c23 */ /* 0x100fe20008010809 */
[--C-:B------:R-:W-:Y:S01]  /*5f60*/  FFMA.FTZ R196, R196, UR25, -R9.reuse ;  /* 0x00000019c4c47c23 */ /* 0x100fe20008010809 */
[----:B------:R-:W-:Y:S01]  /*5f70*/  FMNMX.FTZ R5, R187, R14, !PT ;  /* 0x0000000ebb057209 */ /* 0x000fe20007810000 */
[--C-:B---3--:R-:W-:Y:S01]  /*5f80*/  FFMA.FTZ R164, R176, UR25, -R9.reuse ;  /* 0x00000019b0a47c23 */ /* 0x108fe20008010809 */
[----:B------:R-:W-:Y:S01]  /*5f90*/  FFMA.FTZ R176, R193, UR25, -R9 ;  /* 0x00000019c1b07c23 */ /* 0x000fe20008010809 */
[----:B------:R-:W2:Y:S01]  /*5fa0*/  MUFU.EX2 R8, R8 ;  /* 0x0000000800087308 */ /* 0x000ea20000000800 */
[----:B------:R-:W-:-:S04]  /*5fb0*/  FMNMX.FTZ R14, R190, R5, !PT ;  /* 0x00000005be0e7209 */ /* 0x000fc80007810000 */
[----:B------:R-:W-:-:S03]  /*5fc0*/  FMNMX.FTZ R5, R191, R14, !PT ;  /* 0x0000000ebf057209 */ /* 0x000fc60007810000 */
[----:B------:R-:W3:Y:S01]  /*5fd0*/  MUFU.EX2 R7, R7 ;  /* 0x0000000700077308 */ /* 0x000ee20000000800 */
[----:B------:R-:W-:-:S04]  /*5fe0*/  FMNMX.FTZ R14, R194, R5, !PT ;  /* 0x00000005c20e7209 */ /* 0x000fc80007810000 */
[----:B------:R-:W-:-:S03]  /*5ff0*/  FMNMX.FTZ R5, R195, R14, !PT ;  /* 0x0000000ec3057209 */ /* 0x000fc60007810000 */
[----:B------:R4:W-:Y:S01]  /*6000*/  MUFU.EX2 R14, R161 ;  /* 0x000000a1000e7308 */ /* 0x0009e20000000800 */
[----:B------:R-:W-:Y:S01]  /*6010*/  FMNMX.FTZ R20, R198, R5, !PT ;  /* 0x00000005c6147209 */ /* 0x000fe20007810000 */
[-C--:B--2---:R-:W-:Y:S01]  /*6020*/  FMUL.FTZ R24, R24, R8.reuse ;  /* 0x0000000818187220 */ /* 0x084fe20000410000 */
[-C--:B------:R-:W-:Y:S01]  /*6030*/  FMUL.FTZ R25, R25, R8.reuse ;  /* 0x0000000819197220 */ /* 0x080fe20000410000 */
[----:B------:R-:W-:Y:S01]  /*6040*/  FMUL.FTZ R28, R28, R8 ;  /* 0x000000081c1c7220 */ /* 0x000fe20000410000 */
[----:B------:R-:W-:Y:S01]  /*6050*/  FMNMX.FTZ R5, R199, R20, !PT ;  /* 0x00000014c7057209 */ /* 0x000fe20007810000 */
[--C-:B------:R-:W-:Y:S01]  /*6060*/  FFMA.FTZ R20, R180, UR25, -R9.reuse ;  /* 0x00000019b4147c23 */ /* 0x100fe20008010809 */
[-C--:B------:R-:W-:Y:S01]  /*6070*/  FMUL.FTZ R29, R29, R8.reuse ;  /* 0x000000081d1d7220 */ /* 0x080fe20000410000 */
[----:B------:R-:W2:Y:S01]  /*6080*/  MUFU.EX2 R152, R152 ;  /* 0x0000009800987308 */ /* 0x000ea20000000800 */
[----:B----4-:R-:W-:Y:S01]  /*6090*/  FFMA.FTZ R161, R181, UR25, -R9 ;  /* 0x00000019b5a17c23 */ /* 0x010fe20008010809 */
[----:B------:R-:W4:Y:S01]  /*60a0*/  SHFL.BFLY PT, R172, R5, 0x2, 0x1f ;  /* 0x0c401f0005ac7f89 */ /* 0x000f2200000e0000 */
[----:B---3--:R-:W-:Y:S01]  /*60b0*/  FFMA.FTZ R3, R8, R3, R7 ;  /* 0x0000000308037223 */ /* 0x008fe20000010007 */
        /* <DEDUP_REMOVED lines=13> */
[C---:B--2---:R-:W-:Y:S01]  /*6190*/  FADD.FTZ R3, R152.reuse, R3 ;  /* 0x0000000398037221 */ /* 0x044fe20000010000 */
[----:B------:R-:W-:Y:S01]  /*61a0*/  F2FP.F16.F32.PACK_AB R152, R152, R7 ;  /* 0x000000079898723e */ /* 0x000fe200000000ff */
        /* <DEDUP_REMOVED lines=8> */
[--C-:B------:R-:W-:Y:S01]  /*6230*/  FFMA.FTZ R172, R189, UR25, -R9.reuse ;  /* 0x00000019bdac7c23 */ /* 0x100fe20008010809 */
[-C--:B------:R-:W-:Y:S01]  /*6240*/  FMUL.FTZ R65, R65, R8.reuse ;  /* 0x0000000841417220 */ /* 0x080fe20000410000 */
[-C--:B------:R-:W-:Y:S01]  /*6250*/  FMUL.FTZ R68, R68, R8.reuse ;  /* 0x0000000844447220 */ /* 0x080fe20000410000 */
[-C--:B------:R-:W-:Y:S01]  /*6260*/  FMUL.FTZ R69, R69, R8.reuse ;  /* 0x0000000845457220 */ /* 0x080fe20000410000 */
[----:B------:R-:W2:Y:S01]  /*6270*/  SHFL.BFLY PT, R180, R177, 0x1, 0x1f ;  /* 0x0c201f00b1b47f89 */ /* 0x000ea200000e0000 */
        /* <DEDUP_REMOVED lines=23> */
[----:B--2---:R-:W-:Y:S01]  /*63f0*/  FMNMX.FTZ R5, R177, R180, !PT ;  /* 0x000000b4b1057209 */ /* 0x004fe20007810000 */
[----:B------:R-:W-:Y:S01]  /*6400*/  FFMA.FTZ R180, R197, UR25, -R9 ;  /* 0x00000019c5b47c23 */ /* 0x000fe20008010809 */
[----:B------:R-:W-:Y:S01]  /*6410*/  MUFU.EX2 R177, R196 ;  /* 0x000000c400b17308 */ /* 0x000fe20000000800 */
        /* <DEDUP_REMOVED lines=19> */
[----:B------:R-:W3:Y:S01]  /*6550*/  MUFU.EX2 R184, R184 ;  /* 0x000000b800b87308 */ /* 0x000ee20000000800 */
[--C-:B------:R-:W-:Y:S01]  /*6560*/  FFMA.FTZ R192, R163, UR25, -R189.reuse ;  /* 0x00000019a3c07c23 */ /* 0x100fe200080108bd */
[--C-:B------:R-:W-:Y:S01]  /*6570*/  FFMA.FTZ R163, R166, UR25, -R189.reuse ;  /* 0x00000019a6a37c23 */ /* 0x100fe200080108bd */
[----:B------:R-:W-:Y:S01]  /*6580*/  @!P1 VIADD R154, R183, 0x22840 ;  /* 0x00022840b79a9836 */ /* 0x000fe20000000000 */
[----:B--2---:R-:W-:Y:S01]  /*6590*/  IADD3 R9, -R23, 0xb, RZ ;  /* 0x0000000b17097810 */ /* 0x004fe20007ffe1ff */
[--C-:B------:R-:W-:Y:S01]  /*65a0*/  FFMA.FTZ R196, R167, UR25, -R189.reuse ;  /* 0x00000019a7c47c23 */ /* 0x100fe200080108bd */
[--C-:B------:R-:W-:Y:S01]  /*65b0*/  FFMA.FTZ R167, R170, UR25, -R189.reuse ;  /* 0x00000019aaa77c23 */ /* 0x100fe200080108bd */
[--C-:B------:R-:W-:Y:S01]  /*65c0*/  FFMA.FTZ R206, R171, UR25, -R189.reuse ;  /* 0x00000019abce7c23 */ /* 0x100fe200080108bd */
[----:B------:R-:W2:Y:S01]  /*65d0*/  MUFU.EX2 R155, R155 ;  /* 0x0000009b009b7308 */ /* 0x000ea20000000800 */
[----:B------:R-:W-:Y:S01]  /*65e0*/  @!P1 PRMT R154, RZ, 0x654, R154 ;  /* 0x00000654ff9a9816 */ /* 0x000fe2000000009a */
[----:B------:R4:W-:Y:S06]  /*65f0*/  BAR.ARV R9, 0x100 ;  /* 0x000400090000751d */ /* 0x0009ec0000002000 */
[----:B------:R-:W5:Y:S01]  /*6600*/  MUFU.EX2 R185, R185 ;  /* 0x000000b900b97308 */ /* 0x000f620000000800 */
[----:B---3--:R-:W-:Y:S01]  /*6610*/  FFMA.FTZ R0, R181, R0, R184 ;  /* 0x00000000b5007223 */ /* 0x008fe200000100b8 */
[----:B------:R3:W-:Y:S01]  /*6620*/  @!P1 SYNCS.ARRIVE.TRANS64.RED.A1T0 RZ, [R154+URZ], RZ ;  /* 0x000000ff9aff99a7 */ /* 0x0007e2000810043f */
[--C-:B------:R-:W-:Y:S01]  /*6630*/  FFMA.FTZ R171, R174, UR25, -R189.reuse ;  /* 0x00000019aeab7c23 */ /* 0x100fe200080108bd */
[--C-:B------:R-:W-:Y:S01]  /*6640*/  FFMA.FTZ R186, R186, UR25, -R189.reuse ;  /* 0x00000019baba7c23 */ /* 0x100fe200080108bd */
[--C-:B------:R-:W-:Y:S01]  /*6650*/  FFMA.FTZ R187, R187, UR25, -R189.reuse ;  /* 0x00000019bbbb7c23 */ /* 0x100fe200080108bd */
[--C-:B------:R-:W-:Y:S01]  /*6660*/  FFMA.FTZ R190, R190, UR25, -R189.reuse ;  /* 0x00000019bebe7c23 */ /* 0x100fe200080108bd */
[----:B------:R-:W-:Y:S01]  /*6670*/  FFMA.FTZ R191, R191, UR25, -R189 ;  /* 0x00000019bfbf7c23 */ /* 0x000fe200080108bd */
[----:B------:R-:W1:Y:S01]  /*6680*/  MUFU.EX2 R188, R188 ;  /* 0x000000bc00bc7308 */ /* 0x000e620000000800 */
[----:B--2---:R-:W-:Y:S01]  /*6690*/  FADD.FTZ R0, R155, R0 ;  /* 0x000000009b007221 */ /* 0x004fe20000010000 */
[----:B---3--:R-:W-:Y:S01]  /*66a0*/  FADD.FTZ R154, R10, R3 ;  /* 0x000000030a9a7221 */ /* 0x008fe20000010000 */
[--C-:B------:R-:W-:Y:S01]  /*66b0*/  FFMA.FTZ R194, R194, UR25, -R189.reuse ;  /* 0x00000019c2c27c23 */ /* 0x100fe200080108bd */
[--C-:B------:R-:W-:Y:S01]  /*66c0*/  FFMA.FTZ R195, R195, UR25, -R189.reuse ;  /* 0x00000019c3c37c23 */ /* 0x100fe200080108bd */
[--C-:B------:R-:W-:Y:S01]  /*66d0*/  FFMA.FTZ R198, R198, UR25, -R189.reuse ;  /* 0x00000019c6c67c23 */ /* 0x100fe200080108bd */
[----:B------:R-:W-:Y:S01]  /*66e0*/  FADD.FTZ R3, R11, R154 ;  /* 0x0000009a0b037221 */ /* 0x000fe20000010000 */
[----:B------:R-:W-:Y:S01]  /*66f0*/  FFMA.FTZ R199, R199, UR25, -R189 ;  /* 0x00000019c7c77c23 */ /* 0x000fe200080108bd */
        /* <DEDUP_REMOVED lines=8> */
[----:B------:R-:W3:Y:S01]  /*6780*/  MUFU.EX2 R192, R192 ;  /* 0x000000c000c07308 */ /* 0x000ee20000000800 */
        /* <DEDUP_REMOVED lines=24> */
[----:B-1----:R-:W-:Y:S01]  /*6910*/  FADD.FTZ R7, R163, R0 ;  /* 0x00000000a3077221 */ /* 0x002fe20000010000 */
[----:B------:R-:W-:Y:S01]  /*6920*/  F2FP.F16.F32.PACK_AB R162, R153, R14 ;  /* 0x0000000e99a2723e */ /* 0x000fe200000000ff */
[-C--:B------:R-:W-:Y:S01]  /*6930*/  FMUL.FTZ R26, R26, R181.reuse ;  /* 0x000000b51a1a7220 */ /* 0x080fe20000410000 */
[----:B------:R-:W-:Y:S01]  /*6940*/  F2FP.F16.F32.PACK_AB R153, R155, R184 ;  /* 0x000000b89b99723e */ /* 0x000fe200000000ff */
[-C--:B------:R-:W-:Y:S01]  /*6950*/  FMUL.FTZ R27, R27, R181.reuse ;  /* 0x000000b51b1b7220 */ /* 0x080fe20000410000 */
[----:B------:R-:W-:Y:S01]  /*6960*/  F2FP.F16.F32.PACK_AB R156, R13, R156 ;  /* 0x0000009c0d9c723e */ /* 0x000fe200000000ff */
[-C--:B------:R-:W-:Y:S01]  /*6970*/  FMUL.FTZ R30, R30, R181.reuse ;  /* 0x000000b51e1e7220 */ /* 0x080fe20000410000 */
[----:B------:R-:W1:Y:S01]  /*6980*/  MUFU.EX2 R206, R206 ;  /* 0x000000ce00ce7308 */ /* 0x000e620000000800 */
[----:B--2---:R-:W-:Y:S01]  /*6990*/  FADD.FTZ R0, R196, R7 ;  /* 0x00000007c4007221 */ /* 0x004fe20000010000 */
        /* <DEDUP_REMOVED lines=58> */
[----:B------:R-:W-:Y:S01]  /*6d40*/  F2FP.F16.F32.PACK_AB R157, R192, R159 ;  /* 0x0000009fc09d723e */ /* 0x000fe200000000ff */
[----:B------:R-:W-:Y:S01]  /*6d50*/  FMUL.FTZ R115, R115, R181 ;  /* 0x000000b573737220 */ /* 0x000fe20000410000 */
[----:B------:R-:W-:Y:S01]  /*6d60*/  F2FP.F16.F32.PACK_AB R159, R196, R163 ;  /* 0x000000a3c49f723e */ /* 0x000fe200000000ff */
[----:B------:R-:W-:Y:S01]  /*6d70*/  FMUL.FTZ R118, R118, R181 ;  /* 0x000000b576767220 */ /* 0x000fe20000410000 */
[----:B------:R-:W3:Y:S01]  /*6d80*/  MUFU.EX2 R179, R179 ;  /* 0x000000b300b37308 */ /* 0x000ee20000000800 */
        /* <DEDUP_REMOVED lines=24> */
[C---:B-1----:R-:W-:Y:S01]  /*6f10*/  FADD.FTZ R3, R161.reuse, R154 ;  /* 0x0000009aa1037221 */ /* 0x042fe20000010000 */
[----:B------:R-:W-:-:S02]  /*6f20*/  F2FP.F16.F32.PACK_AB R166, R161, R20 ;  /* 0x00000014a1a6723e */ /* 0x000fc400000000ff */
[----:B------:R-:W-:Y:S02]  /*6f30*/  F2FP.F16.F32.PACK_AB R161, R206, R167 ;  /* 0x000000a7cea1723e */ /* 0x000fe400000000ff */
[----:B------:R-:W-:Y:S02]  /*6f40*/  F2FP.F16.F32.PACK_AB R155, R188, R185 ;  /* 0x000000b9bc9b723e */ /* 0x000fe400000000ff */
[----:B------:R-:W1:Y:S01]  /*6f50*/  MUFU.EX2 R186, R186 ;  /* 0x000000ba00ba7308 */ /* 0x000e620000000800 */
[C---:B--2---:R-:W-:Y:S01]  /*6f60*/  FADD.FTZ R7, R182.reuse, R7 ;  /* 0x00000007b6077221 */ /* 0x044fe20000010000 */
[----:B------:R-:W-:-:S06]  /*6f70*/  F2FP.F16.F32.PACK_AB R167, R182, R179 ;  /* 0x000000b3b6a7723e */ /* 0x000fcc00000000ff */
[----:B------:R-:W2:Y:S01]  /*6f80*/  MUFU.EX2 R165, R165 ;  /* 0x000000a500a57308 */ /* 0x000ea20000000800 */
[----:B---3--:R-:W-:-:S07]  /*6f90*/  FADD.FTZ R154, R168, R3 ;  /* 0x00000003a89a7221 */ /* 0x008fce0000010000 */
[----:B------:R-:W3:Y:S01]  /*6fa0*/  MUFU.EX2 R187, R187 ;  /* 0x000000bb00bb7308 */ /* 0x000ee20000000800 */
[----:B-1----:R-:W-:-:S07]  /*6fb0*/  FADD.FTZ R0, R186, R7 ;  /* 0x00000007ba007221 */ /* 0x002fce0000010000 */
[----:B------:R-:W1:Y:S01]  /*6fc0*/  MUFU.EX2 R169, R169 ;  /* 0x000000a900a97308 */ /* 0x000e620000000800 */
[C---:B--2---:R-:W-:Y:S01]  /*6fd0*/  FADD.FTZ R154, R165.reuse, R154 ;  /* 0x0000009aa59a7221 */ /* 0x044fe20000010000 */
[----:B------:R-:W-:Y:S02]  /*6fe0*/  F2FP.F16.F32.PACK_AB R168, R165, R168 ;  /* 0x000000a8a5a8723e */ /* 0x000fe400000000ff */
[----:B------:R-:W-:-:S04]  /*6ff0*/  F2FP.F16.F32.PACK_AB R165, R178, R175 ;  /* 0x000000afb2a5723e */ /* 0x000fc800000000ff */
[----:B------:R-:W2:Y:S01]  /*7000*/  MUFU.EX2 R190, R190 ;  /* 0x000000be00be7308 */ /* 0x000ea20000000800 */
[----:B---3--:R-:W-:-:S07]  /*7010*/  FADD.FTZ R7, R187, R0 ;  /* 0x00000000bb077221 */ /* 0x008fce0000010000 */
[----:B------:R-:W3:Y:S01]  /*7020*/  MUFU.EX2 R172, R172 ;  /* 0x000000ac00ac7308 */ /* 0x000ee20000000800 */
[----:B-1----:R-:W-:Y:S01]  /*7030*/  FADD.FTZ R3, R169, R154 ;  /* 0x0000009aa9037221 */ /* 0x002fe20000010000 */
[----:B------:R-:W-:-:S06]  /*7040*/  F2FP.F16.F32.PACK_AB R154, R11, R10 ;  /* 0x0000000a0b9a723e */ /* 0x000fcc00000000ff */
[----:B------:R-:W1:Y:S01]  /*7050*/  MUFU.EX2 R191, R191 ;  /* 0x000000bf00bf7308 */ /* 0x000e620000000800 */
[----:B--2---:R-:W-:-:S07]  /*7060*/  FADD.FTZ R0, R190, R7 ;  /* 0x00000007be007221 */ /* 0x004fce0000010000 */
[----:B------:R-:W2:Y:S01]  /*7070*/  MUFU.EX2 R173, R173 ;  /* 0x000000ad00ad7308 */ /* 0x000ea20000000800 */
[C---:B---3--:R-:W-:Y:S01]  /*7080*/  FADD.FTZ R158, R172.reuse, R3 ;  /* 0x00000003ac9e7221 */ /* 0x048fe20000010000 */
[----:B------:R-:W-:Y:S02]  /*7090*/  F2FP.F16.F32.PACK_AB R170, R172, R169 ;  /* 0x000000a9acaa723e */ /* 0x000fe400000000ff */
[----:B------:R-:W-:-:S04]  /*70a0*/  F2FP.F16.F32.PACK_AB R169, R187, R186 ;  /* 0x000000babba9723e */ /* 0x000fc800000000ff */
[----:B------:R-:W3:Y:S01]  /*70b0*/  MUFU.EX2 R189, R194 ;  /* 0x000000c200bd7308 */ /* 0x000ee20000000800 */
[C---:B-1----:R-:W-:Y:S01]  /*70c0*/  FADD.FTZ R0, R191.reuse, R0 ;  /* 0x00000000bf007221 */ /* 0x042fe20000010000 */
[----:B------:R-:W-:-:S06]  /*70d0*/  F2FP.F16.F32.PACK_AB R171, R191, R190 ;  /* 0x000000bebfab723e */ /* 0x000fcc00000000ff */
[----:B------:R-:W1:Y:S01]  /*70e0*/  MUFU.EX2 R176, R176 ;  /* 0x000000b000b07308 */ /* 0x000e620000000800 */
[----:B--2---:R-:W-:Y:S01]  /*70f0*/  FADD.FTZ R3, R173, R158 ;  /* 0x0000009ead037221 */ /* 0x004fe20000010000 */
[----:B------:R-:W-:-:S06]  /*7100*/  F2FP.F16.F32.PACK_AB R158, R15, R12 ;  /* 0x0000000c0f9e723e */ /* 0x000fcc00000000ff */
[----:B------:R-:W2:Y:S01]  /*7110*/  MUFU.EX2 R8, R195 ;  /* 0x000000c300087308 */ /* 0x000ea20000000800 */
[----:B---3--:R-:W-:-:S07]  /*7120*/  FADD.FTZ R7, R189, R0 ;  /* 0x00000000bd077221 */ /* 0x008fce0000010000 */
[----:B------:R-:W3:Y:S01]  /*7130*/  MUFU.EX2 R198, R198 ;  /* 0x000000c600c67308 */ /* 0x000ee20000000800 */
[C---:B-1----:R-:W-:Y:S01]  /*7140*/  FADD.FTZ R10, R176.reuse, R3 ;  /* 0x00000003b00a7221 */ /* 0x042fe20000010000 */
[----:B------:R-:W-:-:S03]  /*7150*/  F2FP.F16.F32.PACK_AB R172, R176, R173 ;  /* 0x000000adb0ac723e */ /* 0x000fc600000000ff */
[----:B------:R-:W-:-:S03]  /*7160*/  FADD.FTZ R3, R177, R10 ;  /* 0x0000000ab1037221 */ /* 0x000fc60000010000 */
[----:B------:R-:W1:Y:S01]  /*7170*/  MUFU.EX2 R180, R180 ;  /* 0x000000b400b47308 */ /* 0x000e620000000800 */
[C---:B--2---:R-:W-:Y:S01]  /*7180*/  FADD.FTZ R7, R8.reuse, R7 ;  /* 0x0000000708077221 */ /* 0x044fe20000010000 */
[----:B------:R-:W-:-:S06]  /*7190*/  F2FP.F16.F32.PACK_AB R173, R8, R189 ;  /* 0x000000bd08ad723e */ /* 0x000fcc00000000ff */
[----:B------:R-:W2:Y:S01]  /*71a0*/  MUFU.EX2 R199, R199 ;  /* 0x000000c700c77308 */ /* 0x000ea20000000800 */
[----:B---3--:R-:W-:Y:S01]  /*71b0*/  FADD.FTZ R0, R198, R7 ;  /* 0x00000007c6007221 */ /* 0x008fe20000010000 */
[C---:B-1----:R-:W-:Y:S01]  /*71c0*/  FADD.FTZ R3, R180.reuse, R3 ;  /* 0x00000003b4037221 */ /* 0x042fe20000010000 */
[----:B------:R-:W-:Y:S02]  /*71d0*/  F2FP.F16.F32.PACK_AB R174, R180, R177 ;  /* 0x000000b1b4ae723e */ /* 0x000fe400000000ff */
[C---:B--2---:R-:W-:Y:S01]  /*71e0*/  FADD.FTZ R0, R199.reuse, R0 ;  /* 0x00000000c7007221 */ /* 0x044fe20000010000 */
[----:B------:R-:W-:Y:S01]  /*71f0*/  F2FP.F16.F32.PACK_AB R175, R199, R198 ;  /* 0x000000c6c7af723e */ /* 0x000fe200000000ff */
[----:B----4-:R-:W-:Y:S06]  /*7200*/  @!P0 BRA `(.L_x_3293) ;  /* 0x0000000000048947 */ /* 0x010fec0003800000 */
[----:B------:R-:W-:Y:S01]  /*7210*/  BPT.TRAP 0x1 ;  /* 0x000000040000795c */ /* 0x000fe20000300000 */
.L_x_3293:
[----:B------:R1:W2:Y:S01]  /*7220*/  SYNCS.PHASECHK.TRANS64.TRYWAIT P2, [UR22+0x22850], R6 ;  /* 0x02285006ff0075a7 */ /* 0x0002a20008040156 */
[----:B------:R-:W-:Y:S05]  /*7230*/  @!P0 BRA `(.L_x_3294) ;  /* 0x0000000000048947 */ /* 0x000fea0003800000 */
[----:B------:R-:W-:Y:S01]  /*7240*/  BPT.TRAP 0x1 ;  /* 0x000000040000795c */ /* 0x000fe20000300000 */
.L_x_3294:
[----:B--2---:R-:W-:Y:S05]  /*7250*/  @P2 BRA `(.L_x_3295) ;  /* 0x0000000000082947 */ /* 0x004fea0003800000 */
[----:B------:R-:W2:Y:S02]  /*7260*/  SYNCS.PHASECHK.TRANS64.TRYWAIT P2, [UR22+0x22850], R6 ;  /* 0x02285006ff0075a7 */ /* 0x000ea40008040156 */
[----:B--2---:R-:W-:Y:S05]  /*7270*/  @!P2 BRA `(.L_x_3296) ;  /* 0x00000054005ca947 */ /* 0x004fea0003800000 */
.L_x_3295:
[----:B-12---:R-:W-:Y:S01]  /*7280*/  VIADD R6, R23, 0x8 ;  /* 0x0000000817067836 */ /* 0x006fe20000000000 */
[----:B------:R-:W-:-:S04]  /*7290*/  UIMAD UR10, UR37, 0xc00, UR21 ;  /* 0x00000c00250a78a4 */ /* 0x000fc8000f8e0215 */
[----:B------:R3:W-:Y:S01]  /*72a0*/  BAR.SYNC.DEFER_BLOCKING R6, 0x100 ;  /* 0x000400060000751d */ /* 0x0007e20000010000 */
[----:B------:R-:W-:Y:S01]  /*72b0*/  ISETP.LT.AND P2, PT, RZ, UR28, PT ;  /* 0x0000001cff007c0c */ /* 0x000fe2000bf41270 */
[----:B------:R-:W-:Y:S01]  /*72c0*/  @!P1 VIADD R183, R183, 0x22860 ;  /* 0x00022860b7b79836 */ /* 0x000fe20000000000 */
[----:B------:R-:W-:Y:S01]  /*72d0*/  UIADD3 UR28, UR28, -0x1, URZ ;  /* 0xffffffff1c1c7890 */ /* 0x000fe2000fffe03f */
[----:B------:R-:W-:Y:S01]  /*72e0*/  MOV R206, R5 ;  /* 0x0000000500ce7202 */ /* 0x000fe20000000f00 */
[----:B------:R-:W-:Y:S01]  /*72f0*/  IMAD.MOV.U32 R7, RZ, RZ, R4 ;  /* 0x000000ffff077224 */ /* 0x000fe200078e0004 */
[----:B------:R-:W-:Y:S01]  /*7300*/  UMOV UR6, UR10 ;  /* 0x0000000a00067c82 */ /* 0x000fe20008000000 */
[----:B------:R-:W-:Y:S01]  /*7310*/  UMOV UR7, 0x40000040 ;  /* 0x4000004000077882 */ /* 0x000fe20000000000 */
        /* <DEDUP_REMOVED lines=36> */
.L_x_3288:
[----:B--23--:R-:W2:Y:S01]  /*7560*/  SHFL.BFLY PT, R6, R3, 0x2, 0x1f ;  /* 0x0c401f0003067f89 */ /* 0x00cea200000e0000 */
[----:B------:R-:W-:Y:S01]  /*7570*/  IMAD.MOV.U32 R13, RZ, RZ, RZ ;  /* 0x000000ffff0d7224 */ /* 0x000fe200078e00ff */
[----:B------:R-:W-:Y:S01]  /*7580*/  UIADD3 UR37, UR37, 0x1, URZ ;  /* 0x0000000125257890 */ /* 0x000fe2000fffe03f */
[----:B------:R-:W-:Y:S01]  /*7590*/  IMAD.U32 R177, RZ, RZ, UR25 ;  /* 0x00000019ffb17e24 */ /* 0x000fe2000f8e00ff */
[----:B------:R-:W3:Y:S01]  /*75a0*/  SHFL.BFLY PT, R11, R0, 0x2, 0x1f ;  /* 0x0c401f00000b7f89 */ /* 0x000ee200000e0000 */
[----:B------:R-:W-:Y:S01]  /*75b0*/  IMAD.U32 R179, RZ, RZ, UR25 ;  /* 0x00000019ffb37e24 */ /* 0x000fe2000f8e00ff */
[----:B------:R-:W-:Y:S01]  /*75c0*/  UISETP.NE.AND UP0, UPT, UR37, 0x2, UPT ;  /* 0x000000022500788c */ /* 0x000fe2000bf05270 */
[----:B------:R-:W-:Y:S01]  /*75d0*/  IMAD.MOV.U32 R20, RZ, RZ, -0x800000 ;  /* 0xff800000ff147424 */ /* 0x000fe200078e00ff */
[----:B------:R4:W-:Y:S06]  /*75e0*/  BAR.ARV R9, 0x100 ;  /* 0x000400090000751d */ /* 0x0009ec0000002000 */
[----:B------:R-:W-:-:S02]  /*75f0*/  USEL UR4, URZ, 0x1, UP0 ;  /* 0x000000013f047887 */ /* 0x000fc40008000000 */
[----:B------:R-:W-:Y:S06]  /*7600*/  BAR.ARV 0x8, 0x120 ;  /* 0x0204800000007b1d */ /* 0x000fec0000002000 */
[----:B------:R-:W-:Y:S01]  /*7610*/  PLOP3.LUT P0, PT, PT, PT, PT, 0x8, 0x0 ;  /* 0x000000000000781c */ /* 0x000fe20003f0e170 */
[----:B------:R-:W-:Y:S01]  /*7620*/  UIADD3 UR39, UR39, 0x1, URZ ;  /* 0x0000000127277890 */ /* 0x000fe2000fffe03f */
[----:B--2---:R-:W-:Y:S01]  /*7630*/  FADD.FTZ R6, R6, R3 ;  /* 0x0000000306067221 */ /* 0x004fe20000010000 */
[----:B------:R-:W-:Y:S01]  /*7640*/  IMAD.MOV.U32 R3, RZ, RZ, -0x800000 ;  /* 0xff800000ff037424 */ /* 0x000fe200078e00ff */
[----:B------:R-:W-:Y:S01]  /*7650*/  USEL UR37, UR37, URZ, UP0 ;  /* 0x0000003f25257287 */ /* 0x000fe20008000000 */
[----:B---3--:R-:W-:-:S02]  /*7660*/  FADD.FTZ R11, R11, R0 ;  /* 0x000000000b0b7221 */ /* 0x008fc40000010000 */
[----:B-1----:R-:W1:Y:S01]  /*7670*/  SHFL.BFLY PT, R7, R6, 0x1, 0x1f ;  /* 0x0c201f0006077f89 */ /* 0x002e6200000e0000 */
[----:B------:R-:W-:-:S03]  /*7680*/  ULOP3.LUT UR38, UR38, UR4, URZ, 0x3c, !UPT ;  /* 0x0000000426267292 */ /* 0x000fc6000f8e3c3f */
[----:B------:R-:W2:Y:S01]  /*7690*/  SHFL.BFLY PT, R8, R11, 0x1, 0x1f ;  /* 0x0c201f000b087f89 */ /* 0x000ea200000e0000 */
[----:B-1----:R-:W-:Y:S01]  /*76a0*/  FADD.FTZ R172, R6, R7 ;  /* 0x0000000706ac7221 */ /* 0x002fe20000010000 */
[----:B------:R-:W-:Y:S02]  /*76b0*/  IMAD.MOV.U32 R7, RZ, RZ, RZ ;  /* 0x000000ffff077224 */ /* 0x000fe400078e00ff */
[----:B--2---:R-:W-:Y:S02]  /*76c0*/  FADD.FTZ R174, R11, R8 ;  /* 0x000000080bae7221 */ /* 0x004fe40000010000 */
[----:B------:R-:W-:-:S03]  /*76d0*/  FSETP.NE.FTZ.AND P1, PT, R172, RZ, PT ;  /* 0x000000ffac00720b */ /* 0x000fc60003f35000 */
[----:B------:R-:W-:-:S10]  /*76e0*/  FSETP.NE.FTZ.AND P2, PT, R174, RZ, PT ;  /* 0x000000ffae00720b */ /* 0x000fd40003f55000 */
[----:B------:R-:W1:Y:S01]  /*76f0*/  @P1 MUFU.RCP R13, R172 ;  /* 0x000000ac000d1308 */ /* 0x000e620000001000 */
[----:B------:R-:W-:Y:S02]  /*7700*/  @P1 FMUL.FTZ R177, R177, 0.69314718246459960938 ;  /* 0x3f317218b1b11820 */ /* 0x000fe40000410000 */
[----:B------:R-:W-:-:S05]  /*7710*/  @P2 FMUL.FTZ R179, R179, 0.69314718246459960938 ;  /* 0x3f317218b3b32820 */ /* 0x000fca0000410000 */
[----:B------:R-:W2:Y:S08]  /*7720*/  @P2 MUFU.RCP R7, R174 ;  /* 0x000000ae00072308 */ /* 0x000eb00000001000 */
[----:B------:R-:W3:Y:S01]  /*7730*/  @P1 MUFU.LG2 R172, R172 ;  /* 0x000000ac00ac1308 */ /* 0x000ee20000000c00 */
[-C--:B-1----:R-:W-:Y:S01]  /*7740*/  FMUL.FTZ R0, R24, R13.reuse ;  /* 0x0000000d18007220 */ /* 0x082fe20000410000 */
[-C--:B------:R-:W-:Y:S01]  /*7750*/  FMUL.FTZ R6, R28, R13.reuse ;  /* 0x0000000d1c067220 */ /* 0x080fe20000410000 */
[-C--:B------:R-:W-:Y:S01]  /*7760*/  FMUL.FTZ R25, R25, R13.reuse ;  /* 0x0000000d19197220 */ /* 0x080fe20000410000 */
[-C--:B------:R-:W-:Y:S01]  /*7770*/  FMUL.FTZ R29, R29, R13.reuse ;  /* 0x0000000d1d1d7220 */ /* 0x080fe20000410000 */
[-C--:B------:R-:W-:Y:S01]  /*7780*/  FMUL.FTZ R32, R32, R13.reuse ;  /* 0x0000000d20207220 */ /* 0x080fe20000410000 */
[-C--:B------:R-:W-:Y:S01]  /*7790*/  FMUL.FTZ R33, R33, R13.reuse ;  /* 0x0000000d21217220 */ /* 0x080fe20000410000 */
[----:B------:R-:W-:Y:S01]  /*77a0*/  FMUL.FTZ R36, R36, R13 ;  /* 0x0000000d24247220 */ /* 0x000fe20000410000 */
[----:B------:R-:W1:Y:S01]  /*77b0*/  @P2 MUFU.LG2 R174, R174 ;  /* 0x000000ae00ae2308 */ /* 0x000e620000000c00 */
[-C--:B--2---:R-:W-:Y:S01]  /*77c0*/  FMUL.FTZ R157, R87, R7.reuse ;  /* 0x00000007579d7220 */ /* 0x084fe20000410000 */
[----:B------:R-:W-:Y:S01]  /*77d0*/  FMUL.FTZ R155, R91, R7 ;  /* 0x000000075b9b7220 */ /* 0x000fe20000410000 */
[-C--:B------:R-:W-:Y:S01]  /*77e0*/  FMUL.FTZ R37, R37, R13.reuse ;  /* 0x0000000d25257220 */ /* 0x080fe20000410000 */
[-C--:B------:R-:W-:Y:S01]  /*77f0*/  FMUL.FTZ R8, R40, R13.reuse ;  /* 0x0000000d28087220 */ /* 0x080fe20000410000 */
[-C--:B------:R-:W-:Y:S01]  /*7800*/  FMUL.FTZ R41, R41, R13.reuse ;  /* 0x0000000d29297220 */ /* 0x080fe20000410000 */
[-C--:B------:R-:W-:Y:S01]  /*7810*/  FMUL.FTZ R10, R44, R13.reuse ;  /* 0x0000000d2c0a7220 */ /* 0x080fe20000410000 */
[-C--:B------:R-:W-:Y:S01]  /*7820*/  FMUL.FTZ R45, R45, R13.reuse ;  /* 0x0000000d2d2d7220 */ /* 0x080fe20000410000 */
[-C--:B------:R-:W-:Y:S01]  /*7830*/  FMUL.FTZ R12, R48, R13.reuse ;  /* 0x0000000d300c7220 */ /* 0x080fe20000410000 */
[----:B---3--:R-:W-:Y:S01]  /*7840*/  @P1 FMUL.FTZ R172, R172, 0.69314718246459960938 ;  /* 0x3f317218acac1820 */ /* 0x008fe20000410000 */
[-C--:B------:R-:W-:Y:S01]  /*7850*/  FMUL.FTZ R49, R49, R13.reuse ;  /* 0x0000000d31317220 */ /* 0x080fe20000410000 */
[-C--:B------:R-:W-:Y:S01]  /*7860*/  FMUL.FTZ R14, R52, R13.reuse ;  /* 0x0000000d340e7220 */ /* 0x080fe20000410000 */
[-C--:B------:R-:W-:Y:S01]  /*7870*/  FMUL.FTZ R53, R53, R13.reuse ;  /* 0x0000000d35357220 */ /* 0x080fe20000410000 */
[-C--:B------:R-:W-:Y:S01]  /*7880*/  FMUL.FTZ R24, R56, R13.reuse ;  /* 0x0000000d38187220 */ /* 0x080fe20000410000 */
[-C--:B------:R-:W-:Y:S01]  /*7890*/  FMUL.FTZ R57, R57, R13.reuse ;  /* 0x0000000d39397220 */ /* 0x080fe20000410000 */
        /* <DEDUP_REMOVED lines=111> */
.L_x_3267:
        /* <DEDUP_REMOVED lines=10> */
[C---:B------:R-:W-:Y:S01]  /*8030*/  IADD3 R35, P4, R16.reuse, 0x60, RZ ;  /* 0x0000006010237810 */ /* 0x040fe20007f9e0ff */
[----:B------:R-:W-:Y:S01]  /*8040*/  USHF.R.S32.HI UR5, URZ, 0x1f, UR43 ;  /* 0x0000001f3f057899 */ /* 0x000fe2000801142b */
[----:B------:R-:W-:Y:S02]  /*8050*/  LOP3.LUT R26, R27, 0x380, RZ, 0xc0, !PT ;  /* 0x000003801b1a7812 */ /* 0x000fe400078ec0ff */
[----:B------:R-:W-:Y:S01]  /*8060*/  IADD3 R39, P3, R16, 0x4000, RZ ;  /* 0x0000400010277810 */ /* 0x000fe20007f7e0ff */
[----:B------:R-:W-:Y:S01]  /*8070*/  ULDC UR10, c[0x0][0xa88] ;  /* 0x0002a200000a7ab9 */ /* 0x000fe20000000800 */
[----:B------:R-:W-:Y:S01]  /*8080*/  SHF.R.U64 R26, R26, 0x3, RZ ;  /* 0x000000031a1a7819 */ /* 0x000fe200000012ff */
[----:B------:R-:W-:Y:S01]  /*8090*/  ULDC.64 UR6, c[0x0][0xb70] ;  /* 0x0002dc0000067ab9 */ /* 0x000fe20000000a00 */
[----:B------:R-:W-:Y:S01]  /*80a0*/  LOP3.LUT R34, R35, 0x380, RZ, 0xc0, !PT ;  /* 0x0000038023227812 */ /* 0x000fe200078ec0ff */
[----:B------:R-:W-:Y:S01]  /*80b0*/  UIMAD UR5, UR5, UR6, URZ ;  /* 0x00000006050572a4 */ /* 0x000fe2000f8e023f */
[----:B------:R-:W-:Y:S01]  /*80c0*/  LOP3.LUT R26, R26, R27, RZ, 0x3c, !PT ;  /* 0x0000001b1a1a7212 */ /* 0x000fe200078e3cff */
[----:B------:R-:W-:Y:S01]  /*80d0*/  IMAD.X R27, RZ, RZ, R17, P6 ;  /* 0x000000ffff1b7224 */ /* 0x000fe200030e0611 */
[C---:B------:R-:W-:Y:S01]  /*80e0*/  IADD3 R47, P6, R16.reuse, 0x4040, RZ ;  /* 0x00004040102f7810 */ /* 0x040fe20007fde0ff */
[----:B------:R-:W-:Y:S01]  /*80f0*/  UIMAD.WIDE.U32 UR8, UR43, UR6, URZ ;  /* 0x000000062b0872a5 */ /* 0x000fe2000f8e003f */
[----:B------:R-:W-:Y:S01]  /*8100*/  LOP3.LUT R38, R39, 0x380, RZ, 0xc0, !PT ;  /* 0x0000038027267812 */ /* 0x000fe200078ec0ff */
[----:B------:R-:W-:Y:S01]  /*8110*/  UIMAD UR5, UR43, UR7, UR5 ;  /* 0x000000072b0572a4 */ /* 0x000fe2000f8e0205 */
[----:B------:R-:W-:-:S02]  /*8120*/  IADD3 R31, P5, R16, 0x40, RZ ;  /* 0x00000040101f7810 */ /* 0x000fc40007fbe0ff */
[----:B------:R-:W-:Y:S01]  /*8130*/  LOP3.LUT R46, R47, 0x380, RZ, 0xc0, !PT ;  /* 0x000003802f2e7812 */ /* 0x000fe200078ec0ff */
[----:B------:R-:W-:Y:S01]  /*8140*/  UIADD3 UR5, UR9, UR5, URZ ;  /* 0x0000000509057290 */ /* 0x000fe2000fffe03f */
[----:B------:R-:W-:Y:S01]  /*8150*/  SHF.R.U64 R34, R34, 0x3, RZ ;  /* 0x0000000322227819 */ /* 0x000fe200000012ff */
[----:B------:R-:W-:Y:S01]  /*8160*/  ULDC.64 UR6, c[0x0][0xb40] ;  /* 0x0002d00000067ab9 */ /* 0x000fe20000000a00 */
[----:B------:R-:W-:Y:S02]  /*8170*/  SHF.R.U64 R38, R38, 0x3, RZ ;  /* 0x0000000326267819 */ /* 0x000fe400000012ff */
[----:B------:R-:W-:Y:S02]  /*8180*/  IADD3 R43, P2, R16, 0x4020, RZ ;  /* 0x00004020102b7810 */ /* 0x000fe40007f5e0ff */
[----:B------:R-:W-:Y:S02]  /*8190*/  LOP3.LUT R30, R31, 0x380, RZ, 0xc0, !PT ;  /* 0x000003801f1e7812 */ /* 0x000fe400078ec0ff */
[----:B------:R-:W-:-:S02]  /*81a0*/  SHF.R.U64 R46, R46, 0x3, RZ ;  /* 0x000000032e2e7819 */ /* 0x000fc400000012ff */
[----:B------:R-:W-:Y:S01]  /*81b0*/  LOP3.LUT R34, R34, R35, RZ, 0x3c, !PT ;  /* 0x0000002322227212 */ /* 0x000fe200078e3cff */
[--C-:B------:R-:W-:Y:S01]  /*81c0*/  IMAD.X R35, RZ, RZ, R17.reuse, P4 ;  /* 0x000000ffff237224 */ /* 0x100fe200020e0611 */
[----:B------:R-:W-:Y:S01]  /*81d0*/  LOP3.LUT R38, R38, R39, RZ, 0x3c, !PT ;  /* 0x0000002726267212 */ /* 0x000fe200078e3cff */
[----:B------:R-:W-:Y:S01]  /*81e0*/  IMAD.X R39, RZ, RZ, R17, P3 ;  /* 0x000000ffff277224 */ /* 0x000fe200018e0611 */
[----:B------:R-:W-:Y:S02]  /*81f0*/  IADD3 R95, R22, UR42, RZ ;  /* 0x0000002a165f7c10 */ /* 0x000fe4000fffe0ff */
[----:B------:R-:W-:Y:S02]  /*8200*/  LOP3.LUT R42, R43, 0x380, RZ, 0xc0, !PT ;  /* 0x000003802b2a7812 */ /* 0x000fe400078ec0ff */
[----:B------:R-:W-:Y:S01]  /*8210*/  SHF.R.U64 R30, R30, 0x3, RZ ;  /* 0x000000031e1e7819 */ /* 0x000fe200000012ff */
[----:B------:R-:W-:Y:S01]  /*8220*/  VIADD R4, R95, 0x8 ;  /* 0x000000085f047836 */ /* 0x000fe20000000000 */
[----:B------:R-:W-:-:S02]  /*8230*/  IADD3 R55, P4, R16, 0x8000, RZ ;  /* 0x0000800010377810 */ /* 0x000fc40007f9e0ff */
[----:B------:R-:W-:Y:S02]  /*8240*/  IADD3 R59, P3, R16, 0x8020, RZ ;  /* 0x00008020103b7810 */ /* 0x000fe40007f7e0ff */
[----:B------:R-:W-:Y:S01]  /*8250*/  LOP3.LUT R46, R46, R47, RZ, 0x3c, !PT ;  /* 0x0000002f2e2e7212 */ /* 0x000fe200078e3cff */
[--C-:B------:R-:W-:Y:S01]  /*8260*/  IMAD.X R47, RZ, RZ, R17.reuse, P6 ;  /* 0x000000ffff2f7224 */ /* 0x100fe200030e0611 */
[----:B------:R-:W-:Y:S02]  /*8270*/  LOP3.LUT R5, R16, 0x380, RZ, 0xc0, !PT ;  /* 0x0000038010057812 */ /* 0x000fe400078ec0ff */
[----:B------:R-:W-:Y:S02]  /*8280*/  SHF.R.U64 R42, R42, 0x3, RZ ;  /* 0x000000032a2a7819 */ /* 0x000fe400000012ff */
[----:B------:R-:W-:Y:S02]  /*8290*/  IADD3 R67, P6, R16, 0x8060, RZ ;  /* 0x0000806010437810 */ /* 0x000fe40007fde0ff */
[----:B------:R-:W-:Y:S01]  /*82a0*/  LOP3.LUT R30, R30, R31, RZ, 0x3c, !PT ;  /* 0x0000001f1e1e7212 */ /* 0x000fe200078e3cff */
[----:B------:R-:W-:Y:S01]  /*82b0*/  IMAD.X R31, RZ, RZ, R17, P5 ;  /* 0x000000ffff1f7224 */ /* 0x000fe200028e0611 */
[----:B------:R-:W-:-:S02]  /*82c0*/  LOP3.LUT R54, R55, 0x380, RZ, 0xc0, !PT ;  /* 0x0000038037367812 */ /* 0x000fc400078ec0ff */
[----:B------:R-:W-:Y:S02]  /*82d0*/  LOP3.LUT R58, R59, 0x380, RZ, 0xc0, !PT ;  /* 0x000003803b3a7812 */ /* 0x000fe400078ec0ff */
[----:B------:R-:W-:Y:S02]  /*82e0*/  LOP3.LUT P0, RZ, R202, 0x3, RZ, 0xc0, !PT ;  /* 0x00000003caff7812 */ /* 0x000fe4000780c0ff */
[----:B------:R-:W-:Y:S02]  /*82f0*/  IADD3 R51, P5, R16, 0x4060, RZ ;  /* 0x0000406010337810 */ /* 0x000fe40007fbe0ff */
[----:B------:R-:W-:Y:S02]  /*8300*/  SHF.R.U64 R5, R5, 0x3, RZ ;  /* 0x0000000305057819 */ /* 0x000fe400000012ff */
[----:B------:R-:W-:Y:S01]  /*8310*/  LOP3.LUT R42, R42, R43, RZ, 0x3c, !PT ;  /* 0x0000002b2a2a7212 */ /* 0x000fe200078e3cff */
[----:B------:R-:W-:Y:S01]  /*8320*/  IMAD.X R43, RZ, RZ, R17, P2 ;  /* 0x000000ffff2b7224 */ /* 0x000fe200010e0611 */
[----:B------:R-:W-:-:S02]  /*8330*/  LOP3.LUT R66, R67, 0x380, RZ, 0xc0, !PT ;  /* 0x0000038043427812 */ /* 0x000fc400078ec0ff */
[----:B------:R-:W-:Y:S02]  /*8340*/  SHF.R.U64 R54, R54, 0x3, RZ ;  /* 0x0000000336367819 */ /* 0x000fe400000012ff */
[----:B------:R-:W-:Y:S02]  /*8350*/  SHF.R.U64 R58, R58, 0x3, RZ ;  /* 0x000000033a3a7819 */ /* 0x000fe400000012ff */
[----:B------:R-:W-:Y:S02]  /*8360*/  ISETP.GE.OR P1, PT, R4, UR10, P0 ;  /* 0x0000000a04007c0c */ /* 0x000fe40008726670 */
[----:B------:R-:W-:Y:S02]  /*8370*/  IADD3 R63, P2, R16, 0x8040, RZ ;  /* 0x00008040103f7810 */ /* 0x000fe40007f5e0ff */
[----:B------:R-:W-:Y:S02]  /*8380*/  LOP3.LUT R50, R51, 0x380, RZ, 0xc0, !PT ;  /* 0x0000038033327812 */ /* 0x000fe400078ec0ff */
[----:B------:R-:W-:Y:S01]  /*8390*/  LOP3.LUT R4, R5, R16, RZ, 0x3c, !PT ;  /* 0x0000001005047212 */ /* 0x000fe200078e3cff */
[----:B------:R-:W-:Y:S01]  /*83a0*/  IMAD.MOV.U32 R5, RZ, RZ, R17 ;  /* 0x000000ffff057224 */ /* 0x000fe200078e0011 */
[----:B------:R-:W-:-:S02]  /*83b0*/  SHF.R.U64 R66, R66, 0x3, RZ ;  /* 0x0000000342427819 */ /* 0x000fc400000012ff */
[----:B------:R-:W-:Y:S01]  /*83c0*/  LOP3.LUT R54, R54, R55, RZ, 0x3c, !PT ;  /* 0x0000003736367212 */ /* 0x000fe200078e3cff */
[--C-:B------:R-:W-:Y:S01]  /*83d0*/  IMAD.X R55, RZ, RZ, R17.reuse, P4 ;  /* 0x000000ffff377224 */ /* 0x100fe200020e0611 */
[----:B------:R-:W-:Y:S01]  /*83e0*/  LOP3.LUT R58, R58, R59, RZ, 0x3c, !PT ;  /* 0x0000003b3a3a7212 */ /* 0x000fe200078e3cff */
[----:B------:R-:W-:Y:S01]  /*83f0*/  IMAD.X R59, RZ, RZ, R17, P3 ;  /* 0x000000ffff3b7224 */ /* 0x000fe200018e0611 */
[----:B------:R-:W-:Y:S02]  /*8400*/  LOP3.LUT R62, R63, 0x380, RZ, 0xc0, !PT ;  /* 0x000003803f3e7812 */ /* 0x000fe400078ec0ff */
[----:B------:R-:W-:Y:S02]  /*8410*/  SHF.R.U64 R50, R50, 0x3, RZ ;  /* 0x0000000332327819 */ /* 0x000fe400000012ff */
[C---:B------:R-:W-:Y:S02]  /*8420*/  IADD3 R83, P4, R16.reuse, 0xc020, RZ ;  /* 0x0000c02010537810 */ /* 0x040fe40007f9e0ff */
[----:B------:R-:W-:-:S02]  /*8430*/  IADD3 R75, P3, R16, 0xc040, RZ ;  /* 0x0000c040104b7810 */ /* 0x000fc40007f7e0ff */
[----:B------:R-:W-:Y:S02]  /*8440*/  LOP3.LUT R66, R66, R67, RZ, 0x3c, !PT ;  /* 0x0000004342427212 */ /* 0x000fe400078e3cff */
[----:B------:R-:W-:Y:S02]  /*8450*/  MOV R67, R4 ;  /* 0x0000000400437202 */ /* 0x000fe40000000f00 */
[----:B------:R-:W-:Y:S02]  /*8460*/  SHF.R.U64 R62, R62, 0x3, RZ ;  /* 0x000000033e3e7819 */ /* 0x000fe400000012ff */
[----:B------:R-:W-:Y:S02]  /*8470*/  F2FP.F16.F32.PACK_AB R4, R25, R0 ;  /* 0x000000001904723e */ /* 0x000fe400000000ff */
[----:B------:R-:W-:Y:S02]  /*8480*/  F2FP.F16.F32.PACK_AB R5, R175, R168 ;  /* 0x000000a8af05723e */ /* 0x000fe400000000ff */
[----:B------:R-:W-:-:S02]  /*8490*/  F2FP.F16.F32.PACK_AB R6, R29, R6 ;  /* 0x000000061d06723e */ /* 0x000fc400000000ff */
[----:B------:R-:W-:Y:S02]  /*84a0*/  F2FP.F16.F32.PACK_AB R7, R173, R170 ;  /* 0x000000aaad07723e */ /* 0x000fe400000000ff */
[----:B------:R-:W-:Y:S02]  /*84b0*/  LOP3.LUT R50, R50, R51, RZ, 0x3c, !PT ;  /* 0x0000003332327212 */ /* 0x000fe400078e3cff */
[----:B------:R-:W-:Y:S01]  /*84c0*/  LOP3.LUT R82, R83, 0x380, RZ, 0xc0, !PT ;  /* 0x0000038053527812 */ /* 0x000fe200078ec0ff */
[----:B------:R1:W-:Y:S01]  /*84d0*/  STSM.16.M88.4 [R67], R4 ;  /* 0x0000000443007844 */ /* 0x0003e20000000200 */
[----:B------:R-:W-:Y:S02]  /*84e0*/  LOP3.LUT R74, R75, 0x380, RZ, 0xc0, !PT ;  /* 0x000003804b4a7812 */ /* 0x000fe400078ec0ff */
[----:B------:R-:W-:Y:S02]  /*84f0*/  IADD3.X R51, RZ, R17, RZ, P5, !PT ;  /* 0x00000011ff337210 */ /* 0x000fe40002ffe4ff */
[----:B------:R-:W-:-:S02]  /*8500*/  IADD3 R71, P5, R16, 0xc000, RZ ;  /* 0x0000c00010477810 */ /* 0x000fc40007fbe0ff */
[----:B------:R-:W-:Y:S01]  /*8510*/  LOP3.LUT R62, R62, R63, RZ, 0x3c, !PT ;  /* 0x0000003f3e3e7212 */ /* 0x000fe200078e3cff */
[--C-:B------:R-:W-:Y:S01]  /*8520*/  IMAD.X R63, RZ, RZ, R17.reuse, P2 ;  /* 0x000000ffff3f7224 */ /* 0x100fe200010e0611 */
[----:B------:R-:W-:Y:S02]  /*8530*/  SHF.R.U64 R82, R82, 0x3, RZ ;  /* 0x0000000352527819 */ /* 0x000fe400000012ff */
[----:B------:R-:W-:Y:S02]  /*8540*/  SHF.R.U64 R74, R74, 0x3, RZ ;  /* 0x000000034a4a7819 */ /* 0x000fe400000012ff */
[----:B------:R-:W-:Y:S02]  /*8550*/  IADD3 R79, P2, R16, 0xc060, RZ ;  /* 0x0000c060104f7810 */ /* 0x000fe40007f5e0ff */
[----:B------:R-:W-:Y:S01]  /*8560*/  LOP3.LUT R70, R71, 0x380, RZ, 0xc0, !PT ;  /* 0x0000038047467812 */ /* 0x000fe200078ec0ff */
[----:B-1----:R-:W-:Y:S01]  /*8570*/  IMAD.X R67, RZ, RZ, R17, P6 ;  /* 0x000000ffff437224 */ /* 0x002fe200030e0611 */
[----:B------:R-:W-:-:S02]  /*8580*/  F2FP.F16.F32.PACK_AB R4, R33, R32 ;  /* 0x000000202104723e */ /* 0x000fc400000000ff */
[----:B------:R-:W1:Y:S01]  /*8590*/  LDC.64 R32, c[0x0][0xb78] ;  /* 0x0002de00ff207b82 */ /* 0x000e620000000a00 */
[----:B------:R-:W-:Y:S01]  /*85a0*/  LOP3.LUT R82, R82, R83, RZ, 0x3c, !PT ;  /* 0x0000005352527212 */ /* 0x000fe200078e3cff */
[----:B------:R-:W-:Y:S01]  /*85b0*/  IMAD.X R83, RZ, RZ, R17, P4 ;  /* 0x000000ffff537224 */ /* 0x000fe200020e0611 */
[----:B------:R-:W-:Y:S02]  /*85c0*/  LOP3.LUT R74, R74, R75, RZ, 0x3c, !PT ;  /* 0x0000004b4a4a7212 */ /* 0x000fe400078e3cff */
[----:B------:R-:W-:Y:S02]  /*85d0*/  LOP3.LUT R78, R79, 0x380, RZ, 0xc0, !PT ;  /* 0x000003804f4e7812 */ /* 0x000fe400078ec0ff */
[----:B------:R-:W-:Y:S02]  /*85e0*/  MOV R168, R26 ;  /* 0x0000001a00a87202 */ /* 0x000fe40000000f00 */
[----:B------:R-:W-:Y:S02]  /*85f0*/  IADD3.X R75, RZ, R17, RZ, P3, !PT ;  /* 0x00000011ff4b7210 */ /* 0x000fe40001ffe4ff */
[----:B------:R-:W-:-:S02]  /*8600*/  F2FP.F16.F32.PACK_AB R5, R166, R153 ;  /* 0x00000099a605723e */ /* 0x000fc400000000ff */
[----:B------:R-:W-:Y:S02]  /*8610*/  F2FP.F16.F32.PACK_AB R6, R37, R36 ;  /* 0x000000242506723e */ /* 0x000fe400000000ff */
[----:B------:R-:W-:Y:S02]  /*8620*/  F2FP.F16.F32.PACK_AB R7, R171, R152 ;  /* 0x00000098ab07723e */ /* 0x000fe400000000ff */
[----:B------:R-:W-:Y:S02]  /*8630*/  SHF.R.U64 R70, R70, 0x3, RZ ;  /* 0x0000000346467819 */ /* 0x000fe400000012ff */
[----:B------:R-:W-:Y:S01]  /*8640*/  MOV R103, R30 ;  /* 0x0000001e00677202 */ /* 0x000fe20000000f00 */
[----:B------:R1:W-:Y:S01]  /*8650*/  STSM.16.M88.4 [R168], R4 ;  /* 0x00000004a8007844 */ /* 0x0003e20000000200 */
[----:B------:R-:W-:Y:S02]  /*8660*/  F2FP.F16.F32.PACK_AB R8, R41, R8 ;  /* 0x000000082908723e */ /* 0x000fe400000000ff */
[----:B------:R-:W-:Y:S01]  /*8670*/  F2FP.F16.F32.PACK_AB R9, R164, R9 ;  /* 0x00000009a409723e */ /* 0x000fe200000000ff */
[----:B------:R-:W2:Y:S01]  /*8680*/  SHFL.IDX PT, R6, R204, RZ, 0x1f ;  /* 0x00001fffcc067589 */ /* 0x000ea200000e0000 */
[----:B------:R-:W-:-:S02]  /*8690*/  F2FP.F16.F32.PACK_AB R10, R45, R10 ;  /* 0x0000000a2d0a723e */ /* 0x000fc400000000ff */
[----:B------:R-:W-:Y:S02]  /*86a0*/  F2FP.F16.F32.PACK_AB R11, R162, R11 ;  /* 0x0000000ba20b723e */ /* 0x000fe400000000ff */
[----:B------:R-:W-:Y:S01]  /*86b0*/  MOV R102, R34 ;  /* 0x0000002200667202 */ /* 0x000fe20000000f00 */
[----:B------:R-:W-:Y:S01]  /*86c0*/  IMAD.U32 R35, RZ, RZ, UR9 ;  /* 0x00000009ff237e24 */ /* 0x000fe2000f8e00ff */
[----:B------:R-:W-:Y:S01]  /*86d0*/  F2FP.F16.F32.PACK_AB R12, R49, R12 ;  /* 0x0000000c310c723e */ /* 0x000fe200000000ff */
[----:B------:R3:W-:Y:S01]  /*86e0*/  STSM.16.M88.4 [R103], R8 ;  /* 0x0000000867007844 */ /* 0x0007e20000000200 */
[----:B------:R-:W-:Y:S01]  /*86f0*/  F2FP.F16.F32.PACK_AB R13, R160, R13 ;  /* 0x0000000da00d723e */ /* 0x000fe200000000ff */
[----:B------:R-:W-:Y:S01]  /*8700*/  IMAD.U32 R35, RZ, RZ, UR5 ;  /* 0x00000005ff237e24 */ /* 0x000fe2000f8e00ff */
[----:B------:R-:W-:Y:S01]  /*8710*/  F2FP.F16.F32.PACK_AB R14, R53, R14 ;  /* 0x0000000e350e723e */ /* 0x000fe200000000ff */
[----:B------:R-:W-:Y:S01]  /*8720*/  USHF.R.S32.HI UR5, URZ, 0x1f, UR44 ;  /* 0x0000001f3f057899 */ /* 0x000fe2000801142c */
[----:B------:R-:W-:Y:S01]  /*8730*/  F2FP.F16.F32.PACK_AB R15, R158, R15 ;  /* 0x0000000f9e0f723e */ /* 0x000fe200000000ff */
[----:B------:R-:W-:Y:S01]  /*8740*/  IMAD.U32 R34, RZ, RZ, UR8 ;  /* 0x00000008ff227e24 */ /* 0x000fe2000f8e00ff */
[----:B------:R-:W-:-:S02]  /*8750*/  MOV R39, R38 ;  /* 0x0000002600277202 */ /* 0x000fc40000000f00 */
[----:B------:R-:W-:Y:S01]  /*8760*/  F2FP.F16.F32.PACK_AB R24, R57, R24 ;  /* 0x000000183918723e */ /* 0x000fe200000000ff */
[----:B------:R3:W-:Y:S01]  /*8770*/  STSM.16.M88.4 [R102], R12 ;  /* 0x0000000c66007844 */ /* 0x0007e20000000200 */
[----:B------:R-:W-:Y:S01]  /*8780*/  F2FP.F16.F32.PACK_AB R25, R169, R64 ;  /* 0x00000040a919723e */ /* 0x000fe200000000ff */
[----:B-1----:R-:W-:Y:S01]  /*8790*/  IMAD R4, R32, UR5, RZ ;  /* 0x0000000520047c24 */ /* 0x002fe2000f8e02ff */
[----:B------:R-:W-:Y:S02]  /*87a0*/  F2FP.F16.F32.PACK_AB R26, R61, R60 ;  /* 0x0000003c3d1a723e */ /* 0x000fe400000000ff */
[----:B------:R-:W-:Y:S01]  /*87b0*/  F2FP.F16.F32.PACK_AB R27, R167, R56 ;  /* 0x00000038a71b723e */ /* 0x000fe200000000ff */
[----:B------:R-:W-:Y:S01]  /*87c0*/  IMAD R4, R33, UR44, R4 ;  /* 0x0000002c21047c24 */ /* 0x000fe2000f8e0204 */
[----:B------:R-:W-:Y:S01]  /*87d0*/  SHF.R.U64 R78, R78, 0x3, RZ ;  /* 0x000000034e4e7819 */ /* 0x000fe200000012ff */
[----:B------:R-:W-:Y:S01]  /*87e0*/  IMAD.WIDE.U32 R32, R32, UR44, R34 ;  /* 0x0000002c20207c25 */ /* 0x000fe2000f8e0022 */
[----:B------:R-:W-:Y:S01]  /*87f0*/  MOV R42, R42 ;  /* 0x0000002a002a7202 */ /* 0x000fe20000000f00 */
[----:B------:R3:W-:Y:S01]  /*8800*/  STSM.16.M88.4 [R39], R24 ;  /* 0x0000001827007844 */ /* 0x0007e20000000200 */
[----:B------:R-:W-:-:S02]  /*8810*/  MOV R0, R74 ;  /* 0x0000004a00007202 */ /* 0x000fc40000000f00 */
[----:B------:R-:W-:Y:S02]  /*8820*/  F2FP.F16.F32.PACK_AB R28, R65, R28 ;  /* 0x0000001c411c723e */ /* 0x000fe400000000ff */
[----:B------:R-:W-:Y:S02]  /*8830*/  F2FP.F16.F32.PACK_AB R29, R165, R52 ;  /* 0x00000034a51d723e */ /* 0x000fe400000000ff */
[----:B------:R-:W-:Y:S02]  /*8840*/  F2FP.F16.F32.PACK_AB R30, R69, R68 ;  /* 0x00000044451e723e */ /* 0x000fe400000000ff */
[----:B------:R-:W-:Y:S02]  /*8850*/  F2FP.F16.F32.PACK_AB R31, R163, R48 ;  /* 0x00000030a31f723e */ /* 0x000fe400000000ff */
[----:B------:R-:W-:Y:S02]  /*8860*/  F2FP.F16.F32.PACK_AB R72, R73, R72 ;  /* 0x000000484948723e */ /* 0x000fe400000000ff */
[----:B------:R-:W-:Y:S01]  /*8870*/  LOP3.LUT R70, R70, R71, RZ, 0x3c, !PT ;  /* 0x0000004746467212 */ /* 0x000fe200078e3cff */
[----:B------:R-:W-:Y:S01]  /*8880*/  IMAD.X R71, RZ, RZ, R17, P5 ;  /* 0x000000ffff477224 */ /* 0x000fe200028e0611 */
[----:B------:R-:W-:Y:S01]  /*8890*/  MOV R46, R46 ;  /* 0x0000002e002e7202 */ /* 0x000fe20000000f00 */
        /* <DEDUP_REMOVED lines=21> */
[----:B------:R-:W-:Y:S01]  /*89f0*/  LOP3.LUT R78, R78, R79, RZ, 0x3c, !PT ;  /* 0x0000004f4e4e7212 */ /* 0x000fe200078e3cff */
[----:B------:R-:W-:Y:S01]  /*8a00*/  IMAD.X R79, RZ, RZ, R17, P2 ;  /* 0x000000ffff4f7224 */ /* 0x000fe200010e0611 */
        /* <DEDUP_REMOVED lines=32> */
[----:B------:R-:W-:Y:S01]  /*8c10*/  MOV R78, R78 ;  /* 0x0000004e004e7202 */ /* 0x000fe20000000f00 */
[----:B------:R3:W-:Y:S01]  /*8c20*/  STSM.16.M88.4 [R0], R136 ;  /* 0x0000008800007844 */ /* 0x0007e20000000200 */
[----:B------:R-:W-:Y:S02]  /*8c30*/  F2FP.F16.F32.PACK_AB R146, R149, R148 ;  /* 0x000000949592723e */ /* 0x000fe400000000ff */
[----:B------:R-:W-:Y:S02]  /*8c40*/  F2FP.F16.F32.PACK_AB R147, R151, R150 ;  /* 0x000000969793723e */ /* 0x000fe400000000ff */
[----:B------:R-:W-:-:S02]  /*8c50*/  ISETP.GE.OR P0, PT, R95, UR10, P0 ;  /* 0x0000000a5f007c0c */ /* 0x000fc40008706670 */
[----:B------:R-:W-:Y:S01]  /*8c60*/  SHF.R.S32.HI R5, RZ, 0x1f, R95 ;  /* 0x0000001fff057819 */ /* 0x000fe2000001145f */
[----:B------:R3:W-:Y:S01]  /*8c70*/  STSM.16.M88.4 [R78], R144 ;  /* 0x000000904e007844 */ /* 0x0007e20000000200 */
[----:B------:R-:W-:Y:S01]  /*8c80*/  IADD3 R95, P2, R95, R32, RZ ;  /* 0x000000205f5f7210 */ /* 0x000fe20007f5e0ff */
[----:B------:R-:W-:Y:S01]  /*8c90*/  @!PT LDS RZ, [RZ] ;  /* 0x00000000fffff984 */ /* 0x000fe20000000800 */
[----:B------:R-:W-:Y:S01]  /*8ca0*/  @!PT LDS RZ, [RZ] ;  /* 0x00000000fffff984 */ /* 0x000fe20000000800 */
[----:B------:R-:W-:Y:S01]  /*8cb0*/  @!PT LDS RZ, [RZ] ;  /* 0x00000000fffff984 */ /* 0x000fe20000000800 */
[----:B------:R1:W-:Y:S06]  /*8cc0*/  MEMBAR.ALL.CTA ;  /* 0x0000000000007992 */ /* 0x0003ec0000008000 */
[----:B-1----:R-:W1:Y:S01]  /*8cd0*/  FENCE.VIEW.ASYNC.S ;  /* 0x00000000000073c6 */ /* 0x002e620000000000 */
[----:B------:R-:W-:Y:S01]  /*8ce0*/  IADD3.X R32, R5, R33, R4, P2, !PT ;  /* 0x0000002105207210 */ /* 0x000fe200017fe404 */
[----:B-1----:R-:W-:Y:S06]  /*8cf0*/  BAR.ARV 0x1, 0x120 ;  /* 0x0044800000007b1d */ /* 0x002fec0000002000 */
[----:B------:R-:W-:-:S04]  /*8d00*/  LEA R4, P2, R95, UR6, 0x2 ;  /* 0x000000065f047c11 */ /* 0x000fc8000f8410ff */
[----:B------:R-:W-:-:S05]  /*8d10*/  LEA.HI.X R5, R95, UR7, R32, 0x2, P2 ;  /* 0x000000075f057c11 */ /* 0x000fca00090f1420 */
[----:B------:R3:W-:Y:S04]  /*8d20*/  @!P1 STG.E desc[UR46][R4.64+0x20], R20 ;  /* 0x0000201404009986 */ /* 0x0007e8000c10192e */
[----:B------:R3:W-:Y:S01]  /*8d30*/  @!P0 STG.E desc[UR46][R4.64], R3 ;  /* 0x0000000304008986 */ /* 0x0007e2000c10192e */
[----:B--2---:R-:W-:-:S13]  /*8d40*/  ISETP.NE.AND P0, PT, R6, 0x7, PT ;  /* 0x000000070600780c */ /* 0x004fda0003f05270 */
[----:B---3--:R-:W-:Y:S05]  /*8d50*/  @P0 BRA `(.L_x_3299) ;  /* 0x0000000800fc0947 */ /* 0x008fea0003800000 */
        /* <DEDUP_REMOVED lines=30> */
.L_x_3301:
[----:B------:R-:W-:Y:S05]  /*8f40*/  BSYNC B0 ;  /* 0x0000000000007941 */ /* 0x000fea0003800000 */
.L_x_3300:
[----:B------:R-:W-:Y:S05]  /*8f50*/  BRA `(.L_x_3299) ;  /* 0x00000008007c7947 */ /* 0x000fea0003800000 */
.L_x_3298:
[----:B------:R-:W1:Y:S01]  /*8f60*/  LDC.64 R10, c[0x0][0xae0] ;  /* 0x0002b800ff0a7b82 */ /* 0x000e620000000a00 */
        /* <DEDUP_REMOVED lines=29> */
[----:B------:R-:W-:Y:S02]  /*9140*/  LEA.HI.X R7, R4, UR9, R3, 0x2, P0 ;  /* 0x0000000904077c11 */ /* 0x000fe400080f1403 */
[----:B------:R-:W-:-:S05]  /*9150*/  MOV R3, 0xff800000 ;  /* 0xff80000000037802 */ /* 0x000fca0000000f00 */
[----:B------:R1:W-:Y:S02]  /*9160*/  STG.E desc[UR46][R6.64], R3 ;  /* 0x0000000306007986 */ /* 0x0003e4000c10192e */
.L_x_3303:
[----:B------:R-:W-:Y:S05]  /*9170*/  BSYNC B0 ;  /* 0x0000000000007941 */ /* 0x000fea0003800000 */
.L_x_3302:
        /* <DEDUP_REMOVED lines=21> */
[----:B------:R-:W-:Y:S01]  /*92d0*/  IADD3 R3, R18, 0x80, RZ ;  /* 0x0000008012037810 */ /* 0x000fe20007ffe0ff */
[----:B------:R-:W-:Y:S01]  /*92e0*/  ULDC UR5, c[0x0][0xa8c] ;  /* 0x0002a30000057ab9 */ /* 0x000fe20000000800 */
[----:B------:R-:W-:Y:S01]  /*92f0*/  ULDC.64 UR6, c[0x0][0xad8] ;  /* 0x0002b60000067ab9 */ /* 0x000fe20000000a00 */
[----:B------:R-:W-:Y:S01]  /*9300*/  IMAD.MOV.U32 R4, RZ, RZ, R8 ;  /* 0x000000ffff047224 */ /* 0x000fe200078e0008 */
[----:B------:R-:W-:Y:S01]  /*9310*/  ISETP.GE.AND P3, PT, R0, UR5, PT ;  /* 0x0000000500007c0c */ /* 0x000fe2000bf66270 */
[C---:B------:R-:W-:Y:S01]  /*9320*/  VIADD R0, R18.reuse, 0xc0 ;  /* 0x000000c012007836 */ /* 0x040fe20000000000 */
[----:B------:R-:W-:Y:S01]  /*9330*/  ISETP.GE.AND P4, PT, R3, UR5, PT ;  /* 0x0000000503007c0c */ /* 0x000fe2000bf86270 */
[----:B------:R-:W-:Y:S01]  /*9340*/  IMAD R3, R7, UR6, RZ ;  /* 0x0000000607037c24 */ /* 0x000fe2000f8e02ff */
        /* <DEDUP_REMOVED lines=13> */
.L_x_3305:
[----:B------:R-:W-:Y:S05]  /*9420*/  BSYNC B0 ;  /* 0x0000000000007941 */ /* 0x000fea0003800000 */
.L_x_3304:
        /* <DEDUP_REMOVED lines=13> */
[----:B------:R-:W-:Y:S01]  /*9500*/  IADD3 R10, R18, 0xc0, RZ ;  /* 0x000000c0120a7810 */ /* 0x000fe20007ffe0ff */
[----:B------:R-:W-:Y:S01]  /*9510*/  IMAD R0, R0, UR6, RZ ;  /* 0x0000000600007c24 */ /* 0x000fe2000f8e02ff */
[----:B------:R-:W-:Y:S01]  /*9520*/  ISETP.GE.AND P3, PT, R18, UR5, PT ;  /* 0x0000000512007c0c */ /* 0x000fe2000bf66270 */
[----:B------:R-:W-:Y:S01]  /*9530*/  IMAD.WIDE.U32 R4, R3, UR6, R4 ;  /* 0x0000000603047c25 */ /* 0x000fe2000f8e0004 */
[----:B------:R-:W-:-:S03]  /*9540*/  ISETP.GE.AND P6, PT, R10, UR5, PT ;  /* 0x000000050a007c0c */ /* 0x000fc6000bfc6270 */
        /* <DEDUP_REMOVED lines=9> */
.L_x_3307:
[----:B------:R-:W-:Y:S05]  /*95e0*/  BSYNC B0 ;  /* 0x0000000000007941 */ /* 0x000fea0003800000 */
.L_x_3306:
        /* <DEDUP_REMOVED lines=26> */
.L_x_3309:
[----:B------:R-:W-:Y:S05]  /*9790*/  BSYNC B0 ;  /* 0x0000000000007941 */ /* 0x000fea0003800000 */
.L_x_3308:
        /* <DEDUP_REMOVED lines=10> */
[----:B------:R-:W-:Y:S01]  /*9840*/  IMAD.MOV.U32 R5, RZ, RZ, R11 ;  /* 0x000000ffff057224 */ /* 0x000fe200078e000b */
[C---:B------:R-:W-:Y:S01]  /*9850*/  IADD3 R0, R18.reuse, 0xc0, RZ ;  /* 0x000000c012007810 */ /* 0x040fe20007ffe0ff */
[----:B------:R-:W-:-:S02]  /*9860*/  VIADD R7, R18, 0x80 ;  /* 0x0000008012077836 */ /* 0x000fc40000000000 */
        /* <DEDUP_REMOVED lines=13> */
.L_x_3310:
[----:B------:R-:W-:Y:S05]  /*9940*/  BSYNC B0 ;  /* 0x0000000000007941 */ /* 0x000fea0003800000 */
.L_x_3299:
[----:B------:R-:W5:Y:S02]  /*9950*/  LDC R0, c[0x0][0xda8] ;  /* 0x00036a00ff007b82 */ /* 0x000f640000000800 */
[----:B-----5:R-:W-:-:S13]  /*9960*/  ISETP.LE.AND P0, PT, R0, UR4, PT ;  /* 0x0000000400007c0c */ /* 0x020fda000bf03270 */
[----:B------:R-:W-:Y:S05]  /*9970*/  @!P0 BRA `(.L_x_3311) ;  /* 0xffffff74000c8947 */ /* 0x000fea000383ffff */
[----:B------:R-:W-:Y:S05]  /*9980*/  EXIT ;  /* 0x000000000000794d */ /* 0x000fea0003800000 */
.L_x_3263:
        /* <DEDUP_REMOVED lines=8> */
[----:B------:R-:W-:Y:S02]  /*9a10*/  IMAD.MOV.U32 R17, RZ, RZ, 0x1 ;  /* 0x00000001ff117424 */ /* 0x000fe400078e00ff */
[----:B------:R-:W-:-:S04]  /*9a20*/  IMAD.MOV.U32 R16, RZ, RZ, RZ ;  /* 0x000000ffff107224 */ /* 0x000fc800078e00ff */
[----:B------:R-:W1:Y:S02]  /*9a30*/  LDC R0, c[0x0][0xda8] ;  /* 0x00036a00ff007b82 */ /* 0x000e640000000800 */
[----:B-1----:R-:W-:-:S13]  /*9a40*/  ISETP.LE.AND P0, PT, R0, UR4, PT ;  /* 0x0000000400007c0c */ /* 0x002fda000bf03270 */
[----:B------:R-:W-:Y:S05]  /*9a50*/  @P0 BRA `(.L_x_3312) ;  /* 0x00000028000c0947 */ /* 0x000fea0003800000 */
[----:B------:R-:W1:Y:S01]  /*9a60*/  S2R R2, SR_TID.X ;  /* 0x0000000000027919 */ /* 0x000e620000002100 */
[----:B------:R-:W-:Y:S01]  /*9a70*/  IMAD.U32 R18, RZ, RZ, UR4 ;  /* 0x00000004ff127e24 */ /* 0x000fe2000f8e00ff */
[----:B------:R-:W-:Y:S01]  /*9a80*/  ULDC UR39, c[0x0][0xc] ;  /* 0x0000030000277ab9 */ /* 0x000fe20000000800 */
[----:B------:R-:W-:Y:S01]  /*9a90*/  IMAD.MOV.U32 R16, RZ, RZ, RZ ;  /* 0x000000ffff107224 */ /* 0x000fe200078e00ff */
[----:B------:R-:W-:Y:S01]  /*9aa0*/  ULDC.64 UR48, c[0x0][0x198] ;  /* 0x0000660000307ab9 */ /* 0x000fe20000000a00 */
[----:B------:R-:W-:Y:S01]  /*9ab0*/  IMAD.MOV.U32 R17, RZ, RZ, 0x1 ;  /* 0x00000001ff117424 */ /* 0x000fe200078e00ff */
[----:B------:R-:W-:Y:S01]  /*9ac0*/  UMOV UR44, URZ ;  /* 0x0000003f002c7c82 */ /* 0x000fe20008000000 */
[----:B-1----:R-:W-:-:S07]  /*9ad0*/  LOP3.LUT R19, R2, 0x1f, RZ, 0xc0, !PT ;  /* 0x0000001f02137812 */ /* 0x002fce00078ec0ff */
.L_x_3360:
        /* <DEDUP_REMOVED lines=21> */
.L_x_3313:
[----:B------:R-:W-:Y:S01]  /*9c30*/  ULDC UR11, c[0x0][0xdc4] ;  /* 0x00037100000b7ab9 */ /* 0x000fe20000000800 */
[----:B------:R-:W-:Y:S01]  /*9c40*/  UMOV UR8, UR9 ;  /* 0x0000000900087c82 */ /* 0x000fe20008000000 */
[----:B------:R-:W-:-:S11]  /*9c50*/  UISETP.NE.AND UP0, UPT, UR11, 0x1, UPT ;  /* 0x000000010b00788c */ /* 0x000fd6000bf05270 */
[----:B------:R-:W-:Y:S02]  /*9c60*/  @UP0 ULDC.64 UR12, c[0x0][0xdc8] ;  /* 0x00037200000c0ab9 */ /* 0x000fe40000000a00 */
[----:B------:R-:W-:-:S04]  /*9c70*/  UIMAD.WIDE.U32 UR6, UR9, UR12, URZ ;  /* 0x0000000c090672a5 */ /* 0x000fc8000f8e003f */
[----:B------:R-:W-:-:S04]  /*9c80*/  @UP0 USHF.R.U32.HI UR8, URZ, UR13, UR7 ;  /* 0x0000000d3f080299 */ /* 0x000fc80008011607 */
[----:B------:R-:W-:-:S12]  /*9c90*/  UIMAD UR6, UR8, UR11, URZ ;  /* 0x0000000b080672a4 */ /* 0x000fd8000f8e023f */
.L_x_3314:
[----:B------:R-:W-:Y:S01]  /*9ca0*/  ULDC.64 UR12, c[0x0][0x3f8] ;  /* 0x0000fe00000c7ab9 */ /* 0x000fe20000000a00 */
[----:B------:R-:W-:Y:S01]  /*9cb0*/  ULOP3.LUT UR8, URZ, UR8, URZ, 0x33, !UPT ;  /* 0x000000083f087292 */ /* 0x000fe2000f8e333f */
[----:B------:R-:W-:Y:S01]  /*9cc0*/  BSSY B6, `(.L_x_3315) ;  /* 0x000024d000067945 */ /* 0x000fe20003800000 */
[----:B------:R-:W-:Y:S02]  /*9cd0*/  UISETP.NE.U32.AND UP0, UPT, UR12, URZ, UPT ;  /* 0x0000003f0c00728c */ /* 0x000fe4000bf05070 */
[----:B------:R-:W-:Y:S02]  /*9ce0*/  UIADD3 UR11, UR9, -UR6, URZ ;  /* 0x80000006090b7290 */ /* 0x000fe4000fffe03f */
[----:B------:R-:W-:Y:S01]  /*9cf0*/  UISETP.NE.AND.EX UP0, UPT, UR13, URZ, UPT, UP0 ;  /* 0x0000003f0d00728c */ /* 0x000fe2000bf05300 */
[----:B------:R-:W-:Y:S01]  /*9d00*/  ULDC UR6, c[0x0][0xdac] ;  /* 0x00036b0000067ab9 */ /* 0x000fe20000000800 */
[----:B------:R-:W-:Y:S01]  /*9d10*/  ULDC UR7, c[0x0][0x404] ;  /* 0x0001010000077ab9 */ /* 0x000fe20000000800 */
[----:B------:R-:W-:Y:S01]  /*9d20*/  UIADD3 UR8, UR8, UR6, URZ ;  /* 0x0000000608087290 */ /* 0x000fe2000fffe03f */
[----:B------:R-:W-:-:S02]  /*9d30*/  ULDC UR9, c[0x0][0x2e0] ;  /* 0x0000b80000097ab9 */ /* 0x000fc40000000800 */
[----:B------:R-:W-:Y:S01]  /*9d40*/  ULDC UR6, c[0x0][0x288] ;  /* 0x0000a20000067ab9 */ /* 0x000fe20000000800 */
[----:B------:R-:W-:Y:S02]  /*9d50*/  USHF.L.U32 UR41, UR8, 0x7, URZ ;  /* 0x0000000708297899 */ /* 0x000fe4000800063f */
[----:B------:R-:W-:Y:S02]  /*9d60*/  USEL UR8, UR7, 0x1, UP0 ;  /* 0x0000000107087887 */ /* 0x000fe40008000000 */
[----:B------:R-:W-:Y:S02]  /*9d70*/  UIADD3 UR7, UR41, 0xdf, -UR6 ;  /* 0x000000df29077890 */ /* 0x000fe4000fffe806 */
[----:B------:R-:W-:Y:S02]  /*9d80*/  UIMAD UR6, UR8, UR9, 0x5f ;  /* 0x0000005f080674a4 */ /* 0x000fe4000f8e0209 */
[----:B------:R-:W-:Y:S02]  /*9d90*/  UIMAD UR8, UR8, UR9, UR7 ;  /* 0x00000009080872a4 */ /* 0x000fe4000f8e0207 */
[----:B------:R-:W-:Y:S01]  /*9da0*/  UIMAD.WIDE UR6, UR6, 0x2aaaaaab, URZ ;  /* 0x2aaaaaab060678a5 */ /* 0x000fe2000f8e023f */
[----:B------:R-:W-:Y:S01]  /*9db0*/  ULDC UR12, c[0x0][0xdc4] ;  /* 0x00037100000c7ab9 */ /* 0x000fe20000000800 */
[----:B------:R-:W-:-:S02]  /*9dc0*/  UIMAD.WIDE UR8, UR8, 0x2aaaaaab, URZ ;  /* 0x2aaaaaab080878a5 */ /* 0x000fc4000f8e023f */
[----:B------:R-:W-:Y:S02]  /*9dd0*/  UIMAD UR12, UR10, UR12, UR11 ;  /* 0x0000000c0a0c72a4 */ /* 0x000fe4000f8e020b */
[----:B------:R-:W-:Y:S01]  /*9de0*/  USHF.R.U32.HI UR8, URZ, 0x1f, UR9 ;  /* 0x0000001f3f087899 */ /* 0x000fe20008011609 */
[----:B------:R-:W-:Y:S01]  /*9df0*/  UMOV UR10, UR7 ;  /* 0x00000007000a7c82 */ /* 0x000fe20008000000 */
[----:B------:R-:W-:Y:S01]  /*9e00*/  ULDC UR13, c[0x0][0xdb8] ;  /* 0x00036e00000d7ab9 */ /* 0x000fe20000000800 */
[----:B------:R-:W-:Y:S02]  /*9e10*/  USHF.R.U32.HI UR11, URZ, 0x1f, UR10 ;  /* 0x0000001f3f0b7899 */ /* 0x000fe4000801160a */
[----:B------:R-:W-:Y:S02]  /*9e20*/  ULEA.HI.SX32 UR8, UR9, UR8, 0x1c ;  /* 0x0000000809087291 */ /* 0x000fe4000f8fe23f */
[----:B------:R-:W-:Y:S02]  /*9e30*/  ULEA.HI.SX32 UR11, UR10, UR11, 0x1c ;  /* 0x0000000b0a0b7291 */ /* 0x000fe4000f8fe23f */
[----:B------:R-:W-:-:S02]  /*9e40*/  UISETP.NE.AND UP1, UPT, UR13, 0x1, UPT ;  /* 0x000000010d00788c */ /* 0x000fc4000bf25270 */
[----:B------:R-:W-:Y:S01]  /*9e50*/  UISETP.LT.AND UP0, UPT, UR11, UR8, UPT ;  /* 0x000000080b00728c */ /* 0x000fe2000bf01270 */
[----:B------:R-:W-:-:S03]  /*9e60*/  UMOV UR43, UR12 ;  /* 0x0000000c002b7c82 */ /* 0x000fc60008000000 */
[----:B------:R-:W-:-:S05]  /*9e70*/  USEL UR38, UR11, UR8, UP0 ;  /* 0x000000080b267287 */ /* 0x000fca0008000000 */
[----:B------:R-:W-:Y:S01]  /*9e80*/  @UP1 ULDC UR14, c[0x0][0xdbc] ;  /* 0x00036f00000e1ab9 */ /* 0x000fe20000000800 */
[----:B------:R-:W-:Y:S01]  /*9e90*/  ISETP.LT.AND P0, PT, RZ, UR38, PT ;  /* 0x00000026ff007c0c */ /* 0x000fe2000bf01270 */
[----:B------:R-:W-:Y:S01]  /*9ea0*/  UIMAD.WIDE.U32 UR6, UR12, UR14, URZ ;  /* 0x0000000e0c0672a5 */ /* 0x000fe2000f8e003f */
[----:B------:R-:W-:-:S03]  /*9eb0*/  @UP1 ULDC UR9, c[0x0][0xdc0] ;  /* 0x0003700000091ab9 */ /* 0x000fc60000000800 */
[----:B------:R-:W-:-:S04]  /*9ec0*/  @UP1 USHF.R.U32.HI UR43, URZ, UR9, UR7 ;  /* 0x000000093f2b1299 */ /* 0x000fc80008011607 */
[----:B------:R-:W-:-:S04]  /*9ed0*/  UIADD3 UR42, -UR43, URZ, URZ ;  /* 0x0000003f2b2a7290 */ /* 0x000fc8000fffe13f */
[----:B------:R-:W-:Y:S01]  /*9ee0*/  UIMAD UR42, UR13, UR42, UR12 ;  /* 0x0000002a0d2a72a4 */ /* 0x000fe2000f8e020c */
[----:B------:R-:W-:Y:S11]  /*9ef0*/  @P0 BRA `(.L_x_3316) ;  /* 0x0000000000400947 */ /* 0x000ff60003800000 */
        /* <DEDUP_REMOVED lines=16> */
.L_x_3316:
        /* <DEDUP_REMOVED lines=23> */
.L_x_3318:
        /* <DEDUP_REMOVED lines=9> */
[----:B------:R-:W-:Y:S01]  /*a200*/  IMAD.U32 R4, RZ, RZ, UR6 ;  /* 0x00000006ff047e24 */ /* 0x000fe2000f8e00ff */
[----:B------:R-:W-:Y:S01]  /*a210*/  MOV R12, 0x1 ;  /* 0x00000001000c7802 */ /* 0x000fe20000000f00 */
[----:B------:R-:W-:Y:S02]  /*a220*/  IMAD.U32 R5, RZ, RZ, UR7 ;  /* 0x00000007ff057e24 */ /* 0x000fe4000f8e00ff */
[----:B------:R-:W-:Y:S02]  /*a230*/  IMAD.U32 R6, RZ, RZ, UR8 ;  /* 0x00000008ff067e24 */ /* 0x000fe4000f8e00ff */
[----:B------:R-:W-:-:S02]  /*a240*/  IMAD.U32 R7, RZ, RZ, UR9 ;  /* 0x00000009ff077e24 */ /* 0x000fc4000f8e00ff */
[----:B------:R-:W-:Y:S02]  /*a250*/  IMAD.U32 R10, RZ, RZ, UR4 ;  /* 0x00000004ff0a7e24 */ /* 0x000fe4000f8e00ff */
[----:B------:R-:W-:Y:S02]  /*a260*/  IMAD.U32 R11, RZ, RZ, UR5 ;  /* 0x00000005ff0b7e24 */ /* 0x000fe4000f8e00ff */
[----:B------:R-:W-:Y:S02]  /*a270*/  IMAD.MOV.U32 R8, RZ, RZ, 0x70 ;  /* 0x00000070ff087424 */ /* 0x000fe400078e00ff */
[----:B-1----:R-:W-:-:S07]  /*a280*/  IMAD.MOV.U32 R13, RZ, RZ, RZ ;  /* 0x000000ffff0d7224 */ /* 0x002fce00078e00ff */
[----:B------:R-:W-:-:S07]  /*a290*/  LEPC R20, `(.L_x_3320) ;  /* 0x000000001014794e */ /* 0x000fce0000000000 */
[----:B--2---:R-:W-:Y:S05]  /*a2a0*/  CALL.ABS.NOINC R2 ;  /* 0x0000000002007343 */ /* 0x004fea0003c00000 */
.L_x_3320:
[----:B------:R-:W-:Y:S01]  /*a2b0*/  MOV R2, 0x0 ;  /* 0x0000000000027802 */ /* 0x000fe20000000f00 */
[----:B------:R-:W-:Y:S01]  /*a2c0*/  ULDC.64 UR6, c[0x4][0x90] ;  /* 0x0100240000067ab9 */ /* 0x000fe20000000a00 */
[----:B------:R-:W-:Y:S01]  /*a2d0*/  ULDC.64 UR8, c[0x4][0x98] ;  /* 0x0100260000087ab9 */ /* 0x000fe20000000a00 */
[----:B------:R-:W-:Y:S01]  /*a2e0*/  ULDC.64 UR4, c[0x4][0x18] ;  /* 0x0100060000047ab9 */ /* 0x000fe20000000a00 */
[----:B------:R-:W-:Y:S01]  /*a2f0*/  IMAD.U32 R4, RZ, RZ, UR6 ;  /* 0x00000006ff047e24 */ /* 0x000fe2000f8e00ff */
[----:B------:R-:W-:Y:S01]  /*a300*/  MOV R8, 0x70 ;  /* 0x0000007000087802 */ /* 0x000fe20000000f00 */
[----:B------:R-:W1:Y:S01]  /*a310*/  LDC.64 R2, c[0x4][R2] ;  /* 0x0100000002027b82 */ /* 0x000e620000000a00 */
[----:B------:R-:W-:Y:S02]  /*a320*/  IMAD.U32 R5, RZ, RZ, UR7 ;  /* 0x00000007ff057e24 */ /* 0x000fe4000f8e00ff */
[----:B------:R-:W-:Y:S02]  /*a330*/  IMAD.U32 R6, RZ, RZ, UR8 ;  /* 0x00000008ff067e24 */ /* 0x000fe4000f8e00ff */
[----:B------:R-:W-:-:S02]  /*a340*/  IMAD.U32 R7, RZ, RZ, UR9 ;  /* 0x00000009ff077e24 */ /* 0x000fc4000f8e00ff */
[----:B------:R-:W-:Y:S02]  /*a350*/  IMAD.U32 R10, RZ, RZ, UR4 ;  /* 0x00000004ff0a7e24 */ /* 0x000fe4000f8e00ff */
[----:B------:R-:W-:Y:S02]  /*a360*/  IMAD.U32 R11, RZ, RZ, UR5 ;  /* 0x00000005ff0b7e24 */ /* 0x000fe4000f8e00ff */
[----:B------:R-:W-:Y:S02]  /*a370*/  IMAD.MOV.U32 R12, RZ, RZ, 0x1 ;  /* 0x00000001ff0c7424 */ /* 0x000fe400078e00ff */
[----:B------:R-:W-:-:S07]  /*a380*/  IMAD.MOV.U32 R13, RZ, RZ, RZ ;  /* 0x000000ffff0d7224 */ /* 0x000fce00078e00ff */
[----:B------:R-:W-:-:S07]  /*a390*/  LEPC R20, `(.L_x_3319) ;  /* 0x000000001014794e */ /* 0x000fce0000000000 */
[----:B-1----:R-:W-:Y:S05]  /*a3a0*/  CALL.ABS.NOINC R2 ;  /* 0x0000000002007343 */ /* 0x002fea0003c00000 */
.L_x_3319:
        /* <DEDUP_REMOVED lines=29> */
.L_x_3372:
[----:B------:R-:W-:Y:S01]  /*a580*/  UMOV UR4, 0xffffffff ;  /* 0xffffffff00047882 */ /* 0x000fe20000000000 */
[----:B------:R-:W-:Y:S02]  /*a590*/  SHF.R.S32.HI R7, RZ, 0x1f, R6 ;  /* 0x0000001fff077819 */ /* 0x000fe40000011406 */
[----:B------:R-:W-:Y:S05]  /*a5a0*/  BRA.DIV UR4, `(.L_x_3322) ;  /* 0x0000002204d07947 */ /* 0x000fea000b800000 */
[----:B------:R-:W-:-:S13]  /*a5b0*/  ELECT P6, URZ, PT ;  /* 0x00000000003f782f */ /* 0x000fda00038c0000 */
.L_x_3375:
[----:B------:R-:W-:Y:S05]  /*a5c0*/  @!P6 BRA `(.L_x_3323) ;  /* 0x0000000000c4e947 */ /* 0x000fea0003800000 */
[----:B------:R-:W-:Y:S01]  /*a5d0*/  MOV R4, R6 ;  /* 0x0000000600047202 */ /* 0x000fe20000000f00 */
        /* <DEDUP_REMOVED lines=19> */
.L_x_3324:
[----:B------:R-:W2:Y:S01]  /*a710*/  S2R R5, SR_TID.X ;  /* 0x0000000000057919 */ /* 0x000ea20000002100 */
[----:B-1----:R-:W-:Y:S02]  /*a720*/  LEA R8, R16, UR37, 0x3 ;  /* 0x0000002510087c11 */ /* 0x002fe4000f8e18ff */
[----:B--2---:R-:W-:Y:S02]  /*a730*/  LOP3.LUT R9, R5, 0x7f, RZ, 0xc0, !PT ;  /* 0x0000007f05097812 */ /* 0x004fe400078ec0ff */
[----:B------:R-:W-:Y:S02]  /*a740*/  SHF.L.U32 R5, R17, 0x1f, RZ ;  /* 0x0000001f11057819 */ /* 0x000fe400000006ff */
[----:B------:R-:W-:Y:S02]  /*a750*/  ISETP.NE.AND P3, PT, R9, RZ, PT ;  /* 0x000000ff0900720c */ /* 0x000fe40003f65270 */
[----:B------:R-:W1:Y:S02]  /*a760*/  SYNCS.PHASECHK.TRANS64.TRYWAIT P2, [R8+URZ+0x22840], R5 ;  /* 0x02284005080075a7 */ /* 0x000e64000804017f */
[----:B-1----:R-:W-:Y:S09]  /*a770*/  @!P2 BRA `(.L_x_3325) ;  /* 0x00000020007ca947 */ /* 0x002ff20003800000 */
.L_x_3376:
[----:B------:R-:W-:Y:S05]  /*a780*/  @P3 BRA `(.L_x_3326) ;  /* 0x0000000000143947 */ /* 0x000fea0003800000 */
[----:B------:R-:W-:Y:S01]  /*a790*/  ISETP.NE.AND P2, PT, R19, RZ, PT ;  /* 0x000000ff1300720c */ /* 0x000fe20003f45270 */
[----:B-1----:R-:W-:-:S04]  /*a7a0*/  IMAD.MOV.U32 R5, RZ, RZ, 0x3000 ;  /* 0x00003000ff057424 */ /* 0x002fc800078e00ff */
[----:B------:R2:W-:Y:S08]  /*a7b0*/  SYNCS.ARRIVE.TRANS64 RZ, [R8+URZ+0x22830], R5 ;  /* 0x0228300508ff79a7 */ /* 0x0005f0000800003f */
[----:B------:R-:W-:Y:S05]  /*a7c0*/  @!P2 BRA `(.L_x_3326) ;  /* 0x000000000004a947 */ /* 0x000fea0003800000 */
[----:B------:R-:W-:Y:S01]  /*a7d0*/  BPT.TRAP 0x1 ;  /* 0x000000040000795c */ /* 0x000fe20000300000 */
.L_x_3326:
        /* <DEDUP_REMOVED lines=16> */
.L_x_3323:
        /* <DEDUP_REMOVED lines=24> */
.L_x_3377:
        /* <DEDUP_REMOVED lines=10> */
.L_x_3378:
[----:B------:R-:W-:Y:S05]  /*ab00*/  @P3 BRA `(.L_x_3331) ;  /* 0x0000000000143947 */ /* 0x000fea0003800000 */
[----:B------:R-:W-:Y:S02]  /*ab10*/  ISETP.NE.AND P2, PT, R19, RZ, PT ;  /* 0x000000ff1300720c */ /* 0x000fe40003f45270 */
[----:B-1----:R-:W-:-:S04]  /*ab20*/  MOV R5, 0xc000 ;  /* 0x0000c00000057802 */ /* 0x002fc80000000f00 */
[----:B------:R2:W-:Y:S07]  /*ab30*/  SYNCS.ARRIVE.TRANS64 RZ, [R8+URZ+0x22850], R5 ;  /* 0x0228500508ff79a7 */ /* 0x0005ee000800003f */
[----:B------:R-:W-:Y:S05]  /*ab40*/  @!P2 BRA `(.L_x_3331) ;  /* 0x000000000004a947 */ /* 0x000fea0003800000 */
[----:B------:R-:W-:Y:S01]  /*ab50*/  BPT.TRAP 0x1 ;  /* 0x000000040000795c */ /* 0x000fe20000300000 */
.L_x_3331:
        /* <DEDUP_REMOVED lines=31> */
.L_x_3329:
[----:B------:R-:W-:Y:S05]  /*ad50*/  BSYNC B0 ;  /* 0x0000000000007941 */ /* 0x000fea0003800000 */
.L_x_3328:
[----:B------:R-:W-:-:S06]  /*ad60*/  UISETP.GE.AND UP0, UPT, UR38, 0x2, UPT ;  /* 0x000000022600788c */ /* 0x000fcc000bf06270 */
[----:B------:R-:W-:-:S13]  /*ad70*/  PLOP3.LUT P2, PT, PT, PT, UP0, 0x80, 0x0 ;  /* 0x000000000000781c */ /* 0x000fda0003f4f008 */
[----:B------:R-:W-:Y:S05]  /*ad80*/  @!P2 BRA `(.L_x_3332) ;  /* 0x0000001000aca947 */ /* 0x000fea0003800000 */
[----:B------:R-:W-:Y:S02]  /*ad90*/  ULOP3.LUT UR6, UR38, 0x1, URZ, 0xc0, !UPT ;  /* 0x0000000126067892 */ /* 0x000fe4000f8ec03f */
[----:B------:R-:W-:Y:S02]  /*ada0*/  IMAD.U32 R9, RZ, RZ, UR38 ;  /* 0x00000026ff097e24 */ /* 0x000fe4000f8e00ff */
[----:B------:R-:W-:Y:S02]  /*adb0*/  UISETP.NE.U32.AND UP0, UPT, UR6, 0x1, UPT ;  /* 0x000000010600788c */ /* 0x000fe4000bf05070 */
[----:B------:R-:W-:-:S04]  /*adc0*/  VIADD R9, R9, 0xfffffffe ;  /* 0xfffffffe09097836 */ /* 0x000fc80000000000 */
[----:B-12---:R-:W-:Y:S01]  /*add0*/  IMAD.MOV.U32 R8, RZ, RZ, R9 ;  /* 0x000000ffff087224 */ /* 0x006fe200078e0009 */
[----:B------:R-:W-:-:S13]  /*ade0*/  PLOP3.LUT P2, PT, PT, PT, UP0, 0x80, 0x0 ;  /* 0x000000000000781c */ /* 0x000fda0003f4f008 */
[----:B------:R-:W-:Y:S05]  /*adf0*/  @!P2 BRA `(.L_x_3333) ;  /* 0x000000040080a947 */ /* 0x000fea0003800000 */
[----:B------:R-:W-:Y:S01]  /*ae00*/  VIADD R16, R16, 0x1 ;  /* 0x0000000110107836 */ /* 0x000fe20000000000 */
[----:B------:R-:W-:Y:S04]  /*ae10*/  BSSY B0, `(.L_x_3334) ;  /* 0x000005c000007945 */ /* 0x000fe80003800000 */
[----:B------:R-:W-:-:S04]  /*ae20*/  ISETP.NE.AND P2, PT, R16, 0x2, PT ;  /* 0x000000021000780c */ /* 0x000fc80003f45270 */
[----:B------:R-:W-:Y:S02]  /*ae30*/  SEL R8, RZ, 0x1, P2 ;  /* 0x00000001ff087807 */ /* 0x000fe40001000000 */
[----:B------:R-:W-:Y:S02]  /*ae40*/  SEL R16, R16, RZ, P2 ;  /* 0x000000ff10107207 */ /* 0x000fe40001000000 */
[----:B------:R-:W-:Y:S01]  /*ae50*/  LOP3.LUT R17, R17, R8, RZ, 0x3c, !PT ;  /* 0x0000000811117212 */ /* 0x000fe200078e3cff */
[----:B------:R-:W-:Y:S06]  /*ae60*/  @!P6 BRA `(.L_x_3335) ;  /* 0x000000040058e947 */ /* 0x000fec0003800000 */
        /* <DEDUP_REMOVED lines=13> */
[----:B------:R-:W-:-:S03]  /*af40*/  IMAD.WIDE.U32 R4, R6, UR6, R4 ;  /* 0x0000000606047c25 */ /* 0x000fc6000f8e0004 */
[----:B------:R-:W-:Y:S02]  /*af50*/  LEA R2, P2, R4, R2, 0x2 ;  /* 0x0000000204027211 */ /* 0x000fe400078410ff */
[----:B------:R-:W-:-:S04]  /*af60*/  IADD3 R5, R11, R5, RZ ;  /* 0x000000050b057210 */ /* 0x000fc80007ffe0ff */
[----:B------:R-:W-:-:S05]  /*af70*/  LEA.HI.X R3, R4, R3, R5, 0x2, P2 ;  /* 0x0000000304037211 */ /* 0x000fca00010f1405 */
[----:B------:R1:W5:Y:S01]  /*af80*/  LDG.E R4, desc[UR46][R2.64] ;  /* 0x0000002e02047981 */ /* 0x000362000c1e1900 */
[----:B------:R-:W-:-:S04]  /*af90*/  IMAD.MOV R5, RZ, RZ, -R10 ;  /* 0x000000ffff057224 */ /* 0x000fc800078e0a0a */
[----:B------:R-:W-:-:S07]  /*afa0*/  IMAD R8, R8, R5, R9 ;  /* 0x0000000508087224 */ /* 0x000fce00078e0209 */
.L_x_3336:
[----:B-1----:R-:W1:Y:S01]  /*afb0*/  S2R R2, SR_TID.X ;  /* 0x0000000000027919 */ /* 0x002e620000002100 */
[----:B------:R-:W-:Y:S02]  /*afc0*/  SHF.L.U32 R3, R17, 0x1f, RZ ;  /* 0x0000001f11037819 */ /* 0x000fe400000006ff */
[----:B-1----:R-:W-:Y:S02]  /*afd0*/  LOP3.LUT R5, R2, 0x7f, RZ, 0xc0, !PT ;  /* 0x0000007f02057812 */ /* 0x002fe400078ec0ff */
[----:B------:R-:W-:Y:S02]  /*afe0*/  LEA R2, R16, UR37, 0x3 ;  /* 0x0000002510027c11 */ /* 0x000fe4000f8e18ff */
[----:B------:R-:W-:Y:S02]  /*aff0*/  ISETP.NE.AND P2, PT, R5, RZ, PT ;  /* 0x000000ff0500720c */ /* 0x000fe40003f45270 */
[----:B------:R-:W1:Y:S02]  /*b000*/  SYNCS.PHASECHK.TRANS64.TRYWAIT P3, [R2+URZ+0x22840], R3 ;  /* 0x02284003020075a7 */ /* 0x000e64000806017f */
[----:B-1----:R-:W-:Y:S09]  /*b010*/  @!P3 BRA `(.L_x_3337) ;  /* 0x000000180094b947 */ /* 0x002ff20003800000 */
.L_x_3379:
[----:B------:R-:W-:Y:S05]  /*b020*/  @P2 BRA `(.L_x_3338) ;  /* 0x0000000000142947 */ /* 0x000fea0003800000 */
[----:B------:R-:W-:Y:S01]  /*b030*/  ISETP.NE.AND P3, PT, R19, RZ, PT ;  /* 0x000000ff1300720c */ /* 0x000fe20003f65270 */
[----:B------:R-:W-:-:S04]  /*b040*/  IMAD.MOV.U32 R5, RZ, RZ, 0x3000 ;  /* 0x00003000ff057424 */ /* 0x000fc800078e00ff */
[----:B------:R2:W-:Y:S08]  /*b050*/  SYNCS.ARRIVE.TRANS64 RZ, [R2+URZ+0x22830], R5 ;  /* 0x0228300502ff79a7 */ /* 0x0005f0000800003f */
[----:B------:R-:W-:Y:S05]  /*b060*/  @!P3 BRA `(.L_x_3338) ;  /* 0x000000000004b947 */ /* 0x000fea0003800000 */
[----:B------:R-:W-:Y:S01]  /*b070*/  BPT.TRAP 0x1 ;  /* 0x000000040000795c */ /* 0x000fe20000300000 */
.L_x_3338:
        /* <DEDUP_REMOVED lines=17> */
.L_x_3380:
[----:B------:R-:W-:Y:S05]  /*b190*/  @P2 BRA `(.L_x_3340) ;  /* 0x0000000000142947 */ /* 0x000fea0003800000 */
[----:B------:R-:W-:Y:S01]  /*b1a0*/  ISETP.NE.AND P2, PT, R19, RZ, PT ;  /* 0x000000ff1300720c */ /* 0x000fe20003f45270 */
[----:B-12---:R-:W-:-:S04]  /*b1b0*/  IMAD.MOV.U32 R3, RZ, RZ, 0xc000 ;  /* 0x0000c000ff037424 */ /* 0x006fc800078e00ff */
[----:B------:R3:W-:Y:S08]  /*b1c0*/  SYNCS.ARRIVE.TRANS64 RZ, [R2+URZ+0x22850], R3 ;  /* 0x0228500302ff79a7 */ /* 0x0007f0000800003f */
[----:B------:R-:W-:Y:S05]  /*b1d0*/  @!P2 BRA `(.L_x_3340) ;  /* 0x000000000004a947 */ /* 0x000fea0003800000 */
[----:B------:R-:W-:Y:S01]  /*b1e0*/  BPT.TRAP 0x1 ;  /* 0x000000040000795c */ /* 0x000fe20000300000 */
.L_x_3340:
        /* <DEDUP_REMOVED lines=30> */
.L_x_3335:
[----:B------:R-:W-:Y:S05]  /*b3d0*/  BSYNC B0 ;  /* 0x0000000000007941 */ /* 0x000fea0003800000 */
.L_x_3334:
[----:B------:R-:W-:-:S06]  /*b3e0*/  UIADD3 UR6, UR38, -0x3, URZ ;  /* 0xfffffffd26067890 */ /* 0x000fcc000fffe03f */
[----:B------:R-:W-:-:S07]  /*b3f0*/  IMAD.U32 R8, RZ, RZ, UR6 ;  /* 0x00000006ff087e24 */ /* 0x000fce000f8e00ff */
.L_x_3333:
[----:B------:R-:W-:Y:S01]  /*b400*/  ISETP.NE.AND P2, PT, R9, RZ, PT ;  /* 0x000000ff0900720c */ /* 0x000fe20003f45270 */
[----:B------:R-:W-:-:S12]  /*b410*/  BSSY B0, `(.L_x_3332) ;  /* 0x00000c2000007945 */ /* 0x000fd80003800000 */
[----:B------:R-:W-:Y:S05]  /*b420*/  @!P2 BRA `(.L_x_3341) ;  /* 0x0000000c0000a947 */ /* 0x000fea0003800000 */
.L_x_3356:
        /* <DEDUP_REMOVED lines=19> */
[----:B------:R-:W-:Y:S02]  /*b560*/  SHF.R.S32.HI R3, RZ, 0x1f, R11 ;  /* 0x0000001fff037819 */ /* 0x000fe4000001140b */
[----:B------:R-:W-:-:S05]  /*b570*/  MOV R2, R11 ;  /* 0x0000000b00027202 */ /* 0x000fca0000000f00 */
[----:B------:R-:W-:-:S04]  /*b580*/  IMAD.WIDE.U32 R2, R6, UR4, R2 ;  /* 0x0000000406027c25 */ /* 0x000fc8000f8e0002 */
[----:B------:R-:W-:Y:S01]  /*b590*/  IMAD.IADD R3, R13, 0x1, R3 ;  /* 0x000000010d037824 */ /* 0x000fe200078e0203 */
[----:B--2---:R-:W-:-:S04]  /*b5a0*/  LEA R4, P2, R2, R4, 0x2 ;  /* 0x0000000402047211 */ /* 0x004fc800078410ff */
[----:B------:R-:W-:-:S05]  /*b5b0*/  LEA.HI.X R5, R2, R5, R3, 0x2, P2 ;  /* 0x0000000502057211 */ /* 0x000fca00010f1403 */
[----:B------:R1:W5:Y:S01]  /*b5c0*/  LDG.E R4, desc[UR46][R4.64] ;  /* 0x0000002e04047981 */ /* 0x000362000c1e1900 */
[----:B------:R-:W-:-:S04]  /*b5d0*/  IMAD.MOV R3, RZ, RZ, -R11 ;  /* 0x000000ffff037224 */ /* 0x000fc800078e0a0b */
[----:B------:R-:W-:-:S07]  /*b5e0*/  IMAD R10, R10, R3, R8 ;  /* 0x000000030a0a7224 */ /* 0x000fce00078e0208 */
.L_x_3344:
[----:B------:R-:W1:Y:S01]  /*b5f0*/  S2R R2, SR_TID.X ;  /* 0x0000000000027919 */ /* 0x000e620000002100 */
[----:B------:R-:W-:Y:S02]  /*b600*/  LEA R3, R9, UR37, 0x3 ;  /* 0x0000002509037c11 */ /* 0x000fe4000f8e18ff */
[----:B-1----:R-:W-:Y:S02]  /*b610*/  LOP3.LUT R5, R2, 0x7f, RZ, 0xc0, !PT ;  /* 0x0000007f02057812 */ /* 0x002fe400078ec0ff */
[----:B------:R-:W-:Y:S02]  /*b620*/  SHF.L.U32 R2, R17, 0x1f, RZ ;  /* 0x0000001f11027819 */ /* 0x000fe400000006ff */
[----:B------:R-:W-:Y:S02]  /*b630*/  ISETP.NE.AND P2, PT, R5, RZ, PT ;  /* 0x000000ff0500720c */ /* 0x000fe40003f45270 */
[----:B------:R-:W1:Y:S02]  /*b640*/  SYNCS.PHASECHK.TRANS64.TRYWAIT P3, [R3+URZ+0x22840], R2 ;  /* 0x02284002030075a7 */ /* 0x000e64000806017f */
[----:B-1----:R-:W-:Y:S09]  /*b650*/  @!P3 BRA `(.L_x_3345) ;  /* 0x00000014002cb947 */ /* 0x002ff20003800000 */
.L_x_3381:
[----:B------:R-:W-:Y:S05]  /*b660*/  @P2 BRA `(.L_x_3346) ;  /* 0x0000000000142947 */ /* 0x000fea0003800000 */
[----:B------:R-:W-:Y:S01]  /*b670*/  ISETP.NE.AND P3, PT, R19, RZ, PT ;  /* 0x000000ff1300720c */ /* 0x000fe20003f65270 */
[----:B------:R-:W-:-:S04]  /*b680*/  IMAD.MOV.U32 R12, RZ, RZ, 0x3000 ;  /* 0x00003000ff0c7424 */ /* 0x000fc800078e00ff */
[----:B------:R2:W-:Y:S08]  /*b690*/  SYNCS.ARRIVE.TRANS64 RZ, [R3+URZ+0x22830], R12 ;  /* 0x0228300c03ff79a7 */ /* 0x0005f0000800003f */
[----:B------:R-:W-:Y:S05]  /*b6a0*/  @!P3 BRA `(.L_x_3346) ;  /* 0x000000000004b947 */ /* 0x000fea0003800000 */
[----:B------:R-:W-:Y:S01]  /*b6b0*/  BPT.TRAP 0x1 ;  /* 0x000000040000795c */ /* 0x000fe20000300000 */
.L_x_3346:
        /* <DEDUP_REMOVED lines=17> */
.L_x_3382:
[----:B------:R-:W-:Y:S05]  /*b7d0*/  @P2 BRA `(.L_x_3348) ;  /* 0x0000000000142947 */ /* 0x000fea0003800000 */
[----:B------:R-:W-:Y:S01]  /*b7e0*/  ISETP.NE.AND P2, PT, R19, RZ, PT ;  /* 0x000000ff1300720c */ /* 0x000fe20003f45270 */
[----:B-1-3--:R-:W-:-:S04]  /*b7f0*/  IMAD.MOV.U32 R2, RZ, RZ, 0xc000 ;  /* 0x0000c000ff027424 */ /* 0x00afc800078e00ff */
[----:B------:R4:W-:Y:S08]  /*b800*/  SYNCS.ARRIVE.TRANS64 RZ, [R3+URZ+0x22850], R2 ;  /* 0x0228500203ff79a7 */ /* 0x0009f0000800003f */
[----:B------:R-:W-:Y:S05]  /*b810*/  @!P2 BRA `(.L_x_3348) ;  /* 0x000000000004a947 */ /* 0x000fea0003800000 */
[----:B------:R-:W-:Y:S01]  /*b820*/  BPT.TRAP 0x1 ;  /* 0x000000040000795c */ /* 0x000fe20000300000 */
.L_x_3348:
        /* <DEDUP_REMOVED lines=30> */
.L_x_3343:
[----:B------:R-:W-:Y:S05]  /*ba10*/  BSYNC B1 ;  /* 0x0000000000017941 */ /* 0x000fea0003800000 */
.L_x_3342:
[----:B------:R-:W-:Y:S01]  /*ba20*/  VIADD R9, R9, 0x1 ;  /* 0x0000000109097836 */ /* 0x000fe20000000000 */
[----:B------:R-:W-:Y:S04]  /*ba30*/  BSSY B1, `(.L_x_3349) ;  /* 0x000005c000017945 */ /* 0x000fe80003800000 */
[----:B------:R-:W-:-:S04]  /*ba40*/  ISETP.NE.AND P2, PT, R9, 0x2, PT ;  /* 0x000000020900780c */ /* 0x000fc80003f45270 */
[----:B---34-:R-:W-:Y:S02]  /*ba50*/  SEL R2, RZ, 0x1, P2 ;  /* 0x00000001ff027807 */ /* 0x018fe40001000000 */
[----:B------:R-:W-:Y:S02]  /*ba60*/  SEL R16, R9, RZ, P2 ;  /* 0x000000ff09107207 */ /* 0x000fe40001000000 */
[----:B------:R-:W-:Y:S01]  /*ba70*/  LOP3.LUT R17, R17, R2, RZ, 0x3c, !PT ;  /* 0x0000000211117212 */ /* 0x000fe200078e3cff */
[----:B------:R-:W-:Y:S06]  /*ba80*/  @!P6 BRA `(.L_x_3350) ;  /* 0x000000040058e947 */ /* 0x000fec0003800000 */
[----:B------:R-:W-:Y:S01]  /*ba90*/  VIADD R10, R8, 0xffffffff ;  /* 0xffffffff080a7836 */ /* 0x000fe20000000000 */
[----:B------:R-:W-:Y:S06]  /*baa0*/  @!P0 BRA `(.L_x_3351) ;  /* 0x0000000000488947 */ /* 0x000fec0003800000 */
[----:B------:R-:W1:Y:S01]  /*bab0*/  LDC R9, c[0x0][0x41c] ;  /* 0x00010700ff097b82 */ /* 0x000e620000000800 */
[----:B------:R-:W-:Y:S02]  /*bac0*/  IMAD.MOV.U32 R11, RZ, RZ, R10 ;  /* 0x000000ffff0b7224 */ /* 0x000fe400078e000a */
[----:B------:R-:W-:-:S04]  /*bad0*/  IMAD R13, R7, UR4, RZ ;  /* 0x00000004070d7c24 */ /* 0x000fc8000f8e02ff */
[----:B------:R-:W-:Y:S01]  /*bae0*/  IMAD R13, R6, UR5, R13 ;  /* 0x00000005060d7c24 */ /* 0x000fe2000f8e020d */
[----:B------:R-:W3:Y:S01]  /*baf0*/  LDC.64 R4, c[0x0][0x3f8] ;  /* 0x0000fe00ff047b82 */ /* 0x000ee20000000a00 */
[----:B-1----:R-:W-:-:S13]  /*bb00*/  ISETP.NE.AND P2, PT, R9, 0x1, PT ;  /* 0x000000010900780c */ /* 0x002fda0003f45270 */
[----:B--2---:R-:W1:Y:S02]  /*bb10*/  @P2 LDC.64 R2, c[0x0][0x420] ;  /* 0x00010800ff022b82 */ /* 0x004e640000000a00 */
[----:B-1----:R-:W-:-:S05]  /*bb20*/  @P2 IMAD.HI.U32 R2, R10, R2, RZ ;  /* 0x000000020a022227 */ /* 0x002fca00078e00ff */
[----:B------:R-:W-:-:S04]  /*bb30*/  @P2 SHF.R.U32.HI R11, RZ, R3, R2 ;  /* 0x00000003ff0b2219 */ /* 0x000fc80000011602 */
[----:B------:R-:W-:Y:S02]  /*bb40*/  SHF.R.S32.HI R3, RZ, 0x1f, R11 ;  /* 0x0000001fff037819 */ /* 0x000fe4000001140b */
[----:B------:R-:W-:-:S05]  /*bb50*/  MOV R2, R11 ;  /* 0x0000000b00027202 */ /* 0x000fca0000000f00 */
[----:B------:R-:W-:-:S04]  /*bb60*/  IMAD.WIDE.U32 R2, R6, UR4, R2 ;  /* 0x0000000406027c25 */ /* 0x000fc8000f8e0002 */
[----:B------:R-:W-:Y:S01]  /*bb70*/  IMAD.IADD R3, R13, 0x1, R3 ;  /* 0x000000010d037824 */ /* 0x000fe200078e0203 */
[----:B---3--:R-:W-:-:S04]  /*bb80*/  LEA R4, P2, R2, R4, 0x2 ;  /* 0x0000000402047211 */ /* 0x008fc800078410ff */
[----:B------:R-:W-:-:S05]  /*bb90*/  LEA.HI.X R5, R2, R5, R3, 0x2, P2 ;  /* 0x0000000502057211 */ /* 0x000fca00010f1403 */
[----:B------:R1:W5:Y:S01]  /*bba0*/  LDG.E R4, desc[UR46][R4.64] ;  /* 0x0000002e04047981 */ /* 0x000362000c1e1900 */
[----:B------:R-:W-:-:S04]  /*bbb0*/  IMAD.MOV R2, RZ, RZ, -R11 ;  /* 0x000000ffff027224 */ /* 0x000fc800078e0a0b */
[----:B------:R-:W-:-:S07]  /*bbc0*/  IMAD R10, R9, R2, R10 ;  /* 0x00000002090a7224 */ /* 0x000fce00078e020a */
.L_x_3351:
[----:B------:R-:W1:Y:S01]  /*bbd0*/  S2R R2, SR_TID.X ;  /* 0x0000000000027919 */ /* 0x000e620000002100 */
[----:B--2---:R-:W-:Y:S02]  /*bbe0*/  SHF.L.U32 R3, R17, 0x1f, RZ ;  /* 0x0000001f11037819 */ /* 0x004fe400000006ff */
[----:B-1----:R-:W-:Y:S02]  /*bbf0*/  LOP3.LUT R5, R2, 0x7f, RZ, 0xc0, !PT ;  /* 0x0000007f02057812 */ /* 0x002fe400078ec0ff */
[----:B------:R-:W-:Y:S02]  /*bc00*/  LEA R2, R16, UR37, 0x3 ;  /* 0x0000002510027c11 */ /* 0x000fe4000f8e18ff */
[----:B------:R-:W-:Y:S02]  /*bc10*/  ISETP.NE.AND P2, PT, R5, RZ, PT ;  /* 0x000000ff0500720c */ /* 0x000fe40003f45270 */
[----:B------:R-:W1:Y:S02]  /*bc20*/  SYNCS.PHASECHK.TRANS64.TRYWAIT P3, [R2+URZ+0x22840], R3 ;  /* 0x02284003020075a7 */ /* 0x000e64000806017f */
[----:B-1----:R-:W-:Y:S09]  /*bc30*/  @!P3 BRA `(.L_x_3352) ;  /* 0x0000000c00dcb947 */ /* 0x002ff20003800000 */
.L_x_3383:
[----:B------:R-:W-:Y:S05]  /*bc40*/  @P2 BRA `(.L_x_3353) ;  /* 0x0000000000142947 */ /* 0x000fea0003800000 */
[----:B------:R-:W-:Y:S01]  /*bc50*/  ISETP.NE.AND P3, PT, R19, RZ, PT ;  /* 0x000000ff1300720c */ /* 0x000fe20003f65270 */
[----:B------:R-:W-:-:S04]  /*bc60*/  IMAD.MOV.U32 R5, RZ, RZ, 0x3000 ;  /* 0x00003000ff057424 */ /* 0x000fc800078e00ff */
[----:B------:R2:W-:Y:S08]  /*bc70*/  SYNCS.ARRIVE.TRANS64 RZ, [R2+URZ+0x22830], R5 ;  /* 0x0228300502ff79a7 */ /* 0x0005f0000800003f */
[----:B------:R-:W-:Y:S05]  /*bc80*/  @!P3 BRA `(.L_x_3353) ;  /* 0x000000000004b947 */ /* 0x000fea0003800000 */
[----:B------:R-:W-:Y:S01]  /*bc90*/  BPT.TRAP 0x1 ;  /* 0x000000040000795c */ /* 0x000fe20000300000 */
.L_x_3353:
        /* <DEDUP_REMOVED lines=17> */
.L_x_3384:
[----:B------:R-:W-:Y:S05]  /*bdb0*/  @P2 BRA `(.L_x_3355) ;  /* 0x0000000000142947 */ /* 0x000fea0003800000 */
[----:B------:R-:W-:Y:S01]  /*bdc0*/  ISETP.NE.AND P2, PT, R19, RZ, PT ;  /* 0x000000ff1300720c */ /* 0x000fe20003f45270 */
[----:B-1-3--:R-:W-:-:S04]  /*bdd0*/  IMAD.MOV.U32 R3, RZ, RZ, 0xc000 ;  /* 0x0000c000ff037424 */ /* 0x00afc800078e00ff */
[----:B------:R4:W-:Y:S08]  /*bde0*/  SYNCS.ARRIVE.TRANS64 RZ, [R2+URZ+0x22850], R3 ;  /* 0x0228500302ff79a7 */ /* 0x0009f0000800003f */
[----:B------:R-:W-:Y:S05]  /*bdf0*/  @!P2 BRA `(.L_x_3355) ;  /* 0x000000000004a947 */ /* 0x000fea0003800000 */
[----:B------:R-:W-:Y:S01]  /*be00*/  BPT.TRAP 0x1 ;  /* 0x000000040000795c */ /* 0x000fe20000300000 */
.L_x_3355:
        /* <DEDUP_REMOVED lines=30> */
.L_x_3350:
[----:B------:R-:W-:Y:S05]  /*bff0*/  BSYNC B1 ;  /* 0x0000000000017941 */ /* 0x000fea0003800000 */
.L_x_3349:
[C---:B------:R-:W-:Y:S01]  /*c000*/  ISETP.GT.AND P2, PT, R8.reuse, 0x1, PT ;  /* 0x000000010800780c */ /* 0x040fe20003f44270 */
[----:B------:R-:W-:-:S12]  /*c010*/  VIADD R8, R8, 0xfffffffe ;  /* 0xfffffffe08087836 */ /* 0x000fd80000000000 */
[----:B------:R-:W-:Y:S05]  /*c020*/  @P2 BRA `(.L_x_3356) ;  /* 0xfffffff400002947 */ /* 0x000fea000383ffff */
.L_x_3341:
[----:B------:R-:W-:Y:S05]  /*c030*/  BSYNC B0 ;  /* 0x0000000000007941 */ /* 0x000fea0003800000 */
.L_x_3332:
        /* <DEDUP_REMOVED lines=18> */
.L_x_3358:
[----:B------:R-:W-:Y:S05]  /*c160*/  BSYNC B0 ;  /* 0x0000000000007941 */ /* 0x000fea0003800000 */
.L_x_3357:
[----:B------:R-:W-:Y:S01]  /*c170*/  SEL R16, R16, RZ, P0 ;  /* 0x000000ff10107207 */ /* 0x000fe20000000000 */
[----:B------:R-:W-:-:S07]  /*c180*/  IMAD.MOV.U32 R13, RZ, RZ, R18 ;  /* 0x000000ffff0d7224 */ /* 0x000fce00078e0012 */
.L_x_3317:
[----:B------:R-:W-:Y:S05]  /*c190*/  BSYNC B6 ;  /* 0x0000000000067941 */ /* 0x000fea0003800000 */
.L_x_3315:
[----:B------:R-:W-:-:S03]  /*c1a0*/  UMOV UR6, 0xffffffff ;  /* 0xffffffff00067882 */ /* 0x000fc60000000000 */
[----:B------:R-:W-:Y:S05]  /*c1b0*/  BRA.DIV UR6, `(.L_x_3359) ;  /* 0x0000000a06a47947 */ /* 0x000fea000b800000 */
[----:B------:R1:W1:Y:S02]  /*c1c0*/  SHFL.IDX PT, R14, R13, RZ, 0x1f ;  /* 0x00001fff0d0e7589 */ /* 0x00026400000e0000 */
.L_x_3387:
[----:B------:R-:W-:Y:S01]  /*c1d0*/  ISETP.NE.AND P0, PT, R19, RZ, PT ;  /* 0x000000ff1300720c */ /* 0x000fe20003f05270 */
[----:B------:R-:W-:Y:S05]  /*c1e0*/  WARPSYNC.ALL ;  /* 0x0000000000007948 */ /* 0x000fea0003800000 */
[----:B------:R-:W-:Y:S01]  /*c1f0*/  BAR.SYNC.DEFER_BLOCKING 0x4, 0x120 ;  /* 0x0104800000007b1d */ /* 0x000fe20000010000 */
[----:B-1----:R-:W-:-:S05]  /*c200*/  MOV R18, R14 ;  /* 0x0000000e00127202 */ /* 0x002fca0000000f00 */
        /* <DEDUP_REMOVED lines=8> */
.L_x_3312:
        /* <DEDUP_REMOVED lines=11> */
.L_x_3388:
        /* <DEDUP_REMOVED lines=14> */
.L_x_3364:
        /* <DEDUP_REMOVED lines=12> */
.L_x_3389:
[----:B------:R-:W2:Y:S02]  /*c4e0*/  SYNCS.PHASECHK.TRANS64.TRYWAIT P0, [R3+URZ], R0 ;  /* 0x00000000030075a7 */ /* 0x000ea4000800017f */
[----:B--2---:R-:W-:Y:S05]  /*c4f0*/  @!P0 BRA `(.L_x_3366) ;  /* 0x0000000800208947 */ /* 0x004fea0003800000 */
.L_x_3390:
[----:B------:R-:W-:Y:S05]  /*c500*/  @!P2 BRA `(.L_x_3367) ;  /* 0x000000000004a947 */ /* 0x000fea0003800000 */
[----:B------:R-:W-:Y:S01]  /*c510*/  BPT.TRAP 0x1 ;  /* 0x000000040000795c */ /* 0x000fe20000300000 */
.L_x_3367:
[----:B--2---:R-:W-:-:S05]  /*c520*/  VIADD R3, R7, 0x22860 ;  /* 0x0002286007037836 */ /* 0x004fca0000000000 */
[----:B-1----:R-:W-:-:S04]  /*c530*/  LEA R5, R16, R3, 0x3 ;  /* 0x0000000310057211 */ /* 0x002fc800078e18ff */
[----:B------:R-:W1:Y:S02]  /*c540*/  SYNCS.PHASECHK.TRANS64.TRYWAIT P0, [R5+URZ], R4 ;  /* 0x00000004050075a7 */ /* 0x000e64000800017f */
[----:B-1----:R-:W-:Y:S05]  /*c550*/  @!P0 BRA `(.L_x_3368) ;  /* 0x00000008001c8947 */ /* 0x002fea0003800000 */
.L_x_3391:
[----:B------:R-:W-:-:S07]  /*c560*/  IMAD R3, R2, 0x8, R3 ;  /* 0x0000000802037824 */ /* 0x000fce00078e0203 */
.L_x_3369:
[----:B--2---:R2:W3:Y:S02]  /*c570*/  SYNCS.PHASECHK.TRANS64.TRYWAIT P0, [R3+URZ], R0 ;  /* 0x00000000030075a7 */ /* 0x0044e4000800017f */
[----:B---3--:R-:W-:Y:S05]  /*c580*/  @!P0 NANOSLEEP.SYNCS 0x989680 ;  /* 0x009896800000895d */ /* 0x008fea0003900000 */
[----:B------:R-:W3:Y:S02]  /*c590*/  @!P0 SYNCS.PHASECHK.TRANS64 P0, [R3+URZ], R0 ;  /* 0x00000000030085a7 */ /* 0x000ee4000800007f */
[----:B---3--:R-:W-:Y:S05]  /*c5a0*/  @!P0 BRA `(.L_x_3369) ;  /* 0xfffffffc00f08947 */ /* 0x008fea000383ffff */
.L_x_3363:
[----:B------:R-:W-:Y:S05]  /*c5b0*/  BSYNC B0 ;  /* 0x0000000000007941 */ /* 0x000fea0003800000 */
.L_x_3362:
[----:B------:R-:W-:Y:S05]  /*c5c0*/  EXIT ;  /* 0x000000000000794d */ /* 0x000fea0003800000 */
.L_x_3269:
[----:B-1----:R-:W-:-:S04]  /*c5d0*/  IMAD.U32 R3, RZ, RZ, UR49 ;  /* 0x00000031ff037e24 */ /* 0x002fc8000f8e00ff */
[----:B------:R1:W2:Y:S03]  /*c5e0*/  SYNCS.PHASECHK.TRANS64.TRYWAIT P0, [R3+URZ+0x22800], R0 ;  /* 0x02280000030075a7 */ /* 0x0002a6000800017f */
[----:B--2---:R-:W-:Y:S05]  /*c5f0*/  @!P0 NANOSLEEP.SYNCS 0x989680 ;  /* 0x009896800000895d */ /* 0x004fea0003900000 */
[----:B------:R-:W2:Y:S02]  /*c600*/  @!P0 SYNCS.PHASECHK.TRANS64 P0, [R3+URZ+0x22800], R0 ;  /* 0x02280000030085a7 */ /* 0x000ea4000800007f */
[----:B--2---:R-:W-:Y:S05]  /*c610*/  @!P0 BRA `(.L_x_3269) ;  /* 0xfffffffc00ec8947 */ /* 0x004fea000383ffff */
[----:B------:R-:W-:Y:S05]  /*c620*/  BRA `(.L_x_3370) ;  /* 0xffffff5000887947 */ /* 0x000fea000383ffff */
.L_x_3273:
[----:B--2---:R-:W-:-:S04]  /*c630*/  IMAD.U32 R0, RZ, RZ, UR21 ;  /* 0x00000015ff007e24 */ /* 0x004fc8000f8e00ff */
[----:B------:R2:W3:Y:S03]  /*c640*/  SYNCS.PHASECHK.TRANS64.TRYWAIT P1, [R0+URZ+0x22830], R7 ;  /* 0x02283007000075a7 */ /* 0x0004e6000802017f */
[----:B---3--:R-:W-:Y:S05]  /*c650*/  @!P1 NANOSLEEP.SYNCS 0x989680 ;  /* 0x009896800000995d */ /* 0x008fea0003900000 */
[----:B------:R-:W3:Y:S02]  /*c660*/  @!P1 SYNCS.PHASECHK.TRANS64 P1, [R0+URZ+0x22830], R7 ;  /* 0x02283007000095a7 */ /* 0x000ee4000802007f */
[----:B---3--:R-:W-:Y:S05]  /*c670*/  @!P1 BRA `(.L_x_3273) ;  /* 0xfffffffc00ec9947 */ /* 0x008fea000383ffff */
[----:B------:R-:W-:Y:S05]  /*c680*/  BRA `(.L_x_3272) ;  /* 0xffffff5000ac7947 */ /* 0x000fea000383ffff */
.L_x_3277:
[----:B--2---:R2:W3:Y:S02]  /*c690*/  SYNCS.PHASECHK.TRANS64.TRYWAIT P2, [R8+URZ+0x22850], R7 ;  /* 0x02285007080075a7 */ /* 0x0044e4000804017f */
[----:B---3--:R-:W-:Y:S05]  /*c6a0*/  @!P2 NANOSLEEP.SYNCS 0x989680 ;  /* 0x009896800000a95d */ /* 0x008fea0003900000 */
[----:B------:R-:W3:Y:S02]  /*c6b0*/  @!P2 SYNCS.PHASECHK.TRANS64 P2, [R8+URZ+0x22850], R7 ;  /* 0x022850070800a5a7 */ /* 0x000ee4000804007f */
[----:B---3--:R-:W-:Y:S05]  /*c6c0*/  @!P2 BRA `(.L_x_3277) ;  /* 0xfffffffc00f0a947 */ /* 0x008fea000383ffff */
[----:B------:R-:W-:Y:S05]  /*c6d0*/  BRA `(.L_x_3276) ;  /* 0xffffff6800947947 */ /* 0x000fea000383ffff */
.L_x_3282:
[----:B--2---:R-:W-:-:S04]  /*c6e0*/  IMAD.U32 R5, RZ, RZ, UR29 ;  /* 0x0000001dff057e24 */ /* 0x004fc8000f8e00ff */
[----:B------:R2:W3:Y:S03]  /*c6f0*/  SYNCS.PHASECHK.TRANS64.TRYWAIT P2, [R5+URZ+0x22830], R6 ;  /* 0x02283006050075a7 */ /* 0x0004e6000804017f */
[----:B---3--:R-:W-:Y:S05]  /*c700*/  @!P2 NANOSLEEP.SYNCS 0x989680 ;  /* 0x009896800000a95d */ /* 0x008fea0003900000 */
[----:B------:R-:W3:Y:S02]  /*c710*/  @!P2 SYNCS.PHASECHK.TRANS64 P2, [R5+URZ+0x22830], R6 ;  /* 0x022830060500a5a7 */ /* 0x000ee4000804007f */
[----:B---3--:R-:W-:Y:S05]  /*c720*/  @!P2 BRA `(.L_x_3282) ;  /* 0xfffffffc00eca947 */ /* 0x008fea000383ffff */
[----:B------:R-:W-:Y:S05]  /*c730*/  BRA `(.L_x_3281) ;  /* 0xffffff6c00ac7947 */ /* 0x000fea000383ffff */
.L_x_3286:
[----:B--2---:R2:W3:Y:S02]  /*c740*/  SYNCS.PHASECHK.TRANS64.TRYWAIT P2, [R187+URZ+0x22850], R6 ;  /* 0x02285006bb0075a7 */ /* 0x0044e4000804017f */
[----:B---3--:R-:W-:Y:S05]  /*c750*/  @!P2 NANOSLEEP.SYNCS 0x989680 ;  /* 0x009896800000a95d */ /* 0x008fea0003900000 */
[----:B------:R-:W3:Y:S02]  /*c760*/  @!P2 SYNCS.PHASECHK.TRANS64 P2, [R187+URZ+0x22850], R6 ;  /* 0x02285006bb00a5a7 */ /* 0x000ee4000804007f */
[----:B---3--:R-:W-:Y:S05]  /*c770*/  @!P2 BRA `(.L_x_3286) ;  /* 0xfffffffc00f0a947 */ /* 0x008fea000383ffff */
[----:B------:R-:W-:Y:S05]  /*c780*/  BRA `(.L_x_3285) ;  /* 0xffffff8c00847947 */ /* 0x000fea000383ffff */
.L_x_3292:
[----:B--2---:R-:W-:-:S04]  /*c790*/  IMAD.U32 R5, RZ, RZ, UR22 ;  /* 0x00000016ff057e24 */ /* 0x004fc8000f8e00ff */
[----:B------:R2:W3:Y:S03]  /*c7a0*/  SYNCS.PHASECHK.TRANS64.TRYWAIT P2, [R5+URZ+0x22830], R6 ;  /* 0x02283006050075a7 */ /* 0x0004e6000804017f */
[----:B---3--:R-:W-:Y:S05]  /*c7b0*/  @!P2 NANOSLEEP.SYNCS 0x989680 ;  /* 0x009896800000a95d */ /* 0x008fea0003900000 */
[----:B------:R-:W3:Y:S02]  /*c7c0*/  @!P2 SYNCS.PHASECHK.TRANS64 P2, [R5+URZ+0x22830], R6 ;  /* 0x022830060500a5a7 */ /* 0x000ee4000804007f */
[----:B---3--:R-:W-:Y:S05]  /*c7d0*/  @!P2 BRA `(.L_x_3292) ;  /* 0xfffffffc00eca947 */ /* 0x008fea000383ffff */
[----:B------:R-:W-:Y:S05]  /*c7e0*/  BRA `(.L_x_3291) ;  /* 0xffffff90007c7947 */ /* 0x000fea000383ffff */
.L_x_3296:
[----:B--2---:R2:W3:Y:S02]  /*c7f0*/  SYNCS.PHASECHK.TRANS64.TRYWAIT P2, [R183+URZ+0x22850], R6 ;  /* 0x02285006b70075a7 */ /* 0x0044e4000804017f */
[----:B---3--:R-:W-:Y:S05]  /*c800*/  @!P2 NANOSLEEP.SYNCS 0x989680 ;  /* 0x009896800000a95d */ /* 0x008fea0003900000 */
[----:B------:R-:W3:Y:S02]  /*c810*/  @!P2 SYNCS.PHASECHK.TRANS64 P2, [R183+URZ+0x22850], R6 ;  /* 0x02285006b700a5a7 */ /* 0x000ee4000804007f */
[----:B---3--:R-:W-:Y:S05]  /*c820*/  @!P2 BRA `(.L_x_3296) ;  /* 0xfffffffc00f0a947 */ /* 0x008fea000383ffff */
[----:B------:R-:W-:Y:S05]  /*c830*/  BRA `(.L_x_3295) ;  /* 0xffffffa800907947 */ /* 0x000fea000383ffff */
.L_x_3321:
[----:B------:R-:W1:Y:S01]  /*c840*/  S2R R7, SR_TID.X ;  /* 0x0000000000077919 */ /* 0x000e620000002100 */
[----:B------:R-:W-:Y:S01]  /*c850*/  IMAD.MOV.U32 R12, RZ, RZ, RZ ;  /* 0x000000ffff0c7224 */ /* 0x000fe200078e00ff */
[----:B------:R-:W-:Y:S01]  /*c860*/  MOV R11, 0x1f ;  /* 0x0000001f000b7802 */ /* 0x000fe20000000f00 */
[----:B------:R-:W-:Y:S01]  /*c870*/  IMAD.MOV.U32 R15, RZ, RZ, -0x1 ;  /* 0xffffffffff0f7424 */ /* 0x000fe200078e00ff */
[----:B-1----:R-:W-:-:S04]  /*c880*/  SHF.R.U32.HI R7, RZ, 0x5, R7 ;  /* 0x00000005ff077819 */ /* 0x002fc80000011607 */
[----:B------:R-:W-:-:S05]  /*c890*/  LOP3.LUT R7, R7, 0x3, RZ, 0xc0, !PT ;  /* 0x0000000307077812 */ /* 0x000fca00078ec0ff */
[----:B------:R-:W-:-:S07]  /*c8a0*/  IMAD.MOV.U32 R13, RZ, RZ, R7 ;  /* 0x000000ffff0d7224 */ /* 0x000fce00078e0007 */
[----:B------:R-:W-:Y:S05]  /*c8b0*/  WARPSYNC.COLLECTIVE R15, `(.L_x_3371) ;  /* 0x000000000f087348 */ /* 0x000fea0003c00000 */
[----:B------:R1:W2:Y:S02]  /*c8c0*/  SHFL.IDX P6, R14, R13, R12, R11 ;  /* 0x0000000c0d0e7389 */ /* 0x0002a400000c000b */
[----:B-12---:R-:W-:Y:S01]  /*c8d0*/  ENDCOLLECTIVE ;  /* 0x000000000000791b */ /* 0x006fe20003800000 */
.L_x_3371:
[----:B------:R-:W-:Y:S05]  /*c8e0*/  BRA `(.L_x_3372) ;  /* 0xffffffdc00247947 */ /* 0x000fea000383ffff */
.L_x_3322:
[----:B------:R-:W-:Y:S01]  /*c8f0*/  BSSY B0, `(.L_x_3373) ;  /* 0x0000006000007945 */ /* 0x000fe20003800000 */
[----:B------:R-:W-:-:S07]  /*c900*/  IMAD.MOV.U32 R15, RZ, RZ, -0x1 ;  /* 0xffffffffff0f7424 */ /* 0x000fce00078e00ff */
[----:B------:R-:W-:Y:S05]  /*c910*/  WARPSYNC.COLLECTIVE R15, `(.L_x_3374) ;  /* 0x000000000f0c7348 */ /* 0x000fea0003c00000 */
[----:B------:R-:W-:Y:S02]  /*c920*/  ELECT P6, UR62, PT ;  /* 0x00000000003e782f */ /* 0x000fe400038c0000 */
[----:B------:R-:W-:Y:S01]  /*c930*/  MOV R14, UR62 ;  /* 0x0000003e000e7c02 */ /* 0x000fe20008000f00 */
[----:B------:R-:W-:Y:S10]  /*c940*/  ENDCOLLECTIVE ;  /* 0x000000000000791b */ /* 0x000ff40003800000 */
.L_x_3374:
[----:B------:R-:W-:Y:S05]  /*c950*/  BSYNC B0 ;  /* 0x0000000000007941 */ /* 0x000fea0003800000 */
.L_x_3373:
[----:B------:R-:W-:Y:S05]  /*c960*/  BRA `(.L_x_3375) ;  /* 0xffffffdc00147947 */ /* 0x000fea000383ffff */
.L_x_3325:
[----:B-1----:R1:W2:Y:S02]  /*c970*/  SYNCS.PHASECHK.TRANS64.TRYWAIT P2, [R8+URZ+0x22840], R5 ;  /* 0x02284005080075a7 */ /* 0x0022a4000804017f */
[----:B--2---:R-:W-:Y:S05]  /*c980*/  @!P2 NANOSLEEP.SYNCS 0x989680 ;  /* 0x009896800000a95d */ /* 0x004fea0003900000 */
[----:B------:R-:W2:Y:S02]  /*c990*/  @!P2 SYNCS.PHASECHK.TRANS64 P2, [R8+URZ+0x22840], R5 ;  /* 0x022840050800a5a7 */ /* 0x000ea4000804007f */
[----:B--2---:R-:W-:Y:S05]  /*c9a0*/  @!P2 BRA `(.L_x_3325) ;  /* 0xfffffffc00f0a947 */ /* 0x004fea000383ffff */
[----:B------:R-:W-:Y:S05]  /*c9b0*/  BRA `(.L_x_3376) ;  /* 0xffffffdc00707947 */ /* 0x000fea000383ffff */
.L_x_3327:
[----:B-1----:R-:W-:-:S04]  /*c9c0*/  IMAD.U32 R8, RZ, RZ, UR37 ;  /* 0x00000025ff087e24 */ /* 0x002fc8000f8e00ff */
[----:B------:R1:W2:Y:S03]  /*c9d0*/  SYNCS.PHASECHK.TRANS64.TRYWAIT P2, [R8+URZ+0x22820], R5 ;  /* 0x02282005080075a7 */ /* 0x0002a6000804017f */
[----:B--2---:R-:W-:Y:S05]  /*c9e0*/  @!P2 NANOSLEEP.SYNCS 0x989680 ;  /* 0x009896800000a95d */ /* 0x004fea0003900000 */
[----:B------:R-:W2:Y:S02]  /*c9f0*/  @!P2 SYNCS.PHASECHK.TRANS64 P2, [R8+URZ+0x22820], R5 ;  /* 0x022820050800a5a7 */ /* 0x000ea4000804007f */
[----:B--2---:R-:W-:Y:S05]  /*ca00*/  @!P2 BRA `(.L_x_3327) ;  /* 0xfffffffc00eca947 */ /* 0x004fea000383ffff */
[----:B------:R-:W-:Y:S05]  /*ca10*/  BRA `(.L_x_3377) ;  /* 0xffffffe000107947 */ /* 0x000fea000383ffff */
.L_x_3330:
[----:B-1----:R1:W2:Y:S02]  /*ca20*/  SYNCS.PHASECHK.TRANS64.TRYWAIT P2, [R8+URZ+0x22860], R5 ;  /* 0x02286005080075a7 */ /* 0x0022a4000804017f */
[----:B--2---:R-:W-:Y:S05]  /*ca30*/  @!P2 NANOSLEEP.SYNCS 0x989680 ;  /* 0x009896800000a95d */ /* 0x004fea0003900000 */
[----:B------:R-:W2:Y:S02]  /*ca40*/  @!P2 SYNCS.PHASECHK.TRANS64 P2, [R8+URZ+0x22860], R5 ;  /* 0x022860050800a5a7 */ /* 0x000ea4000804007f */
[----:B--2---:R-:W-:Y:S05]  /*ca50*/  @!P2 BRA `(.L_x_3330) ;  /* 0xfffffffc00f0a947 */ /* 0x004fea000383ffff */
[----:B------:R-:W-:Y:S05]  /*ca60*/  BRA `(.L_x_3378) ;  /* 0xffffffe000247947 */ /* 0x000fea000383ffff */
.L_x_3337:
[----:B-1----:R1:W2:Y:S02]  /*ca70*/  SYNCS.PHASECHK.TRANS64.TRYWAIT P3, [R2+URZ+0x22840], R3 ;  /* 0x02284003020075a7 */ /* 0x0022a4000806017f */
[----:B--2---:R-:W-:Y:S05]  /*ca80*/  @!P3 NANOSLEEP.SYNCS 0x989680 ;  /* 0x009896800000b95d */ /* 0x004fea0003900000 */
[----:B------:R-:W2:Y:S02]  /*ca90*/  @!P3 SYNCS.PHASECHK.TRANS64 P3, [R2+URZ+0x22840], R3 ;  /* 0x022840030200b5a7 */ /* 0x000ea4000806007f */
[----:B--2---:R-:W-:Y:S05]  /*caa0*/  @!P3 BRA `(.L_x_3337) ;  /* 0xfffffffc00f0b947 */ /* 0x004fea000383ffff */
[----:B------:R-:W-:Y:S05]  /*cab0*/  BRA `(.L_x_3379) ;  /* 0xffffffe400587947 */ /* 0x000fea000383ffff */
.L_x_3339:
[----:B--2---:R2:W3:Y:S02]  /*cac0*/  SYNCS.PHASECHK.TRANS64.TRYWAIT P3, [R2+URZ+0x22860], R3 ;  /* 0x02286003020075a7 */ /* 0x0044e4000806017f */
[----:B---3--:R-:W-:Y:S05]  /*cad0*/  @!P3 NANOSLEEP.SYNCS 0x989680 ;  /* 0x009896800000b95d */ /* 0x008fea0003900000 */
[----:B------:R-:W3:Y:S02]  /*cae0*/  @!P3 SYNCS.PHASECHK.TRANS64 P3, [R2+URZ+0x22860], R3 ;  /* 0x022860030200b5a7 */ /* 0x000ee4000806007f */
[----:B---3--:R-:W-:Y:S05]  /*caf0*/  @!P3 BRA `(.L_x_3339) ;  /* 0xfffffffc00f0b947 */ /* 0x008fea000383ffff */
[----:B------:R-:W-:Y:S05]  /*cb00*/  BRA `(.L_x_3380) ;  /* 0xffffffe400a07947 */ /* 0x000fea000383ffff */
.L_x_3345:
[----:B-1----:R1:W2:Y:S02]  /*cb10*/  SYNCS.PHASECHK.TRANS64.TRYWAIT P3, [R3+URZ+0x22840], R2 ;  /* 0x02284002030075a7 */ /* 0x0022a4000806017f */
[----:B--2---:R-:W-:Y:S05]  /*cb20*/  @!P3 NANOSLEEP.SYNCS 0x989680 ;  /* 0x009896800000b95d */ /* 0x004fea0003900000 */
[----:B------:R-:W2:Y:S02]  /*cb30*/  @!P3 SYNCS.PHASECHK.TRANS64 P3, [R3+URZ+0x22840], R2 ;  /* 0x022840020300b5a7 */ /* 0x000ea4000806007f */
[----:B--2---:R-:W-:Y:S05]  /*cb40*/  @!P3 BRA `(.L_x_3345) ;  /* 0xfffffffc00f0b947 */ /* 0x004fea000383ffff */
[----:B------:R-:W-:Y:S05]  /*cb50*/  BRA `(.L_x_3381) ;  /* 0xffffffe800c07947 */ /* 0x000fea000383ffff */
.L_x_3347:
[----:B---3--:R3:W4:Y:S02]  /*cb60*/  SYNCS.PHASECHK.TRANS64.TRYWAIT P3, [R3+URZ+0x22860], R2 ;  /* 0x02286002030075a7 */ /* 0x008724000806017f */
[----:B----4-:R-:W-:Y:S05]  /*cb70*/  @!P3 NANOSLEEP.SYNCS 0x989680 ;  /* 0x009896800000b95d */ /* 0x010fea0003900000 */
[----:B------:R-:W4:Y:S02]  /*cb80*/  @!P3 SYNCS.PHASECHK.TRANS64 P3, [R3+URZ+0x22860], R2 ;  /* 0x022860020300b5a7 */ /* 0x000f24000806007f */
[----:B----4-:R-:W-:Y:S05]  /*cb90*/  @!P3 BRA `(.L_x_3347) ;  /* 0xfffffffc00f0b947 */ /* 0x010fea000383ffff */
[----:B------:R-:W-:Y:S05]  /*cba0*/  BRA `(.L_x_3382) ;  /* 0xffffffec00087947 */ /* 0x000fea000383ffff */
.L_x_3352:
[----:B-1----:R1:W2:Y:S02]  /*cbb0*/  SYNCS.PHASECHK.TRANS64.TRYWAIT P3, [R2+URZ+0x22840], R3 ;  /* 0x02284003020075a7 */ /* 0x0022a4000806017f */
[----:B--2---:R-:W-:Y:S05]  /*cbc0*/  @!P3 NANOSLEEP.SYNCS 0x989680 ;  /* 0x009896800000b95d */ /* 0x004fea0003900000 */
[----:B------:R-:W2:Y:S02]  /*cbd0*/  @!P3 SYNCS.PHASECHK.TRANS64 P3, [R2+URZ+0x22840], R3 ;  /* 0x022840030200b5a7 */ /* 0x000ea4000806007f */
[----:B--2---:R-:W-:Y:S05]  /*cbe0*/  @!P3 BRA `(.L_x_3352) ;  /* 0xfffffffc00f0b947 */ /* 0x004fea000383ffff */
[----:B------:R-:W-:Y:S05]  /*cbf0*/  BRA `(.L_x_3383) ;  /* 0xfffffff000107947 */ /* 0x000fea000383ffff */
.L_x_3354:
[----:B---3--:R3:W4:Y:S02]  /*cc00*/  SYNCS.PHASECHK.TRANS64.TRYWAIT P3, [R2+URZ+0x22860], R3 ;  /* 0x02286003020075a7 */ /* 0x008724000806017f */
[----:B----4-:R-:W-:Y:S05]  /*cc10*/  @!P3 NANOSLEEP.SYNCS 0x989680 ;  /* 0x009896800000b95d */ /* 0x010fea0003900000 */
[----:B------:R-:W4:Y:S02]  /*cc20*/  @!P3 SYNCS.PHASECHK.TRANS64 P3, [R2+URZ+0x22860], R3 ;  /* 0x022860030200b5a7 */ /* 0x000f24000806007f */
[----:B----4-:R-:W-:Y:S05]  /*cc30*/  @!P3 BRA `(.L_x_3354) ;  /* 0xfffffffc00f0b947 */ /* 0x010fea000383ffff */
[----:B------:R-:W-:Y:S05]  /*cc40*/  BRA `(.L_x_3384) ;  /* 0xfffffff000587947 */ /* 0x000fea000383ffff */
.L_x_3359:
[----:B------:R-:W-:Y:S01]  /*cc50*/  BSSY B0, `(.L_x_3385) ;  /* 0x0000007000007945 */ /* 0x000fe20003800000 */
[----:B--2---:R-:W-:Y:S02]  /*cc60*/  IMAD.MOV.U32 R12, RZ, RZ, RZ ;  /* 0x000000ffff0c7224 */ /* 0x004fe400078e00ff */
[----:B------:R-:W-:Y:S02]  /*cc70*/  IMAD.MOV.U32 R11, RZ, RZ, 0x1f ;  /* 0x0000001fff0b7424 */ /* 0x000fe400078e00ff */
[----:B------:R-:W-:-:S07]  /*cc80*/  IMAD.MOV.U32 R15, RZ, RZ, -0x1 ;  /* 0xffffffffff0f7424 */ /* 0x000fce00078e00ff */
[----:B-1-34-:R-:W-:Y:S05]  /*cc90*/  WARPSYNC.COLLECTIVE R15, `(.L_x_3386) ;  /* 0x000000000f087348 */ /* 0x01afea0003c00000 */
[----:B------:R2:W1:Y:S02]  /*cca0*/  SHFL.IDX P6, R14, R13, R12, R11 ;  /* 0x0000000c0d0e7389 */ /* 0x00046400000c000b */
[----:B-1234-:R-:W-:Y:S01]  /*ccb0*/  ENDCOLLECTIVE ;  /* 0x000000000000791b */ /* 0x01efe20003800000 */
.L_x_3386:
[----:B------:R-:W-:Y:S05]  /*ccc0*/  BSYNC B0 ;  /* 0x0000000000007941 */ /* 0x000fea0003800000 */
.L_x_3385:
[----:B------:R-:W-:Y:S05]  /*ccd0*/  BRA `(.L_x_3387) ;  /* 0xfffffff4003c7947 */ /* 0x000fea000383ffff */
.L_x_3361:
[----:B-1----:R1:W2:Y:S02]  /*cce0*/  SYNCS.PHASECHK.TRANS64.TRYWAIT P0, [R7+URZ+0x22820], R0 ;  /* 0x02282000070075a7 */ /* 0x0022a4000800017f */
[----:B--2---:R-:W-:Y:S05]  /*ccf0*/  @!P0 NANOSLEEP.SYNCS 0x989680 ;  /* 0x009896800000895d */ /* 0x004fea0003900000 */
[----:B------:R-:W2:Y:S02]  /*cd00*/  @!P0 SYNCS.PHASECHK.TRANS64 P0, [R7+URZ+0x22820], R0 ;  /* 0x02282000070085a7 */ /* 0x000ea4000800007f */
[----:B--2---:R-:W-:Y:S05]  /*cd10*/  @!P0 BRA `(.L_x_3361) ;  /* 0xfffffffc00f08947 */ /* 0x004fea000383ffff */
[----:B------:R-:W-:Y:S05]  /*cd20*/  BRA `(.L_x_3388) ;  /* 0xfffffff400847947 */ /* 0x000fea000383ffff */
.L_x_3365:
[----:B-1----:R1:W2:Y:S02]  /*cd30*/  SYNCS.PHASECHK.TRANS64.TRYWAIT P0, [R5+URZ], R4 ;  /* 0x00000004050075a7 */ /* 0x0022a4000800017f */
[----:B--2---:R-:W-:Y:S05]  /*cd40*/  @!P0 NANOSLEEP.SYNCS 0x989680 ;  /* 0x009896800000895d */ /* 0x004fea0003900000 */
[----:B------:R-:W2:Y:S02]  /*cd50*/  @!P0 SYNCS.PHASECHK.TRANS64 P0, [R5+URZ], R4 ;  /* 0x00000004050085a7 */ /* 0x000ea4000800007f */
[----:B--2---:R-:W-:Y:S05]  /*cd60*/  @!P0 BRA `(.L_x_3365) ;  /* 0xfffffffc00f08947 */ /* 0x004fea000383ffff */
[----:B------:R-:W-:Y:S05]  /*cd70*/  BRA `(.L_x_3389) ;  /* 0xfffffff400d87947 */ /* 0x000fea000383ffff */
.L_x_3366:
[----:B--2---:R2:W3:Y:S02]  /*cd80*/  SYNCS.PHASECHK.TRANS64.TRYWAIT P0, [R3+URZ], R0 ;  /* 0x00000000030075a7 */ /* 0x0044e4000800017f */
[----:B---3--:R-:W-:Y:S05]  /*cd90*/  @!P0 NANOSLEEP.SYNCS 0x989680 ;  /* 0x009896800000895d */ /* 0x008fea0003900000 */
[----:B------:R-:W3:Y:S02]  /*cda0*/  @!P0 SYNCS.PHASECHK.TRANS64 P0, [R3+URZ], R0 ;  /* 0x00000000030085a7 */ /* 0x000ee4000800007f */
[----:B---3--:R-:W-:Y:S05]  /*cdb0*/  @!P0 BRA `(.L_x_3366) ;  /* 0xfffffffc00f08947 */ /* 0x008fea000383ffff */
[----:B------:R-:W-:Y:S05]  /*cdc0*/  BRA `(.L_x_3390) ;  /* 0xfffffff400cc7947 */ /* 0x000fea000383ffff */
.L_x_3368:
[----:B-1----:R1:W2:Y:S02]  /*cdd0*/  SYNCS.PHASECHK.TRANS64.TRYWAIT P0, [R5+URZ], R4 ;  /* 0x00000004050075a7 */ /* 0x0022a4000800017f */
[----:B--2---:R-:W-:Y:S05]  /*cde0*/  @!P0 NANOSLEEP.SYNCS 0x989680 ;  /* 0x009896800000895d */ /* 0x004fea0003900000 */
[----:B------:R-:W2:Y:S02]  /*cdf0*/  @!P0 SYNCS.PHASECHK.TRANS64 P0, [R5+URZ], R4 ;  /* 0x00000004050085a7 */ /* 0x000ea4000800007f */
[----:B--2---:R-:W-:Y:S05]  /*ce00*/  @!P0 BRA `(.L_x_3368) ;  /* 0xfffffffc00f08947 */ /* 0x004fea000383ffff */
[----:B------:R-:W-:Y:S05]  /*ce10*/  BRA `(.L_x_3391) ;  /* 0xfffffff400d07947 */ /* 0x000fea000383ffff */
.L_x_3392:
        /* <DEDUP_REMOVED lines=14> */
.L_x_4729:


//--------------------- .text._ZN7cutlass13device_kernelIN5flash11enable_sm90INS1_16FlashAttnFwdSm90INS1_25CollectiveMainloopFwdSm90ILi2EN4cute5tupleIJNS5_1CILi1EEES8_S8_EEENS6_IJNS7_ILi128EEENS7_ILi96EEENS7_ILi64EEEEEELi256ENS_6half_tEfNS_4arch4Sm90ELb1ELb0ELb0ELb0ELb0ELb0ELb1ELb1ELb0ELb0ELb0ELb0EEENS1_21CollectiveEpilogueFwdINS6_IJSA_NS7_ILi256EEESB_EEES9_SE_SG_Li256ELb0ELb0ELb0ELb0EEENS1_30DynamicPersistentTileSchedulerILi256ELi32ELb0ELb0ELb1EEEEEEEEEvNT_6ParamsE --------------------------
	.section	.text._ZN7cutlass13device_kernelIN5flash11enable_sm90INS1_16FlashAttnFwdSm90INS1_25CollectiveMainloopFwdSm90ILi2EN4cute5tupleIJNS5_1CILi1EEES8_S8_EEENS6_IJNS7_ILi128EEENS7_ILi96EEENS7_ILi64EEEEEELi256ENS_6half_tEfNS_4arch4Sm90ELb1ELb0ELb0ELb0ELb0ELb0ELb1ELb1ELb0ELb0ELb0ELb0EEENS1_21CollectiveEpilogueFwdINS6_IJSA_NS7_ILi256EEESB_EEES9_SE_SG_Li256ELb0ELb0ELb0ELb0EEENS1_30DynamicPersistentTileSchedulerILi256ELi32ELb0ELb0ELb1EEEEEEEEEvNT_6ParamsE,"ax",@progbits
	.align	128
.text._ZN7cutlass13device_kernelIN5flash11enable_sm90INS1_16FlashAttnFwdSm90INS1_25CollectiveMainloopFwdSm90ILi2EN4cute5tupleIJNS5_1CILi1EEES8_S8_EEENS6_IJNS7_ILi128EEENS7_ILi96EEENS7_ILi64EEEEEELi256ENS_6half_tEfNS_4arch4Sm90ELb1ELb0ELb0ELb0ELb0ELb0ELb1ELb1ELb0ELb0ELb0ELb0EEENS1_21CollectiveEpilogueFwdINS6_IJSA_NS7_ILi256EEESB_EEES9_SE_SG_Li256ELb0ELb0ELb0ELb0EEENS1_30DynamicPersistentTileSchedulerILi256ELi32ELb0ELb0ELb1EEEEEEEEEvNT_6ParamsE:
        .type           _ZN7cutlass13device_kernelIN5flash11enable_sm90INS1_16FlashAttnFwdSm90INS1_25CollectiveMainloopFwdSm90ILi2EN4cute5tupleIJNS5_1CILi1EEES8_S8_EEENS6_IJNS7_ILi128EEENS7_ILi96EEENS7_ILi64EEEEEELi256ENS_6half_tEfNS_4arch4Sm90ELb1ELb0ELb0ELb0ELb0ELb0ELb1ELb1ELb0ELb0ELb0ELb0EEENS1_21CollectiveEpilogueFwdINS6_IJSA_NS7_ILi256EEESB_EEES9_SE_SG_Li256ELb0ELb0ELb0ELb0EEENS1_30DynamicPersistentTileSchedulerILi256ELi32ELb0ELb0ELb1EEEEEEEEEvNT_6ParamsE,@function
        .size           _ZN7cutlass13device_kernelIN5flash11enable_sm90INS1_16FlashAttnFwdSm90INS1_25CollectiveMainloopFwdSm90ILi2EN4cute5tupleIJNS5_1CILi1EEES8_S8_EEENS6_IJNS7_ILi128EEENS7_ILi96EEENS7_ILi64EEEEEELi256ENS_6half_tEfNS_4arch4Sm90ELb1ELb0ELb0ELb0ELb0ELb0ELb1ELb1ELb0ELb0ELb0ELb0EEENS1_21CollectiveEpilogueFwdINS6_IJSA_NS7_ILi256EEESB_EEES9_SE_SG_Li256ELb0ELb0ELb0ELb0EEENS1_30DynamicPersistentTileSchedulerILi256ELi32ELb0ELb0ELb1EEEEEEEEEvNT_6ParamsE,(.L_x_4730 - _ZN7cutlass13device_kernelIN5flash11enable_sm90INS1_16FlashAttnFwdSm90INS1_25CollectiveMainloopFwdSm90ILi2EN4cute5tupleIJNS5_1CILi1EEES8_S8_EEENS6_IJNS7_ILi128EEENS7_ILi96EEENS7_ILi64EEEEEELi256ENS_6half_tEfNS_4arch4Sm90ELb1ELb0ELb0ELb0ELb0ELb0ELb1ELb1ELb0ELb0ELb0ELb0EEENS1_21CollectiveEpilogueFwdINS6_IJSA_NS7_ILi256EEESB_EEES9_SE_SG_Li256ELb0ELb0ELb0ELb0EEENS1_30DynamicPersistentTileSchedulerILi256ELi32ELb0ELb0ELb1EEEEEEEEEvNT_6ParamsE)
        .other          _ZN7cutlass13device_kernelIN5flash11enable_sm90INS1_16FlashAttnFwdSm90INS1_25CollectiveMainloopFwdSm90ILi2EN4cute5tupleIJNS5_1CILi1EEES8_S8_EEENS6_IJNS7_ILi128EEENS7_ILi96EEENS7_ILi64EEEEEELi256ENS_6half_tEfNS_4arch4Sm90ELb1ELb0ELb0ELb0ELb0ELb0ELb1ELb1ELb0ELb0ELb0ELb0EEENS1_21CollectiveEpilogueFwdINS6_IJSA_NS7_ILi256EEESB_EEES9_SE_SG_Li256ELb0ELb0ELb0ELb0EEENS1_30DynamicPersistentTileSchedulerILi256ELi32ELb0ELb0ELb1EEEEEEEEEvNT_6ParamsE,@"STO_CUDA_ENTRY STV_DEFAULT"
_ZN7cutlass13device_kernelIN5flash11enable_sm90INS1_16FlashAttnFwdSm90INS1_25CollectiveMainloopFwdSm90ILi2EN4cute5tupleIJNS5_1CILi1EEES8_S8_EEENS6_IJNS7_ILi128EEENS7_ILi96EEENS7_ILi64EEEEEELi256ENS_6half_tEfNS_4arch4Sm90ELb1ELb0ELb0ELb0ELb0ELb0ELb1ELb1ELb0ELb0ELb0ELb0EEENS1_21CollectiveEpilogueFwdINS6_IJSA_NS7_ILi256EEESB_EEES9_SE_SG_Li256ELb0ELb0ELb0ELb0EEENS1_30DynamicPersistentTileSchedulerILi256ELi32ELb0ELb0ELb1EEEEEEEEEvNT_6ParamsE:
[----:B------:R-:W1:Y:S02]  /*0000*/  LDC R1, c[0x0][0x28] ;  /* 0x00000a00ff017b82 */ /* 0x000e640000000800 */
[----:B-1----:R-:W-:Y:S01]  /*0010*/  VIADD R1, R1, 0xfffffff0 ;  /* 0xfffffff001017836 */ /* 0x002fe20000000000 */
[----:B------:R-:W1:Y:S01]  /*0020*/  S2R R3, SR_TID.X ;  /* 0x0000000000037919 */ /* 0x000e620000002100 */
[----:B------:R-:W-:Y:S01]  /*0030*/  ELECT P0, URZ, PT ;  /* 0x00000000003f782f */ /* 0x000fe20003800000 */
[----:B------:R-:W-:Y:S01]  /*0040*/  BSSY B0, `(.L_x_3393) ;  /* 0x0000016000007945 */ /* 0x000fe20003800000 */
[----:B-1----:R-:W-:-:S05]  /*0050*/  SHF.R.U32.HI R0, RZ, 0x5, R3 ;  /* 0x00000005ff007819 */ /* 0x002fca0000011603 */
        /* <DEDUP_REMOVED lines=20> */
.L_x_3394:
[----:B------:R-:W-:Y:S05]  /*01a0*/  BSYNC B0 ;  /* 0x0000000000007941 */ /* 0x000fea0003800000 */
.L_x_3393:
[----:B------:R-:W-:Y:S01]  /*01b0*/  VOTEU.ANY UP0, P0 ;  /* 0x00000000003f7886 */ /* 0x000fe20000000100 */
[----:B------:R-:W1:Y:S01]  /*01c0*/  SHFL.IDX PT, R2, R0, RZ, 0x1f ;  /* 0x00001fff00027589 */ /* 0x000e6200000e0000 */
[----:B------:R-:W-:Y:S01]  /*01d0*/  UMOV UR4, 0x1 ;  /* 0x0000000100047882 */ /* 0x000fe20000000000 */
[----:B------:R-:W-:Y:S01]  /*01e0*/  VOTEU.ANY UP1, P0 ;  /* 0x00000000003f7886 */ /* 0x000fe20000020100 */
[----:B------:R-:W-:Y:S01]  /*01f0*/  SHF.R.U32.HI R3, RZ, 0x7, R3 ;  /* 0x00000007ff037819 */ /* 0x000fe20000011603 */
[----:B------:R-:W2:Y:S01]  /*0200*/  @UP0 S2UR UR7, SR_CgaCtaId ;  /* 0x00000000000709c3 */ /* 0x000ea20000008800 */
[----:B------:R-:W-:Y:S01]  /*0210*/  @UP0 UMOV UR6, 0x400 ;  /* 0x0000040000060882 */ /* 0x000fe20000000000 */
[----:B------:R-:W-:-:S04]  /*0220*/  @UP0 UIADD3 UR4, -UR4, 0x100000, URZ ;  /* 0x0010000004040890 */ /* 0x000fc8000fffe13f */
[----:B------:R-:W-:Y:S02]  /*0230*/  @UP0 USHF.L.U32 UR5, UR4, 0xb, URZ ;  /* 0x0000000b04050899 */ /* 0x000fe4000800063f */
[----:B------:R-:W-:Y:S01]  /*0240*/  @UP0 USHF.L.U32 UR4, UR4, 0x1, URZ ;  /* 0x0000000104040899 */ /* 0x000fe2000800063f */
[----:B------:R-:W-:Y:S01]  /*0250*/  VOTEU.ANY UP2, P0 ;  /* 0x00000000003f7886 */ /* 0x000fe20000040100 */
[----:B-1----:R-:W-:Y:S02]  /*0260*/  ISETP.NE.AND P1, PT, R2, RZ, PT ;  /* 0x000000ff0200720c */ /* 0x002fe40003f25270 */
[----:B------:R1:W3:Y:S01]  /*0270*/  SHFL.IDX PT, R2, R3, RZ, 0x1f ;  /* 0x00001fff03027589 */ /* 0x0002e200000e0000 */
[----:B--2---:R-:W-:Y:S01]  /*0280*/  @UP0 ULEA UR6, UR7, UR6, 0x18 ;  /* 0x0000000607060291 */ /* 0x004fe2000f8ec03f */
[----:B------:R-:W-:Y:S02]  /*0290*/  VOTEU.ANY UP0, P0 ;  /* 0x00000000003f7886 */ /* 0x000fe40000000100 */
[----:B------:R-:W2:Y:S09]  /*02a0*/  FENCE.VIEW.ASYNC.S ;  /* 0x00000000000073c6 */ /* 0x000eb20000000000 */
[----:B--2---:R1:W2:Y:S01]  /*02b0*/  @UP0 SYNCS.EXCH.64 URZ, [UR6+0x32400], UR4 ;  /* 0x03240004063f05b2 */ /* 0x0042a20008000100 */
[----:B------:R1:W4:Y:S01]  /*02c0*/  @UP1 SYNCS.EXCH.64 URZ, [UR6+0x32410], UR4 ;  /* 0x03241004063f15b2 */ /* 0x0003220008000100 */
[----:B------:R1:W1:Y:S01]  /*02d0*/  @UP2 SYNCS.EXCH.64 URZ, [UR6+0x32420], UR4 ;  /* 0x03242004063f25b2 */ /* 0x0002620008000100 */
        /* <DEDUP_REMOVED lines=19> */
.L_x_3395:
[----:B-1----:R-:W1:Y:S01]  /*0410*/  SHFL.IDX PT, R3, R0, RZ, 0x1f ;  /* 0x00001fff00037589 */ /* 0x002e6200000e0000 */
[----:B------:R-:W-:Y:S01]  /*0420*/  NOP ;  /* 0x0000000000007918 */ /* 0x000fe20000000000 */
[----:B-1----:R-:W-:-:S13]  /*0430*/  ISETP.NE.AND P0, PT, R3, RZ, PT ;  /* 0x000000ff0300720c */ /* 0x002fda0003f05270 */
[----:B------:R-:W-:Y:S05]  /*0440*/  @P0 BRA `(.L_x_3396) ;  /* 0x0000000000480947 */ /* 0x000fea0003800000 */
[----:B------:R-:W1:Y:S01]  /*0450*/  S2UR UR5, SR_CgaCtaId ;  /* 0x00000000000579c3 */ /* 0x000e620000008800 */
        /* <DEDUP_REMOVED lines=17> */
.L_x_3396:
        /* <DEDUP_REMOVED lines=18> */
.L_x_3397:
        /* <DEDUP_REMOVED lines=22> */
.L_x_3398:
        /* <DEDUP_REMOVED lines=22> */
.L_x_3399:
[----:B---3--:R-:W-:Y:S01]  /*0950*/  ISETP.NE.AND P0, PT, R2, RZ, PT ;  /* 0x000000ff0200720c */ /* 0x008fe20003f05270 */
[----:B------:R-:W-:Y:S01]  /*0960*/  IMAD.MOV.U32 R2, RZ, RZ, 0x1 ;  /* 0x00000001ff027424 */ /* 0x000fe200078e00ff */
[----:B------:R-:W-:Y:S01]  /*0970*/  NOP ;  /* 0x0000000000007918 */ /* 0x000fe20000000000 */
[----:B------:R-:W-:-:S03]  /*0980*/  ULDC.64 UR46, c[0x0][0x208] ;  /* 0x00008200002e7ab9 */ /* 0x000fc60000000a00 */
[----:B------:R-:W-:-:S05]  /*0990*/  SEL R2, R2, 0x2, !P0 ;  /* 0x0000000202027807 */ /* 0x000fca0004000000 */
[----:B------:R3:W-:Y:S01]  /*09a0*/  STL [R1+0x8], R2 ;  /* 0x0000080201007387 */ /* 0x0007e20000100800 */
[----:B-12-4-:R-:W-:Y:S06]  /*09b0*/  BAR.SYNC.DEFER_BLOCKING 0x0 ;  /* 0x0000000000007b1d */ /* 0x016fec0000010000 */
[----:B------:R-:W-:Y:S05]  /*09c0*/  @!P0 BRA `(.L_x_3400) ;  /* 0x000000a400dc8947 */ /* 0x000fea0003800000 */
.L_x_3401:
[----:B------:R-:W-:-:S08]  /*09d0*/  NOP ;  /* 0x0000000000007918 */ /* 0x000fd00000000000 */
[----:B------:R-:W1:Y:S02]  /*09e0*/  USETMAXREG.TRY_ALLOC.CTAPOOL UP0, 0xf0 ;  /* 0x000000f0000079c8 */ /* 0x000e640008000600 */
[----:B-1----:R-:W-:-:S13]  /*09f0*/  PLOP3.LUT P0, PT, PT, PT, UP0, 0x80, 0x0 ;  /* 0x000000000000781c */ /* 0x002fda0003f0f008 */
[----:B------:R-:W-:Y:S05]  /*0a00*/  @!P0 BRA `(.L_x_3401) ;  /* 0xfffffffc00f08947 */ /* 0x000fea000383ffff */
[----:B------:R-:W1:Y:S01]  /*0a10*/  S2R R0, SR_TID.X ;  /* 0x0000000000007919 */ /* 0x000e620000002100 */
[----:B------:R-:W2:Y:S08]  /*0a20*/  S2UR UR7, SR_CTAID.X ;  /* 0x00000000000779c3 */ /* 0x000eb00000002500 */
[----:B------:R-:W-:Y:S08]  /*0a30*/  BAR.ARV 0x4, 0x120 ;  /* 0x0104800000007b1d */ /* 0x000ff00000002000 */
[----:B------:R-:W-:Y:S06]  /*0a40*/  BAR.ARV 0x8, 0x120 ;  /* 0x0204800000007b1d */ /* 0x000fec0000002000 */
[----:B-1----:R-:W-:-:S04]  /*0a50*/  SHF.R.U32.HI R0, RZ, 0x7, R0 ;  /* 0x00000007ff007819 */ /* 0x002fc80000011600 */
[----:B------:R-:W-:Y:S02]  /*0a60*/  ISETP.NE.AND P0, PT, R0, 0x1, PT ;  /* 0x000000010000780c */ /* 0x000fe40003f05270 */
[----:B------:R-:W2:Y:S11]  /*0a70*/  LDC R0, c[0x0][0xea8] ;  /* 0x0003aa00ff007b82 */ /* 0x000eb60000000800 */
[----:B------:R-:W-:Y:S06]  /*0a80*/  @!P0 BAR.ARV 0x9, 0x100 ;  /* 0x0244000000008b1d */ /* 0x000fec0000002000 */
[----:B--2---:R-:W-:-:S13]  /*0a90*/  ISETP.LE.AND P0, PT, R0, UR7, PT ;  /* 0x0000000700007c0c */ /* 0x004fda000bf03270 */
[----:B------:R-:W-:Y:S05]  /*0aa0*/  @P0 EXIT ;  /* 0x000000000000094d */ /* 0x000fea0003800000 */
[----:B------:R-:W2:Y:S01]  /*0ab0*/  LDL.LU R11, [R1+0x8] ;  /* 0x00000800010b7983 */ /* 0x000ea20000300800 */
[----:B---3--:R-:W1:Y:S01]  /*0ac0*/  S2R R2, SR_TID.X ;  /* 0x0000000000027919 */ /* 0x008e620000002100 */
[----:B------:R-:W3:Y:S08]  /*0ad0*/  S2UR UR4, SR_CgaCtaId ;  /* 0x00000000000479c3 */ /* 0x000ef00000008800 */
[----:B------:R-:W4:Y:S01]  /*0ae0*/  S2UR UR6, SR_SWINHI ;  /* 0x00000000000679c3 */ /* 0x000f220000002f00 */
[----:B-1----:R-:W-:-:S05]  /*0af0*/  VIADD R225, R2, 0xffffff80 ;  /* 0xffffff8002e17836 */ /* 0x002fca0000000000 */
[----:B------:R-:W-:-:S04]  /*0b00*/  SHF.R.S32.HI R0, RZ, 0x1f, R225 ;  /* 0x0000001fff007819 */ /* 0x000fc800000114e1 */
[----:B------:R-:W-:-:S04]  /*0b10*/  LEA.HI R2, R0, R225, RZ, 0x7 ;  /* 0x000000e100027211 */ /* 0x000fc800078f38ff */
[----:B------:R-:W-:Y:S02]  /*0b20*/  LOP3.LUT R4, R2, 0xffffff80, RZ, 0xc0, !PT ;  /* 0xffffff8002047812 */ /* 0x000fe400078ec0ff */
[----:B------:R-:W-:-:S03]  /*0b30*/  LEA.HI R3, R0, R225, RZ, 0x4 ;  /* 0x000000e100037211 */ /* 0x000fc600078f20ff */
[----:B------:R-:W-:Y:S01]  /*0b40*/  IMAD.IADD R222, R225, 0x1, -R4 ;  /* 0x00000001e1de7824 */ /* 0x000fe200078e0a04 */
[----:B------:R-:W-:Y:S02]  /*0b50*/  LEA.HI R4, R0, R225, RZ, 0x5 ;  /* 0x000000e100047211 */ /* 0x000fe400078f28ff */
[----:B------:R-:W-:Y:S02]  /*0b60*/  SHF.R.S32.HI R6, RZ, 0x4, R3 ;  /* 0x00000004ff067819 */ /* 0x000fe40000011403 */
[----:B------:R-:W-:Y:S02]  /*0b70*/  SHF.R.S32.HI R7, RZ, 0x1f, R222 ;  /* 0x0000001fff077819 */ /* 0x000fe400000114de */
[----:B------:R-:W-:Y:S02]  /*0b80*/  SHF.R.S32.HI R5, RZ, 0x5, R4 ;  /* 0x00000005ff057819 */ /* 0x000fe40000011404 */
[C---:B------:R-:W-:Y:S02]  /*0b90*/  LOP3.LUT R4, R3.reuse, 0x3fffff0, RZ, 0xc0, !PT ;  /* 0x03fffff003047812 */ /* 0x040fe400078ec0ff */
[----:B------:R-:W-:-:S02]  /*0ba0*/  LEA.HI R3, R3, R6, RZ, 0x1 ;  /* 0x0000000603037211 */ /* 0x000fc400078f08ff */
[-C--:B------:R-:W-:Y:S02]  /*0bb0*/  LEA.HI R8, R7, R222.reuse, RZ, 0x2 ;  /* 0x000000de07087211 */ /* 0x080fe400078f10ff */
[----:B------:R-:W-:Y:S02]  /*0bc0*/  LOP3.LUT R3, R3, 0x1ffffffe, RZ, 0xc0, !PT ;  /* 0x1ffffffe03037812 */ /* 0x000fe400078ec0ff */
[--C-:B------:R-:W-:Y:S02]  /*0bd0*/  SHF.R.S32.HI R9, RZ, 0x2, R8.reuse ;  /* 0x00000002ff097819 */ /* 0x100fe40000011408 */
[----:B------:R-:W-:Y:S01]  /*0be0*/  SHF.R.S32.HI R10, RZ, 0x1f, R8 ;  /* 0x0000001fff0a7819 */ /* 0x000fe20000011408 */
[----:B------:R-:W-:Y:S01]  /*0bf0*/  IMAD.IADD R6, R6, 0x1, -R3 ;  /* 0x0000000106067824 */ /* 0x000fe200078e0a03 */
[----:B------:R-:W-:Y:S01]  /*0c00*/  SHF.R.S32.HI R3, RZ, 0x7, R2 ;  /* 0x00000007ff037819 */ /* 0x000fe20000011402 */
[----:B------:R-:W-:Y:S01]  /*0c10*/  IMAD.IADD R4, R225, 0x1, -R4 ;  /* 0x00000001e1047824 */ /* 0x000fe200078e0a04 */
[----:B------:R-:W-:Y:S01]  /*0c20*/  LEA.HI R10, R10, R9, RZ, 0x3 ;  /* 0x000000090a0a7211 */ /* 0x000fe200078f18ff */
[----:B------:R-:W-:Y:S01]  /*0c30*/  UMOV UR39, 0x400 ;  /* 0x0000040000277882 */ /* 0x000fe20000000000 */
[----:B------:R-:W-:Y:S01]  /*0c40*/  LEA.HI R2, R2, R3, RZ, 0x1 ;  /* 0x0000000302027211 */ /* 0x000fe200078f08ff */
[----:B---3--:R-:W-:Y:S01]  /*0c50*/  ULEA UR39, UR4, UR39, 0x18 ;  /* 0x0000002704277291 */ /* 0x008fe2000f8ec03f */
[----:B------:R-:W-:Y:S01]  /*0c60*/  LOP3.LUT R10, R10, 0xfffffff8, RZ, 0xc0, !PT ;  /* 0xfffffff80a0a7812 */ /* 0x000fe200078ec0ff */
[----:B------:R-:W-:Y:S01]  /*0c70*/  IMAD R5, R5, 0x10, R4 ;  /* 0x0000001005057824 */ /* 0x000fe200078e0204 */
[----:B------:R-:W-:-:S02]  /*0c80*/  LEA.HI R7, R7, R222, RZ, 0x5 ;  /* 0x000000de07077211 */ /* 0x000fc400078f28ff */
[----:B------:R-:W-:Y:S01]  /*0c90*/  LEA.HI R0, R0, R225, RZ, 0x3 ;  /* 0x000000e100007211 */ /* 0x000fe200078f18ff */
[----:B------:R-:W-:Y:S01]  /*0ca0*/  IMAD R5, R5, 0x8, R6 ;  /* 0x0000000805057824 */ /* 0x000fe200078e0206 */
[----:B------:R-:W-:Y:S01]  /*0cb0*/  LOP3.LUT R2, R2, 0x3fffffe, RZ, 0xc0, !PT ;  /* 0x03fffffe02027812 */ /* 0x000fe200078ec0ff */
[----:B------:R-:W-:Y:S01]  /*0cc0*/  IMAD.IADD R10, R9, 0x1, -R10 ;  /* 0x00000001090a7824 */ /* 0x000fe200078e0a0a */
[----:B------:R-:W-:Y:S02]  /*0cd0*/  SHF.R.S32.HI R7, RZ, 0x5, R7 ;  /* 0x00000005ff077819 */ /* 0x000fe40000011407 */
[----:B------:R-:W-:Y:S01]  /*0ce0*/  LOP3.LUT R0, R0, 0x1ffffff8, RZ, 0xc0, !PT ;  /* 0x1ffffff800007812 */ /* 0x000fe200078ec0ff */
[----:B------:R-:W-:Y:S01]  /*0cf0*/  UMOV UR4, UR39 ;  /* 0x0000002700047c82 */ /* 0x000fe20008000000 */
[----:B----4-:R-:W-:Y:S01]  /*0d00*/  UMOV UR5, UR6 ;  /* 0x0000000600057c82 */ /* 0x010fe20008000000 */
[----:B------:R-:W-:Y:S01]  /*0d10*/  LOP3.LUT R9, R8, 0x7ffffffc, RZ, 0xc0, !PT ;  /* 0x7ffffffc08097812 */ /* 0x000fe200078ec0ff */
[----:B------:R-:W-:-:S02]  /*0d20*/  IMAD.U32 R202, RZ, RZ, UR4 ;  /* 0x00000004ffca7e24 */ /* 0x000fc4000f8e00ff */
[----:B------:R-:W-:Y:S02]  /*0d30*/  IMAD.U32 R203, RZ, RZ, UR5 ;  /* 0x00000005ffcb7e24 */ /* 0x000fe4000f8e00ff */
[----:B------:R-:W-:Y:S02]  /*0d40*/  IMAD.SHL.U32 R5, R5, 0x8, RZ ;  /* 0x0000000805057824 */ /* 0x000fe400078e00ff */
[----:B------:R-:W-:Y:S02]  /*0d50*/  IMAD.IADD R2, R3, 0x1, -R2 ;  /* 0x0000000103027824 */ /* 0x000fe400078e0a02 */
[----:B------:R-:W-:Y:S02]  /*0d60*/  IMAD R7, R7, 0x10, R10 ;  /* 0x0000001007077824 */ /* 0x000fe400078e020a */
[----:B------:R-:W-:Y:S02]  /*0d70*/  IMAD.IADD R0, R225, 0x1, -R0 ;  /* 0x00000001e1007824 */ /* 0x000fe400078e0a00 */
[----:B------:R-:W-:-:S02]  /*0d80*/  IMAD.IADD R222, R222, 0x1, -R9 ;  /* 0x00000001dede7824 */ /* 0x000fc400078e0a09 */
[----:B------:R-:W-:Y:S01]  /*0d90*/  IMAD.WIDE R202, R5, 0x2, R202 ;  /* 0x0000000205ca7825 */ /* 0x000fe200078e02ca */
[----:B------:R-:W-:-:S03]  /*0da0*/  UMOV UR4, UR7 ;  /* 0x0000000700047c82 */ /* 0x000fc60008000000 */
[----:B------:R-:W-:Y:S02]  /*0db0*/  IMAD R223, R2, 0x40, R7 ;  /* 0x0000004002df7824 */ /* 0x000fe400078e0207 */
[----:B------:R-:W-:Y:S02]  /*0dc0*/  IMAD.MOV.U32 R224, RZ, RZ, RZ ;  /* 0x000000ffffe07224 */ /* 0x000fe400078e00ff */
[----:B------:R-:W-:Y:S01]  /*0dd0*/  IMAD.SHL.U32 R218, R0, 0x8, RZ ;  /* 0x0000000800da7824 */ /* 0x000fe200078e00ff */
[----:B------:R-:W-:Y:S01]  /*0de0*/  ULDC.64 UR60, c[0x0][0x198] ;  /* 0x00006600003c7ab9 */ /* 0x000fe20000000a00 */
[----:B------:R-:W-:Y:S01]  /*0df0*/  UMOV UR37, URZ ;  /* 0x0000003f00257c82 */ /* 0x000fe20008000000 */
[----:B------:R-:W-:Y:S01]  /*0e00*/  UMOV UR36, URZ ;  /* 0x0000003f00247c82 */ /* 0x000fe20008000000 */
[----:B--2---:R-:W-:-:S07]  /*0e10*/  LOP3.LUT R217, R11, 0x1, RZ, 0xfc, !PT ;  /* 0x000000010bd97812 */ /* 0x004fce00078efcff */
.L_x_3449:
        /* <DEDUP_REMOVED lines=20> */
.L_x_3402:
[----:B------:R-:W-:Y:S01]  /*0f60*/  ULDC UR6, c[0x0][0xec4] ;  /* 0x0003b10000067ab9 */ /* 0x000fe20000000800 */
[----:B------:R-:W-:Y:S01]  /*0f70*/  UMOV UR40, UR7 ;  /* 0x0000000700287c82 */ /* 0x000fe20008000000 */
[----:B------:R-:W-:-:S11]  /*0f80*/  UISETP.NE.AND UP0, UPT, UR6, 0x1, UPT ;  /* 0x000000010600788c */ /* 0x000fd6000bf05270 */
[----:B------:R-:W-:Y:S02]  /*0f90*/  @UP0 ULDC.64 UR10, c[0x0][0xec8] ;  /* 0x0003b200000a0ab9 */ /* 0x000fe40000000a00 */
[----:B------:R-:W-:-:S04]  /*0fa0*/  UIMAD.WIDE.U32 UR4, UR7, UR10, URZ ;  /* 0x0000000a070472a5 */ /* 0x000fc8000f8e003f */
[----:B------:R-:W-:-:S04]  /*0fb0*/  @UP0 USHF.R.U32.HI UR40, URZ, UR11, UR5 ;  /* 0x0000000b3f280299 */ /* 0x000fc80008011605 */
[----:B------:R-:W-:-:S12]  /*0fc0*/  UIMAD UR4, UR40, UR6, URZ ;  /* 0x00000006280472a4 */ /* 0x000fd8000f8e023f */
.L_x_3403:
[----:B------:R-:W1:Y:S01]  /*0fd0*/  LDC R0, c[0x0][0x288] ;  /* 0x0000a200ff007b82 */ /* 0x000e620000000800 */
[----:B------:R-:W-:Y:S01]  /*0fe0*/  ULOP3.LUT UR5, URZ, UR40, URZ, 0x33, !UPT ;  /* 0x000000283f057292 */ /* 0x000fe2000f8e333f */
[----:B------:R-:W-:Y:S01]  /*0ff0*/  PLOP3.LUT P0, PT, PT, PT, PT, 0x80, 0x0 ;  /* 0x000000000000781c */ /* 0x000fe20003f0f070 */
[----:B------:R-:W-:Y:S01]  /*1000*/  ULDC UR6, c[0x0][0xeac] ;  /* 0x0003ab0000067ab9 */ /* 0x000fe20000000800 */
[----:B------:R-:W-:Y:S01]  /*1010*/  ULDC.64 UR10, c[0x0][0x3f8] ;  /* 0x0000fe00000a7ab9 */ /* 0x000fe20000000a00 */
[----:B------:R-:W-:Y:S01]  /*1020*/  UIADD3 UR5, UR5, UR6, URZ ;  /* 0x0000000605057290 */ /* 0x000fe2000fffe03f */
[----:B------:R-:W-:Y:S01]  /*1030*/  IMAD.MOV.U32 R150, RZ, RZ, RZ ;  /* 0x000000ffff967224 */ /* 0x000fe200078e00ff */
[----:B------:R-:W-:Y:S01]  /*1040*/  UISETP.NE.U32.AND UP0, UPT, UR10, URZ, UPT ;  /* 0x0000003f0a00728c */ /* 0x000fe2000bf05070 */
[----:B------:R-:W2:Y:S01]  /*1050*/  LDC R158, c[0x0][0x2e0] ;  /* 0x0000b800ff9e7b82 */ /* 0x000ea20000000800 */
[----:B------:R-:W-:Y:S01]  /*1060*/  USHF.L.U32 UR42, UR5, 0x7, URZ ;  /* 0x00000007052a7899 */ /* 0x000fe2000800063f */
[----:B------:R-:W-:Y:S01]  /*1070*/  CS2R R148, SRZ ;  /* 0x0000000000947805 */ /* 0x000fe2000001ff00 */
[----:B------:R-:W-:Y:S01]  /*1080*/  UISETP.NE.AND.EX UP0, UPT, UR11, URZ, UPT, UP0 ;  /* 0x0000003f0b00728c */ /* 0x000fe2000bf05300 */
[----:B------:R-:W-:Y:S01]  /*1090*/  CS2R R146, SRZ ;  /* 0x0000000000927805 */ /* 0x000fe2000001ff00 */
[----:B------:R-:W-:Y:S01]  /*10a0*/  ULDC UR6, c[0x0][0x404] ;  /* 0x0001010000067ab9 */ /* 0x000fe20000000800 */
[----:B------:R-:W-:Y:S01]  /*10b0*/  ULDC UR43, c[0x0][0xeb8] ;  /* 0x0003ae00002b7ab9 */ /* 0x000fe20000000800 */
[----:B------:R-:W-:Y:S01]  /*10c0*/  USEL UR5, UR6, 0x1, UP0 ;  /* 0x0000000106057887 */ /* 0x000fe20008000000 */
[----:B------:R-:W-:Y:S01]  /*10d0*/  IMAD.U32 R221, RZ, RZ, UR42 ;  /* 0x0000002affdd7e24 */ /* 0x000fe2000f8e00ff */
[----:B------:R-:W-:Y:S01]  /*10e0*/  UISETP.NE.AND UP0, UPT, UR43, 0x1, UPT ;  /* 0x000000012b00788c */ /* 0x000fe2000bf05270 */
[----:B------:R-:W-:Y:S01]  /*10f0*/  CS2R R144, SRZ ;  /* 0x0000000000907805 */ /* 0x000fe2000001ff00 */
[----:B------:R-:W-:Y:S01]  /*1100*/  UIADD3 UR4, UR7, -UR4, URZ ;  /* 0x8000000407047290 */ /* 0x000fe2000fffe03f */
[----:B------:R-:W-:-:S02]  /*1110*/  CS2R R142, SRZ ;  /* 0x00000000008e7805 */ /* 0x000fc4000001ff00 */
[----:B------:R-:W-:Y:S02]  /*1120*/  CS2R R140, SRZ ;  /* 0x00000000008c7805 */ /* 0x000fe4000001ff00 */
[----:B------:R-:W-:Y:S02]  /*1130*/  CS2R R138, SRZ ;  /* 0x00000000008a7805 */ /* 0x000fe4000001ff00 */
[----:B------:R-:W-:Y:S02]  /*1140*/  CS2R R136, SRZ ;  /* 0x0000000000887805 */ /* 0x000fe4000001ff00 */
[----:B-1----:R-:W-:Y:S02]  /*1150*/  IADD3 R3, R221, 0xdf, -R0 ;  /* 0x000000dfdd037810 */ /* 0x002fe40007ffe800 */
[----:B------:R-:W-:Y:S02]  /*1160*/  CS2R R134, SRZ ;  /* 0x0000000000867805 */ /* 0x000fe4000001ff00 */
[----:B------:R-:W-:-:S02]  /*1170*/  CS2R R132, SRZ ;  /* 0x0000000000847805 */ /* 0x000fc4000001ff00 */
[----:B------:R-:W-:Y:S01]  /*1180*/  CS2R R130, SRZ ;  /* 0x0000000000827805 */ /* 0x000fe2000001ff00 */
[----:B------:R-:W-:Y:S01]  /*1190*/  @UP0 ULDC UR6, c[0x0][0xec0] ;  /* 0x0003b00000060ab9 */ /* 0x000fe20000000800 */
[----:B------:R-:W-:Y:S02]  /*11a0*/  CS2R R128, SRZ ;  /* 0x0000000000807805 */ /* 0x000fe4000001ff00 */
[----:B------:R-:W-:Y:S02]  /*11b0*/  CS2R R126, SRZ ;  /* 0x00000000007e7805 */ /* 0x000fe4000001ff00 */
[----:B------:R-:W-:Y:S01]  /*11c0*/  CS2R R124, SRZ ;  /* 0x00000000007c7805 */ /* 0x000fe2000001ff00 */
[----:B--2---:R-:W-:Y:S01]  /*11d0*/  IMAD R158, R158, UR5, RZ ;  /* 0x000000059e9e7c24 */ /* 0x004fe2000f8e02ff */
[----:B------:R-:W-:Y:S01]  /*11e0*/  ULDC UR5, c[0x0][0xec4] ;  /* 0x0003b10000057ab9 */ /* 0x000fe20000000800 */
[----:B------:R-:W-:Y:S01]  /*11f0*/  CS2R R122, SRZ ;  /* 0x00000000007a7805 */ /* 0x000fe2000001ff00 */
[----:B------:R-:W-:Y:S01]  /*1200*/  UIMAD UR8, UR8, UR5, UR4 ;  /* 0x00000005080872a4 */ /* 0x000fe2000f8e0204 */
[C---:B------:R-:W-:Y:S01]  /*1210*/  VIADD R0, R158.reuse, 0x5f ;  /* 0x0000005f9e007836 */ /* 0x040fe20000000000 */
[----:B------:R-:W-:Y:S01]  /*1220*/  CS2R R120, SRZ ;  /* 0x0000000000787805 */ /* 0x000fe2000001ff00 */
[----:B------:R-:W-:Y:S01]  /*1230*/  IMAD.IADD R3, R158, 0x1, R3 ;  /* 0x000000019e037824 */ /* 0x000fe200078e0203 */
[----:B------:R-:W-:Y:S01]  /*1240*/  @UP0 ULDC UR4, c[0x0][0xebc] ;  /* 0x0003af0000040ab9 */ /* 0x000fe20000000800 */
[----:B------:R-:W-:Y:S01]  /*1250*/  IMAD.HI R0, R0, 0x2aaaaaab, RZ ;  /* 0x2aaaaaab00007827 */ /* 0x000fe200078e02ff */
[----:B------:R-:W-:Y:S01]  /*1260*/  UIMAD.WIDE.U32 UR4, UR8, UR4, URZ ;  /* 0x00000004080472a5 */ /* 0x000fe2000f8e003f */
[----:B------:R-:W-:Y:S01]  /*1270*/  CS2R R118, SRZ ;  /* 0x0000000000767805 */ /* 0x000fe2000001ff00 */
[----:B------:R-:W-:Y:S01]  /*1280*/  UMOV UR44, UR8 ;  /* 0x00000008002c7c82 */ /* 0x000fe20008000000 */
[----:B------:R-:W-:Y:S01]  /*1290*/  IMAD.HI R2, R3, 0x2aaaaaab, RZ ;  /* 0x2aaaaaab03027827 */ /* 0x000fe200078e02ff */
[----:B------:R-:W-:Y:S01]  /*12a0*/  SHF.R.U32.HI R3, RZ, 0x1f, R0 ;  /* 0x0000001fff037819 */ /* 0x000fe20000011600 */
[----:B------:R-:W-:Y:S01]  /*12b0*/  @UP0 USHF.R.U32.HI UR44, URZ, UR6, UR5 ;  /* 0x000000063f2c0299 */ /* 0x000fe20008011605 */
[----:B------:R-:W-:-:S02]  /*12c0*/  CS2R R116, SRZ ;  /* 0x0000000000747805 */ /* 0x000fc4000001ff00 */
[----:B------:R-:W-:Y:S02]  /*12d0*/  CS2R R114, SRZ ;  /* 0x0000000000727805 */ /* 0x000fe4000001ff00 */
[----:B------:R-:W-:Y:S01]  /*12e0*/  SHF.R.U32.HI R5, RZ, 0x1f, R2 ;  /* 0x0000001fff057819 */ /* 0x000fe20000011602 */
[----:B------:R-:W-:Y:S01]  /*12f0*/  UIADD3 UR4, -UR44, URZ, URZ ;  /* 0x0000003f2c047290 */ /* 0x000fe2000fffe13f */
[----:B------:R-:W-:Y:S01]  /*1300*/  LEA.HI.SX32 R3, R0, R3, 0x1c ;  /* 0x0000000300037211 */ /* 0x000fe200078fe2ff */
[----:B------:R-:W-:Y:S01]  /*1310*/  IMAD.MOV.U32 R0, RZ, RZ, RZ ;  /* 0x000000ffff007224 */ /* 0x000fe200078e00ff */
[----:B------:R-:W-:Y:S01]  /*1320*/  LEA.HI.SX32 R2, R2, R5, 0x1c ;  /* 0x0000000502027211 */ /* 0x000fe200078fe2ff */
[----:B------:R-:W-:Y:S01]  /*1330*/  UIMAD UR43, UR43, UR4, UR8 ;  /* 0x000000042b2b72a4 */ /* 0x000fe2000f8e0208 */
[----:B------:R-:W-:Y:S02]  /*1340*/  CS2R R112, SRZ ;  /* 0x0000000000707805 */ /* 0x000fe4000001ff00 */
[----:B------:R-:W-:-:S02]  /*1350*/  CS2R R110, SRZ ;  /* 0x00000000006e7805 */ /* 0x000fc4000001ff00 */
[----:B------:R-:W-:Y:S02]  /*1360*/  VIMNMX R205, R3, R2, PT ;  /* 0x0000000203cd7248 */ /* 0x000fe40003fe0100 */
[----:B------:R-:W-:Y:S02]  /*1370*/  CS2R R2, SRZ ;  /* 0x0000000000027805 */ /* 0x000fe4000001ff00 */
[----:B------:R-:W-:Y:S02]  /*1380*/  CS2R R108, SRZ ;  /* 0x00000000006c7805 */ /* 0x000fe4000001ff00 */
[----:B------:R-:W-:Y:S02]  /*1390*/  CS2R R106, SRZ ;  /* 0x00000000006a7805 */ /* 0x000fe4000001ff00 */
[----:B------:R-:W-:Y:S02]  /*13a0*/  ISETP.GE.AND P1, PT, R205, 0x1, PT ;  /* 0x00000001cd00780c */ /* 0x000fe40003f26270 */
        /* <DEDUP_REMOVED lines=32> */
[----:B------:R-:W-:-:S02]  /*15b0*/  MOV R164, RZ ;  /* 0x000000ff00a47202 */ /* 0x000fc40000000f00 */
[----:B------:R-:W-:Y:S02]  /*15c0*/  CS2R R10, SRZ ;  /* 0x00000000000a7805 */ /* 0x000fe4000001ff00 */
[----:B------:R-:W-:Y:S01]  /*15d0*/  CS2R R44, SRZ ;  /* 0x00000000002c7805 */ /* 0x000fe2000001ff00 */
[----:B------:R-:W-:Y:S01]  /*15e0*/  IMAD.MOV.U32 R166, RZ, RZ, RZ ;  /* 0x000000ffffa67224 */ /* 0x000fe200078e00ff */
[----:B------:R-:W-:Y:S02]  /*15f0*/  CS2R R8, SRZ ;  /* 0x0000000000087805 */ /* 0x000fe4000001ff00 */
[----:B------:R-:W-:Y:S02]  /*1600*/  CS2R R36, SRZ ;  /* 0x0000000000247805 */ /* 0x000fe4000001ff00 */
[----:B------:R-:W-:Y:S01]  /*1610*/  CS2R R32, SRZ ;  /* 0x0000000000207805 */ /* 0x000fe2000001ff00 */
[----:B------:R-:W-:Y:S01]  /*1620*/  IMAD.MOV.U32 R168, RZ, RZ, RZ ;  /* 0x000000ffffa87224 */ /* 0x000fe200078e00ff */
[----:B------:R-:W-:Y:S01]  /*1630*/  CS2R R6, SRZ ;  /* 0x0000000000067805 */ /* 0x000fe2000001ff00 */
[----:B------:R-:W-:Y:S01]  /*1640*/  IMAD.MOV.U32 R29, RZ, RZ, RZ ;  /* 0x000000ffff1d7224 */ /* 0x000fe200078e00ff */
[----:B------:R-:W-:Y:S01]  /*1650*/  CS2R R4, SRZ ;  /* 0x0000000000047805 */ /* 0x000fe2000001ff00 */
[----:B------:R-:W-:-:S02]  /*1660*/  IMAD.MOV.U32 R170, RZ, RZ, RZ ;  /* 0x000000ffffaa7224 */ /* 0x000fc400078e00ff */
        /* <DEDUP_REMOVED lines=14> */
[----:B------:R-:W-:Y:S02]  /*1750*/  USHF.R.U32.HI UR4, URZ, 0x4, UR5 ;  /* 0x000000043f047899 */ /* 0x000fe40008011605 */
[----:B------:R-:W-:Y:S02]  /*1760*/  UIADD3 UR5, UR5, 0xa000, URZ ;  /* 0x0000a00005057890 */ /* 0x000fe4000fffe03f */
[----:B------:R-:W-:Y:S02]  /*1770*/  ULOP3.LUT UR4, UR4, 0x3fff, URZ, 0xc0, !UPT ;  /* 0x00003fff04047892 */ /* 0x000fe4000f8ec03f */
[----:B------:R-:W-:Y:S02]  /*1780*/  USHF.R.U32.HI UR5, URZ, 0x4, UR5 ;  /* 0x000000043f057899 */ /* 0x000fe40008011605 */
[----:B------:R-:W-:Y:S02]  /*1790*/  ULOP3.LUT UR41, UR4, 0x10000, URZ, 0xfc, !UPT ;  /* 0x0001000004297892 */ /* 0x000fe4000f8efc3f */
[----:B------:R-:W-:-:S03]  /*17a0*/  ULOP3.LUT UR45, UR5, 0x3fff, URZ, 0xc0, !UPT ;  /* 0x00003fff052d7892 */ /* 0x000fc6000f8ec03f */
[----:B------:R-:W-:Y:S02]  /*17b0*/  UMOV UR5, 0x40000040 ;  /* 0x4000004000057882 */ /* 0x000fe40000000000 */
[----:B------:R-:W-:Y:S01]  /*17c0*/  UMOV UR4, UR41 ;  /* 0x0000002900047c82 */ /* 0x000fe20008000000 */
[----:B------:R-:W-:Y:S02]  /*17d0*/  IMAD.U32 R201, RZ, RZ, UR5 ;  /* 0x00000005ffc97e24 */ /* 0x000fe4000f8e00ff */
[----:B------:R-:W-:Y:S01]  /*17e0*/  IMAD.U32 R200, RZ, RZ, UR4 ;  /* 0x00000004ffc87e24 */ /* 0x000fe2000f8e00ff */
        /* <DEDUP_REMOVED lines=17> */
.L_x_3405:
[----:B------:R-:W-:Y:S01]  /*1900*/  LEA.HI R0, R224, R224, RZ, 0x1 ;  /* 0x000000e0e0007211 */ /* 0x000fe200078f08ff */
[----:B------:R-:W1:Y:S03]  /*1910*/  S2R R2, SR_TID.X ;  /* 0x0000000000027919 */ /* 0x000e660000002100 */
[----:B------:R-:W-:-:S05]  /*1920*/  LOP3.LUT R3, R0, 0xfffffffe, RZ, 0xc0, !PT ;  /* 0xfffffffe00037812 */ /* 0x000fca00078ec0ff */
[----:B------:R-:W-:-:S05]  /*1930*/  IMAD.IADD R0, R224, 0x1, -R3 ;  /* 0x00000001e0007824 */ /* 0x000fca00078e0a03 */
[----:B------:R-:W-:-:S04]  /*1940*/  SHF.L.U32 R0, R0, 0x1f, RZ ;  /* 0x0000001f00007819 */ /* 0x000fc800000006ff */
[----:B------:R-:W2:Y:S01]  /*1950*/  SYNCS.PHASECHK.TRANS64.TRYWAIT P0, [UR39+0x32400], R0 ;  /* 0x03240000ff0075a7 */ /* 0x000ea20008000167 */
[----:B-1----:R-:W-:-:S05]  /*1960*/  SHF.R.U32.HI R2, RZ, 0x7, R2 ;  /* 0x00000007ff027819 */ /* 0x002fca0000011602 */
[----:B------:R-:W-:Y:S01]  /*1970*/  VIADD R215, R2, 0x8 ;  /* 0x0000000802d77836 */ /* 0x000fe20000000000 */
[----:B--2---:R-:W-:Y:S06]  /*1980*/  @!P0 BRA `(.L_x_3406) ;  /* 0x000000c400bc8947 */ /* 0x004fec0003800000 */
.L_x_3510:
[----:B------:R-:W-:Y:S01]  /*1990*/  ISETP.NE.AND P0, PT, R217, 0x3, PT ;  /* 0x00000003d900780c */ /* 0x000fe20003f05270 */
[----:B------:R-:W-:Y:S05]  /*19a0*/  WARPSYNC.ALL ;  /* 0x0000000000007948 */ /* 0x000fea0003800000 */
[----:B------:R2:W-:Y:S07]  /*19b0*/  BAR.SYNC.DEFER_BLOCKING R215, 0x100 ;  /* 0x000400d70000751d */ /* 0x0005ee0000010000 */
[----:B------:R-:W-:Y:S05]  /*19c0*/  @!P0 BRA `(.L_x_3407) ;  /* 0x0000000000048947 */ /* 0x000fea0003800000 */
[----:B------:R-:W-:Y:S01]  /*19d0*/  BPT.TRAP 0x1 ;  /* 0x000000040000795c */ /* 0x000fe20000300000 */
.L_x_3407:
[----:B------:R-:W-:Y:S01]  /*19e0*/  ULEA UR7, UR36, UR39, 0x3 ;  /* 0x0000002724077291 */ /* 0x000fe2000f8e183f */
[----:B------:R-:W-:-:S05]  /*19f0*/  IMAD.U32 R2, RZ, RZ, UR37 ;  /* 0x00000025ff027e24 */ /* 0x000fca000f8e00ff */
[----:B------:R-:W-:-:S04]  /*1a00*/  SHF.L.U32 R2, R2, 0x1f, RZ ;  /* 0x0000001f02027819 */ /* 0x000fc800000006ff */
[----:B------:R3:W4:Y:S01]  /*1a10*/  SYNCS.PHASECHK.TRANS64.TRYWAIT P1, [UR7+0x32430], R2 ;  /* 0x03243002ff0075a7 */ /* 0x0007220008020147 */
[----:B------:R-:W-:Y:S05]  /*1a20*/  @!P0 BRA `(.L_x_3408) ;  /* 0x0000000000048947 */ /* 0x000fea0003800000 */
[----:B------:R-:W-:Y:S01]  /*1a30*/  BPT.TRAP 0x1 ;  /* 0x000000040000795c */ /* 0x000fe20000300000 */
.L_x_3408:
[----:B----4-:R-:W-:Y:S05]  /*1a40*/  @P1 BRA `(.L_x_3409) ;  /* 0x0000000000081947 */ /* 0x010fea0003800000 */
[----:B------:R-:W4:Y:S02]  /*1a50*/  SYNCS.PHASECHK.TRANS64.TRYWAIT P1, [UR7+0x32430], R2 ;  /* 0x03243002ff0075a7 */ /* 0x000f240008020147 */
[----:B----4-:R-:W-:Y:S05]  /*1a60*/  @!P1 BRA `(.L_x_3410) ;  /* 0x000000c4009c9947 */ /* 0x010fea0003800000 */
.L_x_3409:
[----:B------:R-:W-:Y:S01]  /*1a70*/  UIADD3 UR4, UR39, 0x1c400, URZ ;  /* 0x0001c40027047890 */ /* 0x000fe2000fffe03f */
[----:B------:R-:W-:Y:S01]  /*1a80*/  R2UR UR8, R200 ;  /* 0x00000000c80872ca */ /* 0x000fe200000e0000 */
[----:B------:R-:W-:Y:S01]  /*1a90*/  WARPGROUP.ARRIVE ;  /* 0x00000000000079c5 */ /* 0x000fe20000000000 */
[----:B------:R-:W-:Y:S01]  /*1aa0*/  R2UR UR9, R201 ;  /* 0x00000000c90972ca */ /* 0x000fe200000e0000 */
[----:B------:R-:W-:Y:S01]  /*1ab0*/  USHF.R.U32.HI UR4, URZ, 0x4, UR4 ;  /* 0x000000043f047899 */ /* 0x000fe20008011604 */
[----:B------:R-:W-:Y:S01]  /*1ac0*/  UMOV UR11, 0x40000040 ;  /* 0x40000040000b7882 */ /* 0x000fe20000000000 */
[----:B------:R-:W-:Y:S02]  /*1ad0*/  UIADD3 UR5, UR41, 0x2, URZ ;  /* 0x0000000229057890 */ /* 0x000fe4000fffe03f */
[----:B------:R-:W-:-:S04]  /*1ae0*/  ULOP3.LUT UR4, UR4, 0x3fff, URZ, 0xc0, !UPT ;  /* 0x00003fff04047892 */ /* 0x000fc8000f8ec03f */
[----:B------:R-:W-:-:S04]  /*1af0*/  ULOP3.LUT UR38, UR4, 0x10000, URZ, 0xfc, !UPT ;  /* 0x0001000004267892 */ /* 0x000fc8000f8efc3f */
[----:B------:R-:W-:-:S04]  /*1b00*/  UIMAD UR4, UR36, 0x300, UR38 ;  /* 0x00000300240478a4 */ /* 0x000fc8000f8e0226 */
[----:B------:R-:W-:-:S03]  /*1b10*/  UIADD3 UR6, UR4, 0x2, URZ ;  /* 0x0000000204067890 */ /* 0x000fc6000fffe03f */
[----:B------:R-:W-:Y:S02]  /*1b20*/  UMOV UR10, UR4 ;  /* 0x00000004000a7c82 */ /* 0x000fe40008000000 */
        /* <DEDUP_REMOVED lines=27> */
[----:B------:R-:W-:Y:S01]  /*1ce0*/  IMAD.U32 R18, RZ, RZ, UR8 ;  /* 0x00000008ff127e24 */ /* 0x000fe2000f8e00ff */
[----:B------:R-:W-:Y:S01]  /*1cf0*/  MOV R19, UR9 ;  /* 0x0000000900137c02 */ /* 0x000fe20008000f00 */
[----:B------:R-:W-:Y:S02]  /*1d00*/  WARPGROUP.DEPBAR.LE gsb0, 0x0 ;  /* 0x00008000000079c5 */ /* 0x000fe40000010000 */
[----:B------:R-:W-:-:S06]  /*1d10*/  WARPGROUP.ARRIVE ;  /* 0x00000000000079c5 */ /* 0x000fcc0000000000 */
[----:B------:R-:W-:Y:S03]  /*1d20*/  HGMMA.64x96x16.F32 R24, gdesc[UR8], R24, gsb0 ;  /* 0x01600000081879f0 */ /* 0x000fe60008000818 */
[----:B------:R-:W-:Y:S02]  /*1d30*/  WARPGROUP.DEPBAR.LE gsb0, 0x0 ;  /* 0x00008000000079c5 */ /* 0x000fe40000010000 */
[----:B------:R-:W4:Y:S02]  /*1d40*/  SYNCS.PHASECHK.TRANS64.TRYWAIT P1, [UR39+0x32410], R0 ;  /* 0x03241000ff0075a7 */ /* 0x000f240008020167 */
[----:B----4-:R-:W-:Y:S05]  /*1d50*/  @!P1 BRA `(.L_x_3411) ;  /* 0x000000c000f89947 */ /* 0x010fea0003800000 */
.L_x_3511:
[----:B------:R-:W-:Y:S05]  /*1d60*/  @!P0 BRA `(.L_x_3412) ;  /* 0x0000000000048947 */ /* 0x000fea0003800000 */
[----:B------:R-:W-:Y:S01]  /*1d70*/  BPT.TRAP 0x1 ;  /* 0x000000040000795c */ /* 0x000fe20000300000 */
.L_x_3412:
[----:B------:R4:W1:Y:S01]  /*1d80*/  SYNCS.PHASECHK.TRANS64.TRYWAIT P1, [UR7+0x32450], R2 ;  /* 0x03245002ff0075a7 */ /* 0x0008620008020147 */
[----:B------:R-:W-:Y:S05]  /*1d90*/  @!P0 BRA `(.L_x_3413) ;  /* 0x0000000000048947 */ /* 0x000fea0003800000 */
[----:B------:R-:W-:Y:S01]  /*1da0*/  BPT.TRAP 0x1 ;  /* 0x000000040000795c */ /* 0x000fe20000300000 */
.L_x_3413:
[----:B-1----:R-:W-:Y:S05]  /*1db0*/  @P1 BRA `(.L_x_3414) ;  /* 0x0000000000081947 */ /* 0x002fea0003800000 */
[----:B------:R-:W1:Y:S02]  /*1dc0*/  SYNCS.PHASECHK.TRANS64.TRYWAIT P1, [UR7+0x32450], R2 ;  /* 0x03245002ff0075a7 */ /* 0x000e640008020147 */
[----:B-1----:R-:W-:Y:S05]  /*1dd0*/  @!P1 BRA `(.L_x_3415) ;  /* 0x000000c000f09947 */ /* 0x002fea0003800000 */
.L_x_3414:
[----:B------:R-:W-:Y:S01]  /*1de0*/  UIADD3 UR4, UR39, 0x400, URZ ;  /* 0x0000040027047890 */ /* 0x000fe2000fffe03f */
[----:B------:R-:W-:Y:S01]  /*1df0*/  WARPGROUP.ARRIVE ;  /* 0x00000000000079c5 */ /* 0x000fe20000000000 */
[----:B------:R-:W-:Y:S01]  /*1e00*/  UMOV UR9, 0x40000040 ;  /* 0x4000004000097882 */ /* 0x000fe20000000000 */
[----:B------:R-:W-:Y:S01]  /*1e10*/  UMOV UR11, 0x40000040 ;  /* 0x40000040000b7882 */ /* 0x000fe20000000000 */
[----:B------:R-:W-:Y:S01]  /*1e20*/  USHF.R.U32.HI UR4, URZ, 0x4, UR4 ;  /* 0x000000043f047899 */ /* 0x000fe20008011604 */
[----:B------:R-:W-:Y:S01]  /*1e30*/  IMAD.U32 R17, RZ, RZ, UR9 ;  /* 0x00000009ff117e24 */ /* 0x000fe2000f8e00ff */
[----:B------:R-:W-:Y:S01]  /*1e40*/  UMOV UR13, 0x40000040 ;  /* 0x40000040000d7882 */ /* 0x000fe20000000000 */
[----:B------:R-:W-:Y:S01]  /*1e50*/  UMOV UR15, 0x40000040 ;  /* 0x40000040000f7882 */ /* 0x000fe20000000000 */
[----:B------:R-:W-:Y:S01]  /*1e60*/  ULOP3.LUT UR41, UR4, 0x3fff, URZ, 0xc0, !UPT ;  /* 0x00003fff04297892 */ /* 0x000fe2000f8ec03f */
[----:B------:R-:W-:Y:S01]  /*1e70*/  IMAD.U32 R15, RZ, RZ, UR13 ;  /* 0x0000000dff0f7e24 */ /* 0x000fe2000f8e00ff */
[----:B------:R-:W-:Y:S01]  /*1e80*/  ULOP3.LUT UR4, UR45, 0x10000, URZ, 0xfc, !UPT ;  /* 0x000100002d047892 */ /* 0x000fe2000f8efc3f */
[----:B------:R-:W1:Y:S01]  /*1e90*/  LDC R213, c[0x0][0x288] ;  /* 0x0000a200ffd57b82 */ /* 0x000e620000000800 */
[----:B------:R-:W-:Y:S01]  /*1ea0*/  ULOP3.LUT UR6, UR41, 0x10000, URZ, 0xfc, !UPT ;  /* 0x0001000029067892 */ /* 0x000fe2000f8efc3f */
[----:B------:R-:W-:Y:S01]  /*1eb0*/  IMAD R0, R205, -0x60, R158 ;  /* 0xffffffa0cd007824 */ /* 0x000fe200078e029e */
[----:B------:R-:W-:Y:S01]  /*1ec0*/  UIADD3 UR16, UR4, 0x800, URZ ;  /* 0x0000080004107890 */ /* 0x000fe2000fffe03f */
[----:B------:R-:W-:Y:S01]  /*1ed0*/  VIADD R75, R223, UR42 ;  /* 0x0000002adf4b7c36 */ /* 0x000fe20008000000 */
[----:B------:R-:W-:Y:S01]  /*1ee0*/  UIMAD UR5, UR36, 0xc00, UR6 ;  /* 0x00000c00240578a4 */ /* 0x000fe2000f8e0206 */
[----:B------:R-:W-:Y:S01]  /*1ef0*/  VIADD R13, R0, 0x60 ;  /* 0x00000060000d7836 */ /* 0x000fe20000000000 */
[----:B------:R-:W-:Y:S01]  /*1f00*/  UMOV UR8, UR4 ;  /* 0x0000000400087c82 */ /* 0x000fe20008000000 */
[----:B------:R-:W-:Y:S01]  /*1f10*/  UMOV UR17, 0x40000040 ;  /* 0x4000004000117882 */ /* 0x000fe20000000000 */
[----:B------:R-:W-:Y:S01]  /*1f20*/  IMAD.U32 R16, RZ, RZ, UR8 ;  /* 0x00000008ff107e24 */ /* 0x000fe2000f8e00ff */
[----:B------:R-:W-:Y:S01]  /*1f30*/  UIADD3 UR18, UR5, 0x600, URZ ;  /* 0x0000060005127890 */ /* 0x000fe2000fffe03f */
[----:B------:R-:W-:Y:S01]  /*1f40*/  IMAD R13, R222, -0x2, R13 ;  /* 0xfffffffede0d7824 */ /* 0x000fe200078e020d */
[----:B------:R-:W-:Y:S01]  /*1f50*/  UMOV UR10, UR5 ;  /* 0x00000005000a7c82 */ /* 0x000fe20008000000 */
[----:B------:R-:W-:Y:S01]  /*1f60*/  UMOV UR19, 0x40000040 ;  /* 0x4000004000137882 */ /* 0x000fe20000000000 */
[----:B------:R-:W-:Y:S01]  /*1f70*/  HGMMA.64x96x16.F32 R24, gdesc[UR8], R24, gsb0 ;  /* 0x01600000081879f0 */ /* 0x000fe20008000818 */
[----:B------:R-:W-:-:S02]  /*1f80*/  UIADD3 UR8, UR4, 0x2, URZ ;  /* 0x0000000204087890 */ /* 0x000fc4000fffe03f */
[----:B------:R-:W5:Y:S01]  /*1f90*/  S2R R72, SR_TID.X ;  /* 0x0000000000487919 */ /* 0x000f620000002100 */
[----:B------:R-:W-:Y:S01]  /*1fa0*/  UIADD3 UR9, UR5, 0x2, URZ ;  /* 0x0000000205097890 */ /* 0x000fe2000fffe03f */
[----:B------:R-:W-:Y:S01]  /*1fb0*/  IMAD.U32 R191, RZ, RZ, UR7 ;  /* 0x00000007ffbf7e24 */ /* 0x000fe2000f8e00ff */
[----:B------:R-:W-:Y:S01]  /*1fc0*/  UIADD3 UR10, UR5, 0x304, URZ ;  /* 0x00000304050a7890 */ /* 0x000fe2000fffe03f */
[----:B------:R-:W-:Y:S01]  /*1fd0*/  VIADD R205, R205, 0xfffffffe ;  /* 0xfffffffecdcd7836 */ /* 0x000fe20000000000 */
[----:B------:R-:W-:Y:S01]  /*1fe0*/  UMOV UR11, 0x40000040 ;  /* 0x40000040000b7882 */ /* 0x000fe20000000000 */
[----:B------:R-:W-:Y:S01]  /*1ff0*/  UMOV UR12, UR8 ;  /* 0x00000008000c7c82 */ /* 0x000fe20008000000 */
[----:B------:R-:W-:Y:S01]  /*2000*/  UIADD3 UR8, UR4, 0x4, URZ ;  /* 0x0000000404087890 */ /* 0x000fe2000fffe03f */
[----:B------:R-:W-:Y:S01]  /*2010*/  IMAD.U32 R14, RZ, RZ, UR12 ;  /* 0x0000000cff0e7e24 */ /* 0x000fe2000f8e00ff */
[----:B------:R-:W-:Y:S01]  /*2020*/  UMOV UR14, UR9 ;  /* 0x00000009000e7c82 */ /* 0x000fe20008000000 */
[----:B------:R-:W-:Y:S01]  /*2030*/  UIADD3 UR9, UR5, 0x4, URZ ;  /* 0x0000000405097890 */ /* 0x000fe2000fffe03f */
[C---:B-1----:R-:W-:Y:S01]  /*2040*/  IADD3 R73, -R213.reuse, 0x61, R0 ;  /* 0x00000061d5497810 */ /* 0x042fe20007ffe100 */
[----:B------:R-:W-:Y:S01]  /*2050*/  UIADD3 UR20, UR4, 0x802, URZ ;  /* 0x0000080204147890 */ /* 0x000fe2000fffe03f */
[----:B------:R-:W-:Y:S01]  /*2060*/  IADD3 R158, -R213, UR42, R158 ;  /* 0x0000002ad59e7c10 */ /* 0x000fe2000fffe19e */
[----:B------:R-:W-:Y:S01]  /*2070*/  UIADD3 UR22, UR5, 0x602, URZ ;  /* 0x0000060205167890 */ /* 0x000fe2000fffe03f */
[----:B------:R-:W-:Y:S01]  /*2080*/  UMOV UR21, 0x40000040 ;  /* 0x4000004000157882 */ /* 0x000fe20000000000 */
[----:B------:R-:W-:Y:S01]  /*2090*/  UMOV UR23, 0x40000040 ;  /* 0x4000004000177882 */ /* 0x000fe20000000000 */
[----:B------:R-:W-:Y:S01]  /*20a0*/  UIADD3 UR24, UR4, 0x804, URZ ;  /* 0x0000080404187890 */ /* 0x000fe2000fffe03f */
[----:B------:R-:W-:Y:S01]  /*20b0*/  IMAD R0, R222, -0x2, R73 ;  /* 0xfffffffede007824 */ /* 0x000fe200078e0249 */
[----:B------:R-:W-:Y:S01]  /*20c0*/  UIADD3 UR26, UR5, 0x604, URZ ;  /* 0x00000604051a7890 */ /* 0x000fe2000fffe03f */
[----:B------:R-:W-:Y:S01]  /*20d0*/  IMAD.HI R158, R158, 0x2aaaaaab, RZ ;  /* 0x2aaaaaab9e9e7827 */ /* 0x000fe200078e02ff */
[----:B------:R-:W-:Y:S01]  /*20e0*/  UMOV UR25, 0x40000040 ;  /* 0x4000004000197882 */ /* 0x000fe20000000000 */
[----:B------:R-:W-:Y:S01]  /*20f0*/  UMOV UR27, 0x40000040 ;  /* 0x40000040001b7882 */ /* 0x000fe20000000000 */
[----:B------:R-:W-:Y:S01]  /*2100*/  UIADD3 UR28, UR4, 0x806, URZ ;  /* 0x00000806041c7890 */ /* 0x000fe2000fffe03f */
[----:B------:R-:W-:Y:S01]  /*2110*/  IADD3 R12, R0, 0x8, R75 ;  /* 0x00000008000c7810 */ /* 0x000fe20007ffe04b */
[----:B------:R-:W-:Y:S01]  /*2120*/  UIADD3 UR30, UR5, 0x606, URZ ;  /* 0x00000606051e7890 */ /* 0x000fe2000fffe03f */
[----:B------:R-:W-:Y:S01]  /*2130*/  VIADDMNMX R0, R75, R0, R13, PT ;  /* 0x000000004b007246 */ /* 0x000fe2000380010d */
[----:B------:R-:W-:Y:S01]  /*2140*/  UMOV UR29, 0x40000040 ;  /* 0x40000040001d7882 */ /* 0x000fe20000000000 */
[----:B------:R-:W-:Y:S01]  /*2150*/  UMOV UR31, 0x40000040 ;  /* 0x40000040001f7882 */ /* 0x000fe20000000000 */
[----:B------:R-:W-:Y:S01]  /*2160*/  UIADD3 UR32, UR4, 0xc00, URZ ;  /* 0x00000c0004207890 */ /* 0x000fe2000fffe03f */
[C---:B------:R-:W-:Y:S01]  /*2170*/  ISETP.GT.AND P1, PT, R0.reuse, RZ, PT ;  /* 0x000000ff0000720c */ /* 0x040fe20003f24270 */
[----:B------:R-:W-:Y:S01]  /*2180*/  UIADD3 UR34, UR5, 0x900, URZ ;  /* 0x0000090005227890 */ /* 0x000fe2000fffe03f */
[C---:B------:R-:W-:Y:S01]  /*2190*/  ISETP.GT.AND P6, PT, R0.reuse, 0x1, PT ;  /* 0x000000010000780c */ /* 0x040fe20003fc4270 */
[----:B------:R-:W-:Y:S01]  /*21a0*/  UMOV UR33, 0x40000040 ;  /* 0x4000004000217882 */ /* 0x000fe20000000000 */
[----:B------:R-:W-:Y:S01]  /*21b0*/  UMOV UR35, 0x40000040 ;  /* 0x4000004000237882 */ /* 0x000fe20000000000 */
[----:B------:R-:W-:Y:S01]  /*21c0*/  UIADD3 UR48, UR4, 0xc02, URZ ;  /* 0x00000c0204307890 */ /* 0x000fe2000fffe03f */
[C---:B------:R-:W-:Y:S01]  /*21d0*/  ISETP.GT.AND P5, PT, R0.reuse, 0x8, PT ;  /* 0x000000080000780c */ /* 0x040fe20003fa4270 */
[----:B------:R-:W-:Y:S01]  /*21e0*/  UIADD3 UR50, UR5, 0x902, URZ ;  /* 0x0000090205327890 */ /* 0x000fe2000fffe03f */
[C---:B------:R-:W-:Y:S01]  /*21f0*/  ISETP.GT.AND P3, PT, R0.reuse, 0x9, PT ;  /* 0x000000090000780c */ /* 0x040fe20003f64270 */
[----:B------:R-:W-:Y:S01]  /*2200*/  UMOV UR49, 0x40000040 ;  /* 0x4000004000317882 */ /* 0x000fe20000000000 */
[----:B------:R-:W-:Y:S01]  /*2210*/  UMOV UR51, 0x40000040 ;  /* 0x4000004000337882 */ /* 0x000fe20000000000 */
[----:B------:R-:W-:Y:S01]  /*2220*/  UIADD3 UR52, UR4, 0xc04, URZ ;  /* 0x00000c0404347890 */ /* 0x000fe2000fffe03f */
[C---:B------:R-:W-:Y:S01]  /*2230*/  ISETP.GT.AND P4, PT, R0.reuse, 0x10, PT ;  /* 0x000000100000780c */ /* 0x040fe20003f84270 */
[----:B------:R-:W-:Y:S01]  /*2240*/  UIADD3 UR54, UR5, 0x904, URZ ;  /* 0x0000090405367890 */ /* 0x000fe2000fffe03f */
[----:B------:R-:W-:Y:S01]  /*2250*/  ISETP.GT.AND P2, PT, R0, 0x11, PT ;  /* 0x000000110000780c */ /* 0x000fe20003f44270 */
[----:B------:R-:W-:Y:S01]  /*2260*/  UMOV UR53, 0x40000040 ;  /* 0x4000004000357882 */ /* 0x000fe20000000000 */
[----:B------:R-:W-:Y:S01]  /*2270*/  UMOV UR55, 0x40000040 ;  /* 0x4000004000377882 */ /* 0x000fe20000000000 */
[----:B------:R-:W-:Y:S01]  /*2280*/  UMOV UR57, 0x40000040 ;  /* 0x4000004000397882 */ /* 0x000fe20000000000 */
[----:B------:R-:W-:Y:S01]  /*2290*/  UMOV UR59, 0x40000040 ;  /* 0x40000040003b7882 */ /* 0x000fe20000000000 */
[----:B------:R-:W-:Y:S01]  /*22a0*/  VIMNMX R13, R13, R12, PT ;  /* 0x0000000c0d0d7248 */ /* 0x000fe20003fe0100 */
[----:B------:R-:W-:Y:S01]  /*22b0*/  ULOP3.LUT UR7, UR41, 0x3000000, URZ, 0xfc, !UPT ;  /* 0x0300000029077892 */ /* 0x000fe2000f8efc3f */
[----:B------:R-:W-:Y:S01]  /*22c0*/  IMAD.U32 R3, RZ, RZ, UR57 ;  /* 0x00000039ff037e24 */ /* 0x000fe2000f8e00ff */
        /* <DEDUP_REMOVED lines=42> */
[----:B------:R-:W-:Y:S01]  /*2570*/  UMOV UR9, 0x40000040 ;  /* 0x4000004000097882 */ /* 0x000fe20000000000 */
        /* <DEDUP_REMOVED lines=8> */
[----:B------:R-:W-:Y:S02]  /*2600*/  UIADD3 UR4, UR4, 0xc06, URZ ;  /* 0x00000c0604047890 */ /* 0x000fe4000fffe03f */
[----:B------:R-:W-:-:S05]  /*2610*/  UIADD3 UR5, UR5, 0x906, URZ ;  /* 0x0000090605057890 */ /* 0x000fca000fffe03f */
[----:B------:R-:W-:Y:S01]  /*2620*/  UMOV UR56, UR4 ;  /* 0x0000000400387c82 */ /* 0x000fe20008000000 */
[----:B------:R-:W-:Y:S01]  /*2630*/  ULDC UR4, c[0x0][0xa80] ;  /* 0x0002a00000047ab9 */ /* 0x000fe20000000800 */
[----:B------:R-:W-:Y:S01]  /*2640*/  UMOV UR58, UR5 ;  /* 0x00000005003a7c82 */ /* 0x000fe20008000000 */
[----:B---34-:R-:W-:Y:S01]  /*2650*/  IMAD.U32 R2, RZ, RZ, UR56 ;  /* 0x00000038ff027e24 */ /* 0x018fe2000f8e00ff */
        /* <DEDUP_REMOVED lines=34> */
[C---:B------:R-:W-:Y:S02]  /*2880*/  ISETP.GT.AND P1, PT, R0.reuse, 0x18, PT ;  /* 0x000000180000780c */ /* 0x040fe40003f24270 */
[----:B------:R-:W-:-:S02]  /*2890*/  ISETP.GT.AND P6, PT, R0, 0x19, PT ;  /* 0x000000190000780c */ /* 0x000fc40003fc4270 */
[----:B------:R-:W-:Y:S02]  /*28a0*/  FSEL R75, R28, -INF , P5 ;  /* 0xff8000001c4b7808 */ /* 0x000fe40002800000 */
[----:B------:R-:W-:Y:S02]  /*28b0*/  ISETP.GT.AND P5, PT, R0, 0x20, PT ;  /* 0x000000200000780c */ /* 0x000fe40003fa4270 */
[----:B------:R-:W-:Y:S02]  /*28c0*/  FSEL R167, R36, -INF , P1 ;  /* 0xff80000024a77808 */ /* 0x000fe40000800000 */
[----:B------:R-:W-:Y:S02]  /*28d0*/  FSEL R171, R37, -INF , P6 ;  /* 0xff80000025ab7808 */ /* 0x000fe40003000000 */
[C---:B------:R-:W-:Y:S02]  /*28e0*/  ISETP.GT.AND P1, PT, R0.reuse, 0x30, PT ;  /* 0x000000300000780c */ /* 0x040fe40003f24270 */
[----:B------:R-:W-:-:S02]  /*28f0*/  ISETP.GT.AND P6, PT, R0, 0x31, PT ;  /* 0x000000310000780c */ /* 0x000fc40003fc4270 */
[----:B------:R-:W-:Y:S02]  /*2900*/  FSEL R29, R29, -INF , P3 ;  /* 0xff8000001d1d7808 */ /* 0x000fe40001800000 */
[----:B------:R-:W-:Y:S02]  /*2910*/  FSEL R12, R32, -INF , P4 ;  /* 0xff800000200c7808 */ /* 0x000fe40002000000 */
[----:B------:R-:W-:Y:S02]  /*2920*/  FSEL R162, R33, -INF , P2 ;  /* 0xff80000021a27808 */ /* 0x000fe40001000000 */
[----:B------:R-:W-:Y:S02]  /*2930*/  FMNMX.FTZ R24, R73, R25, !PT ;  /* 0x0000001949187209 */ /* 0x000fe40007810000 */
[C---:B------:R-:W-:Y:S02]  /*2940*/  ISETP.GT.AND P3, PT, R0.reuse, 0x21, PT ;  /* 0x000000210000780c */ /* 0x040fe40003f64270 */
[----:B------:R-:W-:-:S02]  /*2950*/  ISETP.GT.AND P4, PT, R0, 0x28, PT ;  /* 0x000000280000780c */ /* 0x000fc40003f84270 */
[----:B------:R-:W-:Y:S02]  /*2960*/  ISETP.GT.AND P2, PT, R0, 0x29, PT ;  /* 0x000000290000780c */ /* 0x000fe40003f44270 */
[----:B------:R-:W-:Y:S02]  /*2970*/  FSEL R159, R40, -INF , P5 ;  /* 0xff800000289f7808 */ /* 0x000fe40002800000 */
[----:B------:R-:W-:Y:S02]  /*2980*/  ISETP.GT.AND P5, PT, R0, 0x38, PT ;  /* 0x000000380000780c */ /* 0x000fe40003fa4270 */
[----:B------:R-:W-:Y:S02]  /*2990*/  FSEL R160, R48, -INF , P1 ;  /* 0xff80000030a07808 */ /* 0x000fe40000800000 */
[----:B------:R-:W-:Y:S02]  /*29a0*/  FSEL R164, R49, -INF , P6 ;  /* 0xff80000031a47808 */ /* 0x000fe40003000000 */
[----:B------:R-:W-:-:S02]  /*29b0*/  ISETP.GT.AND P1, PT, R0, 0x48, PT ;  /* 0x000000480000780c */ /* 0x000fc40003f24270 */
[----:B------:R-:W-:Y:S02]  /*29c0*/  ISETP.GT.AND P6, PT, R0, 0x49, PT ;  /* 0x000000490000780c */ /* 0x000fe40003fc4270 */
[----:B------:R-:W-:Y:S02]  /*29d0*/  FMNMX.FTZ R24, R75, R24, !PT ;  /* 0x000000184b187209 */ /* 0x000fe40007810000 */
[----:B------:R-:W-:Y:S02]  /*29e0*/  FSEL R163, R41, -INF , P3 ;  /* 0xff80000029a37808 */ /* 0x000fe40001800000 */
[----:B------:R-:W-:Y:S02]  /*29f0*/  FSEL R168, R44, -INF , P4 ;  /* 0xff8000002ca87808 */ /* 0x000fe40002000000 */
[----:B------:R-:W-:Y:S02]  /*2a00*/  FSEL R172, R45, -INF , P2 ;  /* 0xff8000002dac7808 */ /* 0x000fe40001000000 */
[----:B------:R-:W-:-:S02]  /*2a10*/  ISETP.GT.AND P3, PT, R0, 0x39, PT ;  /* 0x000000390000780c */ /* 0x000fc40003f64270 */
[C---:B------:R-:W-:Y:S02]  /*2a20*/  ISETP.GT.AND P4, PT, R0.reuse, 0x40, PT ;  /* 0x000000400000780c */ /* 0x040fe40003f84270 */
[----:B------:R-:W-:Y:S02]  /*2a30*/  ISETP.GT.AND P2, PT, R0, 0x41, PT ;  /* 0x000000410000780c */ /* 0x000fe40003f44270 */
[----:B------:R-:W-:Y:S02]  /*2a40*/  FSEL R169, R52, -INF , P5 ;  /* 0xff80000034a97808 */ /* 0x000fe40002800000 */
[----:B------:R-:W-:Y:S02]  /*2a50*/  ISETP.GT.AND P5, PT, R0, 0x50, PT ;  /* 0x000000500000780c */ /* 0x000fe40003fa4270 */
[----:B------:R-:W-:Y:S02]  /*2a60*/  FSEL R170, R60, -INF , P1 ;  /* 0xff8000003caa7808 */ /* 0x000fe40000800000 */
[----:B------:R-:W-:-:S02]  /*2a70*/  FSEL R174, R61, -INF , P6 ;  /* 0xff8000003dae7808 */ /* 0x000fc40003000000 */
[----:B------:R-:W-:Y:S02]  /*2a80*/  FMNMX.FTZ R33, R29, R24, !PT ;  /* 0x000000181d217209 */ /* 0x000fe40007810000 */
[C---:B------:R-:W-:Y:S02]  /*2a90*/  ISETP.GT.AND P1, PT, R13.reuse, RZ, PT ;  /* 0x000000ff0d00720c */ /* 0x040fe40003f24270 */
[----:B------:R-:W-:Y:S02]  /*2aa0*/  ISETP.GT.AND P6, PT, R13, 0x1, PT ;  /* 0x000000010d00780c */ /* 0x000fe40003fc4270 */
[----:B------:R-:W-:Y:S02]  /*2ab0*/  FSEL R173, R53, -INF , P3 ;  /* 0xff80000035ad7808 */ /* 0x000fe40001800000 */
[----:B------:R-:W-:Y:S02]  /*2ac0*/  FSEL R161, R56, -INF , P4 ;  /* 0xff80000038a17808 */ /* 0x000fe40002000000 */
[----:B------:R-:W-:-:S02]  /*2ad0*/  FSEL R165, R57, -INF , P2 ;  /* 0xff80000039a57808 */ /* 0x000fc40001000000 */
[C---:B------:R-:W-:Y:S02]  /*2ae0*/  ISETP.GT.AND P3, PT, R0.reuse, 0x51, PT ;  /* 0x000000510000780c */ /* 0x040fe40003f64270 */
[C---:B------:R-:W-:Y:S02]  /*2af0*/  ISETP.GT.AND P4, PT, R0.reuse, 0x58, PT ;  /* 0x000000580000780c */ /* 0x040fe40003f84270 */
[----:B------:R-:W-:Y:S02]  /*2b00*/  ISETP.GT.AND P2, PT, R0, 0x59, PT ;  /* 0x000000590000780c */ /* 0x000fe40003f44270 */
[----:B------:R-:W-:Y:S02]  /*2b10*/  FSEL R0, R64, -INF , P5 ;  /* 0xff80000040007808 */ /* 0x000fe40002800000 */
[----:B------:R-:W-:Y:S02]  /*2b20*/  FMNMX.FTZ R37, R12, R33, !PT ;  /* 0x000000210c257209 */ /* 0x000fe40007810000 */
[----:B------:R-:W-:-:S02]  /*2b30*/  ISETP.GT.AND P5, PT, R13, 0x8, PT ;  /* 0x000000080d00780c */ /* 0x000fc40003fa4270 */
[----:B------:R-:W-:Y:S02]  /*2b40*/  FSEL R33, R26, -INF , P1 ;  /* 0xff8000001a217808 */ /* 0x000fe40000800000 */
[----:B------:R-:W-:Y:S02]  /*2b50*/  FSEL R27, R27, -INF , P6 ;  /* 0xff8000001b1b7808 */ /* 0x000fe40003000000 */
[----:B------:R-:W-:Y:S02]  /*2b60*/  FSEL R166, R65, -INF , P3 ;  /* 0xff80000041a67808 */ /* 0x000fe40001800000 */
[----:B------:R-:W-:Y:S02]  /*2b70*/  FMNMX.FTZ R26, R162, R37, !PT ;  /* 0x00000025a21a7209 */ /* 0x000fe40007810000 */
[----:B------:R-:W-:Y:S02]  /*2b80*/  ISETP.GT.AND P3, PT, R13, 0x9, PT ;  /* 0x000000090d00780c */ /* 0x000fe40003f64270 */
[----:B------:R-:W-:-:S02]  /*2b90*/  FSEL R37, R30, -INF , P5 ;  /* 0xff8000001e257808 */ /* 0x000fc40002800000 */
[----:B------:R-:W-:Y:S02]  /*2ba0*/  FMNMX.FTZ R24, R33, R27, !PT ;  /* 0x0000001b21187209 */ /* 0x000fe40007810000 */
[----:B------:R-:W-:Y:S02]  /*2bb0*/  FMNMX.FTZ R26, R167, R26, !PT ;  /* 0x0000001aa71a7209 */ /* 0x000fe40007810000 */
[----:B------:R-:W-:Y:S02]  /*2bc0*/  ISETP.GT.AND P1, PT, R13, 0x10, PT ;  /* 0x000000100d00780c */ /* 0x000fe40003f24270 */
[----:B------:R-:W-:Y:S02]  /*2bd0*/  FSEL R31, R31, -INF , P3 ;  /* 0xff8000001f1f7808 */ /* 0x000fe40001800000 */
[----:B------:R-:W-:Y:S02]  /*2be0*/  FMNMX.FTZ R24, R37, R24, !PT ;  /* 0x0000001825187209 */ /* 0x000fe40007810000 */
[----:B------:R-:W-:-:S02]  /*2bf0*/  FMNMX.FTZ R26, R171, R26, !PT ;  /* 0x0000001aab1a7209 */ /* 0x000fc40007810000 */
[----:B------:R-:W-:Y:S02]  /*2c00*/  ISETP.GT.AND P6, PT, R13, 0x11, PT ;  /* 0x000000110d00780c */ /* 0x000fe40003fc4270 */
[----:B------:R-:W-:Y:S02]  /*2c10*/  FSEL R177, R34, -INF , P1 ;  /* 0xff80000022b17808 */ /* 0x000fe40000800000 */
[----:B------:R-:W-:Y:S02]  /*2c20*/  FMNMX.FTZ R24, R31, R24, !PT ;  /* 0x000000181f187209 */ /* 0x000fe40007810000 */
        /* <DEDUP_REMOVED lines=44> */
[----:B------:R-:W-:-:S02]  /*2ef0*/  ISETP.GT.AND P6, PT, R13, 0x41, PT ;  /* 0x000000410d00780c */ /* 0x000fc40003fc4270 */
[----:B------:R-:W-:Y:S02]  /*2f00*/  FSEL R180, R58, -INF , P1 ;  /* 0xff8000003ab47808 */ /* 0x000fe40000800000 */
[----:B------:R-:W-:Y:S02]  /*2f10*/  FMNMX.FTZ R35, R206, R35, !PT ;  /* 0x00000023ce237209 */ /* 0x000fe40007810000 */
[----:B------:R-:W-:Y:S02]  /*2f20*/  FMNMX.FTZ R39, R174, R39, !PT ;  /* 0x00000027ae277209 */ /* 0x000fe40007810000 */
[----:B------:R-:W-:Y:S02]  /*2f30*/  ISETP.GT.AND P5, PT, R13, 0x48, PT ;  /* 0x000000480d00780c */ /* 0x000fe40003fa4270 */
[----:B------:R-:W-:Y:S02]  /*2f40*/  FSEL R196, R59, -INF , P6 ;  /* 0xff8000003bc47808 */ /* 0x000fe40003000000 */
[----:B------:R-:W-:-:S02]  /*2f50*/  FMNMX.FTZ R35, R180, R35, !PT ;  /* 0x00000023b4237209 */ /* 0x000fc40007810000 */
        /* <DEDUP_REMOVED lines=21> */
[----:B------:R-:W-:Y:S02]  /*30b0*/  FSEL R211, R71, -INF , P2 ;  /* 0xff80000047d37808 */ /* 0x000fe40001000000 */
[----:B------:R-:W-:Y:S01]  /*30c0*/  FMNMX.FTZ R24, R209, R24, !PT ;  /* 0x00000018d1187209 */ /* 0x000fe20007810000 */
[----:B------:R-:W1:Y:S03]  /*30d0*/  SHFL.BFLY PT, R26, R39, 0x2, 0x1f ;  /* 0x0c401f00271a7f89 */ /* 0x000e6600000e0000 */
[----:B------:R-:W-:-:S05]  /*30e0*/  FMNMX.FTZ R24, R211, R24, !PT ;  /* 0x00000018d3187209 */ /* 0x000fca0007810000 */
[----:B------:R-:W3:Y:S01]  /*30f0*/  SHFL.BFLY PT, R13, R24, 0x2, 0x1f ;  /* 0x0c401f00180d7f89 */ /* 0x000ee200000e0000 */
[----:B-1----:R-:W-:-:S05]  /*3100*/  FMNMX.FTZ R26, R39, R26, !PT ;  /* 0x0000001a271a7209 */ /* 0x002fca0007810000 */
[----:B------:R-:W1:Y:S01]  /*3110*/  SHFL.BFLY PT, R35, R26, 0x1, 0x1f ;  /* 0x0c201f001a237f89 */ /* 0x000e6200000e0000 */
[----:B---3--:R-:W-:Y:S01]  /*3120*/  FMNMX.FTZ R28, R24, R13, !PT ;  /* 0x0000000d181c7209 */ /* 0x008fe20007810000 */
[----:B------:R-:W-:Y:S01]  /*3130*/  IMAD.U32 R13, RZ, RZ, UR4 ;  /* 0x00000004ff0d7e24 */ /* 0x000fe2000f8e00ff */
[----:B------:R-:W-:-:S03]  /*3140*/  UIMAD UR4, UR36, 0xc00, UR7 ;  /* 0x00000c00240478a4 */ /* 0x000fc6000f8e0207 */
[----:B------:R-:W3:Y:S04]  /*3150*/  SHFL.BFLY PT, R39, R28, 0x1, 0x1f ;  /* 0x0c201f001c277f89 */ /* 0x000ee800000e0000 */
[----:B------:R-:W-:Y:S01]  /*3160*/  UMOV UR10, UR4 ;  /* 0x00000004000a7c82 */ /* 0x000fe20008000000 */
[----:B-1----:R-:W-:-:S04]  /*3170*/  FMNMX.FTZ R204, R26, R35, !PT ;  /* 0x000000231acc7209 */ /* 0x002fc80007810000 */
[C---:B------:R-:W-:Y:S01]  /*3180*/  FSETP.NEU.FTZ.AND P1, PT, R204.reuse, -INF , PT ;  /* 0xff800000cc00780b */ /* 0x040fe20003f3d000 */
[----:B------:R-:W-:Y:S01]  /*3190*/  FMUL.FTZ R212, R204, R13 ;  /* 0x0000000dccd47220 */ /* 0x000fe20000410000 */
[----:B---3--:R-:W-:-:S04]  /*31a0*/  FMNMX.FTZ R156, R28, R39, !PT ;  /* 0x000000271c9c7209 */ /* 0x008fc80007810000 */
[----:B------:R-:W-:Y:S02]  /*31b0*/  FSEL R212, R212, RZ, P1 ;  /* 0x000000ffd4d47208 */ /* 0x000fe40000800000 */
[C---:B------:R-:W-:Y:S01]  /*31c0*/  FSETP.NEU.FTZ.AND P1, PT, R156.reuse, -INF , PT ;  /* 0xff8000009c00780b */ /* 0x040fe20003f3d000 */
[-C--:B------:R-:W-:Y:S02]  /*31d0*/  FMUL.FTZ R214, R156, R13.reuse ;  /* 0x0000000d9cd67220 */ /* 0x080fe40000410000 */
[-CC-:B------:R-:W-:Y:S01]  /*31e0*/  FFMA.FTZ R184, R73, R13.reuse, -R212.reuse ;  /* 0x0000000d49b87223 */ /* 0x180fe200000108d4 */
[-CC-:B------:R-:W-:Y:S01]  /*31f0*/  FFMA.FTZ R185, R25, R13.reuse, -R212.reuse ;  /* 0x0000000d19b97223 */ /* 0x180fe200000108d4 */
[-CC-:B------:R-:W-:Y:S01]  /*3200*/  FFMA.FTZ R186, R75, R13.reuse, -R212.reuse ;  /* 0x0000000d4bba7223 */ /* 0x180fe200000108d4 */
[----:B------:R-:W-:Y:S01]  /*3210*/  FSEL R214, R214, RZ, P1 ;  /* 0x000000ffd6d67208 */ /* 0x000fe20000800000 */
[-C--:B------:R-:W-:Y:S01]  /*3220*/  FFMA.FTZ R187, R29, R13.reuse, -R212 ;  /* 0x0000000d1dbb7223 */ /* 0x080fe200000108d4 */
[----:B-----5:R-:W-:Y:S01]  /*3230*/  LOP3.LUT P1, RZ, R72, 0x7f, RZ, 0xc0, !PT ;  /* 0x0000007f48ff7812 */ /* 0x020fe2000782c0ff */
[----:B------:R-:W-:Y:S01]  /*3240*/  MUFU.EX2 R184, R184 ;  /* 0x000000b800b87308 */ /* 0x000fe20000000800 */
[----:B------:R-:W-:Y:S01]  /*3250*/  SHF.R.U32.HI R72, RZ, 0x7, R72 ;  /* 0x00000007ff487819 */ /* 0x000fe20000011648 */
[-CC-:B------:R-:W-:Y:S01]  /*3260*/  FFMA.FTZ R188, R33, R13.reuse, -R214.reuse ;  /* 0x0000000d21bc7223 */ /* 0x180fe200000108d6 */
[-CC-:B------:R-:W-:Y:S01]  /*3270*/  FFMA.FTZ R189, R27, R13.reuse, -R214.reuse ;  /* 0x0000000d1bbd7223 */ /* 0x180fe200000108d6 */
[-CC-:B------:R-:W-:Y:S01]  /*3280*/  FFMA.FTZ R190, R37, R13.reuse, -R214.reuse ;  /* 0x0000000d25be7223 */ /* 0x180fe200000108d6 */
[----:B------:R-:W-:Y:S01]  /*3290*/  IADD3 R157, -R72, 0xb, RZ ;  /* 0x0000000b489d7810 */ /* 0x000fe20007ffe1ff */
[-C--:B------:R-:W-:Y:S01]  /*32a0*/  FFMA.FTZ R192, R31, R13.reuse, -R214 ;  /* 0x0000000d1fc07223 */ /* 0x080fe200000108d6 */
[-CC-:B------:R-:W-:Y:S01]  /*32b0*/  FFMA.FTZ R12, R12, R13.reuse, -R212.reuse ;  /* 0x0000000d0c0c7223 */ /* 0x180fe200000108d4 */
[----:B------:R-:W1:Y:S01]  /*32c0*/  MUFU.EX2 R185, R185 ;  /* 0x000000b900b97308 */ /* 0x000e620000000800 */
[-CC-:B------:R-:W-:Y:S01]  /*32d0*/  FFMA.FTZ R162, R162, R13.reuse, -R212.reuse ;  /* 0x0000000da2a27223 */ /* 0x180fe200000108d4 */
[-CC-:B------:R-:W-:Y:S01]  /*32e0*/  FFMA.FTZ R167, R167, R13.reuse, -R212.reuse ;  /* 0x0000000da7a77223 */ /* 0x180fe200000108d4 */
[----:B------:R-:W-:Y:S01]  /*32f0*/  FFMA.FTZ R171, R171, R13, -R212 ;  /* 0x0000000dabab7223 */ /* 0x000fe200000108d4 */
[----:B------:R-:W-:-:S02]  /*3300*/  @!P1 VIADD R24, R191, 0x32440 ;  /* 0x00032440bf189836 */ /* 0x000fc40000000000 */
[-CC-:B------:R-:W-:Y:S01]  /*3310*/  FFMA.FTZ R177, R177, R13.reuse, -R214.reuse ;  /* 0x0000000db1b17223 */ /* 0x180fe200000108d6 */
[-CC-:B------:R-:W-:Y:S01]  /*3320*/  FFMA.FTZ R181, R181, R13.reuse, -R214.reuse ;  /* 0x0000000db5b57223 */ /* 0x180fe200000108d6 */
[-C--:B------:R-:W-:Y:S01]  /*3330*/  FFMA.FTZ R193, R193, R13.reuse, -R214 ;  /* 0x0000000dc1c17223 */ /* 0x080fe200000108d6 */
[----:B------:R-:W-:Y:S01]  /*3340*/  MUFU.EX2 R186, R186 ;  /* 0x000000ba00ba7308 */ /* 0x000fe20000000800 */
[----:B------:R-:W-:Y:S01]  /*3350*/  @!P1 PRMT R24, RZ, 0x654, R24 ;  /* 0x00000654ff189816 */ /* 0x000fe20000000018 */
[----:B------:R3:W-:Y:S06]  /*3360*/  BAR.ARV R157, 0x100 ;  /* 0x0004009d0000751d */ /* 0x0007ec0000002000 */
[----:B------:R4:W-:Y:S01]  /*3370*/  @!P1 SYNCS.ARRIVE.TRANS64.RED.A1T0 RZ, [R24+URZ], RZ ;  /* 0x000000ff18ff99a7 */ /* 0x0009e2000810043f */
[----:B------:R-:W5:Y:S01]  /*3380*/  MUFU.EX2 R187, R187 ;  /* 0x000000bb00bb7308 */ /* 0x000f620000000800 */
[----:B------:R2:W-:Y:S01]  /*3390*/  BAR.SYNC.DEFER_BLOCKING R215, 0x100 ;  /* 0x000400d70000751d */ /* 0x0005e20000010000 */
[----:B-1----:R-:W-:Y:S01]  /*33a0*/  F2FP.F16.F32.PACK_AB R152, R185, R184 ;  /* 0x000000b8b998723e */ /* 0x002fe200000000ff */
[-C--:B------:R-:W-:Y:S01]  /*33b0*/  FFMA.FTZ R198, R198, R13.reuse, -R214 ;  /* 0x0000000dc6c67223 */ /* 0x080fe200000108d6 */
[-CC-:B------:R-:W-:Y:S01]  /*33c0*/  FFMA.FTZ R216, R163, R13.reuse, -R212.reuse ;  /* 0x0000000da3d87223 */ /* 0x180fe200000108d4 */
[-CC-:B------:R-:W-:Y:S01]  /*33d0*/  FFMA.FTZ R163, R168, R13.reuse, -R212.reuse ;  /* 0x0000000da8a37223 */ /* 0x180fe200000108d4 */
[-C--:B------:R-:W-:Y:S01]  /*33e0*/  FFMA.FTZ R168, R172, R13.reuse, -R212 ;  /* 0x0000000daca87223 */ /* 0x080fe200000108d4 */
[-C--:B------:R-:W-:Y:S01]  /*33f0*/  FFMA.FTZ R172, R178, R13.reuse, -R214 ;  /* 0x0000000db2ac7223 */ /* 0x080fe200000108d6 */
[----:B------:R-:W-:Y:S01]  /*3400*/  MUFU.EX2 R188, R188 ;  /* 0x000000bc00bc7308 */ /* 0x000fe20000000800 */
[-C--:B------:R-:W-:Y:S01]  /*3410*/  FFMA.FTZ R159, R159, R13.reuse, -R212 ;  /* 0x0000000d9f9f7223 */ /* 0x080fe200000108d4 */
[-CC-:B--2---:R-:W-:Y:S01]  /*3420*/  FFMA.FTZ R215, R182, R13.reuse, -R214.reuse ;  /* 0x0000000db6d77223 */ /* 0x184fe200000108d6 */
[-CC-:B------:R-:W-:Y:S01]  /*3430*/  FFMA.FTZ R178, R194, R13.reuse, -R214.reuse ;  /* 0x0000000dc2b27223 */ /* 0x180fe200000108d6 */
[-C--:B------:R-:W-:Y:S01]  /*3440*/  FFMA.FTZ R199, R199, R13.reuse, -R214 ;  /* 0x0000000dc7c77223 */ /* 0x080fe200000108d6 */
[-CC-:B------:R-:W-:Y:S01]  /*3450*/  FFMA.FTZ R227, R164, R13.reuse, -R212.reuse ;  /* 0x0000000da4e37223 */ /* 0x180fe200000108d4 */
[-CC-:B------:R-:W-:Y:S01]  /*3460*/  FFMA.FTZ R164, R169, R13.reuse, -R212.reuse ;  /* 0x0000000da9a47223 */ /* 0x180fe200000108d4 */
[-C--:B------:R-:W-:Y:S01]  /*3470*/  FFMA.FTZ R169, R173, R13.reuse, -R212 ;  /* 0x0000000dada97223 */ /* 0x080fe200000108d4 */
[----:B------:R-:W1:Y:S01]  /*3480*/  MUFU.EX2 R189, R189 ;  /* 0x000000bd00bd7308 */ /* 0x000e620000000800 */
[----:B-----5:R-:W-:Y:S01]  /*3490*/  F2FP.F16.F32.PACK_AB R154, R187, R186 ;  /* 0x000000babb9a723e */ /* 0x020fe200000000ff */
[-C--:B------:R-:W-:Y:S01]  /*34a0*/  FFMA.FTZ R173, R179, R13.reuse, -R214 ;  /* 0x0000000db3ad7223 */ /* 0x080fe200000108d6 */
[-C--:B------:R-:W-:Y:S01]  /*34b0*/  FFMA.FTZ R160, R160, R13.reuse, -R212 ;  /* 0x0000000da0a07223 */ /* 0x080fe200000108d4 */
[-CC-:B------:R-:W-:Y:S01]  /*34c0*/  FFMA.FTZ R182, R183, R13.reuse, -R214.reuse ;  /* 0x0000000db7b67223 */ /* 0x180fe200000108d6 */
[-CC-:B------:R-:W-:Y:S01]  /*34d0*/  FFMA.FTZ R179, R195, R13.reuse, -R214.reuse ;  /* 0x0000000dc3b37223 */ /* 0x180fe200000108d6 */
[-C--:B------:R-:W-:Y:S01]  /*34e0*/  FFMA.FTZ R194, R206, R13.reuse, -R214 ;  /* 0x0000000dcec27223 */ /* 0x080fe200000108d6 */
[-CC-:B------:R-:W-:Y:S01]  /*34f0*/  FFMA.FTZ R206, R165, R13.reuse, -R212.reuse ;  /* 0x0000000da5ce7223 */ /* 0x180fe200000108d4 */
[----:B------:R-:W-:Y:S01]  /*3500*/  MUFU.EX2 R190, R190 ;  /* 0x000000be00be7308 */ /* 0x000fe20000000800 */
[-CC-:B------:R-:W-:Y:S01]  /*3510*/  FFMA.FTZ R165, R170, R13.reuse, -R212.reuse ;  /* 0x0000000daaa57223 */ /* 0x180fe200000108d4 */
[-C--:B------:R-:W-:Y:S01]  /*3520*/  FFMA.FTZ R170, R174, R13.reuse, -R212 ;  /* 0x0000000daeaa7223 */ /* 0x080fe200000108d4 */
[-C--:B------:R-:W-:Y:S01]  /*3530*/  FFMA.FTZ R174, R180, R13.reuse, -R214 ;  /* 0x0000000db4ae7223 */ /* 0x080fe200000108d6 */
[-C--:B------:R-:W-:Y:S01]  /*3540*/  FFMA.FTZ R161, R161, R13.reuse, -R212 ;  /* 0x0000000da1a17223 */ /* 0x080fe200000108d4 */
[-CC-:B------:R-:W-:Y:S01]  /*3550*/  FFMA.FTZ R183, R196, R13.reuse, -R214.reuse ;  /* 0x0000000dc4b77223 */ /* 0x180fe200000108d6 */
[-CC-:B------:R-:W-:Y:S01]  /*3560*/  FFMA.FTZ R180, R208, R13.reuse, -R214.reuse ;  /* 0x0000000dd0b47223 */ /* 0x180fe200000108d6 */
[-C--:B------:R-:W-:Y:S01]  /*3570*/  FFMA.FTZ R195, R210, R13.reuse, -R214 ;  /* 0x0000000dd2c37223 */ /* 0x080fe200000108d6 */
[----:B------:R-:W2:Y:S01]  /*3580*/  MUFU.EX2 R192, R192 ;  /* 0x000000c000c07308 */ /* 0x000ea20000000800 */
[----:B-1----:R-:W-:Y:S01]  /*3590*/  F2FP.F16.F32.PACK_AB R153, R189, R188 ;  /* 0x000000bcbd99723e */ /* 0x002fe200000000ff */
[-CC-:B------:R-:W-:Y:S01]  /*35a0*/  FFMA.FTZ R229, R166, R13.reuse, -R212.reuse ;  /* 0x0000000da6e57223 */ /* 0x180fe200000108d4 */
[-CC-:B------:R-:W-:Y:S01]  /*35b0*/  FFMA.FTZ R166, R175, R13.reuse, -R212.reuse ;  /* 0x0000000dafa67223 */ /* 0x180fe200000108d4 */
[-C--:B------:R-:W-:Y:S01]  /*35c0*/  FFMA.FTZ R175, R176, R13.reuse, -R212 ;  /* 0x0000000db0af7223 */ /* 0x080fe200000108d4 */
[-C--:B------:R-:W-:Y:S01]  /*35d0*/  FFMA.FTZ R176, R207, R13.reuse, -R214 ;  /* 0x0000000dcfb07223 */ /* 0x080fe200000108d6 */
[-C--:B------:R-:W-:Y:S01]  /*35e0*/  FFMA.FTZ R0, R0, R13.reuse, -R212 ;  /* 0x0000000d00007223 */ /* 0x080fe200000108d4 */
[-CC-:B------:R-:W-:Y:S01]  /*35f0*/  FFMA.FTZ R197, R197, R13.reuse, -R214.reuse ;  /* 0x0000000dc5c57223 */ /* 0x180fe200000108d6 */
[----:B------:R-:W1:Y:S01]  /*3600*/  MUFU.EX2 R12, R12 ;  /* 0x0000000c000c7308 */ /* 0x000e620000000800 */
[-CC-:B------:R-:W-:Y:S01]  /*3610*/  FFMA.FTZ R196, R209, R13.reuse, -R214.reuse ;  /* 0x0000000dd1c47223 */ /* 0x180fe200000108d6 */
[----:B------:R-:W-:Y:S01]  /*3620*/  FFMA.FTZ R207, R211, R13, -R214 ;  /* 0x0000000dd3cf7223 */ /* 0x000fe200000108d6 */
[----:B------:R-:W-:Y:S01]  /*3630*/  FADD.FTZ R185, R184, R185 ;  /* 0x000000b9b8b97221 */ /* 0x000fe20000010000 */
[----:B------:R-:W-:Y:S01]  /*3640*/  FADD.FTZ R189, R188, R189 ;  /* 0x000000bdbcbd7221 */ /* 0x000fe20000010000 */
[----:B------:R-:W-:-:S02]  /*3650*/  @!P1 VIADD R191, R191, 0x32460 ;  /* 0x00032460bfbf9836 */ /* 0x000fc40000000000 */
[----:B------:R-:W-:Y:S01]  /*3660*/  FADD.FTZ R186, R186, R185 ;  /* 0x000000b9baba7221 */ /* 0x000fe20000010000 */
[----:B------:R-:W-:Y:S01]  /*3670*/  MUFU.EX2 R162, R162 ;  /* 0x000000a200a27308 */ /* 0x000fe20000000800 */
[----:B--2---:R-:W-:Y:S01]  /*3680*/  F2FP.F16.F32.PACK_AB R155, R192, R190 ;  /* 0x000000bec09b723e */ /* 0x004fe200000000ff */
[----:B------:R-:W-:Y:S01]  /*3690*/  FADD.FTZ R189, R190, R189 ;  /* 0x000000bdbebd7221 */ /* 0x000fe20000010000 */
[----:B------:R-:W-:Y:S01]  /*36a0*/  FADD.FTZ R187, R187, R186 ;  /* 0x000000babbbb7221 */ /* 0x000fe20000010000 */
[----:B------:R-:W-:Y:S01]  /*36b0*/  @!P1 PRMT R191, RZ, 0x654, R191 ;  /* 0x00000654ffbf9816 */ /* 0x000fe200000000bf */
[----:B----4-:R-:W-:Y:S01]  /*36c0*/  WARPGROUP.ARRIVE ;  /* 0x00000000000079c5 */ /* 0x010fe20000000000 */
[----:B------:R-:W-:Y:S02]  /*36d0*/  FADD.FTZ R192, R192, R189 ;  /* 0x000000bdc0c07221 */ /* 0x000fe40000010000 */
[----:B------:R-:W-:Y:S01]  /*36e0*/  MUFU.EX2 R167, R167 ;  /* 0x000000a700a77308 */ /* 0x000fe20000000800 */
[----:B-1----:R-:W-:-:S02]  /*36f0*/  FADD.FTZ R187, R12, R187 ;  /* 0x000000bb0cbb7221 */ /* 0x002fc40000010000 */
[----:B------:R-:W-:Y:S01]  /*3700*/  HGMMA.64x256x16.F32 R24, R152, gdesc[UR8].tnspB, RZ, !UPT, gsb0 ;  /* 0x43e0000898187df0 */ /* 0x000fe2000c0008ff */
[----:B------:R-:W-:Y:S01]  /*3710*/  UIADD3 UR10, UR4, 0x80, URZ ;  /* 0x00000080040a7890 */ /* 0x000fe2000fffe03f */
[----:B------:R-:W-:-:S03]  /*3720*/  UMOV UR11, 0x40000040 ;  /* 0x40000040000b7882 */ /* 0x000fc60000000000 */
[----:B------:R-:W-:Y:S08]  /*3730*/  MUFU.EX2 R171, R171 ;  /* 0x000000ab00ab7308 */ /* 0x000ff00000000800 */
[----:B------:R-:W1:Y:S08]  /*3740*/  MUFU.EX2 R177, R177 ;  /* 0x000000b100b17308 */ /* 0x000e700000000800 */
[----:B------:R-:W2:Y:S08]  /*3750*/  MUFU.EX2 R181, R181 ;  /* 0x000000b500b57308 */ /* 0x000eb00000000800 */
[----:B------:R-:W-:Y:S01]  /*3760*/  MUFU.EX2 R193, R193 ;  /* 0x000000c100c17308 */ /* 0x000fe20000000800 */
[----:B-1----:R-:W-:-:S07]  /*3770*/  FADD.FTZ R192, R177, R192 ;  /* 0x000000c0b1c07221 */ /* 0x002fce0000010000 */
[----:B------:R-:W1:Y:S01]  /*3780*/  MUFU.EX2 R198, R198 ;  /* 0x000000c600c67308 */ /* 0x000e620000000800 */
[----:B--2---:R-:W-:-:S07]  /*3790*/  FADD.FTZ R192, R181, R192 ;  /* 0x000000c0b5c07221 */ /* 0x004fce0000010000 */
[----:B------:R-:W-:Y:S08]  /*37a0*/  MUFU.EX2 R159, R159 ;  /* 0x0000009f009f7308 */ /* 0x000ff00000000800 */
[----:B------:R-:W2:Y:S08]  /*37b0*/  MUFU.EX2 R216, R216 ;  /* 0x000000d800d87308 */ /* 0x000eb00000000800 */
[----:B------:R-:W-:Y:S08]  /*37c0*/  MUFU.EX2 R163, R163 ;  /* 0x000000a300a37308 */ /* 0x000ff00000000800 */
[----:B------:R-:W-:Y:S08]  /*37d0*/  MUFU.EX2 R168, R168 ;  /* 0x000000a800a87308 */ /* 0x000ff00000000800 */
[----:B------:R-:W-:Y:S08]  /*37e0*/  MUFU.EX2 R172, R172 ;  /* 0x000000ac00ac7308 */ /* 0x000ff00000000800 */
[----:B------:R-:W4:Y:S08]  /*37f0*/  MUFU.EX2 R215, R215 ;  /* 0x000000d700d77308 */ /* 0x000f300000000800 */
[----:B------:R-:W-:Y:S08]  /*3800*/  MUFU.EX2 R178, R178 ;  /* 0x000000b200b27308 */ /* 0x000ff00000000800 */
[----:B------:R-:W5:Y:S08]  /*3810*/  MUFU.EX2 R199, R199 ;  /* 0x000000c700c77308 */ /* 0x000f700000000800 */
[----:B------:R-:W-:Y:S08]  /*3820*/  MUFU.EX2 R160, R160 ;  /* 0x000000a000a07308 */ /* 0x000ff00000000800 */
[----:B------:R-:W3:Y:S08]  /*3830*/  MUFU.EX2 R227, R227 ;  /* 0x000000e300e37308 */ /* 0x000ef00000000800 */
[----:B------:R-:W-:Y:S08]  /*3840*/  MUFU.EX2 R164, R164 ;  /* 0x000000a400a47308 */ /* 0x000ff00000000800 */
[----:B------:R-:W-:Y:S08]  /*3850*/  MUFU.EX2 R169, R169 ;  /* 0x000000a900a97308 */ /* 0x000ff00000000800 */
[----:B------:R-:W-:Y:S08]  /*3860*/  MUFU.EX2 R173, R173 ;  /* 0x000000ad00ad7308 */ /* 0x000ff00000000800 */
[----:B------:R-:W3:Y:S08]  /*3870*/  MUFU.EX2 R182, R182 ;  /* 0x000000b600b67308 */ /* 0x000ef00000000800 */
[----:B------:R-:W-:Y:S08]  /*3880*/  MUFU.EX2 R179, R179 ;  /* 0x000000b300b37308 */ /* 0x000ff00000000800 */
[----:B------:R-:W3:Y:S08]  /*3890*/  MUFU.EX2 R194, R194 ;  /* 0x000000c200c27308 */ /* 0x000ef00000000800 */
        /* <DEDUP_REMOVED lines=12> */
[----:B------:R-:W-:Y:S01]  /*3960*/  MUFU.EX2 R197, R197 ;  /* 0x000000c500c57308 */ /* 0x000fe20000000800 */
[----:B------:R-:W-:-:S02]  /*3970*/  WARPGROUP.DEPBAR.LE gsb0, 0x0 ;  /* 0x00008000000079c5 */ /* 0x000fc40000010000 */
[C---:B------:R-:W-:Y:S01]  /*3980*/  F2FP.F16.F32.PACK_AB R152, R162.reuse, R12 ;  /* 0x0000000ca298723e */ /* 0x040fe200000000ff */
[----:B------:R-:W-:Y:S01]  /*3990*/  FADD.FTZ R162, R162, R187 ;  /* 0x000000bba2a27221 */ /* 0x000fe20000010000 */
[----:B------:R-:W-:Y:S02]  /*39a0*/  F2FP.F16.F32.PACK_AB R153, R181, R177 ;  /* 0x000000b1b599723e */ /* 0x000fe400000000ff */
[----:B------:R-:W-:Y:S01]  /*39b0*/  F2FP.F16.F32.PACK_AB R154, R171, R167 ;  /* 0x000000a7ab9a723e */ /* 0x000fe200000000ff */
[----:B------:R-:W3:Y:S01]  /*39c0*/  MUFU.EX2 R176, R176 ;  /* 0x000000b000b07308 */ /* 0x000ee20000000800 */
[C---:B-1----:R-:W-:Y:S01]  /*39d0*/  F2FP.F16.F32.PACK_AB R155, R198.reuse, R193 ;  /* 0x000000c1c69b723e */ /* 0x042fe200000000ff */
[----:B------:R-:W-:Y:S01]  /*39e0*/  FADD.FTZ R162, R167, R162 ;  /* 0x000000a2a7a27221 */ /* 0x000fe20000010000 */
[----:B------:R-:W-:Y:S02]  /*39f0*/  FADD.FTZ R193, R193, R192 ;  /* 0x000000c0c1c17221 */ /* 0x000fe40000010000 */
[----:B------:R-:W-:Y:S01]  /*3a00*/  WARPGROUP.ARRIVE ;  /* 0x00000000000079c5 */ /* 0x000fe20000000000 */
[----:B------:R-:W-:Y:S01]  /*3a10*/  FADD.FTZ R162, R171, R162 ;  /* 0x000000a2aba27221 */ /* 0x000fe20000010000 */
[----:B------:R-:W-:Y:S01]  /*3a20*/  FADD.FTZ R193, R198, R193 ;  /* 0x000000c1c6c17221 */ /* 0x000fe20000010000 */
[----:B------:R-:W-:Y:S03]  /*3a30*/  MUFU.EX2 R196, R196 ;  /* 0x000000c400c47308 */ /* 0x000fe60000000800 */
[----:B------:R-:W-:Y:S01]  /*3a40*/  HGMMA.64x256x16.F32 R24, R152, gdesc[UR8].tnspB, R24, gsb0 ;  /* 0x43e0000898187df0 */ /* 0x000fe20008000818 */
[----:B------:R-:W-:Y:S01]  /*3a50*/  UIADD3 UR10, UR4, 0x100, URZ ;  /* 0x00000100040a7890 */ /* 0x000fe2000fffe03f */
[----:B------:R-:W-:-:S03]  /*3a60*/  UMOV UR11, 0x40000040 ;  /* 0x40000040000b7882 */ /* 0x000fc60000000000 */
[----:B------:R-:W1:Y:S01]  /*3a70*/  MUFU.EX2 R207, R207 ;  /* 0x000000cf00cf7308 */ /* 0x000e620000000800 */
[----:B------:R-:W-:Y:S02]  /*3a80*/  WARPGROUP.DEPBAR.LE gsb0, 0x0 ;  /* 0x00008000000079c5 */ /* 0x000fe40000010000 */
[----:B--2---:R-:W-:Y:S01]  /*3a90*/  F2FP.F16.F32.PACK_AB R152, R216, R159 ;  /* 0x0000009fd898723e */ /* 0x004fe200000000ff */
[----:B------:R-:W-:Y:S01]  /*3aa0*/  FADD.FTZ R159, R159, R162 ;  /* 0x000000a29f9f7221 */ /* 0x000fe20000010000 */
[----:B----4-:R-:W-:Y:S01]  /*3ab0*/  F2FP.F16.F32.PACK_AB R153, R215, R172 ;  /* 0x000000acd799723e */ /* 0x010fe200000000ff */
[----:B------:R-:W-:Y:S01]  /*3ac0*/  FADD.FTZ R172, R172, R193 ;  /* 0x000000c1acac7221 */ /* 0x000fe20000010000 */
[----:B------:R-:W-:Y:S01]  /*3ad0*/  F2FP.F16.F32.PACK_AB R154, R168, R163 ;  /* 0x000000a3a89a723e */ /* 0x000fe200000000ff */
[----:B------:R-:W-:Y:S01]  /*3ae0*/  FADD.FTZ R216, R216, R159 ;  /* 0x0000009fd8d87221 */ /* 0x000fe20000010000 */
[----:B-----5:R-:W-:Y:S01]  /*3af0*/  F2FP.F16.F32.PACK_AB R155, R199, R178 ;  /* 0x000000b2c79b723e */ /* 0x020fe200000000ff */
        /* <DEDUP_REMOVED lines=10> */
[----:B---3--:R-:W-:Y:S01]  /*3ba0*/  F2FP.F16.F32.PACK_AB R152, R227, R160 ;  /* 0x000000a0e398723e */ /* 0x008fe200000000ff */
        /* <DEDUP_REMOVED lines=15> */
[----:B------:R-:W-:Y:S01]  /*3ca0*/  UIADD3 UR4, UR4, 0x280, URZ ;  /* 0x0000028004047890 */ /* 0x000fe2000fffe03f */
        /* <DEDUP_REMOVED lines=15> */
[----:B------:R-:W-:Y:S01]  /*3da0*/  UMOV UR10, UR4 ;  /* 0x00000004000a7c82 */ /* 0x000fe20008000000 */
[----:B------:R-:W-:Y:S01]  /*3db0*/  UMOV UR11, 0x40000040 ;  /* 0x40000040000b7882 */ /* 0x000fe20000000000 */
[----:B------:R-:W-:Y:S02]  /*3dc0*/  WARPGROUP.DEPBAR.LE gsb0, 0x0 ;  /* 0x00008000000079c5 */ /* 0x000fe40000010000 */
[----:B------:R-:W-:Y:S01]  /*3dd0*/  F2FP.F16.F32.PACK_AB R152, R229, R0 ;  /* 0x00000000e598723e */ /* 0x000fe200000000ff */
[----:B------:R-:W-:Y:S01]  /*3de0*/  FADD.FTZ R0, R0, R165 ;  /* 0x000000a500007221 */ /* 0x000fe20000010000 */
[C---:B------:R-:W-:Y:S01]  /*3df0*/  F2FP.F16.F32.PACK_AB R153, R176.reuse, R197 ;  /* 0x000000c5b099723e */ /* 0x040fe200000000ff */
        /* <DEDUP_REMOVED lines=12> */
[----:B------:R-:W-:Y:S01]  /*3ec0*/  SHF.R.U32.HI R153, RZ, 0x1f, R158 ;  /* 0x0000001fff997819 */ /* 0x000fe2000001169e */
[----:B------:R1:W-:Y:S03]  /*3ed0*/  @!P1 SYNCS.ARRIVE.TRANS64.RED.A1T0 RZ, [R191+URZ], RZ ;  /* 0x000000ffbfff99a7 */ /* 0x0003e6000810043f */
[----:B------:R-:W-:-:S04]  /*3ee0*/  LEA.HI.SX32 R153, R158, R153, 0x1c ;  /* 0x000000999e997211 */ /* 0x000fc800078fe2ff */
[----:B------:R-:W-:-:S04]  /*3ef0*/  VIMNMX R220, RZ, R153, !PT ;  /* 0x00000099ffdc7248 */ /* 0x000fc80007fe0100 */
[----:B------:R-:W-:-:S13]  /*3f00*/  ISETP.GE.AND P2, PT, R205, R220, PT ;  /* 0x000000dccd00720c */ /* 0x000fda0003f46270 */
[----:B-1----:R-:W-:Y:S05]  /*3f10*/  @!P2 BRA `(.L_x_3416) ;  /* 0x000000280094a947 */ /* 0x002fea0003800000 */
[----:B------:R-:W-:Y:S02]  /*3f20*/  IMAD.MOV.U32 R207, RZ, RZ, R156 ;  /* 0x000000ffffcf7224 */ /* 0x000fe400078e009c */
[----:B------:R-:W-:-:S07]  /*3f30*/  IMAD.MOV.U32 R206, RZ, RZ, R204 ;  /* 0x000000ffffce7224 */ /* 0x000fce00078e00cc */
.L_x_3425:
[----:B------:R-:W-:-:S04]  /*3f40*/  UIADD3 UR36, UR36, 0x1, URZ ;  /* 0x0000000124247890 */ /* 0x000fc8000fffe03f */
[----:B------:R-:W-:-:S04]  /*3f50*/  UISETP.NE.AND UP0, UPT, UR36, 0x2, UPT ;  /* 0x000000022400788c */ /* 0x000fc8000bf05270 */
[----:B------:R-:W-:Y:S02]  /*3f60*/  USEL UR4, URZ, 0x1, UP0 ;  /* 0x000000013f047887 */ /* 0x000fe40008000000 */
[----:B------:R-:W-:Y:S02]  /*3f70*/  USEL UR36, UR36, URZ, UP0 ;  /* 0x0000003f24247287 */ /* 0x000fe40008000000 */
[----:B------:R-:W-:Y:S01]  /*3f80*/  ULOP3.LUT UR37, UR37, UR4, URZ, 0x3c, !UPT ;  /* 0x0000000425257292 */ /* 0x000fe2000f8e3c3f */
[----:B-1----:R-:W-:Y:S11]  /*3f90*/  @!P0 BRA `(.L_x_3417) ;  /* 0x0000000000048947 */ /* 0x002ff60003800000 */
[----:B------:R-:W-:Y:S01]  /*3fa0*/  BPT.TRAP 0x1 ;  /* 0x000000040000795c */ /* 0x000fe20000300000 */
.L_x_3417:
[----:B------:R-:W-:Y:S01]  /*3fb0*/  ULEA UR4, UR36, UR39, 0x3 ;  /* 0x0000002724047291 */ /* 0x000fe2000f8e183f */
[----:B------:R-:W-:-:S05]  /*3fc0*/  IMAD.U32 R13, RZ, RZ, UR37 ;  /* 0x00000025ff0d7e24 */ /* 0x000fca000f8e00ff */
[----:B------:R-:W-:-:S04]  /*3fd0*/  SHF.L.U32 R13, R13, 0x1f, RZ ;  /* 0x0000001f0d0d7819 */ /* 0x000fc800000006ff */
[----:B------:R1:W2:Y:S01]  /*3fe0*/  SYNCS.PHASECHK.TRANS64.TRYWAIT P2, [UR4+0x32430], R13 ;  /* 0x0324300dff0075a7 */ /* 0x0002a20008040144 */
[----:B------:R-:W-:Y:S05]  /*3ff0*/  @!P0 BRA `(.L_x_3418) ;  /* 0x0000000000048947 */ /* 0x000fea0003800000 */
[----:B------:R-:W-:Y:S01]  /*4000*/  BPT.TRAP 0x1 ;  /* 0x000000040000795c */ /* 0x000fe20000300000 */
.L_x_3418:
[----:B--2---:R-:W-:Y:S05]  /*4010*/  @P2 BRA `(.L_x_3419) ;  /* 0x0000000000082947 */ /* 0x004fea0003800000 */
[----:B------:R-:W2:Y:S02]  /*4020*/  SYNCS.PHASECHK.TRANS64.TRYWAIT P2, [UR4+0x32430], R13 ;  /* 0x0324300dff0075a7 */ /* 0x000ea40008040144 */
[----:B--2---:R-:W-:Y:S05]  /*4030*/  @!P2 BRA `(.L_x_3420) ;  /* 0x000000a00070a947 */ /* 0x004fea0003800000 */
.L_x_3419:
[----:B------:R-:W-:Y:S01]  /*4040*/  R2UR UR56, R200 ;  /* 0x00000000c83872ca */ /* 0x000fe200000e0000 */
[----:B------:R-:W-:Y:S01]  /*4050*/  UIMAD UR5, UR36, 0x300, UR38 ;  /* 0x00000300240578a4 */ /* 0x000fe2000f8e0226 */
[----:B------:R-:W-:Y:S01]  /*4060*/  R2UR UR57, R201 ;  /* 0x00000000c93972ca */ /* 0x000fe200000e0000 */
[----:B--2---:R-:W-:Y:S01]  /*4070*/  WARPGROUP.ARRIVE ;  /* 0x00000000000079c5 */ /* 0x004fe20000000000 */
        /* <DEDUP_REMOVED lines=27> */
.L_x_3421:
[----:B------:R2:W3:Y:S01]  /*4230*/  SYNCS.PHASECHK.TRANS64.TRYWAIT P2, [UR4+0x32450], R13 ;  /* 0x0324500dff0075a7 */ /* 0x0004e20008040144 */
[----:B------:R-:W-:Y:S05]  /*4240*/  @!P0 BRA `(.L_x_3422) ;  /* 0x0000000000048947 */ /* 0x000fea0003800000 */
[----:B------:R-:W-:Y:S01]  /*4250*/  BPT.TRAP 0x1 ;  /* 0x000000040000795c */ /* 0x000fe20000300000 */
.L_x_3422:
[----:B---3--:R-:W-:Y:S05]  /*4260*/  @P2 BRA `(.L_x_3423) ;  /* 0x0000000000082947 */ /* 0x008fea0003800000 */
[----:B------:R-:W3:Y:S02]  /*4270*/  SYNCS.PHASECHK.TRANS64.TRYWAIT P2, [UR4+0x32450], R13 ;  /* 0x0324500dff0075a7 */ /* 0x000ee40008040144 */
[----:B---3--:R-:W-:Y:S05]  /*4280*/  @!P2 BRA `(.L_x_3424) ;  /* 0x0000009c00f4a947 */ /* 0x008fea0003800000 */
.L_x_3423:
[----:B------:R-:W-:Y:S01]  /*4290*/  R2UR UR56, R16 ;  /* 0x00000000103872ca */ /* 0x000fe200000e0000 */
[----:B------:R-:W-:Y:S01]  /*42a0*/  UIMAD UR5, UR36, 0xc00, UR6 ;  /* 0x00000c00240578a4 */ /* 0x000fe2000f8e0206 */
[----:B------:R-:W-:Y:S01]  /*42b0*/  R2UR UR57, R17 ;  /* 0x00000000113972ca */ /* 0x000fe200000e0000 */
[----:B------:R-:W-:Y:S01]  /*42c0*/  WARPGROUP.ARRIVE ;  /* 0x00000000000079c5 */ /* 0x000fe20000000000 */
[----:B------:R-:W-:Y:S01]  /*42d0*/  UMOV UR59, 0x40000040 ;  /* 0x40000040003b7882 */ /* 0x000fe20000000000 */
[----:B------:R-:W-:Y:S01]  /*42e0*/  UIADD3 UR10, UR5, 0x304, URZ ;  /* 0x00000304050a7890 */ /* 0x000fe2000fffe03f */
[----:B---3--:R-:W3:Y:S01]  /*42f0*/  LDC R204, c[0x0][0x2e0] ;  /* 0x0000b800ffcc7b82 */ /* 0x008ee20000000800 */
[----:B------:R-:W-:Y:S01]  /*4300*/  UMOV UR11, 0x40000040 ;  /* 0x40000040000b7882 */ /* 0x000fe20000000000 */
[----:B------:R-:W-:Y:S01]  /*4310*/  UMOV UR58, UR5 ;  /* 0x00000005003a7c82 */ /* 0x000fe20008000000 */
[----:B------:R-:W-:Y:S01]  /*4320*/  UIADD3 UR14, UR5, 0x306, URZ ;  /* 0x00000306050e7890 */ /* 0x000fe2000fffe03f */
[----:B-12---:R-:W-:Y:S01]  /*4330*/  IMAD R13, R205, -0x60, R221 ;  /* 0xffffffa0cd0d7824 */ /* 0x006fe200078e02dd */
[----:B------:R-:W-:Y:S01]  /*4340*/  UMOV UR15, 0x40000040 ;  /* 0x40000040000f7882 */ /* 0x000fe20000000000 */
[----:B------:R-:W-:Y:S01]  /*4350*/  UIADD3 UR18, UR5, 0x600, URZ ;  /* 0x0000060005127890 */ /* 0x000fe2000fffe03f */
[----:B------:R-:W1:Y:S01]  /*4360*/  S2R R215, SR_TID.X ;  /* 0x0000000000d77919 */ /* 0x000e620000002100 */
[----:B------:R-:W-:Y:S01]  /*4370*/  UMOV UR19, 0x40000040 ;  /* 0x4000004000137882 */ /* 0x000fe20000000000 */
[----:B------:R-:W-:Y:S01]  /*4380*/  HGMMA.64x96x16.F32 R152, gdesc[UR56], R152, gsb0 ;  /* 0x01600000389879f0 */ /* 0x000fe20008000898 */
[----:B------:R-:W-:Y:S01]  /*4390*/  R2UR UR56, R14 ;  /* 0x000000000e3872ca */ /* 0x000fe200000e0000 */
[----:B------:R-:W-:Y:S01]  /*43a0*/  UIADD3 UR58, UR5, 0x2, URZ ;  /* 0x00000002053a7890 */ /* 0x000fe2000fffe03f */
[----:B------:R-:W-:Y:S01]  /*43b0*/  R2UR UR57, R15 ;  /* 0x000000000f3972ca */ /* 0x000fe200000e0000 */
[----:B------:R-:W-:Y:S01]  /*43c0*/  UMOV UR59, 0x40000040 ;  /* 0x40000040003b7882 */ /* 0x000fe20000000000 */
[----:B------:R-:W-:Y:S01]  /*43d0*/  UIADD3 UR22, UR5, 0x602, URZ ;  /* 0x0000060205167890 */ /* 0x000fe2000fffe03f */
[----:B------:R-:W-:Y:S01]  /*43e0*/  IADD3 R13, R13, 0x1, RZ ;  /* 0x000000010d0d7810 */ /* 0x000fe20007ffe0ff */
        /* <DEDUP_REMOVED lines=11> */
[----:B-1----:R-:W-:-:S05]  /*44a0*/  SHF.R.U32.HI R215, RZ, 0x7, R215 ;  /* 0x00000007ffd77819 */ /* 0x002fca00000116d7 */
[----:B------:R-:W-:Y:S01]  /*44b0*/  VIADD R226, R215, 0x8 ;  /* 0x00000008d7e27836 */ /* 0x000fe20000000000 */
[----:B------:R-:W-:Y:S02]  /*44c0*/  WARPGROUP.DEPBAR.LE gsb0, 0x0 ;  /* 0x00008000000079c5 */ /* 0x000fe40000010000 */
        /* <DEDUP_REMOVED lines=34> */
[----:B------:R-:W-:Y:S01]  /*46f0*/  ULDC UR5, c[0x0][0x404] ;  /* 0x0001010000057ab9 */ /* 0x000fe20000000800 */
[----:B------:R-:W-:Y:S02]  /*4700*/  WARPGROUP.DEPBAR.LE gsb0, 0x0 ;  /* 0x00008000000079c5 */ /* 0x000fe40000010000 */
[----:B------:R-:W-:-:S06]  /*4710*/  WARPGROUP.ARRIVE ;  /* 0x00000000000079c5 */ /* 0x000fcc0000000000 */
[----:B------:R-:W-:Y:S01]  /*4720*/  HGMMA.64x96x16.F32 R152, gdesc[UR8], R152, gsb0 ;  /* 0x01600000089879f0 */ /* 0x000fe20008000898 */
[----:B------:R-:W-:Y:S02]  /*4730*/  ULDC.64 UR10, c[0x0][0x3f8] ;  /* 0x0000fe00000a7ab9 */ /* 0x000fe40000000a00 */
[----:B------:R-:W-:-:S04]  /*4740*/  UISETP.NE.U32.AND UP0, UPT, UR10, URZ, UPT ;  /* 0x0000003f0a00728c */ /* 0x000fc8000bf05070 */
[----:B------:R-:W-:-:S03]  /*4750*/  UISETP.NE.AND.EX UP0, UPT, UR11, URZ, UPT, UP0 ;  /* 0x0000003f0b00728c */ /* 0x000fc6000bf05300 */
[----:B------:R-:W-:Y:S01]  /*4760*/  UMOV UR11, 0x40000040 ;  /* 0x40000040000b7882 */ /* 0x000fe20000000000 */
[----:B------:R-:W-:-:S06]  /*4770*/  USEL UR5, UR5, 0x1, UP0 ;  /* 0x0000000105057887 */ /* 0x000fcc0008000000 */
[----:B---3--:R-:W-:Y:S01]  /*4780*/  IMAD R13, R204, UR5, R13 ;  /* 0x00000005cc0d7c24 */ /* 0x008fe2000f8e020d */
[----:B------:R-:W-:-:S03]  /*4790*/  ULDC UR5, c[0x0][0x288] ;  /* 0x0000a20000057ab9 */ /* 0x000fc60000000800 */
[----:B------:R-:W-:-:S04]  /*47a0*/  VIADD R13, R13, -UR5 ;  /* 0x800000050d0d7c36 */ /* 0x000fc80008000000 */
[----:B------:R-:W-:-:S04]  /*47b0*/  IMAD R204, R222, -0x2, R13 ;  /* 0xfffffffedecc7824 */ /* 0x000fc800078e020d */
[----:B------:R-:W-:-:S04]  /*47c0*/  IMAD.IADD R204, R223, 0x1, R204 ;  /* 0x00000001dfcc7824 */ /* 0x000fc800078e02cc */
[C---:B------:R-:W-:Y:S01]  /*47d0*/  VIADD R13, R204.reuse, 0x8 ;  /* 0x00000008cc0d7836 */ /* 0x040fe20000000000 */
[C---:B------:R-:W-:Y:S02]  /*47e0*/  ISETP.GT.AND P6, PT, R204.reuse, RZ, PT ;  /* 0x000000ffcc00720c */ /* 0x040fe40003fc4270 */
        /* <DEDUP_REMOVED lines=35> */
[----:B------:R-:W-:-:S02]  /*4a20*/  ISETP.GT.AND P4, PT, R204, 0x21, PT ;  /* 0x00000021cc00780c */ /* 0x000fc40003f84270 */
[----:B------:R-:W-:Y:S02]  /*4a30*/  FSEL R153, R153, -INF , P5 ;  /* 0xff80000099997808 */ /* 0x000fe40002800000 */
[C---:B------:R-:W-:Y:S02]  /*4a40*/  ISETP.GT.AND P5, PT, R204.reuse, 0x18, PT ;  /* 0x00000018cc00780c */ /* 0x040fe40003fa4270 */
[----:B------:R-:W-:Y:S02]  /*4a50*/  FSEL R161, R161, -INF , P6 ;  /* 0xff800000a1a17808 */ /* 0x000fe40003000000 */
[----:B------:R-:W-:Y:S02]  /*4a60*/  ISETP.GT.AND P6, PT, R204, 0x28, PT ;  /* 0x00000028cc00780c */ /* 0x000fe40003fc4270 */
[----:B------:R-:W-:Y:S02]  /*4a70*/  FSEL R169, R169, -INF , P4 ;  /* 0xff800000a9a97808 */ /* 0x000fe40002000000 */
[----:B------:R-:W-:-:S02]  /*4a80*/  FSEL R208, R156, -INF , P2 ;  /* 0xff8000009cd07808 */ /* 0x000fc40001000000 */
[----:B------:R-:W-:Y:S02]  /*4a90*/  FSEL R157, R157, -INF , P3 ;  /* 0xff8000009d9d7808 */ /* 0x000fe40001800000 */
[C---:B------:R-:W-:Y:S02]  /*4aa0*/  ISETP.GT.AND P4, PT, R204.reuse, 0x38, PT ;  /* 0x00000038cc00780c */ /* 0x040fe40003f84270 */
[C---:B------:R-:W-:Y:S02]  /*4ab0*/  ISETP.GT.AND P2, PT, R204.reuse, 0x19, PT ;  /* 0x00000019cc00780c */ /* 0x040fe40003f44270 */
[----:B------:R-:W-:Y:S02]  /*4ac0*/  ISETP.GT.AND P3, PT, R204, 0x20, PT ;  /* 0x00000020cc00780c */ /* 0x000fe40003f64270 */
[----:B------:R-:W-:Y:S02]  /*4ad0*/  FMNMX.FTZ R156, R152, R206, !PT ;  /* 0x000000ce989c7209 */ /* 0x000fe40007810000 */
[----:B------:R-:W-:-:S02]  /*4ae0*/  FSEL R164, R164, -INF , P5 ;  /* 0xff800000a4a47808 */ /* 0x000fc40002800000 */
[----:B------:R-:W-:Y:S02]  /*4af0*/  ISETP.GT.AND P5, PT, R204, 0x29, PT ;  /* 0x00000029cc00780c */ /* 0x000fe40003fa4270 */
[----:B------:R-:W-:Y:S02]  /*4b00*/  FSEL R172, R172, -INF , P6 ;  /* 0xff800000acac7808 */ /* 0x000fe40003000000 */
[----:B------:R-:W-:Y:S02]  /*4b10*/  ISETP.GT.AND P6, PT, R204, 0x39, PT ;  /* 0x00000039cc00780c */ /* 0x000fe40003fc4270 */
[----:B------:R-:W-:Y:S02]  /*4b20*/  FSEL R180, R180, -INF , P4 ;  /* 0xff800000b4b47808 */ /* 0x000fe40002000000 */
[----:B------:R-:W-:Y:S02]  /*4b30*/  FSEL R165, R165, -INF , P2 ;  /* 0xff800000a5a57808 */ /* 0x000fe40001000000 */
[----:B------:R-:W-:-:S02]  /*4b40*/  FSEL R168, R168, -INF , P3 ;  /* 0xff800000a8a87808 */ /* 0x000fc40001800000 */
[C---:B------:R-:W-:Y:S02]  /*4b50*/  ISETP.GT.AND P4, PT, R204.reuse, 0x49, PT ;  /* 0x00000049cc00780c */ /* 0x040fe40003f84270 */
[----:B------:R-:W-:Y:S02]  /*4b60*/  FMNMX.FTZ R209, R153, R156, !PT ;  /* 0x0000009c99d17209 */ /* 0x000fe40007810000 */
[C---:B------:R-:W-:Y:S02]  /*4b70*/  ISETP.GT.AND P2, PT, R204.reuse, 0x30, PT ;  /* 0x00000030cc00780c */ /* 0x040fe40003f44270 */
[C---:B------:R-:W-:Y:S02]  /*4b80*/  ISETP.GT.AND P3, PT, R204.reuse, 0x31, PT ;  /* 0x00000031cc00780c */ /* 0x040fe40003f64270 */
[----:B------:R-:W-:Y:S02]  /*4b90*/  FSEL R173, R173, -INF , P5 ;  /* 0xff800000adad7808 */ /* 0x000fe40002800000 */
[----:B------:R-:W-:-:S02]  /*4ba0*/  ISETP.GT.AND P5, PT, R204, 0x40, PT ;  /* 0x00000040cc00780c */ /* 0x000fc40003fa4270 */
[----:B------:R-:W-:Y:S02]  /*4bb0*/  FSEL R181, R181, -INF , P6 ;  /* 0xff800000b5b57808 */ /* 0x000fe40003000000 */
[----:B------:R-:W-:Y:S02]  /*4bc0*/  ISETP.GT.AND P6, PT, R204, 0x50, PT ;  /* 0x00000050cc00780c */ /* 0x000fe40003fc4270 */
[----:B------:R-:W-:Y:S02]  /*4bd0*/  FSEL R189, R189, -INF , P4 ;  /* 0xff800000bdbd7808 */ /* 0x000fe40002000000 */
[----:B------:R-:W-:Y:S02]  /*4be0*/  FMNMX.FTZ R156, R208, R209, !PT ;  /* 0x000000d1d09c7209 */ /* 0x000fe40007810000 */
[----:B------:R-:W-:Y:S02]  /*4bf0*/  FSEL R176, R176, -INF , P2 ;  /* 0xff800000b0b07808 */ /* 0x000fe40001000000 */
[----:B------:R-:W-:-:S02]  /*4c00*/  FSEL R177, R177, -INF , P3 ;  /* 0xff800000b1b17808 */ /* 0x000fc40001800000 */
[----:B------:R-:W-:Y:S02]  /*4c10*/  ISETP.GT.AND P4, PT, R13, RZ, PT ;  /* 0x000000ff0d00720c */ /* 0x000fe40003f84270 */
[C---:B------:R-:W-:Y:S02]  /*4c20*/  ISETP.GT.AND P2, PT, R204.reuse, 0x41, PT ;  /* 0x00000041cc00780c */ /* 0x040fe40003f44270 */
[----:B------:R-:W-:Y:S02]  /*4c30*/  ISETP.GT.AND P3, PT, R204, 0x48, PT ;  /* 0x00000048cc00780c */ /* 0x000fe40003f64270 */
[----:B------:R-:W-:Y:S02]  /*4c40*/  FSEL R184, R184, -INF , P5 ;  /* 0xff800000b8b87808 */ /* 0x000fe40002800000 */
[----:B------:R-:W-:Y:S02]  /*4c50*/  ISETP.GT.AND P5, PT, R204, 0x51, PT ;  /* 0x00000051cc00780c */ /* 0x000fe40003fa4270 */
[----:B------:R-:W-:-:S02]  /*4c60*/  FSEL R192, R192, -INF , P6 ;  /* 0xff800000c0c07808 */ /* 0x000fc40003000000 */
[----:B------:R-:W-:Y:S02]  /*4c70*/  FMNMX.FTZ R209, R157, R156, !PT ;  /* 0x0000009c9dd17209 */ /* 0x000fe40007810000 */
[----:B------:R-:W-:Y:S02]  /*4c80*/  ISETP.GT.AND P6, PT, R13, 0x1, PT ;  /* 0x000000010d00780c */ /* 0x000fe40003fc4270 */
[----:B------:R-:W-:Y:S02]  /*4c90*/  FSEL R154, R154, -INF , P4 ;  /* 0xff8000009a9a7808 */ /* 0x000fe40002000000 */
[----:B------:R-:W-:Y:S02]  /*4ca0*/  FSEL R185, R185, -INF , P2 ;  /* 0xff800000b9b97808 */ /* 0x000fe40001000000 */
[----:B------:R-:W-:Y:S02]  /*4cb0*/  FSEL R188, R188, -INF , P3 ;  /* 0xff800000bcbc7808 */ /* 0x000fe40001800000 */
[----:B------:R-:W-:-:S02]  /*4cc0*/  ISETP.GT.AND P2, PT, R204, 0x58, PT ;  /* 0x00000058cc00780c */ /* 0x000fc40003f44270 */
[----:B------:R-:W-:Y:S02]  /*4cd0*/  ISETP.GT.AND P3, PT, R204, 0x59, PT ;  /* 0x00000059cc00780c */ /* 0x000fe40003f64270 */
        /* <DEDUP_REMOVED lines=87> */
[----:B------:R-:W-:Y:S02]  /*5250*/  FMNMX.FTZ R158, R196, R167, !PT ;  /* 0x000000a7c49e7209 */ /* 0x000fe40007810000 */
[----:B------:R-:W-:-:S02]  /*5260*/  FSEL R199, R199, -INF , P3 ;  /* 0xff800000c7c77808 */ /* 0x000fc40001800000 */
[----:B------:R-:W-:Y:S02]  /*5270*/  FMNMX.FTZ R156, R198, R13, !PT ;  /* 0x0000000dc69c7209 */ /* 0x000fe40007810000 */
[----:B------:R-:W-:Y:S01]  /*5280*/  FMNMX.FTZ R158, R197, R158, !PT ;  /* 0x0000009ec59e7209 */ /* 0x000fe20007810000 */
[----:B------:R-:W1:Y:S01]  /*5290*/  LDC R13, c[0x0][0xa80] ;  /* 0x0002a000ff0d7b82 */ /* 0x000e620000000800 */
[----:B------:R-:W-:-:S03]  /*52a0*/  FMNMX.FTZ R156, R199, R156, !PT ;  /* 0x0000009cc79c7209 */ /* 0x000fc60007810000 */
[----:B------:R-:W2:Y:S04]  /*52b0*/  SHFL.BFLY PT, R167, R158, 0x2, 0x1f ;  /* 0x0c401f009ea77f89 */ /* 0x000ea800000e0000 */
[----:B------:R-:W3:Y:S01]  /*52c0*/  SHFL.BFLY PT, R159, R156, 0x2, 0x1f ;  /* 0x0c401f009c9f7f89 */ /* 0x000ee200000e0000 */
[----:B--2---:R-:W-:Y:S02]  /*52d0*/  FMNMX.FTZ R167, R158, R167, !PT ;  /* 0x000000a79ea77209 */ /* 0x004fe40007810000 */
[----:B---3--:R-:W-:-:S03]  /*52e0*/  FMNMX.FTZ R213, R156, R159, !PT ;  /* 0x0000009f9cd57209 */ /* 0x008fc60007810000 */
[----:B------:R-:W2:Y:S04]  /*52f0*/  SHFL.BFLY PT, R204, R167, 0x1, 0x1f ;  /* 0x0c201f00a7cc7f89 */ /* 0x000ea800000e0000 */
[----:B------:R-:W3:Y:S01]  /*5300*/  SHFL.BFLY PT, R214, R213, 0x1, 0x1f ;  /* 0x0c201f00d5d67f89 */ /* 0x000ee200000e0000 */
[----:B--2---:R-:W-:Y:S02]  /*5310*/  FMNMX.FTZ R204, R167, R204, !PT ;  /* 0x000000cca7cc7209 */ /* 0x004fe40007810000 */
[----:B---3--:R-:W-:-:S03]  /*5320*/  FMNMX.FTZ R156, R213, R214, !PT ;  /* 0x000000d6d59c7209 */ /* 0x008fc60007810000 */
[CC--:B-1----:R-:W-:Y:S01]  /*5330*/  FMUL.FTZ R212, R204.reuse, R13.reuse ;  /* 0x0000000dccd47220 */ /* 0x0c2fe20000410000 */
[----:B------:R-:W-:Y:S02]  /*5340*/  FSETP.NEU.FTZ.AND P2, PT, R204, -INF , PT ;  /* 0xff800000cc00780b */ /* 0x000fe40003f5d000 */
[C---:B------:R-:W-:Y:S01]  /*5350*/  FSETP.NEU.FTZ.AND P3, PT, R156.reuse, -INF , PT ;  /* 0xff8000009c00780b */ /* 0x040fe20003f7d000 */
[----:B------:R-:W-:Y:S01]  /*5360*/  FMUL.FTZ R216, R156, R13 ;  /* 0x0000000d9cd87220 */ /* 0x000fe20000410000 */
[----:B------:R-:W-:-:S04]  /*5370*/  FSEL R212, R212, RZ, P2 ;  /* 0x000000ffd4d47208 */ /* 0x000fc80001000000 */
[----:B------:R-:W-:Y:S01]  /*5380*/  FSEL R216, R216, RZ, P3 ;  /* 0x000000ffd8d87208 */ /* 0x000fe20001800000 */
[-CC-:B------:R-:W-:Y:S01]  /*5390*/  FFMA.FTZ R159, R153, R13.reuse, -R212.reuse ;  /* 0x0000000d999f7223 */ /* 0x180fe200000108d4 */
[----:B------:R-:W-:Y:S01]  /*53a0*/  FSEL R153, R204, RZ, P2 ;  /* 0x000000ffcc997208 */ /* 0x000fe20001000000 */
[-CC-:B------:R-:W-:Y:S01]  /*53b0*/  FFMA.FTZ R158, R152, R13.reuse, -R212.reuse ;  /* 0x0000000d989e7223 */ /* 0x180fe200000108d4 */
[-C--:B------:R-:W-:Y:S01]  /*53c0*/  FFMA.FTZ R167, R208, R13.reuse, -R212 ;  /* 0x0000000dd0a77223 */ /* 0x080fe200000108d4 */
[-CC-:B------:R-:W-:Y:S01]  /*53d0*/  FFMA.FTZ R213, R154, R13.reuse, -R216.reuse ;  /* 0x0000000d9ad57223 */ /* 0x180fe200000108d8 */
[----:B------:R-:W-:Y:S01]  /*53e0*/  FSEL R154, R156, RZ, P3 ;  /* 0x000000ff9c9a7208 */ /* 0x000fe20001800000 */
[-CC-:B------:R-:W-:Y:S01]  /*53f0*/  FFMA.FTZ R214, R155, R13.reuse, -R216.reuse ;  /* 0x0000000d9bd67223 */ /* 0x180fe200000108d8 */
[----:B------:R-:W-:Y:S01]  /*5400*/  FFMA.FTZ R155, R211, R13, -R216 ;  /* 0x0000000dd39b7223 */ /* 0x000fe200000108d8 */
[----:B------:R-:W-:Y:S01]  /*5410*/  FADD.FTZ R152, -R153, R206 ;  /* 0x000000ce99987221 */ /* 0x000fe20000010100 */
[----:B------:R-:W-:-:S02]  /*5420*/  IMAD.U32 R211, RZ, RZ, UR4 ;  /* 0x00000004ffd37e24 */ /* 0x000fc4000f8e00ff */
[----:B------:R-:W-:Y:S01]  /*5430*/  FADD.FTZ R154, -R154, R207 ;  /* 0x000000cf9a9a7221 */ /* 0x000fe20000010100 */
[-C--:B------:R-:W-:Y:S01]  /*5440*/  FFMA.FTZ R208, R157, R13.reuse, -R212 ;  /* 0x0000000d9dd07223 */ /* 0x080fe200000108d4 */
[-C--:B------:R-:W-:Y:S01]  /*5450*/  FMUL.FTZ R207, R152, R13.reuse ;  /* 0x0000000d98cf7220 */ /* 0x080fe20000410000 */
[----:B------:R-:W-:Y:S01]  /*5460*/  @!P1 VIADD R152, R211, 0x32440 ;  /* 0x00032440d3989836 */ /* 0x000fe20000000000 */
[----:B------:R-:W-:Y:S01]  /*5470*/  IADD3 R157, -R215, 0xb, RZ ;  /* 0x0000000bd79d7810 */ /* 0x000fe20007ffe1ff */
[-C--:B------:R-:W-:Y:S01]  /*5480*/  FMUL.FTZ R215, R154, R13.reuse ;  /* 0x0000000d9ad77220 */ /* 0x080fe20000410000 */
[-C--:B------:R-:W-:Y:S01]  /*5490*/  FFMA.FTZ R210, R210, R13.reuse, -R216 ;  /* 0x0000000dd2d27223 */ /* 0x080fe200000108d8 */
[----:B------:R-:W-:Y:S01]  /*54a0*/  MUFU.EX2 R158, R158 ;  /* 0x0000009e009e7308 */ /* 0x000fe20000000800 */
[----:B------:R-:W-:Y:S01]  /*54b0*/  @!P1 PRMT R152, RZ, 0x654, R152 ;  /* 0x00000654ff989816 */ /* 0x000fe20000000098 */
[----:B------:R1:W-:Y:S06]  /*54c0*/  BAR.ARV R157, 0x100 ;  /* 0x0004009d0000751d */ /* 0x0003ec0000002000 */
[----:B------:R2:W-:Y:S01]  /*54d0*/  @!P1 SYNCS.ARRIVE.TRANS64.RED.A1T0 RZ, [R152+URZ], RZ ;  /* 0x000000ff98ff99a7 */ /* 0x0005e2000810043f */
[----:B------:R-:W3:Y:S01]  /*54e0*/  MUFU.EX2 R207, R207 ;  /* 0x000000cf00cf7308 */ /* 0x000ee20000000800 */
[----:B------:R-:W-:Y:S01]  /*54f0*/  UIMAD UR4, UR36, 0xc00, UR7 ;  /* 0x00000c00240478a4 */ /* 0x000fe2000f8e0207 */
[-CC-:B------:R-:W-:Y:S01]  /*5500*/  FFMA.FTZ R160, R160, R13.reuse, -R212.reuse ;  /* 0x0000000da0a07223 */ /* 0x180fe200000108d4 */
[-CC-:B------:R-:W-:Y:S01]  /*5510*/  FFMA.FTZ R161, R161, R13.reuse, -R212.reuse ;  /* 0x0000000da1a17223 */ /* 0x180fe200000108d4 */
[-CC-:B------:R-:W-:Y:S01]  /*5520*/  FFMA.FTZ R164, R164, R13.reuse, -R212.reuse ;  /* 0x0000000da4a47223 */ /* 0x180fe200000108d4 */
[-C--:B------:R-:W-:Y:S01]  /*5530*/  FFMA.FTZ R165, R165, R13.reuse, -R212 ;  /* 0x0000000da5a57223 */ /* 0x080fe200000108d4 */
[-CC-:B------:R-:W-:Y:S01]  /*5540*/  FFMA.FTZ R162, R162, R13.reuse, -R216.reuse ;  /* 0x0000000da2a27223 */ /* 0x180fe200000108d8 */
[-CC-:B------:R-:W-:Y:S01]  /*5550*/  FFMA.FTZ R163, R163, R13.reuse, -R216.reuse ;  /* 0x0000000da3a37223 */ /* 0x180fe200000108d8 */
[----:B------:R-:W4:Y:S01]  /*5560*/  MUFU.EX2 R215, R215 ;  /* 0x000000d700d77308 */ /* 0x000f220000000800 */
[----:B------:R-:W-:Y:S01]  /*5570*/  UMOV UR10, UR4 ;  /* 0x00000004000a7c82 */ /* 0x000fe20008000000 */
[-CC-:B------:R-:W-:Y:S01]  /*5580*/  FFMA.FTZ R166, R166, R13.reuse, -R216.reuse ;  /* 0x0000000da6a67223 */ /* 0x180fe200000108d8 */
[-C--:B------:R-:W-:Y:S01]  /*5590*/  FFMA.FTZ R209, R209, R13.reuse, -R216 ;  /* 0x0000000dd1d17223 */ /* 0x080fe200000108d8 */
[-CC-:B------:R-:W-:Y:S01]  /*55a0*/  FFMA.FTZ R168, R168, R13.reuse, -R212.reuse ;  /* 0x0000000da8a87223 */ /* 0x180fe200000108d4 */
[-CC-:B------:R-:W-:Y:S01]  /*55b0*/  FFMA.FTZ R169, R169, R13.reuse, -R212.reuse ;  /* 0x0000000da9a97223 */ /* 0x180fe200000108d4 */
[-CC-:B------:R-:W-:Y:S01]  /*55c0*/  FFMA.FTZ R172, R172, R13.reuse, -R212.reuse ;  /* 0x0000000dacac7223 */ /* 0x180fe200000108d4 */
[----:B------:R-:W-:Y:S01]  /*55d0*/  FFMA.FTZ R173, R173, R13, -R212 ;  /* 0x0000000dadad7223 */ /* 0x000fe200000108d4 */
[----:B------:R-:W2:Y:S01]  /*55e0*/  MUFU.EX2 R159, R159 ;  /* 0x0000009f009f7308 */ /* 0x000ea20000000800 */
[-C--:B---3--:R-:W-:Y:S01]  /*55f0*/  FMUL.FTZ R24, R24, R207.reuse ;  /* 0x000000cf18187220 */ /* 0x088fe20000410000 */
        /* <DEDUP_REMOVED lines=133> */
[----:B--2---:R-:W-:Y:S01]  /*5e50*/  F2FP.F16.F32.PACK_AB R152, R159, R158 ;  /* 0x0000009e9f98723e */ /* 0x004fe200000000ff */
[----:B------:R-:W-:Y:S01]  /*5e60*/  MUFU.EX2 R160, R160 ;  /* 0x000000a000a07308 */ /* 0x000fe20000000800 */
[----:B---3--:R-:W-:Y:S01]  /*5e70*/  F2FP.F16.F32.PACK_AB R154, R208, R167 ;  /* 0x000000a7d09a723e */ /* 0x008fe200000000ff */
[--C-:B------:R-:W-:Y:S01]  /*5e80*/  FFMA.FTZ R170, R170, R13, -R216.reuse ;  /* 0x0000000daaaa7223 */ /* 0x100fe200000108d8 */
[----:B-----5:R-:W-:Y:S01]  /*5e90*/  F2FP.F16.F32.PACK_AB R153, R214, R213 ;  /* 0x000000d5d699723e */ /* 0x020fe200000000ff */
[-CC-:B------:R-:W-:Y:S01]  /*5ea0*/  FFMA.FTZ R171, R171, R13.reuse, -R216.reuse ;  /* 0x0000000dabab7223 */ /* 0x180fe200000108d8 */
[----:B-1----:R-:W-:Y:S01]  /*5eb0*/  F2FP.F16.F32.PACK_AB R155, R206, R210 ;  /* 0x000000d2ce9b723e */ /* 0x002fe200000000ff */
[----:B------:R1:W-:Y:S01]  /*5ec0*/  BAR.SYNC.DEFER_BLOCKING R226, 0x100 ;  /* 0x000400e20000751d */ /* 0x0003e20000010000 */
[-CC-:B------:R-:W-:Y:S01]  /*5ed0*/  FFMA.FTZ R174, R174, R13.reuse, -R216.reuse ;  /* 0x0000000daeae7223 */ /* 0x180fe200000108d8 */
[-C--:B------:R-:W-:Y:S01]  /*5ee0*/  FFMA.FTZ R175, R175, R13.reuse, -R216 ;  /* 0x0000000dafaf7223 */ /* 0x080fe200000108d8 */
[-CC-:B------:R-:W-:Y:S01]  /*5ef0*/  FFMA.FTZ R176, R176, R13.reuse, -R212.reuse ;  /* 0x0000000db0b07223 */ /* 0x180fe200000108d4 */
[-CC-:B------:R-:W-:Y:S01]  /*5f00*/  FFMA.FTZ R177, R177, R13.reuse, -R212.reuse ;  /* 0x0000000db1b17223 */ /* 0x180fe200000108d4 */
[-CC-:B------:R-:W-:Y:S01]  /*5f10*/  FFMA.FTZ R180, R180, R13.reuse, -R212.reuse ;  /* 0x0000000db4b47223 */ /* 0x180fe200000108d4 */
[----:B------:R-:W2:Y:S01]  /*5f20*/  MUFU.EX2 R161, R161 ;  /* 0x000000a100a17308 */ /* 0x000ea20000000800 */
[-C--:B------:R-:W-:Y:S01]  /*5f30*/  FFMA.FTZ R181, R181, R13.reuse, -R212 ;  /* 0x0000000db5b57223 */ /* 0x080fe200000108d4 */
[-CC-:B------:R-:W-:Y:S01]  /*5f40*/  FFMA.FTZ R178, R178, R13.reuse, -R216.reuse ;  /* 0x0000000db2b27223 */ /* 0x180fe200000108d8 */
[-CC-:B------:R-:W-:Y:S01]  /*5f50*/  FFMA.FTZ R179, R179, R13.reuse, -R216.reuse ;  /* 0x0000000db3b37223 */ /* 0x180fe200000108d8 */
[-CC-:B------:R-:W-:Y:S01]  /*5f60*/  FFMA.FTZ R182, R182, R13.reuse, -R216.reuse ;  /* 0x0000000db6b67223 */ /* 0x180fe200000108d8 */
[-C--:B------:R-:W-:Y:S01]  /*5f70*/  FFMA.FTZ R183, R183, R13.reuse, -R216 ;  /* 0x0000000db7b77223 */ /* 0x080fe200000108d8 */
[-CC-:B------:R-:W-:Y:S01]  /*5f80*/  FFMA.FTZ R184, R184, R13.reuse, -R212.reuse ;  /* 0x0000000db8b87223 */ /* 0x180fe200000108d4 */
[-CC-:B------:R-:W-:Y:S01]  /*5f90*/  FFMA.FTZ R185, R185, R13.reuse, -R212.reuse ;  /* 0x0000000db9b97223 */ /* 0x180fe200000108d4 */
[----:B------:R-:W-:Y:S01]  /*5fa0*/  MUFU.EX2 R164, R164 ;  /* 0x000000a400a47308 */ /* 0x000fe20000000800 */
[-CC-:B------:R-:W-:Y:S01]  /*5fb0*/  FFMA.FTZ R188, R188, R13.reuse, -R212.reuse ;  /* 0x0000000dbcbc7223 */ /* 0x180fe200000108d4 */
[-C--:B------:R-:W-:Y:S01]  /*5fc0*/  FFMA.FTZ R189, R189, R13.reuse, -R212 ;  /* 0x0000000dbdbd7223 */ /* 0x080fe200000108d4 */
[-CC-:B------:R-:W-:Y:S01]  /*5fd0*/  FFMA.FTZ R186, R186, R13.reuse, -R216.reuse ;  /* 0x0000000dbaba7223 */ /* 0x180fe200000108d8 */
[-CC-:B------:R-:W-:Y:S01]  /*5fe0*/  FFMA.FTZ R187, R187, R13.reuse, -R216.reuse ;  /* 0x0000000dbbbb7223 */ /* 0x180fe200000108d8 */
[-CC-:B------:R-:W-:Y:S01]  /*5ff0*/  FFMA.FTZ R190, R190, R13.reuse, -R216.reuse ;  /* 0x0000000dbebe7223 */ /* 0x180fe200000108d8 */
[-C--:B------:R-:W-:Y:S01]  /*6000*/  FFMA.FTZ R191, R191, R13.reuse, -R216 ;  /* 0x0000000dbfbf7223 */ /* 0x080fe200000108d8 */
[-CC-:B------:R-:W-:Y:S01]  /*6010*/  FFMA.FTZ R192, R192, R13.reuse, -R212.reuse ;  /* 0x0000000dc0c07223 */ /* 0x180fe200000108d4 */
[----:B------:R-:W-:Y:S01]  /*6020*/  MUFU.EX2 R165, R165 ;  /* 0x000000a500a57308 */ /* 0x000fe20000000800 */
[-CC-:B------:R-:W-:Y:S01]  /*6030*/  FFMA.FTZ R193, R193, R13.reuse, -R212.reuse ;  /* 0x0000000dc1c17223 */ /* 0x180fe200000108d4 */
[----:B------:R-:W-:Y:S01]  /*6040*/  WARPGROUP.ARRIVE ;  /* 0x00000000000079c5 */ /* 0x000fe20000000000 */
[-CC-:B------:R-:W-:Y:S01]  /*6050*/  FFMA.FTZ R196, R196, R13.reuse, -R212.reuse ;  /* 0x0000000dc4c47223 */ /* 0x180fe200000108d4 */
[-C--:B------:R-:W-:Y:S01]  /*6060*/  FFMA.FTZ R197, R197, R13.reuse, -R212 ;  /* 0x0000000dc5c57223 */ /* 0x080fe200000108d4 */
[-CC-:B------:R-:W-:Y:S01]  /*6070*/  FFMA.FTZ R194, R194, R13.reuse, -R216.reuse ;  /* 0x0000000dc2c27223 */ /* 0x180fe200000108d8 */
[-CC-:B------:R-:W-:Y:S01]  /*6080*/  FFMA.FTZ R195, R195, R13.reuse, -R216.reuse ;  /* 0x0000000dc3c37223 */ /* 0x180fe200000108d8 */
[-CC-:B------:R-:W-:Y:S01]  /*6090*/  FFMA.FTZ R198, R198, R13.reuse, -R216.reuse ;  /* 0x0000000dc6c67223 */ /* 0x180fe200000108d8 */
[----:B------:R-:W-:Y:S01]  /*60a0*/  HGMMA.64x256x16.F32 R24, R152, gdesc[UR8].tnspB, R24, gsb0 ;  /* 0x43e0000898187df0 */ /* 0x000fe20008000818 */
[----:B------:R-:W-:Y:S01]  /*60b0*/  MUFU.EX2 R162, R162 ;  /* 0x000000a200a27308 */ /* 0x000fe20000000800 */
[----:B------:R-:W-:Y:S01]  /*60c0*/  UIADD3 UR10, UR4, 0x80, URZ ;  /* 0x00000080040a7890 */ /* 0x000fe2000fffe03f */
[----:B------:R-:W-:Y:S01]  /*60d0*/  FFMA.FTZ R199, R199, R13, -R216 ;  /* 0x0000000dc7c77223 */ /* 0x000fe200000108d8 */
[----:B------:R-:W-:Y:S01]  /*60e0*/  UMOV UR11, 0x40000040 ;  /* 0x40000040000b7882 */ /* 0x000fe20000000000 */
[----:B------:R-:W-:Y:S01]  /*60f0*/  FFMA.FTZ R12, R207, R12, R158 ;  /* 0x0000000ccf0c7223 */ /* 0x000fe2000001009e */
[----:B------:R-:W-:Y:S01]  /*6100*/  FFMA.FTZ R213, R215, R0, R213 ;  /* 0x00000000d7d57223 */ /* 0x000fe200000100d5 */
[----:B------:R-:W-:Y:S01]  /*6110*/  ISETP.GT.AND P2, PT, R205, R220, PT ;  /* 0x000000dccd00720c */ /* 0x000fe20003f44270 */
[----:B------:R-:W-:Y:S01]  /*6120*/  @!P1 VIADD R211, R211, 0x32460 ;  /* 0x00032460d3d39836 */ /* 0x000fe20000000000 */
[----:B------:R-:W3:Y:S01]  /*6130*/  MUFU.EX2 R163, R163 ;  /* 0x000000a300a37308 */ /* 0x000ee20000000800 */
[----:B------:R-:W-:Y:S01]  /*6140*/  FADD.FTZ R12, R159, R12 ;  /* 0x0000000c9f0c7221 */ /* 0x000fe20000010000 */
[----:B------:R-:W-:Y:S01]  /*6150*/  FADD.FTZ R213, R214, R213 ;  /* 0x000000d5d6d57221 */ /* 0x000fe20000010000 */
[----:B------:R-:W-:Y:S01]  /*6160*/  VIADD R205, R205, 0xffffffff ;  /* 0xffffffffcdcd7836 */ /* 0x000fe20000000000 */
[----:B------:R-:W-:Y:S01]  /*6170*/  @!P1 PRMT R211, RZ, 0x654, R211 ;  /* 0x00000654ffd39816 */ /* 0x000fe200000000d3 */
[----:B------:R-:W-:Y:S01]  /*6180*/  FADD.FTZ R167, R167, R12 ;  /* 0x0000000ca7a77221 */ /* 0x000fe20000010000 */
[----:B------:R-:W-:Y:S01]  /*6190*/  FADD.FTZ R213, R210, R213 ;  /* 0x000000d5d2d57221 */ /* 0x000fe20000010000 */
[----:B------:R-:W-:Y:S01]  /*61a0*/  IMAD.MOV.U32 R207, RZ, RZ, R156 ;  /* 0x000000ffffcf7224 */ /* 0x000fe200078e009c */
[----:B------:R-:W-:Y:S01]  /*61b0*/  MUFU.EX2 R166, R166 ;  /* 0x000000a600a67308 */ /* 0x000fe20000000800 */
[----:B------:R-:W-:Y:S01]  /*61c0*/  FADD.FTZ R167, R208, R167 ;  /* 0x000000a7d0a77221 */ /* 0x000fe20000010000 */
[----:B------:R-:W-:Y:S01]  /*61d0*/  FADD.FTZ R213, R206, R213 ;  /* 0x000000d5ced57221 */ /* 0x000fe20000010000 */
[----:B------:R-:W-:-:S05]  /*61e0*/  IMAD.MOV.U32 R206, RZ, RZ, R204 ;  /* 0x000000ffffce7224 */ /* 0x000fca00078e00cc */
[----:B------:R-:W4:Y:S08]  /*61f0*/  MUFU.EX2 R209, R209 ;  /* 0x000000d100d17308 */ /* 0x000f300000000800 */
[----:B------:R-:W-:Y:S08]  /*6200*/  MUFU.EX2 R168, R168 ;  /* 0x000000a800a87308 */ /* 0x000ff00000000800 */
[----:B------:R-:W5:Y:S08]  /*6210*/  MUFU.EX2 R169, R169 ;  /* 0x000000a900a97308 */ /* 0x000f700000000800 */
        /* <DEDUP_REMOVED lines=27> */
[----:B------:R-:W1:Y:S01]  /*63d0*/  MUFU.EX2 R195, R195 ;  /* 0x000000c300c37308 */ /* 0x000e620000000800 */
[----:B------:R-:W-:-:S02]  /*63e0*/  WARPGROUP.DEPBAR.LE gsb0, 0x0 ;  /* 0x00008000000079c5 */ /* 0x000fc40000010000 */
[----:B--2---:R-:W-:-:S05]  /*63f0*/  F2FP.F16.F32.PACK_AB R152, R161, R160 ;  /* 0x000000a0a198723e */ /* 0x004fca00000000ff */
[----:B------:R-:W-:Y:S01]  /*6400*/  MUFU.EX2 R198, R198 ;  /* 0x000000c600c67308 */ /* 0x000fe20000000800 */
[----:B---3--:R-:W-:Y:S01]  /*6410*/  F2FP.F16.F32.PACK_AB R153, R163, R162 ;  /* 0x000000a2a399723e */ /* 0x008fe200000000ff */
[----:B------:R-:W-:Y:S01]  /*6420*/  FADD.FTZ R160, R160, R167 ;  /* 0x000000a7a0a07221 */ /* 0x000fe20000010000 */
[----:B------:R-:W-:Y:S01]  /*6430*/  F2FP.F16.F32.PACK_AB R154, R165, R164 ;  /* 0x000000a4a59a723e */ /* 0x000fe200000000ff */
[----:B------:R-:W-:Y:S01]  /*6440*/  FADD.FTZ R162, R162, R213 ;  /* 0x000000d5a2a27221 */ /* 0x000fe20000010000 */
[----:B----4-:R-:W-:Y:S01]  /*6450*/  F2FP.F16.F32.PACK_AB R155, R209, R166 ;  /* 0x000000a6d19b723e */ /* 0x010fe200000000ff */
[----:B------:R-:W-:Y:S02]  /*6460*/  FADD.FTZ R161, R161, R160 ;  /* 0x000000a0a1a17221 */ /* 0x000fe40000010000 */
[----:B------:R-:W2:Y:S01]  /*6470*/  MUFU.EX2 R199, R199 ;  /* 0x000000c700c77308 */ /* 0x000ea20000000800 */
[----:B------:R-:W-:Y:S01]  /*6480*/  WARPGROUP.ARRIVE ;  /* 0x00000000000079c5 */ /* 0x000fe20000000000 */
[----:B------:R-:W-:Y:S01]  /*6490*/  FADD.FTZ R163, R163, R162 ;  /* 0x000000a2a3a37221 */ /* 0x000fe20000010000 */
[----:B------:R-:W-:-:S03]  /*64a0*/  FADD.FTZ R164, R164, R161 ;  /* 0x000000a1a4a47221 */ /* 0x000fc60000010000 */
[----:B------:R-:W-:Y:S01]  /*64b0*/  FADD.FTZ R166, R166, R163 ;  /* 0x000000a3a6a67221 */ /* 0x000fe20000010000 */
[----:B------:R-:W-:Y:S01]  /*64c0*/  HGMMA.64x256x16.F32 R24, R152, gdesc[UR8].tnspB, R24, gsb0 ;  /* 0x43e0000898187df0 */ /* 0x000fe20008000818 */
[----:B------:R-:W-:Y:S01]  /*64d0*/  UIADD3 UR10, UR4, 0x100, URZ ;  /* 0x00000100040a7890 */ /* 0x000fe2000fffe03f */
[----:B------:R-:W-:Y:S01]  /*64e0*/  FADD.FTZ R165, R165, R164 ;  /* 0x000000a4a5a57221 */ /* 0x000fe20000010000 */
[----:B------:R-:W-:Y:S01]  /*64f0*/  UMOV UR11, 0x40000040 ;  /* 0x40000040000b7882 */ /* 0x000fe20000000000 */
[----:B------:R-:W-:Y:S01]  /*6500*/  FADD.FTZ R209, R209, R166 ;  /* 0x000000a6d1d17221 */ /* 0x000fe20000010000 */
[----:B------:R-:W-:Y:S02]  /*6510*/  WARPGROUP.DEPBAR.LE gsb0, 0x0 ;  /* 0x00008000000079c5 */ /* 0x000fe40000010000 */
[----:B-----5:R-:W-:Y:S01]  /*6520*/  F2FP.F16.F32.PACK_AB R152, R169, R168 ;  /* 0x000000a8a998723e */ /* 0x020fe200000000ff */
[----:B------:R-:W-:Y:S01]  /*6530*/  FADD.FTZ R168, R168, R165 ;  /* 0x000000a5a8a87221 */ /* 0x000fe20000010000 */
[----:B-1----:R-:W-:Y:S01]  /*6540*/  F2FP.F16.F32.PACK_AB R153, R171, R170 ;  /* 0x000000aaab99723e */ /* 0x002fe200000000ff */
        /* <DEDUP_REMOVED lines=9> */
[----:B------:R-:W-:-:S06]  /*65e0*/  FADD.FTZ R175, R175, R174 ;  /* 0x000000aeafaf7221 */ /* 0x000fcc0000010000 */
        /* <DEDUP_REMOVED lines=56> */
.L_x_3416:
[----:B------:R-:W-:-:S13]  /*6970*/  ISETP.GE.AND P2, PT, R205, RZ, PT ;  /* 0x000000ffcd00720c */ /* 0x000fda0003f46270 */
[----:B------:R-:W-:Y:S05]  /*6980*/  @!P2 BRA `(.L_x_3426) ;  /* 0x0000002000c4a947 */ /* 0x000fea0003800000 */
[----:B-1----:R-:W-:Y:S02]  /*6990*/  IMAD.MOV.U32 R211, RZ, RZ, R156 ;  /* 0x000000ffffd37224 */ /* 0x002fe400078e009c */
[----:B------:R-:W-:-:S07]  /*69a0*/  IMAD.MOV.U32 R207, RZ, RZ, R204 ;  /* 0x000000ffffcf7224 */ /* 0x000fce00078e00cc */
.L_x_3435:
[----:B------:R-:W-:-:S04]  /*69b0*/  UIADD3 UR36, UR36, 0x1, URZ ;  /* 0x0000000124247890 */ /* 0x000fc8000fffe03f */
[----:B------:R-:W-:-:S04]  /*69c0*/  UISETP.NE.AND UP0, UPT, UR36, 0x2, UPT ;  /* 0x000000022400788c */ /* 0x000fc8000bf05270 */
[----:B------:R-:W-:Y:S02]  /*69d0*/  USEL UR4, URZ, 0x1, UP0 ;  /* 0x000000013f047887 */ /* 0x000fe40008000000 */
[----:B------:R-:W-:Y:S02]  /*69e0*/  USEL UR36, UR36, URZ, UP0 ;  /* 0x0000003f24247287 */ /* 0x000fe40008000000 */
[----:B------:R-:W-:Y:S01]  /*69f0*/  ULOP3.LUT UR37, UR37, UR4, URZ, 0x3c, !UPT ;  /* 0x0000000425257292 */ /* 0x000fe2000f8e3c3f */
[----:B--2---:R-:W-:Y:S11]  /*6a00*/  @!P0 BRA `(.L_x_3427) ;  /* 0x0000000000048947 */ /* 0x004ff60003800000 */
[----:B------:R-:W-:Y:S01]  /*6a10*/  BPT.TRAP 0x1 ;  /* 0x000000040000795c */ /* 0x000fe20000300000 */
.L_x_3427:
[----:B------:R-:W-:Y:S01]  /*6a20*/  ULEA UR4, UR36, UR39, 0x3 ;  /* 0x0000002724047291 */ /* 0x000fe2000f8e183f */
[----:B------:R-:W-:-:S05]  /*6a30*/  IMAD.U32 R13, RZ, RZ, UR37 ;  /* 0x00000025ff0d7e24 */ /* 0x000fca000f8e00ff */
[----:B------:R-:W-:-:S04]  /*6a40*/  SHF.L.U32 R13, R13, 0x1f, RZ ;  /* 0x0000001f0d0d7819 */ /* 0x000fc800000006ff */
[----:B------:R1:W2:Y:S01]  /*6a50*/  SYNCS.PHASECHK.TRANS64.TRYWAIT P2, [UR4+0x32430], R13 ;  /* 0x0324300dff0075a7 */ /* 0x0002a20008040144 */
[----:B------:R-:W-:Y:S05]  /*6a60*/  @!P0 BRA `(.L_x_3428) ;  /* 0x0000000000048947 */ /* 0x000fea0003800000 */
[----:B------:R-:W-:Y:S01]  /*6a70*/  BPT.TRAP 0x1 ;  /* 0x000000040000795c */ /* 0x000fe20000300000 */
.L_x_3428:
[----:B--2---:R-:W-:Y:S05]  /*6a80*/  @P2 BRA `(.L_x_3429) ;  /* 0x0000000000082947 */ /* 0x004fea0003800000 */
[----:B------:R-:W2:Y:S02]  /*6a90*/  SYNCS.PHASECHK.TRANS64.TRYWAIT P2, [UR4+0x32430], R13 ;  /* 0x0324300dff0075a7 */ /* 0x000ea40008040144 */
[----:B--2---:R-:W-:Y:S05]  /*6aa0*/  @!P2 BRA `(.L_x_3430) ;  /* 0x000000780004a947 */ /* 0x004fea0003800000 */
.L_x_3429:
        /* <DEDUP_REMOVED lines=31> */
.L_x_3431:
[----:B------:R2:W3:Y:S01]  /*6ca0*/  SYNCS.PHASECHK.TRANS64.TRYWAIT P2, [UR4+0x32450], R13 ;  /* 0x0324500dff0075a7 */ /* 0x0004e20008040144 */
[----:B------:R-:W-:Y:S05]  /*6cb0*/  @!P0 BRA `(.L_x_3432) ;  /* 0x0000000000048947 */ /* 0x000fea0003800000 */
[----:B------:R-:W-:Y:S01]  /*6cc0*/  BPT.TRAP 0x1 ;  /* 0x000000040000795c */ /* 0x000fe20000300000 */
.L_x_3432:
[----:B---3--:R-:W-:Y:S05]  /*6cd0*/  @P2 BRA `(.L_x_3433) ;  /* 0x0000000000082947 */ /* 0x008fea0003800000 */
[----:B------:R-:W3:Y:S02]  /*6ce0*/  SYNCS.PHASECHK.TRANS64.TRYWAIT P2, [UR4+0x32450], R13 ;  /* 0x0324500dff0075a7 */ /* 0x000ee40008040144 */
[----:B---3--:R-:W-:Y:S05]  /*6cf0*/  @!P2 BRA `(.L_x_3434) ;  /* 0x000000740088a947 */ /* 0x008fea0003800000 */
.L_x_3433:
[----:B------:R-:W-:Y:S01]  /*6d00*/  R2UR UR56, R16 ;  /* 0x00000000103872ca */ /* 0x000fe200000e0000 */
[----:B------:R-:W-:Y:S01]  /*6d10*/  UIMAD UR5, UR36, 0xc00, UR6 ;  /* 0x00000c00240578a4 */ /* 0x000fe2000f8e0206 */
[----:B------:R-:W-:Y:S01]  /*6d20*/  R2UR UR57, R17 ;  /* 0x00000000113972ca */ /* 0x000fe200000e0000 */
[----:B------:R-:W-:Y:S01]  /*6d30*/  WARPGROUP.ARRIVE ;  /* 0x00000000000079c5 */ /* 0x000fe20000000000 */
[----:B------:R-:W-:Y:S01]  /*6d40*/  UMOV UR59, 0x40000040 ;  /* 0x40000040003b7882 */ /* 0x000fe20000000000 */
[----:B------:R-:W-:-:S04]  /*6d50*/  UIADD3 UR10, UR5, 0x304, URZ ;  /* 0x00000304050a7890 */ /* 0x000fc8000fffe03f */
[----:B------:R-:W4:Y:S01]  /*6d60*/  S2R R220, SR_TID.X ;  /* 0x0000000000dc7919 */ /* 0x000f220000002100 */
[----:B------:R-:W-:Y:S01]  /*6d70*/  UMOV UR11, 0x40000040 ;  /* 0x40000040000b7882 */ /* 0x000fe20000000000 */
[----:B------:R-:W-:Y:S01]  /*6d80*/  UMOV UR58, UR5 ;  /* 0x00000005003a7c82 */ /* 0x000fe20008000000 */
[----:B------:R-:W-:Y:S01]  /*6d90*/  UIADD3 UR14, UR5, 0x306, URZ ;  /* 0x00000306050e7890 */ /* 0x000fe2000fffe03f */
[----:B------:R-:W-:Y:S01]  /*6da0*/  IMAD.U32 R215, RZ, RZ, UR4 ;  /* 0x00000004ffd77e24 */ /* 0x000fe2000f8e00ff */
[----:B------:R-:W-:Y:S01]  /*6db0*/  UMOV UR15, 0x40000040 ;  /* 0x40000040000f7882 */ /* 0x000fe20000000000 */
[----:B------:R-:W-:Y:S01]  /*6dc0*/  UIADD3 UR18, UR5, 0x600, URZ ;  /* 0x0000060005127890 */ /* 0x000fe2000fffe03f */
[----:B------:R-:W-:Y:S01]  /*6dd0*/  ISETP.GT.AND P2, PT, R205, RZ, PT ;  /* 0x000000ffcd00720c */ /* 0x000fe20003f44270 */
[----:B------:R-:W-:Y:S01]  /*6de0*/  UMOV UR19, 0x40000040 ;  /* 0x4000004000137882 */ /* 0x000fe20000000000 */
[----:B------:R-:W-:Y:S01]  /*6df0*/  HGMMA.64x96x16.F32 R152, gdesc[UR56], R152, gsb0 ;  /* 0x01600000389879f0 */ /* 0x000fe20008000898 */
[----:B------:R-:W-:Y:S01]  /*6e00*/  R2UR UR56, R14 ;  /* 0x000000000e3872ca */ /* 0x000fe200000e0000 */
[----:B------:R-:W-:Y:S01]  /*6e10*/  UIADD3 UR58, UR5, 0x2, URZ ;  /* 0x00000002053a7890 */ /* 0x000fe2000fffe03f */
[----:B------:R-:W-:Y:S01]  /*6e20*/  R2UR UR57, R15 ;  /* 0x000000000f3972ca */ /* 0x000fe200000e0000 */
[----:B------:R-:W-:Y:S01]  /*6e30*/  UMOV UR59, 0x40000040 ;  /* 0x40000040003b7882 */ /* 0x000fe20000000000 */
[----:B------:R-:W-:Y:S01]  /*6e40*/  UIADD3 UR22, UR5, 0x602, URZ ;  /* 0x0000060205167890 */ /* 0x000fe2000fffe03f */
[----:B------:R-:W-:Y:S01]  /*6e50*/  VIADD R205, R205, 0xffffffff ;  /* 0xffffffffcdcd7836 */ /* 0x000fe20000000000 */
        /* <DEDUP_REMOVED lines=11> */
[----:B----4-:R-:W-:Y:S01]  /*6f10*/  SHF.R.U32.HI R220, RZ, 0x7, R220 ;  /* 0x00000007ffdc7819 */ /* 0x010fe200000116dc */
[----:B------:R-:W-:Y:S01]  /*6f20*/  UIMAD UR4, UR36, 0xc00, UR7 ;  /* 0x00000c00240478a4 */ /* 0x000fe2000f8e0207 */
        /* <DEDUP_REMOVED lines=68> */
[----:B---3--:R-:W-:-:S04]  /*7370*/  FMNMX.FTZ R204, R152, R207, !PT ;  /* 0x000000cf98cc7209 */ /* 0x008fc80007810000 */
[----:B-12---:R-:W-:-:S04]  /*7380*/  FMNMX.FTZ R13, R153, R204, !PT ;  /* 0x000000cc990d7209 */ /* 0x006fc80007810000 */
        /* <DEDUP_REMOVED lines=46> */
[----:B------:R-:W2:Y:S02]  /*7670*/  LDC R13, c[0x0][0xa80] ;  /* 0x0002a000ff0d7b82 */ /* 0x000ea40000000800 */
[----:B------:R-:W-:-:S05]  /*7680*/  FMNMX.FTZ R208, R199, R204, !PT ;  /* 0x000000ccc7d07209 */ /* 0x000fca0007810000 */
[----:B------:R-:W3:Y:S01]  /*7690*/  SHFL.BFLY PT, R213, R208, 0x2, 0x1f ;  /* 0x0c401f00d0d57f89 */ /* 0x000ee200000e0000 */
[----:B-1----:R-:W-:-:S05]  /*76a0*/  FMNMX.FTZ R209, R206, R209, !PT ;  /* 0x000000d1ced17209 */ /* 0x002fca0007810000 */
[----:B------:R-:W1:Y:S01]  /*76b0*/  SHFL.BFLY PT, R204, R209, 0x1, 0x1f ;  /* 0x0c201f00d1cc7f89 */ /* 0x000e6200000e0000 */
[----:B---3--:R-:W-:-:S05]  /*76c0*/  FMNMX.FTZ R213, R208, R213, !PT ;  /* 0x000000d5d0d57209 */ /* 0x008fca0007810000 */
[----:B------:R-:W3:Y:S01]  /*76d0*/  SHFL.BFLY PT, R210, R213, 0x1, 0x1f ;  /* 0x0c201f00d5d27f89 */ /* 0x000ee200000e0000 */
[----:B-1----:R-:W-:-:S05]  /*76e0*/  FMNMX.FTZ R204, R209, R204, !PT ;  /* 0x000000ccd1cc7209 */ /* 0x002fca0007810000 */
[C---:B--2---:R-:W-:Y:S01]  /*76f0*/  FMUL.FTZ R212, R204.reuse, R13 ;  /* 0x0000000dccd47220 */ /* 0x044fe20000410000 */
[----:B------:R-:W-:-:S03]  /*7700*/  FADD.FTZ R206, -R204, R207 ;  /* 0x000000cfccce7221 */ /* 0x000fc60000010100 */
[-CC-:B------:R-:W-:Y:S01]  /*7710*/  FFMA.FTZ R209, R156, R13.reuse, -R212.reuse ;  /* 0x0000000d9cd17223 */ /* 0x180fe200000108d4 */
[-CC-:B------:R-:W-:Y:S01]  /*7720*/  FFMA.FTZ R207, R152, R13.reuse, -R212.reuse ;  /* 0x0000000d98cf7223 */ /* 0x180fe200000108d4 */
[-CC-:B------:R-:W-:Y:S01]  /*7730*/  FFMA.FTZ R157, R157, R13.reuse, -R212.reuse ;  /* 0x0000000d9d9d7223 */ /* 0x180fe200000108d4 */
[-CC-:B------:R-:W-:Y:S01]  /*7740*/  FFMA.FTZ R208, R153, R13.reuse, -R212.reuse ;  /* 0x0000000d99d07223 */ /* 0x180fe200000108d4 */
[-C--:B------:R-:W-:Y:S01]  /*7750*/  FMUL.FTZ R206, R206, R13.reuse ;  /* 0x0000000dcece7220 */ /* 0x080fe20000410000 */
[----:B------:R-:W-:Y:S01]  /*7760*/  VIADD R153, R220, 0x8 ;  /* 0x00000008dc997836 */ /* 0x000fe20000000000 */
[----:B------:R-:W-:Y:S01]  /*7770*/  MUFU.EX2 R209, R209 ;  /* 0x000000d100d17308 */ /* 0x000fe20000000800 */
[-CC-:B------:R-:W-:Y:S01]  /*7780*/  FFMA.FTZ R160, R160, R13.reuse, -R212.reuse ;  /* 0x0000000da0a07223 */ /* 0x180fe200000108d4 */
[-CC-:B------:R-:W-:Y:S01]  /*7790*/  FFMA.FTZ R161, R161, R13.reuse, -R212.reuse ;  /* 0x0000000da1a17223 */ /* 0x180fe200000108d4 */
[-CC-:B------:R-:W-:Y:S01]  /*77a0*/  FFMA.FTZ R164, R164, R13.reuse, -R212.reuse ;  /* 0x0000000da4a47223 */ /* 0x180fe200000108d4 */
[-CC-:B------:R-:W-:Y:S01]  /*77b0*/  FFMA.FTZ R165, R165, R13.reuse, -R212.reuse ;  /* 0x0000000da5a57223 */ /* 0x180fe200000108d4 */
[-CC-:B------:R-:W-:Y:S01]  /*77c0*/  FFMA.FTZ R168, R168, R13.reuse, -R212.reuse ;  /* 0x0000000da8a87223 */ /* 0x180fe200000108d4 */
[-CC-:B------:R-:W-:Y:S01]  /*77d0*/  FFMA.FTZ R169, R169, R13.reuse, -R212.reuse ;  /* 0x0000000da9a97223 */ /* 0x180fe200000108d4 */
[----:B---3--:R-:W-:Y:S01]  /*77e0*/  FMNMX.FTZ R156, R213, R210, !PT ;  /* 0x000000d2d59c7209 */ /* 0x008fe20007810000 */
[----:B------:R-:W1:Y:S01]  /*77f0*/  MUFU.EX2 R206, R206 ;  /* 0x000000ce00ce7308 */ /* 0x000e620000000800 */
[-CC-:B------:R-:W-:Y:S01]  /*7800*/  FFMA.FTZ R172, R172, R13.reuse, -R212.reuse ;  /* 0x0000000dacac7223 */ /* 0x180fe200000108d4 */
[-CC-:B------:R-:W-:Y:S01]  /*7810*/  FFMA.FTZ R173, R173, R13.reuse, -R212.reuse ;  /* 0x0000000dadad7223 */ /* 0x180fe200000108d4 */
[-CC-:B------:R-:W-:Y:S01]  /*7820*/  FFMA.FTZ R176, R176, R13.reuse, -R212.reuse ;  /* 0x0000000db0b07223 */ /* 0x180fe200000108d4 */
[C---:B------:R-:W-:Y:S01]  /*7830*/  FADD.FTZ R152, -R156.reuse, R211 ;  /* 0x000000d39c987221 */ /* 0x040fe20000010100 */
[-C--:B------:R-:W-:Y:S01]  /*7840*/  FMUL.FTZ R216, R156, R13.reuse ;  /* 0x0000000d9cd87220 */ /* 0x080fe20000410000 */
[-CC-:B------:R-:W-:Y:S01]  /*7850*/  FFMA.FTZ R177, R177, R13.reuse, -R212.reuse ;  /* 0x0000000db1b17223 */ /* 0x180fe200000108d4 */
[-C--:B------:R-:W-:Y:S01]  /*7860*/  FFMA.FTZ R180, R180, R13.reuse, -R212 ;  /* 0x0000000db4b47223 */ /* 0x080fe200000108d4 */
[-C--:B------:R-:W-:Y:S01]  /*7870*/  FMUL.FTZ R210, R152, R13.reuse ;  /* 0x0000000d98d27220 */ /* 0x080fe20000410000 */
[----:B------:R-:W-:Y:S01]  /*7880*/  @!P1 VIADD R152, R215, 0x32440 ;  /* 0x00032440d7989836 */ /* 0x000fe20000000000 */
[----:B------:R2:W-:Y:S01]  /*7890*/  MUFU.EX2 R211, R157 ;  /* 0x0000009d00d37308 */ /* 0x0005e20000000800 */
[-CC-:B------:R-:W-:Y:S01]  /*78a0*/  FFMA.FTZ R213, R154, R13.reuse, -R216.reuse ;  /* 0x0000000d9ad57223 */ /* 0x180fe200000108d8 */
[-CC-:B------:R-:W-:Y:S01]  /*78b0*/  FFMA.FTZ R214, R155, R13.reuse, -R216.reuse ;  /* 0x0000000d9bd67223 */ /* 0x180fe200000108d8 */
[-C--:B------:R-:W-:Y:S01]  /*78c0*/  FFMA.FTZ R158, R158, R13.reuse, -R216 ;  /* 0x0000000d9e9e7223 */ /* 0x080fe200000108d8 */
[----:B------:R-:W-:Y:S01]  /*78d0*/  @!P1 PRMT R152, RZ, 0x654, R152 ;  /* 0x00000654ff989816 */ /* 0x000fe20000000098 */
[-CC-:B------:R-:W-:Y:S01]  /*78e0*/  FFMA.FTZ R159, R159, R13.reuse, -R216.reuse ;  /* 0x0000000d9f9f7223 */ /* 0x180fe200000108d8 */
[--C-:B------:R-:W-:Y:S01]  /*78f0*/  FFMA.FTZ R162, R162, R13, -R216.reuse ;  /* 0x0000000da2a27223 */ /* 0x100fe200000108d8 */
[-C--:B-1----:R-:W-:Y:S01]  /*7900*/  FMUL.FTZ R24, R24, R206.reuse ;  /* 0x000000ce18187220 */ /* 0x082fe20000410000 */
[----:B------:R-:W1:Y:S01]  /*7910*/  MUFU.EX2 R210, R210 ;  /* 0x000000d200d27308 */ /* 0x000e620000000800 */
[----:B--2---:R-:W-:Y:S01]  /*7920*/  IADD3 R157, -R220, 0xb, RZ ;  /* 0x0000000bdc9d7810 */ /* 0x004fe20007ffe1ff */
[-C--:B------:R-:W-:Y:S01]  /*7930*/  FMUL.FTZ R25, R25, R206.reuse ;  /* 0x000000ce19197220 */ /* 0x080fe20000410000 */
[-C--:B------:R-:W-:Y:S01]  /*7940*/  FMUL.FTZ R28, R28, R206.reuse ;  /* 0x000000ce1c1c7220 */ /* 0x080fe20000410000 */
[-C--:B------:R-:W-:Y:S01]  /*7950*/  FMUL.FTZ R29, R29, R206.reuse ;  /* 0x000000ce1d1d7220 */ /* 0x080fe20000410000 */
[-C--:B------:R-:W-:Y:S01]  /*7960*/  FMUL.FTZ R32, R32, R206.reuse ;  /* 0x000000ce20207220 */ /* 0x080fe20000410000 */
[----:B------:R2:W-:Y:S06]  /*7970*/  BAR.ARV R157, 0x100 ;  /* 0x0004009d0000751d */ /* 0x0005ec0000002000 */
[----:B------:R3:W-:Y:S01]  /*7980*/  @!P1 SYNCS.ARRIVE.TRANS64.RED.A1T0 RZ, [R152+URZ], RZ ;  /* 0x000000ff98ff99a7 */ /* 0x0007e2000810043f */
        /* <DEDUP_REMOVED lines=130> */
[----:B---3--:R-:W-:Y:S01]  /*81b0*/  F2FP.F16.F32.PACK_AB R152, R208, R207 ;  /* 0x000000cfd098723e */ /* 0x008fe200000000ff */
[--C-:B------:R-:W-:Y:S01]  /*81c0*/  FFMA.FTZ R163, R163, R13, -R216.reuse ;  /* 0x0000000da3a37223 */ /* 0x100fe200000108d8 */
[----:B------:R-:W-:Y:S01]  /*81d0*/  F2FP.F16.F32.PACK_AB R154, R211, R209 ;  /* 0x000000d1d39a723e */ /* 0x000fe200000000ff */
[--C-:B------:R-:W-:Y:S01]  /*81e0*/  FFMA.FTZ R166, R166, R13, -R216.reuse ;  /* 0x0000000da6a67223 */ /* 0x100fe200000108d8 */
[----:B----4-:R-:W-:Y:S01]  /*81f0*/  F2FP.F16.F32.PACK_AB R153, R214, R213 ;  /* 0x000000d5d699723e */ /* 0x010fe200000000ff */
[-CC-:B------:R-:W-:Y:S01]  /*8200*/  FFMA.FTZ R167, R167, R13.reuse, -R216.reuse ;  /* 0x0000000da7a77223 */ /* 0x180fe200000108d8 */
[----:B-----5:R-:W-:Y:S01]  /*8210*/  F2FP.F16.F32.PACK_AB R155, R159, R158 ;  /* 0x0000009e9f9b723e */ /* 0x020fe200000000ff */
[----:B------:R-:W-:Y:S01]  /*8220*/  MUFU.EX2 R160, R160 ;  /* 0x000000a000a07308 */ /* 0x000fe20000000800 */
[-CC-:B------:R-:W-:Y:S01]  /*8230*/  FFMA.FTZ R170, R170, R13.reuse, -R216.reuse ;  /* 0x0000000daaaa7223 */ /* 0x180fe200000108d8 */
[-CC-:B------:R-:W-:Y:S01]  /*8240*/  FFMA.FTZ R171, R171, R13.reuse, -R216.reuse ;  /* 0x0000000dabab7223 */ /* 0x180fe200000108d8 */
[----:B------:R-:W-:Y:S01]  /*8250*/  WARPGROUP.ARRIVE ;  /* 0x00000000000079c5 */ /* 0x000fe20000000000 */
[-CC-:B------:R-:W-:Y:S01]  /*8260*/  FFMA.FTZ R174, R174, R13.reuse, -R216.reuse ;  /* 0x0000000daeae7223 */ /* 0x180fe200000108d8 */
[-C--:B------:R-:W-:Y:S01]  /*8270*/  FFMA.FTZ R175, R175, R13.reuse, -R216 ;  /* 0x0000000dafaf7223 */ /* 0x080fe200000108d8 */
[-C--:B------:R-:W-:Y:S01]  /*8280*/  FFMA.FTZ R181, R181, R13.reuse, -R212 ;  /* 0x0000000db5b57223 */ /* 0x080fe200000108d4 */
[-CC-:B------:R-:W-:Y:S01]  /*8290*/  FFMA.FTZ R178, R178, R13.reuse, -R216.reuse ;  /* 0x0000000db2b27223 */ /* 0x180fe200000108d8 */
[----:B------:R-:W1:Y:S01]  /*82a0*/  MUFU.EX2 R161, R161 ;  /* 0x000000a100a17308 */ /* 0x000e620000000800 */
[----:B------:R-:W-:Y:S01]  /*82b0*/  HGMMA.64x256x16.F32 R24, R152, gdesc[UR8].tnspB, R24, gsb0 ;  /* 0x43e0000898187df0 */ /* 0x000fe20008000818 */
[----:B------:R-:W-:Y:S01]  /*82c0*/  UIADD3 UR10, UR4, 0x80, URZ ;  /* 0x00000080040a7890 */ /* 0x000fe2000fffe03f */
[-CC-:B------:R-:W-:Y:S01]  /*82d0*/  FFMA.FTZ R179, R179, R13.reuse, -R216.reuse ;  /* 0x0000000db3b37223 */ /* 0x180fe200000108d8 */
[----:B------:R-:W-:Y:S01]  /*82e0*/  UMOV UR11, 0x40000040 ;  /* 0x40000040000b7882 */ /* 0x000fe20000000000 */
[-CC-:B------:R-:W-:Y:S01]  /*82f0*/  FFMA.FTZ R182, R182, R13.reuse, -R216.reuse ;  /* 0x0000000db6b67223 */ /* 0x180fe200000108d8 */
[-C--:B------:R-:W-:Y:S01]  /*8300*/  FFMA.FTZ R183, R183, R13.reuse, -R216 ;  /* 0x0000000db7b77223 */ /* 0x080fe200000108d8 */
[-CC-:B------:R-:W-:Y:S01]  /*8310*/  FFMA.FTZ R184, R184, R13.reuse, -R212.reuse ;  /* 0x0000000db8b87223 */ /* 0x180fe200000108d4 */
[----:B------:R-:W-:Y:S01]  /*8320*/  MUFU.EX2 R164, R164 ;  /* 0x000000a400a47308 */ /* 0x000fe20000000800 */
[-CC-:B------:R-:W-:Y:S01]  /*8330*/  FFMA.FTZ R185, R185, R13.reuse, -R212.reuse ;  /* 0x0000000db9b97223 */ /* 0x180fe200000108d4 */
[-CC-:B------:R-:W-:Y:S01]  /*8340*/  FFMA.FTZ R188, R188, R13.reuse, -R212.reuse ;  /* 0x0000000dbcbc7223 */ /* 0x180fe200000108d4 */
[-C--:B------:R-:W-:Y:S01]  /*8350*/  FFMA.FTZ R189, R189, R13.reuse, -R212 ;  /* 0x0000000dbdbd7223 */ /* 0x080fe200000108d4 */
[-CC-:B------:R-:W-:Y:S01]  /*8360*/  FFMA.FTZ R186, R186, R13.reuse, -R216.reuse ;  /* 0x0000000dbaba7223 */ /* 0x180fe200000108d8 */
[-CC-:B------:R-:W-:Y:S01]  /*8370*/  FFMA.FTZ R187, R187, R13.reuse, -R216.reuse ;  /* 0x0000000dbbbb7223 */ /* 0x180fe200000108d8 */
[-CC-:B------:R-:W-:Y:S01]  /*8380*/  FFMA.FTZ R190, R190, R13.reuse, -R216.reuse ;  /* 0x0000000dbebe7223 */ /* 0x180fe200000108d8 */
[-C--:B------:R-:W-:Y:S01]  /*8390*/  FFMA.FTZ R191, R191, R13.reuse, -R216 ;  /* 0x0000000dbfbf7223 */ /* 0x080fe200000108d8 */
[----:B------:R-:W3:Y:S01]  /*83a0*/  MUFU.EX2 R165, R165 ;  /* 0x000000a500a57308 */ /* 0x000ee20000000800 */
[-CC-:B------:R-:W-:Y:S01]  /*83b0*/  FFMA.FTZ R192, R192, R13.reuse, -R212.reuse ;  /* 0x0000000dc0c07223 */ /* 0x180fe200000108d4 */
[-CC-:B------:R-:W-:Y:S01]  /*83c0*/  FFMA.FTZ R193, R193, R13.reuse, -R212.reuse ;  /* 0x0000000dc1c17223 */ /* 0x180fe200000108d4 */
[-CC-:B------:R-:W-:Y:S01]  /*83d0*/  FFMA.FTZ R196, R196, R13.reuse, -R212.reuse ;  /* 0x0000000dc4c47223 */ /* 0x180fe200000108d4 */
[-C--:B------:R-:W-:Y:S01]  /*83e0*/  FFMA.FTZ R197, R197, R13.reuse, -R212 ;  /* 0x0000000dc5c57223 */ /* 0x080fe200000108d4 */
[-CC-:B------:R-:W-:Y:S01]  /*83f0*/  FFMA.FTZ R194, R194, R13.reuse, -R216.reuse ;  /* 0x0000000dc2c27223 */ /* 0x180fe200000108d8 */
[-CC-:B------:R-:W-:Y:S01]  /*8400*/  FFMA.FTZ R195, R195, R13.reuse, -R216.reuse ;  /* 0x0000000dc3c37223 */ /* 0x180fe200000108d8 */
[-CC-:B------:R-:W-:Y:S01]  /*8410*/  FFMA.FTZ R198, R198, R13.reuse, -R216.reuse ;  /* 0x0000000dc6c67223 */ /* 0x180fe200000108d8 */
[----:B------:R-:W-:Y:S01]  /*8420*/  MUFU.EX2 R162, R162 ;  /* 0x000000a200a27308 */ /* 0x000fe20000000800 */
[----:B------:R-:W-:Y:S01]  /*8430*/  FFMA.FTZ R199, R199, R13, -R216 ;  /* 0x0000000dc7c77223 */ /* 0x000fe200000108d8 */
[----:B------:R-:W-:Y:S01]  /*8440*/  FFMA.FTZ R207, R206, R12, R207 ;  /* 0x0000000ccecf7223 */ /* 0x000fe200000100cf */
[----:B------:R-:W-:Y:S01]  /*8450*/  FFMA.FTZ R213, R210, R0, R213 ;  /* 0x00000000d2d57223 */ /* 0x000fe200000100d5 */
[----:B------:R-:W-:-:S02]  /*8460*/  @!P1 VIADD R215, R215, 0x32460 ;  /* 0x00032460d7d79836 */ /* 0x000fc40000000000 */
[----:B------:R-:W-:Y:S01]  /*8470*/  FADD.FTZ R208, R208, R207 ;  /* 0x000000cfd0d07221 */ /* 0x000fe20000010000 */
[----:B------:R-:W-:Y:S01]  /*8480*/  FADD.FTZ R213, R214, R213 ;  /* 0x000000d5d6d57221 */ /* 0x000fe20000010000 */
[----:B------:R-:W4:Y:S01]  /*8490*/  MUFU.EX2 R163, R163 ;  /* 0x000000a300a37308 */ /* 0x000f220000000800 */
[----:B------:R-:W-:Y:S01]  /*84a0*/  @!P1 PRMT R215, RZ, 0x654, R215 ;  /* 0x00000654ffd79816 */ /* 0x000fe200000000d7 */
[----:B------:R-:W-:Y:S01]  /*84b0*/  FADD.FTZ R208, R209, R208 ;  /* 0x000000d0d1d07221 */ /* 0x000fe20000010000 */
[----:B------:R-:W-:Y:S01]  /*84c0*/  FADD.FTZ R158, R158, R213 ;  /* 0x000000d59e9e7221 */ /* 0x000fe20000010000 */
[----:B------:R-:W-:Y:S02]  /*84d0*/  IMAD.MOV.U32 R207, RZ, RZ, R204 ;  /* 0x000000ffffcf7224 */ /* 0x000fe400078e00cc */
[----:B------:R-:W-:Y:S01]  /*84e0*/  FADD.FTZ R211, R211, R208 ;  /* 0x000000d0d3d37221 */ /* 0x000fe20000010000 */
[----:B------:R-:W-:Y:S01]  /*84f0*/  FADD.FTZ R159, R159, R158 ;  /* 0x0000009e9f9f7221 */ /* 0x000fe20000010000 */
        /* <DEDUP_REMOVED lines=30> */
[----:B-1----:R-:W-:-:S05]  /*86e0*/  F2FP.F16.F32.PACK_AB R152, R161, R160 ;  /* 0x000000a0a198723e */ /* 0x002fca00000000ff */
[----:B------:R-:W1:Y:S01]  /*86f0*/  MUFU.EX2 R197, R197 ;  /* 0x000000c500c57308 */ /* 0x000e620000000800 */
[----:B---3--:R-:W-:Y:S01]  /*8700*/  F2FP.F16.F32.PACK_AB R154, R165, R164 ;  /* 0x000000a4a59a723e */ /* 0x008fe200000000ff */
[----:B------:R-:W-:Y:S01]  /*8710*/  FADD.FTZ R160, R160, R211 ;  /* 0x000000d3a0a07221 */ /* 0x000fe20000010000 */
[----:B----4-:R-:W-:Y:S01]  /*8720*/  F2FP.F16.F32.PACK_AB R153, R163, R162 ;  /* 0x000000a2a399723e */ /* 0x010fe200000000ff */
[----:B------:R-:W-:Y:S01]  /*8730*/  FADD.FTZ R162, R162, R159 ;  /* 0x0000009fa2a27221 */ /* 0x000fe20000010000 */
[----:B-----5:R-:W-:Y:S01]  /*8740*/  F2FP.F16.F32.PACK_AB R155, R167, R166 ;  /* 0x000000a6a79b723e */ /* 0x020fe200000000ff */
[----:B------:R-:W-:Y:S01]  /*8750*/  FADD.FTZ R161, R161, R160 ;  /* 0x000000a0a1a17221 */ /* 0x000fe20000010000 */
[----:B------:R-:W-:Y:S01]  /*8760*/  IMAD.MOV.U32 R211, RZ, RZ, R156 ;  /* 0x000000ffffd37224 */ /* 0x000fe200078e009c */
[----:B------:R-:W-:Y:S01]  /*8770*/  MUFU.EX2 R194, R194 ;  /* 0x000000c200c27308 */ /* 0x000fe20000000800 */
[----:B------:R-:W-:Y:S01]  /*8780*/  WARPGROUP.ARRIVE ;  /* 0x00000000000079c5 */ /* 0x000fe20000000000 */
[----:B------:R-:W-:Y:S01]  /*8790*/  FADD.FTZ R163, R163, R162 ;  /* 0x000000a2a3a37221 */ /* 0x000fe20000010000 */
[----:B------:R-:W-:-:S03]  /*87a0*/  FADD.FTZ R164, R164, R161 ;  /* 0x000000a1a4a47221 */ /* 0x000fc60000010000 */
[----:B------:R-:W-:Y:S01]  /*87b0*/  FADD.FTZ R166, R166, R163 ;  /* 0x000000a3a6a67221 */ /* 0x000fe20000010000 */
[----:B------:R-:W-:Y:S01]  /*87c0*/  HGMMA.64x256x16.F32 R24, R152, gdesc[UR8].tnspB, R24, gsb0 ;  /* 0x43e0000898187df0 */ /* 0x000fe20008000818 */
[----:B------:R-:W-:Y:S01]  /*87d0*/  UIADD3 UR10, UR4, 0x100, URZ ;  /* 0x00000100040a7890 */ /* 0x000fe2000fffe03f */
[----:B------:R-:W3:Y:S01]  /*87e0*/  MUFU.EX2 R195, R195 ;  /* 0x000000c300c37308 */ /* 0x000ee20000000800 */
[----:B------:R-:W-:Y:S01]  /*87f0*/  UMOV UR11, 0x40000040 ;  /* 0x40000040000b7882 */ /* 0x000fe20000000000 */
[----:B------:R-:W-:Y:S01]  /*8800*/  FADD.FTZ R165, R165, R164 ;  /* 0x000000a4a5a57221 */ /* 0x000fe20000010000 */
[----:B------:R-:W-:-:S05]  /*8810*/  FADD.FTZ R167, R167, R166 ;  /* 0x000000a6a7a77221 */ /* 0x000fca0000010000 */
[----:B------:R-:W-:Y:S08]  /*8820*/  MUFU.EX2 R198, R198 ;  /* 0x000000c600c67308 */ /* 0x000ff00000000800 */
[----:B------:R-:W4:Y:S01]  /*8830*/  MUFU.EX2 R199, R199 ;  /* 0x000000c700c77308 */ /* 0x000f220000000800 */
[----:B------:R-:W-:Y:S02]  /*8840*/  WARPGROUP.DEPBAR.LE gsb0, 0x0 ;  /* 0x00008000000079c5 */ /* 0x000fe40000010000 */
[----:B--2---:R-:W-:Y:S01]  /*8850*/  F2FP.F16.F32.PACK_AB R152, R169, R168 ;  /* 0x000000a8a998723e */ /* 0x004fe200000000ff */
[----:B------:R-:W-:Y:S01]  /*8860*/  FADD.FTZ R168, R168, R165 ;  /* 0x000000a5a8a87221 */ /* 0x000fe20000010000 */
[----:B------:R-:W-:-:S02]  /*8870*/  F2FP.F16.F32.PACK_AB R154, R173, R172 ;  /* 0x000000acad9a723e */ /* 0x000fc400000000ff */
        /* <DEDUP_REMOVED lines=30> */
[----:B------:R-:W-:Y:S01]  /*8a60*/  UIADD3 UR4, UR4, 0x280, URZ ;  /* 0x0000028004047890 */ /* 0x000fe2000fffe03f */
        /* <DEDUP_REMOVED lines=14> */
[----:B------:R-:W-:Y:S01]  /*8b50*/  UMOV UR10, UR4 ;  /* 0x00000004000a7c82 */ /* 0x000fe20008000000 */
[----:B------:R-:W-:Y:S01]  /*8b60*/  UMOV UR11, 0x40000040 ;  /* 0x40000040000b7882 */ /* 0x000fe20000000000 */
[----:B------:R-:W-:Y:S01]  /*8b70*/  FADD.FTZ R191, R191, R190 ;  /* 0x000000bebfbf7221 */ /* 0x000fe20000010000 */
[----:B------:R-:W-:Y:S02]  /*8b80*/  WARPGROUP.DEPBAR.LE gsb0, 0x0 ;  /* 0x00008000000079c5 */ /* 0x000fe40000010000 */
[----:B------:R-:W-:Y:S01]  /*8b90*/  F2FP.F16.F32.PACK_AB R152, R193, R192 ;  /* 0x000000c0c198723e */ /* 0x000fe200000000ff */
[----:B------:R-:W-:Y:S01]  /*8ba0*/  FADD.FTZ R192, R192, R189 ;  /* 0x000000bdc0c07221 */ /* 0x000fe20000010000 */
[----:B-1----:R-:W-:Y:S02]  /*8bb0*/  F2FP.F16.F32.PACK_AB R154, R197, R196 ;  /* 0x000000c4c59a723e */ /* 0x002fe400000000ff */
[----:B---3--:R-:W-:Y:S01]  /*8bc0*/  F2FP.F16.F32.PACK_AB R153, R195, R194 ;  /* 0x000000c2c399723e */ /* 0x008fe200000000ff */
[----:B------:R-:W-:Y:S01]  /*8bd0*/  FADD.FTZ R194, R194, R191 ;  /* 0x000000bfc2c27221 */ /* 0x000fe20000010000 */
[----:B----4-:R-:W-:Y:S01]  /*8be0*/  F2FP.F16.F32.PACK_AB R155, R199, R198 ;  /* 0x000000c6c79b723e */ /* 0x010fe200000000ff */
        /* <DEDUP_REMOVED lines=11> */
.L_x_3426:
[----:B------:R-:W3:Y:S01]  /*8ca0*/  SHFL.BFLY PT, R3, R12, 0x2, 0x1f ;  /* 0x0c401f000c037f89 */ /* 0x000ee200000e0000 */
[----:B------:R-:W-:Y:S01]  /*8cb0*/  IMAD.MOV.U32 R7, RZ, RZ, RZ ;  /* 0x000000ffff077224 */ /* 0x000fe200078e00ff */
[----:B------:R-:W-:Y:S01]  /*8cc0*/  UIADD3 UR36, UR36, 0x1, URZ ;  /* 0x0000000124247890 */ /* 0x000fe2000fffe03f */
[----:B------:R4:W-:Y:S06]  /*8cd0*/  BAR.ARV R157, 0x100 ;  /* 0x0004009d0000751d */ /* 0x0009ec0000002000 */
[----:B------:R-:W-:Y:S02]  /*8ce0*/  UISETP.NE.AND UP0, UPT, UR36, 0x2, UPT ;  /* 0x000000022400788c */ /* 0x000fe4000bf05270 */
[----:B------:R-:W-:Y:S06]  /*8cf0*/  BAR.ARV 0x8, 0x120 ;  /* 0x0204800000007b1d */ /* 0x000fec0000002000 */
[----:B------:R-:W-:Y:S01]  /*8d00*/  USEL UR4, URZ, 0x1, UP0 ;  /* 0x000000013f047887 */ /* 0x000fe20008000000 */
[----:B------:R-:W-:Y:S01]  /*8d10*/  PLOP3.LUT P0, PT, PT, PT, PT, 0x8, 0x0 ;  /* 0x000000000000781c */ /* 0x000fe20003f0e170 */
[----:B------:R-:W5:Y:S01]  /*8d20*/  SHFL.BFLY PT, R5, R0, 0x2, 0x1f ;  /* 0x0c401f0000057f89 */ /* 0x000f6200000e0000 */
[----:B------:R-:W-:Y:S01]  /*8d30*/  IADD3 R224, R224, 0x1, RZ ;  /* 0x00000001e0e07810 */ /* 0x000fe20007ffe0ff */
[----:B------:R-:W-:Y:S01]  /*8d40*/  USEL UR36, UR36, URZ, UP0 ;  /* 0x0000003f24247287 */ /* 0x000fe20008000000 */
[----:B---3--:R-:W-:Y:S01]  /*8d50*/  FADD.FTZ R2, R3, R12 ;  /* 0x0000000c03027221 */ /* 0x008fe20000010000 */
[----:B------:R-:W-:-:S04]  /*8d60*/  ULOP3.LUT UR37, UR37, UR4, URZ, 0x3c, !UPT ;  /* 0x0000000425257292 */ /* 0x000fc8000f8e3c3f */
[----:B------:R-:W3:Y:S01]  /*8d70*/  SHFL.BFLY PT, R3, R2, 0x1, 0x1f ;  /* 0x0c201f0002037f89 */ /* 0x000ee200000e0000 */
[----:B-----5:R-:W-:Y:S01]  /*8d80*/  FADD.FTZ R5, R5, R0 ;  /* 0x0000000005057221 */ /* 0x020fe20000010000 */
[----:B------:R-:W-:-:S04]  /*8d90*/  IMAD.MOV.U32 R0, RZ, RZ, -0x800000 ;  /* 0xff800000ff007424 */ /* 0x000fc800078e00ff */
[----:B------:R-:W5:Y:S01]  /*8da0*/  SHFL.BFLY PT, R4, R5, 0x1, 0x1f ;  /* 0x0c201f0005047f89 */ /* 0x000f6200000e0000 */
[----:B---3--:R-:W-:Y:S01]  /*8db0*/  FADD.FTZ R20, R2, R3 ;  /* 0x0000000302147221 */ /* 0x008fe20000010000 */
[----:B------:R-:W-:Y:S02]  /*8dc0*/  IMAD.MOV.U32 R3, RZ, RZ, RZ ;  /* 0x000000ffff037224 */ /* 0x000fe400078e00ff */
[----:B------:R-:W-:Y:S02]  /*8dd0*/  IMAD.MOV.U32 R2, RZ, RZ, -0x800000 ;  /* 0xff800000ff027424 */ /* 0x000fe400078e00ff */
[----:B------:R-:W-:-:S13]  /*8de0*/  FSETP.NE.FTZ.AND P1, PT, R20, RZ, PT ;  /* 0x000000ff1400720b */ /* 0x000fda0003f35000 */
[----:B------:R-:W3:Y:S01]  /*8df0*/  @P1 MUFU.RCP R7, R20 ;  /* 0x0000001400071308 */ /* 0x000ee20000001000 */
[----:B------:R-:W-:Y:S01]  /*8e00*/  @P1 FMUL.FTZ R21, R13, 0.69314718246459960938 ;  /* 0x3f3172180d151820 */ /* 0x000fe20000410000 */
[----:B-----5:R-:W-:-:S05]  /*8e10*/  FADD.FTZ R22, R5, R4 ;  /* 0x0000000405167221 */ /* 0x020fca0000010000 */
[----:B------:R-:W-:Y:S01]  /*8e20*/  FSETP.NE.FTZ.AND P2, PT, R22, RZ, PT ;  /* 0x000000ff1600720b */ /* 0x000fe20003f55000 */
[----:B------:R-:W5:Y:S01]  /*8e30*/  @P1 MUFU.LG2 R20, R20 ;  /* 0x0000001400141308 */ /* 0x000f620000000c00 */
[-C--:B---3--:R-:W-:Y:S01]  /*8e40*/  FMUL.FTZ R4, R24, R7.reuse ;  /* 0x0000000718047220 */ /* 0x088fe20000410000 */
[-C--:B------:R-:W-:Y:S01]  /*8e50*/  FMUL.FTZ R25, R25, R7.reuse ;  /* 0x0000000719197220 */ /* 0x080fe20000410000 */
[----:B------:R-:W-:-:S09]  /*8e60*/  FMUL.FTZ R6, R28, R7 ;  /* 0x000000071c067220 */ /* 0x000fd20000410000 */
[----:B------:R-:W3:Y:S01]  /*8e70*/  @P2 MUFU.RCP R3, R22 ;  /* 0x0000001600032308 */ /* 0x000ee20000001000 */
[----:B------:R-:W-:Y:S01]  /*8e80*/  @P2 FMUL.FTZ R24, R13, 0.69314718246459960938 ;  /* 0x3f3172180d182820 */ /* 0x000fe20000410000 */
[-C--:B------:R-:W-:Y:S01]  /*8e90*/  FMUL.FTZ R29, R29, R7.reuse ;  /* 0x000000071d1d7220 */ /* 0x080fe20000410000 */
[-C--:B------:R-:W-:Y:S01]  /*8ea0*/  FMUL.FTZ R32, R32, R7.reuse ;  /* 0x0000000720207220 */ /* 0x080fe20000410000 */
[-C--:B------:R-:W-:Y:S01]  /*8eb0*/  FMUL.FTZ R33, R33, R7.reuse ;  /* 0x0000000721217220 */ /* 0x080fe20000410000 */
[----:B-----5:R-:W-:Y:S01]  /*8ec0*/  @P1 FMUL.FTZ R20, R20, 0.69314718246459960938 ;  /* 0x3f31721814141820 */ /* 0x020fe20000410000 */
[-C--:B------:R-:W-:Y:S01]  /*8ed0*/  FMUL.FTZ R36, R36, R7.reuse ;  /* 0x0000000724247220 */ /* 0x080fe20000410000 */
[-C--:B------:R-:W-:Y:S01]  /*8ee0*/  FMUL.FTZ R37, R37, R7.reuse ;  /* 0x0000000725257220 */ /* 0x080fe20000410000 */
[----:B------:R-:W5:Y:S01]  /*8ef0*/  @P2 MUFU.LG2 R22, R22 ;  /* 0x0000001600162308 */ /* 0x000f620000000c00 */
        /* <DEDUP_REMOVED lines=10> */
[-C--:B----4-:R-:W-:Y:S01]  /*8fa0*/  FMUL.FTZ R157, R71, R3.reuse ;  /* 0x00000003479d7220 */ /* 0x090fe20000410000 */
[----:B------:R-:W-:Y:S01]  /*8fb0*/  FMUL.FTZ R78, R79, R3 ;  /* 0x000000034f4e7220 */ /* 0x000fe20000410000 */
[-C--:B------:R-:W-:Y:S01]  /*8fc0*/  FMUL.FTZ R16, R56, R7.reuse ;  /* 0x0000000738107220 */ /* 0x080fe20000410000 */
[-C--:B------:R-:W-:Y:S01]  /*8fd0*/  FMUL.FTZ R57, R57, R7.reuse ;  /* 0x0000000739397220 */ /* 0x080fe20000410000 */
[-C--:B------:R-:W-:Y:S01]  /*8fe0*/  FMUL.FTZ R18, R60, R7.reuse ;  /* 0x000000073c127220 */ /* 0x080fe20000410000 */
[-C--:B------:R-:W-:Y:S01]  /*8ff0*/  FMUL.FTZ R61, R61, R7.reuse ;  /* 0x000000073d3d7220 */ /* 0x080fe20000410000 */
[----:B-----5:R-:W-:Y:S01]  /*9000*/  @P2 FMUL.FTZ R23, R22, 0.69314718246459960938 ;  /* 0x3f31721816172820 */ /* 0x020fe20000410000 */
        /* <DEDUP_REMOVED lines=106> */
.L_x_3404:
[----:B------:R-:W3:Y:S08]  /*96b0*/  S2UR UR4, SR_CgaCtaId ;  /* 0x00000000000479c3 */ /* 0x000ef00000008800 */
[----:B------:R-:W-:Y:S06]  /*96c0*/  BAR.SYNC.DEFER_BLOCKING 0x5, 0x120 ;  /* 0x0144800000007b1d */ /* 0x000fec0000010000 */
[----:B------:R-:W-:-:S02]  /*96d0*/  UMOV UR39, 0x400 ;  /* 0x0000040000277882 */ /* 0x000fc40000000000 */
[----:B---3--:R-:W-:-:S09]  /*96e0*/  ULEA UR39, UR4, UR39, 0x18 ;  /* 0x0000002704277291 */ /* 0x008fd2000f8ec03f */
[----:B------:R-:W3:Y:S02]  /*96f0*/  LDS R20, [UR39+0x324d0] ;  /* 0x0324d027ff147984 */ /* 0x000ee40008000800 */
[----:B---3--:R-:W-:Y:S01]  /*9700*/  R2UR UR4, R20 ;  /* 0x00000000140472ca */ /* 0x008fe200000e0000 */
        /* <DEDUP_REMOVED lines=14> */
[----:B------:R-:W-:Y:S01]  /*97f0*/  IMAD.X R23, RZ, RZ, R203, P0 ;  /* 0x000000ffff177224 */ /* 0x000fe200000e06cb */
[----:B------:R-:W-:Y:S01]  /*9800*/  LOP3.LUT R34, R34, R35, RZ, 0x3c, !PT ;  /* 0x0000002322227212 */ /* 0x000fe200078e3cff */
[----:B------:R-:W-:Y:S01]  /*9810*/  ULDC UR6, c[0x0][0xb88] ;  /* 0x0002e20000067ab9 */ /* 0x000fe20000000800 */
[C---:B------:R-:W-:Y:S01]  /*9820*/  IADD3 R35, P0, R202.reuse, 0x8020, RZ ;  /* 0x00008020ca237810 */ /* 0x040fe20007f1e0ff */
[----:B------:R-:W-:Y:S01]  /*9830*/  UIMAD UR5, UR43, UR7, UR5 ;  /* 0x000000072b0572a4 */ /* 0x000fe2000f8e0205 */
[----:B------:R-:W-:-:S02]  /*9840*/  IADD3 R21, P6, R202, 0x20, RZ ;  /* 0x00000020ca157810 */ /* 0x000fc40007fde0ff */
[----:B------:R-:W-:Y:S01]  /*9850*/  LOP3.LUT R24, R35, 0x380, RZ, 0xc0, !PT ;  /* 0x0000038023187812 */ /* 0x000fe200078ec0ff */
[----:B------:R-:W-:Y:S01]  /*9860*/  UIADD3 UR5, UR9, UR5, URZ ;  /* 0x0000000509057290 */ /* 0x000fe2000fffe03f */
[----:B------:R-:W-:Y:S02]  /*9870*/  IADD3 R31, P2, R202, 0x4000, RZ ;  /* 0x00004000ca1f7810 */ /* 0x000fe40007f5e0ff */
[----:B------:R-:W-:Y:S02]  /*9880*/  SHF.R.U64 R24, R24, 0x3, RZ ;  /* 0x0000000318187819 */ /* 0x000fe400000012ff */
[----:B------:R-:W-:Y:S02]  /*9890*/  LOP3.LUT R20, R21, 0x380, RZ, 0xc0, !PT ;  /* 0x0000038015147812 */ /* 0x000fe400078ec0ff */
[----:B------:R-:W-:Y:S02]  /*98a0*/  LOP3.LUT R30, R31, 0x380, RZ, 0xc0, !PT ;  /* 0x000003801f1e7812 */ /* 0x000fe400078ec0ff */
[----:B------:R-:W-:-:S02]  /*98b0*/  IADD3 R27, P1, R202, 0x60, RZ ;  /* 0x00000060ca1b7810 */ /* 0x000fc40007f3e0ff */
[----:B------:R-:W-:Y:S01]  /*98c0*/  LOP3.LUT R24, R24, R35, RZ, 0x3c, !PT ;  /* 0x0000002318187212 */ /* 0x000fe200078e3cff */
[----:B------:R-:W-:Y:S01]  /*98d0*/  IMAD.X R35, RZ, RZ, R203, P3 ;  /* 0x000000ffff237224 */ /* 0x000fe200018e06cb */
[----:B------:R-:W-:Y:S02]  /*98e0*/  SHF.R.U64 R20, R20, 0x3, RZ ;  /* 0x0000000314147819 */ /* 0x000fe400000012ff */
[----:B------:R-:W-:Y:S02]  /*98f0*/  IADD3 R39, P4, R202, 0x4040, RZ ;  /* 0x00004040ca277810 */ /* 0x000fe40007f9e0ff */
[----:B------:R-:W-:Y:S02]  /*9900*/  SHF.R.U64 R30, R30, 0x3, RZ ;  /* 0x000000031e1e7819 */ /* 0x000fe400000012ff */
[----:B------:R-:W-:Y:S02]  /*9910*/  IADD3 R55, P3, R202, 0xc000, RZ ;  /* 0x0000c000ca377810 */ /* 0x000fe40007f7e0ff */
[----:B------:R-:W-:-:S02]  /*9920*/  LOP3.LUT R26, R27, 0x380, RZ, 0xc0, !PT ;  /* 0x000003801b1a7812 */ /* 0x000fc400078ec0ff */
[----:B------:R-:W-:Y:S01]  /*9930*/  LOP3.LUT R20, R20, R21, RZ, 0x3c, !PT ;  /* 0x0000001514147212 */ /* 0x000fe200078e3cff */
[--C-:B------:R-:W-:Y:S01]  /*9940*/  IMAD.X R21, RZ, RZ, R203.reuse, P6 ;  /* 0x000000ffff157224 */ /* 0x100fe200030e06cb */
[----:B------:R-:W-:Y:S02]  /*9950*/  LOP3.LUT R38, R39, 0x380, RZ, 0xc0, !PT ;  /* 0x0000038027267812 */ /* 0x000fe400078ec0ff */
[----:B------:R-:W-:Y:S01]  /*9960*/  LOP3.LUT R30, R30, R31, RZ, 0x3c, !PT ;  /* 0x0000001f1e1e7212 */ /* 0x000fe200078e3cff */
[----:B------:R-:W-:Y:S01]  /*9970*/  IMAD.X R31, RZ, RZ, R203, P2 ;  /* 0x000000ffff1f7224 */ /* 0x000fe200010e06cb */
[----:B------:R-:W-:Y:S02]  /*9980*/  LOP3.LUT R54, R55, 0x380, RZ, 0xc0, !PT ;  /* 0x0000038037367812 */ /* 0x000fe400078ec0ff */
[----:B------:R-:W-:Y:S02]  /*9990*/  IADD3 R47, P6, R202, 0x8000, RZ ;  /* 0x00008000ca2f7810 */ /* 0x000fe40007fde0ff */
[----:B------:R-:W-:-:S02]  /*99a0*/  SHF.R.U64 R26, R26, 0x3, RZ ;  /* 0x000000031a1a7819 */ /* 0x000fc400000012ff */
[C---:B------:R-:W-:Y:S02]  /*99b0*/  IADD3 R51, P2, R202.reuse, 0x8060, RZ ;  /* 0x00008060ca337810 */ /* 0x040fe40007f5e0ff */
[----:B------:R-:W-:Y:S02]  /*99c0*/  LOP3.LUT R67, R202, 0x380, RZ, 0xc0, !PT ;  /* 0x00000380ca437812 */ /* 0x000fe400078ec0ff */
[----:B------:R-:W-:Y:S02]  /*99d0*/  SHF.R.U64 R38, R38, 0x3, RZ ;  /* 0x0000000326267819 */ /* 0x000fe400000012ff */
[----:B------:R-:W-:Y:S02]  /*99e0*/  SHF.R.U64 R54, R54, 0x3, RZ ;  /* 0x0000000336367819 */ /* 0x000fe400000012ff */
[----:B------:R-:W-:Y:S02]  /*99f0*/  LOP3.LUT R46, R47, 0x380, RZ, 0xc0, !PT ;  /* 0x000003802f2e7812 */ /* 0x000fe400078ec0ff */
[----:B------:R-:W-:-:S02]  /*9a00*/  SHF.R.S32.HI R86, RZ, 0x1f, R225 ;  /* 0x0000001fff567819 */ /* 0x000fc400000114e1 */
[----:B------:R-:W-:Y:S01]  /*9a10*/  LOP3.LUT R26, R26, R27, RZ, 0x3c, !PT ;  /* 0x0000001b1a1a7212 */ /* 0x000fe200078e3cff */
[----:B------:R-:W-:Y:S01]  /*9a20*/  IMAD.X R27, RZ, RZ, R203, P1 ;  /* 0x000000ffff1b7224 */ /* 0x000fe200008e06cb */
[----:B------:R-:W-:Y:S02]  /*9a30*/  LOP3.LUT R50, R51, 0x380, RZ, 0xc0, !PT ;  /* 0x0000038033327812 */ /* 0x000fe400078ec0ff */
[----:B------:R-:W-:Y:S02]  /*9a40*/  SHF.R.U64 R67, R67, 0x3, RZ ;  /* 0x0000000343437819 */ /* 0x000fe400000012ff */
[----:B------:R-:W-:Y:S02]  /*9a50*/  LOP3.LUT R38, R38, R39, RZ, 0x3c, !PT ;  /* 0x0000002726267212 */ /* 0x000fe400078e3cff */
[----:B------:R-:W-:Y:S02]  /*9a60*/  IADD3 R39, P1, R202, 0x8040, RZ ;  /* 0x00008040ca277810 */ /* 0x000fe40007f3e0ff */
[----:B------:R-:W-:-:S02]  /*9a70*/  LOP3.LUT R54, R54, R55, RZ, 0x3c, !PT ;  /* 0x0000003736367212 */ /* 0x000fc400078e3cff */
[----:B------:R-:W-:Y:S02]  /*9a80*/  IADD3 R43, P5, R202, 0x4060, RZ ;  /* 0x00004060ca2b7810 */ /* 0x000fe40007fbe0ff */
[----:B------:R-:W-:Y:S02]  /*9a90*/  SHF.R.U64 R46, R46, 0x3, RZ ;  /* 0x000000032e2e7819 */ /* 0x000fe400000012ff */
[----:B------:R-:W-:Y:S02]  /*9aa0*/  LEA.HI R55, R86, R225, RZ, 0x7 ;  /* 0x000000e156377211 */ /* 0x000fe400078f38ff */
[----:B------:R-:W-:Y:S02]  /*9ab0*/  SHF.R.U64 R50, R50, 0x3, RZ ;  /* 0x0000000332327819 */ /* 0x000fe400000012ff */
[----:B------:R-:W-:Y:S01]  /*9ac0*/  LOP3.LUT R66, R67, R202, RZ, 0x3c, !PT ;  /* 0x000000ca43427212 */ /* 0x000fe200078e3cff */
[----:B------:R-:W-:Y:S01]  /*9ad0*/  IMAD.MOV.U32 R67, RZ, RZ, R203 ;  /* 0x000000ffff437224 */ /* 0x000fe200078e00cb */
[----:B------:R-:W-:-:S02]  /*9ae0*/  LOP3.LUT R28, R39, 0x380, RZ, 0xc0, !PT ;  /* 0x00000380271c7812 */ /* 0x000fc400078ec0ff */
[----:B------:R-:W-:Y:S02]  /*9af0*/  LOP3.LUT R42, R43, 0x380, RZ, 0xc0, !PT ;  /* 0x000003802b2a7812 */ /* 0x000fe400078ec0ff */
[----:B------:R-:W-:Y:S01]  /*9b00*/  LOP3.LUT R46, R46, R47, RZ, 0x3c, !PT ;  /* 0x0000002f2e2e7212 */ /* 0x000fe200078e3cff */
[--C-:B------:R-:W-:Y:S01]  /*9b10*/  IMAD.X R47, RZ, RZ, R203.reuse, P6 ;  /* 0x000000ffff2f7224 */ /* 0x100fe200030e06cb */
[----:B------:R-:W-:Y:S01]  /*9b20*/  LOP3.LUT R94, R55, 0xffffff80, RZ, 0xc0, !PT ;  /* 0xffffff80375e7812 */ /* 0x000fe200078ec0ff */
[----:B------:R-:W-:Y:S01]  /*9b30*/  IMAD.X R55, RZ, RZ, R203, P3 ;  /* 0x000000ffff377224 */ /* 0x000fe200018e06cb */
[----:B------:R-:W-:Y:S02]  /*9b40*/  LOP3.LUT R50, R50, R51, RZ, 0x3c, !PT ;  /* 0x0000003332327212 */ /* 0x000fe400078e3cff */
[----:B------:R-:W-:Y:S01]  /*9b50*/  IADD3 R51, P6, R202, 0xc060, RZ ;  /* 0x0000c060ca337810 */ /* 0x000fe20007fde0ff */
[----:B------:R-:W-:Y:S01]  /*9b60*/  IMAD.IADD R94, R225, 0x1, -R94 ;  /* 0x00000001e15e7824 */ /* 0x000fe200078e0a5e */
[----:B------:R-:W-:-:S02]  /*9b70*/  SHF.R.U64 R28, R28, 0x3, RZ ;  /* 0x000000031c1c7819 */ /* 0x000fc400000012ff */
[----:B------:R-:W-:Y:S02]  /*9b80*/  MOV R67, R66 ;  /* 0x0000004200437202 */ /* 0x000fe40000000f00 */
[----:B------:R-:W-:Y:S01]  /*9b90*/  F2FP.F16.F32.PACK_AB R4, R25, R4 ;  /* 0x000000041904723e */ /* 0x000fe200000000ff */
[--C-:B------:R-:W-:Y:S01]  /*9ba0*/  IMAD.X R25, RZ, RZ, R203.reuse, P0 ;  /* 0x000000ffff197224 */ /* 0x100fe200000e06cb */
[----:B------:R-:W-:Y:S02]  /*9bb0*/  F2FP.F16.F32.PACK_AB R5, R170, R5 ;  /* 0x00000005aa05723e */ /* 0x000fe400000000ff */
[----:B------:R-:W-:Y:S01]  /*9bc0*/  F2FP.F16.F32.PACK_AB R6, R29, R6 ;  /* 0x000000061d06723e */ /* 0x000fe200000000ff */
[----:B------:R-:W-:Y:S01]  /*9bd0*/  IMAD.X R29, RZ, RZ, R203, P1 ;  /* 0x000000ffff1d7224 */ /* 0x000fe200008e06cb */
[----:B------:R-:W-:Y:S02]  /*9be0*/  F2FP.F16.F32.PACK_AB R7, R168, R7 ;  /* 0x00000007a807723e */ /* 0x000fe400000000ff */
[----:B------:R-:W-:-:S02]  /*9bf0*/  SHF.R.U64 R42, R42, 0x3, RZ ;  /* 0x000000032a2a7819 */ /* 0x000fc400000012ff */
[----:B------:R-:W-:Y:S01]  /*9c00*/  MOV R26, R26 ;  /* 0x0000001a001a7202 */ /* 0x000fe20000000f00 */
[----:B------:R-:W-:Y:S01]  /*9c10*/  VIADD R27, R223, UR42 ;  /* 0x0000002adf1b7c36 */ /* 0x000fe20008000000 */
[----:B------:R-:W-:Y:S01]  /*9c20*/  LOP3.LUT R66, R51, 0x380, RZ, 0xc0, !PT ;  /* 0x0000038033427812 */ /* 0x000fe200078ec0ff */
[----:B------:R3:W-:Y:S01]  /*9c30*/  STSM.16.M88.4 [R67], R4 ;  /* 0x0000000443007844 */ /* 0x0007e20000000200 */
[----:B------:R-:W-:Y:S01]  /*9c40*/  LOP3.LUT R28, R28, R39, RZ, 0x3c, !PT ;  /* 0x000000271c1c7212 */ /* 0x000fe200078e3cff */
[--C-:B------:R-:W-:Y:S01]  /*9c50*/  IMAD.X R39, RZ, RZ, R203.reuse, P4 ;  /* 0x000000ffff277224 */ /* 0x100fe200020e06cb */
[----:B------:R-:W-:Y:S01]  /*9c60*/  LOP3.LUT R42, R42, R43, RZ, 0x3c, !PT ;  /* 0x0000002b2a2a7212 */ /* 0x000fe200078e3cff */
[----:B------:R-:W-:Y:S01]  /*9c70*/  IMAD.X R43, RZ, RZ, R203, P5 ;  /* 0x000000ffff2b7224 */ /* 0x000fe200028e06cb */
[C---:B------:R-:W-:Y:S02]  /*9c80*/  IADD3 R59, P4, R202.reuse, 0xc020, RZ ;  /* 0x0000c020ca3b7810 */ /* 0x040fe40007f9e0ff */
[----:B------:R-:W-:-:S02]  /*9c90*/  IADD3 R63, P5, R202, 0xc040, RZ ;  /* 0x0000c040ca3f7810 */ /* 0x000fc40007fbe0ff */
[----:B------:R-:W-:Y:S02]  /*9ca0*/  SHF.R.U64 R66, R66, 0x3, RZ ;  /* 0x0000000342427819 */ /* 0x000fe400000012ff */
[----:B------:R-:W-:Y:S02]  /*9cb0*/  LOP3.LUT P0, RZ, R94, 0x3, RZ, 0xc0, !PT ;  /* 0x000000035eff7812 */ /* 0x000fe4000780c0ff */
[----:B------:R-:W-:Y:S02]  /*9cc0*/  LOP3.LUT R58, R59, 0x380, RZ, 0xc0, !PT ;  /* 0x000003803b3a7812 */ /* 0x000fe400078ec0ff */
[----:B------:R-:W-:Y:S01]  /*9cd0*/  LOP3.LUT R62, R63, 0x380, RZ, 0xc0, !PT ;  /* 0x000003803f3e7812 */ /* 0x000fe200078ec0ff */
[----:B---3--:R-:W-:Y:S01]  /*9ce0*/  VIADD R4, R27, 0x8 ;  /* 0x000000081b047836 */ /* 0x008fe20000000000 */
[----:B------:R-:W-:Y:S01]  /*9cf0*/  LOP3.LUT R66, R66, R51, RZ, 0x3c, !PT ;  /* 0x0000003342427212 */ /* 0x000fe200078e3cff */
[--C-:B------:R-:W-:Y:S01]  /*9d00*/  IMAD.X R67, RZ, RZ, R203.reuse, P6 ;  /* 0x000000ffff437224 */ /* 0x100fe200030e06cb */
[----:B------:R-:W-:Y:S01]  /*9d10*/  MOV R94, R20 ;  /* 0x00000014005e7202 */ /* 0x000fe20000000f00 */
[----:B------:R-:W-:Y:S01]  /*9d20*/  IMAD.X R51, RZ, RZ, R203, P2 ;  /* 0x000000ffff337224 */ /* 0x000fe200010e06cb */
[----:B------:R-:W-:Y:S01]  /*9d30*/  ISETP.GE.OR P1, PT, R4, UR6, P0 ;  /* 0x0000000604007c0c */ /* 0x000fe20008726670 */
[----:B------:R-:W-:Y:S01]  /*9d40*/  IMAD.U32 R21, RZ, RZ, UR9 ;  /* 0x00000009ff157e24 */ /* 0x000fe2000f8e00ff */
[----:B------:R-:W-:Y:S01]  /*9d50*/  F2FP.F16.F32.PACK_AB R4, R33, R32 ;  /* 0x000000202104723e */ /* 0x000fe200000000ff */
[----:B------:R-:W-:Y:S01]  /*9d60*/  IMAD.U32 R21, RZ, RZ, UR5 ;  /* 0x00000005ff157e24 */ /* 0x000fe2000f8e00ff */
[----:B------:R-:W-:Y:S01]  /*9d70*/  F2FP.F16.F32.PACK_AB R5, R163, R48 ;  /* 0x00000030a305723e */ /* 0x000fe200000000ff */
[----:B------:R-:W-:Y:S01]  /*9d80*/  USHF.R.S32.HI UR5, URZ, 0x1f, UR44 ;  /* 0x0000001f3f057899 */ /* 0x000fe2000801142c */
[----:B------:R-:W-:Y:S01]  /*9d90*/  F2FP.F16.F32.PACK_AB R6, R37, R36 ;  /* 0x000000242506723e */ /* 0x000fe200000000ff */
[----:B------:R-:W-:Y:S01]  /*9da0*/  IMAD.U32 R20, RZ, RZ, UR8 ;  /* 0x00000008ff147e24 */ /* 0x000fe2000f8e00ff */
[----:B------:R-:W-:-:S02]  /*9db0*/  F2FP.F16.F32.PACK_AB R7, R161, R44 ;  /* 0x0000002ca107723e */ /* 0x000fc400000000ff */
[----:B------:R-:W-:Y:S02]  /*9dc0*/  MOV R87, R22 ;  /* 0x0000001600577202 */ /* 0x000fe40000000f00 */
[----:B------:R-:W-:Y:S01]  /*9dd0*/  F2FP.F16.F32.PACK_AB R8, R41, R8 ;  /* 0x000000082908723e */ /* 0x000fe200000000ff */
[----:B------:R-:W3:Y:S01]  /*9de0*/  LDC.64 R22, c[0x0][0xc78] ;  /* 0x00031e00ff167b82 */ /* 0x000ee20000000a00 */
[----:B------:R-:W-:Y:S01]  /*9df0*/  F2FP.F16.F32.PACK_AB R9, R166, R9 ;  /* 0x00000009a609723e */ /* 0x000fe200000000ff */
[----:B------:R3:W-:Y:S01]  /*9e00*/  STSM.16.M88.4 [R94], R4 ;  /* 0x000000045e007844 */ /* 0x0007e20000000200 */
[----:B------:R-:W-:Y:S02]  /*9e10*/  F2FP.F16.F32.PACK_AB R10, R45, R10 ;  /* 0x0000000a2d0a723e */ /* 0x000fe400000000ff */
[----:B------:R-:W-:Y:S02]  /*9e20*/  F2FP.F16.F32.PACK_AB R11, R164, R11 ;  /* 0x0000000ba40b723e */ /* 0x000fe400000000ff */
[----:B------:R-:W-:-:S02]  /*9e30*/  SHF.R.U64 R58, R58, 0x3, RZ ;  /* 0x000000033a3a7819 */ /* 0x000fc400000012ff */
[----:B------:R-:W-:Y:S01]  /*9e40*/  MOV R25, R24 ;  /* 0x0000001800197202 */ /* 0x000fe20000000f00 */
[----:B------:R-:W-:Y:S01]  /*9e50*/  STSM.16.M88.4 [R87], R8 ;  /* 0x0000000857007844 */ /* 0x000fe20000000200 */
[----:B------:R-:W-:Y:S02]  /*9e60*/  F2FP.F16.F32.PACK_AB R12, R49, R12 ;  /* 0x0000000c310c723e */ /* 0x000fe400000000ff */
[----:B------:R-:W-:Y:S02]  /*9e70*/  F2FP.F16.F32.PACK_AB R13, R162, R13 ;  /* 0x0000000da20d723e */ /* 0x000fe400000000ff */
[----:B------:R-:W-:Y:S02]  /*9e80*/  F2FP.F16.F32.PACK_AB R14, R53, R14 ;  /* 0x0000000e350e723e */ /* 0x000fe400000000ff */
[----:B------:R-:W-:Y:S02]  /*9e90*/  F2FP.F16.F32.PACK_AB R15, R160, R15 ;  /* 0x0000000fa00f723e */ /* 0x000fe400000000ff */
[----:B------:R-:W-:-:S02]  /*9ea0*/  SHF.R.U64 R62, R62, 0x3, RZ ;  /* 0x000000033e3e7819 */ /* 0x000fc400000012ff */
[----:B------:R-:W-:Y:S01]  /*9eb0*/  MOV R30, R30 ;  /* 0x0000001e001e7202 */ /* 0x000fe20000000f00 */
[----:B------:R-:W-:Y:S01]  /*9ec0*/  STSM.16.M88.4 [R26], R12 ;  /* 0x0000000c1a007844 */ /* 0x000fe20000000200 */
[----:B------:R-:W-:Y:S01]  /*9ed0*/  MOV R24, R66 ;  /* 0x0000004200187202 */ /* 0x000fe20000000f00 */
[C---:B---3--:R-:W-:Y:S01]  /*9ee0*/  IMAD R4, R22.reuse, UR5, RZ ;  /* 0x0000000516047c24 */ /* 0x048fe2000f8e02ff */
[----:B------:R-:W-:Y:S01]  /*9ef0*/  F2FP.F16.F32.PACK_AB R16, R57, R16 ;  /* 0x000000103910723e */ /* 0x000fe200000000ff */
[----:B------:R-:W-:Y:S01]  /*9f00*/  IMAD.WIDE.U32 R20, R22, UR44, R20 ;  /* 0x0000002c16147c25 */ /* 0x000fe2000f8e0014 */
[----:B------:R-:W-:Y:S02]  /*9f10*/  F2FP.F16.F32.PACK_AB R17, R154, R17 ;  /* 0x000000119a11723e */ /* 0x000fe400000000ff */
[----:B------:R-:W-:Y:S01]  /*9f20*/  F2FP.F16.F32.PACK_AB R18, R61, R18 ;  /* 0x000000123d12723e */ /* 0x000fe200000000ff */
[----:B------:R-:W-:Y:S01]  /*9f30*/  IMAD R4, R23, UR44, R4 ;  /* 0x0000002c17047c24 */ /* 0x000fe2000f8e0204 */
[----:B------:R-:W-:-:S02]  /*9f40*/  F2FP.F16.F32.PACK_AB R19, R152, R19 ;  /* 0x000000139813723e */ /* 0x000fc400000000ff */
[----:B------:R-:W-:Y:S02]  /*9f50*/  F2FP.F16.F32.PACK_AB R64, R65, R64 ;  /* 0x000000404140723e */ /* 0x000fe400000000ff */
[----:B------:R-:W-:Y:S01]  /*9f60*/  F2FP.F16.F32.PACK_AB R72, R73, R72 ;  /* 0x000000484948723e */ /* 0x000fe200000000ff */
[----:B------:R-:W-:Y:S01]  /*9f70*/  STSM.16.M88.4 [R30], R16 ;  /* 0x000000101e007844 */ /* 0x000fe20000000200 */
[----:B------:R-:W-:Y:S02]  /*9f80*/  MOV R34, R34 ;  /* 0x0000002200227202 */ /* 0x000fe40000000f00 */
[----:B------:R-:W-:Y:S02]  /*9f90*/  F2FP.F16.F32.PACK_AB R65, R159, R40 ;  /* 0x000000289f41723e */ /* 0x000fe400000000ff */
[----:B------:R-:W-:Y:S02]  /*9fa0*/  F2FP.F16.F32.PACK_AB R66, R69, R68 ;  /* 0x000000444542723e */ /* 0x000fe400000000ff */
        /* <DEDUP_REMOVED lines=10> */
[----:B------:R-:W-:Y:S01]  /*a050*/  LOP3.LUT R58, R58, R59, RZ, 0x3c, !PT ;  /* 0x0000003b3a3a7212 */ /* 0x000fe200078e3cff */
[----:B------:R-:W-:Y:S01]  /*a060*/  IMAD.X R59, RZ, RZ, R203, P4 ;  /* 0x000000ffff3b7224 */ /* 0x000fe200020e06cb */
        /* <DEDUP_REMOVED lines=49> */
[----:B------:R-:W-:-:S02]  /*a380*/  F2FP.F16.F32.PACK_AB R147, R3, R150 ;  /* 0x000000960393723e */ /* 0x000fc400000000ff */
[----:B------:R-:W-:Y:S02]  /*a390*/  LEA.HI R86, R86, R225, RZ, 0x5 ;  /* 0x000000e156567211 */ /* 0x000fe400078f28ff */
        /* <DEDUP_REMOVED lines=9> */
[----:B---3--:R-:W3:Y:S02]  /*a430*/  FENCE.VIEW.ASYNC.S ;  /* 0x00000000000073c6 */ /* 0x008ee40000000000 */
[----:B---3--:R-:W-:Y:S06]  /*a440*/  BAR.ARV 0x1, 0x120 ;  /* 0x0044800000007b1d */ /* 0x008fec0000002000 */
[----:B------:R-:W-:Y:S01]  /*a450*/  ISETP.GE.OR P0, PT, R27, UR6, P0 ;  /* 0x000000061b007c0c */ /* 0x000fe20008706670 */
[----:B------:R-:W-:Y:S01]  /*a460*/  ULDC.64 UR6, c[0x0][0xc40] ;  /* 0x0003100000067ab9 */ /* 0x000fe20000000a00 */
[----:B------:R-:W3:Y:S01]  /*a470*/  SHFL.IDX PT, R3, R86, RZ, 0x1f ;  /* 0x00001fff56037589 */ /* 0x000ee200000e0000 */
[----:B------:R-:W-:-:S02]  /*a480*/  IADD3.X R5, R5, R21, R4, P2, !PT ;  /* 0x0000001505057210 */ /* 0x000fc400017fe404 */
[----:B------:R-:W-:-:S04]  /*a490*/  LEA R4, P2, R6, UR6, 0x2 ;  /* 0x0000000606047c11 */ /* 0x000fc8000f8410ff */
[----:B------:R-:W-:-:S05]  /*a4a0*/  LEA.HI.X R5, R6, UR7, R5, 0x2, P2 ;  /* 0x0000000706057c11 */ /* 0x000fca00090f1405 */
[----:B------:R4:W-:Y:S04]  /*a4b0*/  @!P1 STG.E desc[UR46][R4.64+0x20], R2 ;  /* 0x0000200204009986 */ /* 0x0009e8000c10192e */
[----:B------:R4:W-:Y:S01]  /*a4c0*/  @!P0 STG.E desc[UR46][R4.64], R0 ;  /* 0x0000000004008986 */ /* 0x0009e2000c10192e */
[----:B---3--:R-:W-:-:S13]  /*a4d0*/  ISETP.NE.AND P0, PT, R3, 0x7, PT ;  /* 0x000000070300780c */ /* 0x008fda0003f05270 */
[----:B----4-:R-:W-:Y:S05]  /*a4e0*/  @P0 BRA `(.L_x_3437) ;  /* 0x0000000c00040947 */ /* 0x010fea0003800000 */
        /* <DEDUP_REMOVED lines=14> */
[----:B---3--:R-:W-:Y:S01]  /*a5d0*/  UMOV UR40, UR5 ;  /* 0x0000000500287c82 */ /* 0x008fe20008000000 */
[----:B------:R-:W-:Y:S01]  /*a5e0*/  UMOV UR41, UR8 ;  /* 0x0000000800297c82 */ /* 0x000fe20008000000 */
[----:B------:R-:W-:Y:S01]  /*a5f0*/  UMOV UR5, 0x80 ;  /* 0x0000008000057882 */ /* 0x000fe20000000000 */
[----:B------:R3:W-:Y:S02]  /*a600*/  UTMASTG.5D [UR40], [UR6] ;  /* 0x00000028060073b5 */ /* 0x0007e40008020000 */
[----:B---3--:R-:W-:Y:S01]  /*a610*/  UMOV UR40, UR9 ;  /* 0x0000000900287c82 */ /* 0x008fe20008000000 */
[----:B------:R-:W-:Y:S01]  /*a620*/  UMOV UR41, UR5 ;  /* 0x0000000500297c82 */ /* 0x000fe20008000000 */
[----:B------:R-:W-:Y:S01]  /*a630*/  UMOV UR5, 0xc0 ;  /* 0x000000c000057882 */ /* 0x000fe20000000000 */
[----:B------:R3:W-:Y:S02]  /*a640*/  UTMASTG.5D [UR40], [UR6] ;  /* 0x00000028060073b5 */ /* 0x0007e40008020000 */
[----:B---3--:R-:W-:Y:S01]  /*a650*/  UMOV UR40, UR10 ;  /* 0x0000000a00287c82 */ /* 0x008fe20008000000 */
[----:B------:R-:W-:Y:S01]  /*a660*/  UMOV UR41, UR5 ;  /* 0x0000000500297c82 */ /* 0x000fe20008000000 */
[----:B------:R-:W-:Y:S01]  /*a670*/  UIADD3 UR5, UR39, 0x32420, URZ ;  /* 0x0003242027057890 */ /* 0x000fe2000fffe03f */
[----:B------:R3:W-:Y:S03]  /*a680*/  UTMASTG.5D [UR40], [UR6] ;  /* 0x00000028060073b5 */ /* 0x0007e60008020000 */
[----:B------:R-:W-:Y:S01]  /*a690*/  UPRMT UR5, URZ, 0x654, UR5 ;  /* 0x000006543f057896 */ /* 0x000fe20008000005 */
[----:B------:R0:W-:Y:S01]  /*a6a0*/  UTMACMDFLUSH ;  /* 0x00000000000079b7 */ /* 0x0001e20000000000 */
[----:B------:R-:W-:-:S07]  /*a6b0*/  DEPBAR.LE SB0, 0x0 ;  /* 0x000080000000791a */ /* 0x000fce0000000000 */
[----:B---3--:R-:W-:Y:S03]  /*a6c0*/  SYNCS.ARRIVE.TRANS64.RED.A1T0 RZ, [UR5], RZ ;  /* 0x000000ffffff79a7 */ /* 0x008fe60008100405 */
.L_x_3439:
[----:B------:R-:W-:Y:S05]  /*a6d0*/  BSYNC B0 ;  /* 0x0000000000007941 */ /* 0x000fea0003800000 */
.L_x_3438:
[----:B------:R-:W-:Y:S05]  /*a6e0*/  BRA `(.L_x_3437) ;  /* 0x0000000800847947 */ /* 0x000fea0003800000 */
.L_x_3436:
[----:B------:R-:W3:Y:S01]  /*a6f0*/  LDC R12, c[0x0][0xeac] ;  /* 0x0003ab00ff0c7b82 */ /* 0x000ee20000000800 */
[----:B------:R-:W-:Y:S01]  /*a700*/  ISETP.GT.AND P0, PT, R225, 0x7f, PT ;  /* 0x0000007fe100780c */ /* 0x000fe20003f04270 */
[----:B------:R-:W-:Y:S01]  /*a710*/  USHF.R.S32.HI UR5, URZ, 0x1f, UR43 ;  /* 0x0000001f3f057899 */ /* 0x000fe2000801142b */
[----:B------:R-:W-:Y:S01]  /*a720*/  BSSY B0, `(.L_x_3440) ;  /* 0x000001c000007945 */ /* 0x000fe20003800000 */
[----:B------:R-:W-:Y:S01]  /*a730*/  USHF.R.S32.HI UR6, URZ, 0x1f, UR44 ;  /* 0x0000001f3f067899 */ /* 0x000fe2000801142c */
[----:B------:R-:W-:Y:S02]  /*a740*/  SHF.R.S32.HI R219, RZ, 0x1f, R218 ;  /* 0x0000001fffdb7819 */ /* 0x000fe400000114da */
[----:B------:R-:W-:Y:S01]  /*a750*/  SHF.R.S32.HI R14, RZ, 0x1f, R225 ;  /* 0x0000001fff0e7819 */ /* 0x000fe200000114e1 */
[----:B------:R-:W4:Y:S08]  /*a760*/  LDC.64 R6, c[0x0][0xbe0] ;  /* 0x0002f800ff067b82 */ /* 0x000f300000000a00 */
[----:B------:R-:W1:Y:S01]  /*a770*/  LDC.64 R8, c[0x0][0xbe8] ;  /* 0x0002fa00ff087b82 */ /* 0x000e620000000a00 */
[----:B------:R-:W-:Y:S05]  /*a780*/  @P0 BRA `(.L_x_3441) ;  /* 0x0000000000540947 */ /* 0x000fea0003800000 */
[----:B------:R-:W5:Y:S01]  /*a790*/  S2R R0, SR_TID.X ;  /* 0x0000000000007919 */ /* 0x000f620000002100 */
[----:B------:R-:W-:Y:S01]  /*a7a0*/  ULDC UR7, c[0x0][0xb88] ;  /* 0x0002e20000077ab9 */ /* 0x000fe20000000800 */
[----:B-----5:R-:W-:-:S04]  /*a7b0*/  IADD3 R2, R221, -0x80, R0 ;  /* 0xffffff80dd027810 */ /* 0x020fc80007ffe000 */
[----:B------:R-:W-:-:S13]  /*a7c0*/  ISETP.GE.AND P0, PT, R2, UR7, PT ;  /* 0x0000000702007c0c */ /* 0x000fda000bf06270 */
[----:B------:R-:W-:Y:S05]  /*a7d0*/  @P0 BRA `(.L_x_3441) ;  /* 0x0000000000400947 */ /* 0x000fea0003800000 */
[----:B------:R-:W5:Y:S01]  /*a7e0*/  LDC.64 R4, c[0x0][0xc70] ;  /* 0x00031c00ff047b82 */ /* 0x000f620000000a00 */
[----:B------:R-:W-:Y:S01]  /*a7f0*/  SHF.R.S32.HI R3, RZ, 0x1f, R2 ;  /* 0x0000001fff037819 */ /* 0x000fe20000011402 */
[----:B------:R-:W-:-:S06]  /*a800*/  ULDC.64 UR8, c[0x0][0xc40] ;  /* 0x0003100000087ab9 */ /* 0x000fcc0000000a00 */
[----:B------:R-:W1:Y:S01]  /*a810*/  LDC.64 R10, c[0x0][0xc78] ;  /* 0x00031e00ff0a7b82 */ /* 0x000e620000000a00 */
[C---:B-----5:R-:W-:Y:S02]  /*a820*/  IMAD R0, R4.reuse, UR5, RZ ;  /* 0x0000000504007c24 */ /* 0x060fe4000f8e02ff */
[----:B------:R-:W-:-:S04]  /*a830*/  IMAD.WIDE.U32 R2, R4, UR43, R2 ;  /* 0x0000002b04027c25 */ /* 0x000fc8000f8e0002 */
[----:B------:R-:W-:Y:S02]  /*a840*/  IMAD R5, R5, UR43, R0 ;  /* 0x0000002b05057c24 */ /* 0x000fe4000f8e0200 */
[C---:B-1----:R-:W-:Y:S02]  /*a850*/  IMAD R0, R10.reuse, UR6, RZ ;  /* 0x000000060a007c24 */ /* 0x042fe4000f8e02ff */
[----:B------:R-:W-:Y:S02]  /*a860*/  IMAD.IADD R3, R3, 0x1, R5 ;  /* 0x0000000103037824 */ /* 0x000fe400078e0205 */
[----:B------:R-:W-:Y:S02]  /*a870*/  IMAD R5, R11, UR44, R0 ;  /* 0x0000002c0b057c24 */ /* 0x000fe4000f8e0200 */
[----:B------:R-:W-:-:S05]  /*a880*/  IMAD.WIDE.U32 R2, R10, UR44, R2 ;  /* 0x0000002c0a027c25 */ /* 0x000fca000f8e0002 */
[----:B------:R-:W-:Y:S02]  /*a890*/  IADD3 R3, R3, R5, RZ ;  /* 0x0000000503037210 */ /* 0x000fe40007ffe0ff */
[----:B------:R-:W-:-:S04]  /*a8a0*/  LEA R4, P0, R2, UR8, 0x2 ;  /* 0x0000000802047c11 */ /* 0x000fc8000f8010ff */
[----:B------:R-:W-:Y:S01]  /*a8b0*/  LEA.HI.X R5, R2, UR9, R3, 0x2, P0 ;  /* 0x0000000902057c11 */ /* 0x000fe200080f1403 */
[----:B------:R-:W-:-:S05]  /*a8c0*/  IMAD.MOV.U32 R3, RZ, RZ, -0x800000 ;  /* 0xff800000ff037424 */ /* 0x000fca00078e00ff */
[----:B------:R1:W-:Y:S03]  /*a8d0*/  STG.E desc[UR46][R4.64], R3 ;  /* 0x0000000304007986 */ /* 0x0003e6000c10192e */
.L_x_3441:
[----:B------:R-:W-:Y:S05]  /*a8e0*/  BSYNC B0 ;  /* 0x0000000000007941 */ /* 0x000fea0003800000 */
.L_x_3440:
[----:B----4-:R-:W-:Y:S01]  /*a8f0*/  IMAD R0, R6, UR5, RZ ;  /* 0x0000000506007c24 */ /* 0x010fe2000f8e02ff */
[----:B------:R-:W-:Y:S01]  /*a900*/  LEA.HI R14, R14, R225, RZ, 0x3 ;  /* 0x000000e10e0e7211 */ /* 0x000fe200078f18ff */
[----:B------:R-:W-:Y:S01]  /*a910*/  ULDC UR5, c[0x0][0xb88] ;  /* 0x0002e20000057ab9 */ /* 0x000fe20000000800 */
[----:B-1----:R-:W-:Y:S01]  /*a920*/  IMAD.WIDE.U32 R4, R6, UR43, R218 ;  /* 0x0000002b06047c25 */ /* 0x002fe2000f8e00da */
[----:B------:R-:W-:Y:S01]  /*a930*/  UIADD3 UR42, -UR42, UR5, URZ ;  /* 0x000000052a2a7290 */ /* 0x000fe2000fffe13f */
[----:B------:R-:W-:Y:S01]  /*a940*/  SHF.R.S32.HI R2, RZ, 0x3, R14 ;  /* 0x00000003ff027819 */ /* 0x000fe2000001140e */
[----:B------:R-:W-:Y:S01]  /*a950*/  ULOP3.LUT UR40, URZ, UR40, URZ, 0x33, !UPT ;  /* 0x000000283f287292 */ /* 0x000fe2000f8e333f */
[----:B------:R-:W-:Y:S01]  /*a960*/  IMAD R3, R7, UR43, R0 ;  /* 0x0000002b07037c24 */ /* 0x000fe2000f8e0200 */
[----:B------:R-:W-:Y:S02]  /*a970*/  BSSY B0, `(.L_x_3442) ;  /* 0x0000026000007945 */ /* 0x000fe40003800000 */
[C---:B------:R-:W-:Y:S01]  /*a980*/  ISETP.GE.AND P2, PT, R2.reuse, UR42, PT ;  /* 0x0000002a02007c0c */ /* 0x040fe2000bf46270 */
[----:B------:R-:W-:-:S02]  /*a990*/  VIADD R0, R2, 0x20 ;  /* 0x0000002002007836 */ /* 0x000fc40000000000 */
[----:B------:R-:W-:Y:S02]  /*a9a0*/  VIADD R6, R2, 0x40 ;  /* 0x0000004002067836 */ /* 0x000fe40000000000 */
[----:B------:R-:W-:Y:S01]  /*a9b0*/  IMAD.IADD R5, R5, 0x1, R3 ;  /* 0x0000000105057824 */ /* 0x000fe200078e0203 */
[----:B------:R-:W-:Y:S01]  /*a9c0*/  ISETP.GE.AND P0, PT, R0, UR42, PT ;  /* 0x0000002a00007c0c */ /* 0x000fe2000bf06270 */
[----:B------:R-:W-:Y:S01]  /*a9d0*/  IMAD R0, R8, UR6, RZ ;  /* 0x0000000608007c24 */ /* 0x000fe2000f8e02ff */
[----:B------:R-:W-:Y:S01]  /*a9e0*/  SHF.R.S32.HI R3, RZ, 0x1f, R2 ;  /* 0x0000001fff037819 */ /* 0x000fe20000011402 */
[----:B---3--:R-:W-:Y:S01]  /*a9f0*/  VIADD R11, R12, UR40 ;  /* 0x000000280c0b7c36 */ /* 0x008fe20008000000 */
[----:B------:R-:W-:Y:S01]  /*aa00*/  ISETP.GE.AND P1, PT, R6, UR42, PT ;  /* 0x0000002a06007c0c */ /* 0x000fe2000bf26270 */
        /* <DEDUP_REMOVED lines=28> */
.L_x_3443:
[----:B------:R-:W-:Y:S05]  /*abd0*/  BSYNC B0 ;  /* 0x0000000000007941 */ /* 0x000fea0003800000 */
.L_x_3442:
[----:B------:R-:W-:Y:S01]  /*abe0*/  BSSY B0, `(.L_x_3444) ;  /* 0x000001b000007945 */ /* 0x000fe20003800000 */
[----:B------:R-:W-:-:S03]  /*abf0*/  ISETP.GE.AND P2, PT, R0, UR42, PT ;  /* 0x0000002a00007c0c */ /* 0x000fc6000bf46270 */
[----:B------:R-:W-:Y:S10]  /*ac00*/  @P0 BRA `(.L_x_3445) ;  /* 0x0000000000600947 */ /* 0x000ff40003800000 */
[----:B-1----:R-:W-:Y:S01]  /*ac10*/  IADD3 R9, P0, R4, 0x20, RZ ;  /* 0x0000002004097810 */ /* 0x002fe20007f1e0ff */
        /* <DEDUP_REMOVED lines=23> */
.L_x_3445:
[----:B------:R-:W-:Y:S05]  /*ad90*/  BSYNC B0 ;  /* 0x0000000000007941 */ /* 0x000fea0003800000 */
.L_x_3444:
[----:B------:R-:W-:Y:S04]  /*ada0*/  BSSY B0, `(.L_x_3446) ;  /* 0x000001a000007945 */ /* 0x000fe80003800000 */
[----:B------:R-:W-:Y:S05]  /*adb0*/  @P1 BRA `(.L_x_3447) ;  /* 0x0000000000601947 */ /* 0x000fea0003800000 */
[----:B-1-3--:R-:W-:Y:S01]  /*adc0*/  IADD3 R9, P0, R4, 0x40, RZ ;  /* 0x0000004004097810 */ /* 0x00afe20007f1e0ff */
        /* <DEDUP_REMOVED lines=23> */
.L_x_3447:
[----:B------:R-:W-:Y:S05]  /*af40*/  BSYNC B0 ;  /* 0x0000000000007941 */ /* 0x000fea0003800000 */
.L_x_3446:
        /* <DEDUP_REMOVED lines=26> */
.L_x_3448:
[----:B------:R-:W-:Y:S05]  /*b0f0*/  BSYNC B0 ;  /* 0x0000000000007941 */ /* 0x000fea0003800000 */
.L_x_3437:
[----:B------:R-:W5:Y:S02]  /*b100*/  LDC R0, c[0x0][0xea8] ;  /* 0x0003aa00ff007b82 */ /* 0x000f640000000800 */
[----:B-----5:R-:W-:-:S13]  /*b110*/  ISETP.LE.AND P0, PT, R0, UR4, PT ;  /* 0x0000000400007c0c */ /* 0x020fda000bf03270 */
[----:B------:R-:W-:Y:S05]  /*b120*/  @!P0 BRA `(.L_x_3449) ;  /* 0xffffff5c003c8947 */ /* 0x000fea000383ffff */
[----:B------:R-:W-:Y:S05]  /*b130*/  EXIT ;  /* 0x000000000000794d */ /* 0x000fea0003800000 */
.L_x_3400:
[----:B------:R-:W-:-:S08]  /*b140*/  NOP ;  /* 0x0000000000007918 */ /* 0x000fd00000000000 */
[----:B---3--:R-:W1:-:S00]  /*b150*/  USETMAXREG.DEALLOC.CTAPOOL 0x18 ;  /* 0x00000018000079c8 */ /* 0x008e4000080e0500 */
        /* <DEDUP_REMOVED lines=12> */
[----:B------:R-:W-:Y:S01]  /*b220*/  ULDC UR44, c[0x0][0xc] ;  /* 0x00000300002c7ab9 */ /* 0x000fe20000000800 */
[----:B------:R-:W-:Y:S01]  /*b230*/  IMAD.MOV.U32 R17, RZ, RZ, 0x1 ;  /* 0x00000001ff117424 */ /* 0x000fe200078e00ff */
[----:B------:R-:W-:Y:S01]  /*b240*/  ULDC.64 UR38, c[0x0][0x198] ;  /* 0x0000660000267ab9 */ /* 0x000fe20000000a00 */
[----:B------:R-:W-:Y:S01]  /*b250*/  IMAD.MOV.U32 R16, RZ, RZ, RZ ;  /* 0x000000ffff107224 */ /* 0x000fe200078e00ff */
[----:B------:R1:W-:Y:S04]  /*b260*/  STL [R1], R0 ;  /* 0x0000000001007387 */ /* 0x0003e80000100800 */
[----:B------:R1:W-:Y:S02]  /*b270*/  STL [R1+0x4], RZ ;  /* 0x000004ff01007387 */ /* 0x0003e40000100800 */
.L_x_3500:
[----:B--23--:R-:W2:Y:S01]  /*b280*/  LDL R6, [R1] ;  /* 0x0000000001067983 */ /* 0x00cea20000100800 */
        /* <DEDUP_REMOVED lines=12> */
[----:B----4-:R-:W-:Y:S05]  /*b350*/  @!P0 BRA `(.L_x_3451) ;  /* 0x0000000000208947 */ /* 0x010fea0003800000 */
        /* <DEDUP_REMOVED lines=8> */
.L_x_3451:
[----:B------:R-:W-:Y:S01]  /*b3e0*/  ULDC UR11, c[0x0][0xec4] ;  /* 0x0003b100000b7ab9 */ /* 0x000fe20000000800 */
[----:B------:R-:W-:Y:S01]  /*b3f0*/  UMOV UR9, UR10 ;  /* 0x0000000a00097c82 */ /* 0x000fe20008000000 */
[----:B------:R-:W-:-:S11]  /*b400*/  UISETP.NE.AND UP0, UPT, UR11, 0x1, UPT ;  /* 0x000000010b00788c */ /* 0x000fd6000bf05270 */
[----:B------:R-:W-:Y:S02]  /*b410*/  @UP0 ULDC.64 UR12, c[0x0][0xec8] ;  /* 0x0003b200000c0ab9 */ /* 0x000fe40000000a00 */
[----:B------:R-:W-:-:S04]  /*b420*/  UIMAD.WIDE.U32 UR6, UR10, UR12, URZ ;  /* 0x0000000c0a0672a5 */ /* 0x000fc8000f8e003f */
[----:B------:R-:W-:-:S04]  /*b430*/  @UP0 USHF.R.U32.HI UR9, URZ, UR13, UR7 ;  /* 0x0000000d3f090299 */ /* 0x000fc80008011607 */
[----:B------:R-:W-:-:S12]  /*b440*/  UIMAD UR6, UR9, UR11, URZ ;  /* 0x0000000b090672a4 */ /* 0x000fd8000f8e023f */
.L_x_3452:
[----:B------:R-:W1:Y:S01]  /*b450*/  LDC R0, c[0x0][0x404] ;  /* 0x00010100ff007b82 */ /* 0x000e620000000800 */
[----:B------:R-:W-:Y:S01]  /*b460*/  ULOP3.LUT UR7, URZ, UR9, URZ, 0x33, !UPT ;  /* 0x000000093f077292 */ /* 0x000fe2000f8e333f */
[----:B------:R-:W-:Y:S01]  /*b470*/  BSSY B6, `(.L_x_3453) ;  /* 0x000027a000067945 */ /* 0x000fe20003800000 */
[----:B------:R-:W-:Y:S01]  /*b480*/  ULDC.64 UR12, c[0x0][0x3f8] ;  /* 0x0000fe00000c7ab9 */ /* 0x000fe20000000a00 */
[----:B------:R-:W-:Y:S01]  /*b490*/  ULDC UR9, c[0x0][0xeac] ;  /* 0x0003ab0000097ab9 */ /* 0x000fe20000000800 */
[----:B------:R-:W-:Y:S01]  /*b4a0*/  ISETP.NE.U32.AND P0, PT, RZ, UR12, PT ;  /* 0x0000000cff007c0c */ /* 0x000fe2000bf05070 */
[----:B------:R-:W-:Y:S02]  /*b4b0*/  UIADD3 UR7, UR7, UR9, URZ ;  /* 0x0000000907077290 */ /* 0x000fe4000fffe03f */
[----:B------:R-:W2:Y:S01]  /*b4c0*/  LDC R2, c[0x0][0x288] ;  /* 0x0000a200ff027b82 */ /* 0x000ea20000000800 */
[----:B------:R-:W-:Y:S01]  /*b4d0*/  ISETP.NE.AND.EX P0, PT, RZ, UR13, PT, P0 ;  /* 0x0000000dff007c0c */ /* 0x000fe2000bf05300 */
[----:B------:R-:W-:Y:S01]  /*b4e0*/  USHF.L.U32 UR41, UR7, 0x7, URZ ;  /* 0x0000000707297899 */ /* 0x000fe2000800063f */
[----:B------:R-:W-:Y:S01]  /*b4f0*/  ULDC UR9, c[0x0][0xeb8] ;  /* 0x0003ae0000097ab9 */ /* 0x000fe20000000800 */
[----:B------:R-:W-:-:S02]  /*b500*/  UIADD3 UR6, UR10, -UR6, URZ ;  /* 0x800000060a067290 */ /* 0x000fc4000fffe03f */
[----:B------:R-:W-:Y:S02]  /*b510*/  UISETP.NE.AND UP0, UPT, UR9, 0x1, UPT ;  /* 0x000000010900788c */ /* 0x000fe4000bf05270 */
[----:B------:R-:W3:Y:S01]  /*b520*/  LDC R4, c[0x0][0x2e0] ;  /* 0x0000b800ff047b82 */ /* 0x000ee20000000800 */
[----:B------:R-:W-:Y:S01]  /*b530*/  IMAD.U32 R5, RZ, RZ, UR41 ;  /* 0x00000029ff057e24 */ /* 0x000fe2000f8e00ff */
[----:B------:R-:W-:Y:S02]  /*b540*/  ULDC UR7, c[0x0][0xec4] ;  /* 0x0003b10000077ab9 */ /* 0x000fe40000000800 */
[----:B------:R-:W-:Y:S01]  /*b550*/  UIMAD UR8, UR8, UR7, UR6 ;  /* 0x00000007080872a4 */ /* 0x000fe2000f8e0206 */
[----:B-1----:R-:W-:-:S04]  /*b560*/  SEL R3, R0, 0x1, P0 ;  /* 0x0000000100037807 */ /* 0x002fc80000000000 */
[----:B------:R-:W-:Y:S01]  /*b570*/  @UP0 ULDC UR6, c[0x0][0xebc] ;  /* 0x0003af0000060ab9 */ /* 0x000fe20000000800 */
[----:B------:R-:W-:Y:S01]  /*b580*/  @UP0 ULDC UR10, c[0x0][0xec0] ;  /* 0x0003b000000a0ab9 */ /* 0x000fe20000000800 */
[----:B------:R-:W-:Y:S02]  /*b590*/  UIMAD.WIDE.U32 UR6, UR8, UR6, URZ ;  /* 0x00000006080672a5 */ /* 0x000fe4000f8e003f */
[----:B------:R-:W-:Y:S01]  /*b5a0*/  UMOV UR43, UR8 ;  /* 0x00000008002b7c82 */ /* 0x000fe20008000000 */
[----:B--2---:R-:W-:Y:S01]  /*b5b0*/  IADD3 R2, R5, 0xdf, -R2 ;  /* 0x000000df05027810 */ /* 0x004fe20007ffe802 */
[----:B------:R-:W-:-:S04]  /*b5c0*/  @UP0 USHF.R.U32.HI UR43, URZ, UR10, UR7 ;  /* 0x0000000a3f2b0299 */ /* 0x000fc80008011607 */
[----:B------:R-:W-:Y:S01]  /*b5d0*/  UIADD3 UR42, -UR43, URZ, URZ ;  /* 0x0000003f2b2a7290 */ /* 0x000fe2000fffe13f */
[----:B---3--:R-:W-:-:S03]  /*b5e0*/  IMAD R0, R3, R4, 0x5f ;  /* 0x0000005f03007424 */ /* 0x008fc600078e0204 */
[----:B------:R-:W-:Y:S01]  /*b5f0*/  UIMAD UR42, UR9, UR42, UR8 ;  /* 0x0000002a092a72a4 */ /* 0x000fe2000f8e0208 */
[----:B------:R-:W-:Y:S02]  /*b600*/  IMAD R2, R3, R4, R2 ;  /* 0x0000000403027224 */ /* 0x000fe400078e0202 */
[----:B------:R-:W-:-:S04]  /*b610*/  IMAD.HI R0, R0, 0x2aaaaaab, RZ ;  /* 0x2aaaaaab00007827 */ /* 0x000fc800078e02ff */
[----:B------:R-:W-:Y:S01]  /*b620*/  IMAD.HI R2, R2, 0x2aaaaaab, RZ ;  /* 0x2aaaaaab02027827 */ /* 0x000fe200078e02ff */
[----:B------:R-:W-:-:S04]  /*b630*/  SHF.R.U32.HI R3, RZ, 0x1f, R0 ;  /* 0x0000001fff037819 */ /* 0x000fc80000011600 */
[----:B------:R-:W-:Y:S02]  /*b640*/  SHF.R.U32.HI R5, RZ, 0x1f, R2 ;  /* 0x0000001fff057819 */ /* 0x000fe40000011602 */
[----:B------:R-:W-:Y:S02]  /*b650*/  LEA.HI.SX32 R3, R0, R3, 0x1c ;  /* 0x0000000300037211 */ /* 0x000fe400078fe2ff */
[----:B------:R-:W-:-:S04]  /*b660*/  LEA.HI.SX32 R2, R2, R5, 0x1c ;  /* 0x0000000502027211 */ /* 0x000fc800078fe2ff */
[----:B------:R-:W-:-:S04]  /*b670*/  VIMNMX R19, R3, R2, PT ;  /* 0x0000000203137248 */ /* 0x000fc80003fe0100 */
[----:B------:R-:W-:-:S13]  /*b680*/  ISETP.GT.AND P0, PT, R19, RZ, PT ;  /* 0x000000ff1300720c */ /* 0x000fda0003f04270 */
        /* <DEDUP_REMOVED lines=19> */
.L_x_3454:
        /* <DEDUP_REMOVED lines=22> */
.L_x_3456:
        /* <DEDUP_REMOVED lines=19> */
.L_x_3458:
        /* <DEDUP_REMOVED lines=16> */
.L_x_3457:
[----:B------:R-:W-:Y:S01]  /*bb50*/  ULDC.64 UR4, c[0x0][0xaf0] ;  /* 0x0002bc0000047ab9 */ /* 0x000fe20000000a00 */
[----:B------:R-:W-:Y:S01]  /*bb60*/  IMAD.U32 R5, RZ, RZ, UR43 ;  /* 0x0000002bff057e24 */ /* 0x000fe2000f8e00ff */
[----:B------:R-:W-:Y:S01]  /*bb70*/  ISETP.NE.U32.AND P0, PT, RZ, UR4, PT ;  /* 0x00000004ff007c0c */ /* 0x000fe2000bf05070 */
[----:B------:R-:W1:Y:S01]  /*bb80*/  LDC R0, c[0x0][0x428] ;  /* 0x00010a00ff007b82 */ /* 0x000e620000000800 */
[----:B------:R-:W-:Y:S01]  /*bb90*/  MOV R6, UR43 ;  /* 0x0000002b00067c02 */ /* 0x000fe20008000f00 */
        /* <DEDUP_REMOVED lines=25> */
.L_x_3513:
[----:B------:R-:W-:Y:S01]  /*bd30*/  UMOV UR4, 0xffffffff ;  /* 0xffffffff00047882 */ /* 0x000fe20000000000 */
[----:B------:R-:W-:Y:S02]  /*bd40*/  SHF.R.S32.HI R7, RZ, 0x1f, R6 ;  /* 0x0000001fff077819 */ /* 0x000fe40000011406 */
[----:B------:R-:W-:Y:S05]  /*bd50*/  BRA.DIV UR4, `(.L_x_3460) ;  /* 0x0000002604b47947 */ /* 0x000fea000b800000 */
[----:B------:R-:W-:-:S13]  /*bd60*/  ELECT P6, URZ, PT ;  /* 0x00000000003f782f */ /* 0x000fda00038c0000 */
.L_x_3516:
        /* <DEDUP_REMOVED lines=20> */
.L_x_3462:
[----:B-1----:R-:W-:Y:S01]  /*beb0*/  IMAD R10, R16, 0x8, R18 ;  /* 0x00000008100a7824 */ /* 0x002fe200078e0212 */
[----:B------:R-:W-:-:S04]  /*bec0*/  SHF.L.U32 R5, R17, 0x1f, RZ ;  /* 0x0000001f11057819 */ /* 0x000fc800000006ff */
[----:B------:R-:W1:Y:S02]  /*bed0*/  SYNCS.PHASECHK.TRANS64.TRYWAIT P2, [R10+URZ+0x32440], R5 ;  /* 0x032440050a0075a7 */ /* 0x000e64000804017f */
[----:B-1----:R-:W-:Y:S05]  /*bee0*/  @!P2 BRA `(.L_x_3463) ;  /* 0x000000240070a947 */ /* 0x002fea0003800000 */
.L_x_3517:
        /* <DEDUP_REMOVED lines=11> */
.L_x_3464:
        /* <DEDUP_REMOVED lines=16> */
.L_x_3461:
[----:B------:R-:W2:Y:S01]  /*c0a0*/  LDL.LU R9, [R1+0x4] ;  /* 0x0000040001097983 */ /* 0x000ea20000300800 */
[----:B------:R-:W-:Y:S05]  /*c0b0*/  WARPSYNC.ALL ;  /* 0x0000000000007948 */ /* 0x000fea0003800000 */
[----:B------:R-:W-:Y:S01]  /*c0c0*/  BAR.SYNC.DEFER_BLOCKING 0x8, 0x120 ;  /* 0x0204800000007b1d */ /* 0x000fe20000010000 */
[----:B------:R-:W-:-:S05]  /*c0d0*/  ELECT P2, URZ, PT ;  /* 0x00000000003f782f */ /* 0x000fca0003840000 */
[----:B------:R-:W-:Y:S01]  /*c0e0*/  BSSY B0, `(.L_x_3465) ;  /* 0x0000030000007945 */ /* 0x000fe20003800000 */
[----:B--2---:R-:W-:-:S05]  /*c0f0*/  VIADD R9, R9, 0x1 ;  /* 0x0000000109097836 */ /* 0x004fca0000000000 */
[----:B------:R1:W-:Y:S02]  /*c100*/  STL [R1+0x4], R9 ;  /* 0x0000040901007387 */ /* 0x0003e40000100800 */
[----:B------:R-:W-:Y:S05]  /*c110*/  @!P2 BRA `(.L_x_3466) ;  /* 0x0000000000b0a947 */ /* 0x000fea0003800000 */
        /* <DEDUP_REMOVED lines=14> */
[----:B--2---:R-:W-:Y:S01]  /*c200*/  IMAD.MOV.U32 R5, RZ, RZ, 0x10000 ;  /* 0x00010000ff057424 */ /* 0x004fe200078e00ff */
        /* <DEDUP_REMOVED lines=22> */
[----:B--2---:R-:W-:Y:S01]  /*c370*/  UIADD3 UR8, UR17, 0x2e400, URZ ;  /* 0x0002e40011087890 */ /* 0x004fe2000fffe03f */
[----:B------:R-:W-:-:S02]  /*c380*/  UMOV UR10, 0xc0 ;  /* 0x000000c0000a7882 */ /* 0x000fc40000000000 */
[----:B------:R-:W-:Y:S01]  /*c390*/  UMOV UR17, UR33 ;  /* 0x0000002100117c82 */ /* 0x000fe20008000000 */
[----:B------:R-:W-:Y:S01]  /*c3a0*/  UMOV UR9, UR33 ;  /* 0x0000002100097c82 */ /* 0x000fe20008000000 */
[----:B------:R3:W-:Y:S04]  /*c3b0*/  UTMALDG.4D [UR16], [UR6], desc[UR14] ;  /* 0x00000e10060075b4 */ /* 0x0007e80008019000 */
[----:B------:R3:W-:Y:S02]  /*c3c0*/  UTMALDG.4D [UR8], [UR6], desc[UR14] ;  /* 0x00000e08060075b4 */ /* 0x0007e40008019000 */
[----:B---3--:R-:W-:Y:S01]  /*c3d0*/  NOP ;  /* 0x0000000000007918 */ /* 0x008fe20000000000 */
.L_x_3466:
[----:B------:R-:W-:Y:S05]  /*c3e0*/  BSYNC B0 ;  /* 0x0000000000007941 */ /* 0x000fea0003800000 */
.L_x_3465:
[----:B------:R-:W-:-:S04]  /*c3f0*/  LEA.HI R5, R9, R9, RZ, 0x1 ;  /* 0x0000000909057211 */ /* 0x000fc800078f08ff */
[----:B------:R-:W-:-:S05]  /*c400*/  LOP3.LUT R5, R5, 0xfffffffe, RZ, 0xc0, !PT ;  /* 0xfffffffe05057812 */ /* 0x000fca00078ec0ff */
[----:B------:R-:W-:-:S05]  /*c410*/  IMAD.IADD R5, R9, 0x1, -R5 ;  /* 0x0000000109057824 */ /* 0x000fca00078e0a05 */
[----:B------:R-:W-:-:S04]  /*c420*/  SHF.L.U32 R5, R5, 0x1f, RZ ;  /* 0x0000001f05057819 */ /* 0x000fc800000006ff */
[----:B------:R-:W2:Y:S02]  /*c430*/  SYNCS.PHASECHK.TRANS64.TRYWAIT P2, [R18+URZ+0x32420], R5 ;  /* 0x03242005120075a7 */ /* 0x000ea4000804017f */
[----:B--2---:R-:W-:Y:S05]  /*c440*/  @!P2 BRA `(.L_x_3467) ;  /* 0x00000020002ca947 */ /* 0x004fea0003800000 */
.L_x_3518:
[----:B------:R-:W-:Y:S01]  /*c450*/  ULDC.64 UR4, c[0x0][0x408] ;  /* 0x0001020000047ab9 */ /* 0x000fe20000000a00 */
[----:B------:R-:W-:Y:S04]  /*c460*/  BSSY B0, `(.L_x_3468) ;  /* 0x0000030000007945 */ /* 0x000fe80003800000 */
[----:B------:R-:W-:Y:S05]  /*c470*/  @!P6 BRA `(.L_x_3469) ;  /* 0x0000000000b8e947 */ /* 0x000fea0003800000 */
[----:B------:R-:W-:Y:S01]  /*c480*/  IMAD R10, R16, 0x8, R18 ;  /* 0x00000008100a7824 */ /* 0x000fe200078e0212 */
[----:B--2---:R-:W-:Y:S01]  /*c490*/  SHF.L.U32 R5, R17, 0x1f, RZ ;  /* 0x0000001f11057819 */ /* 0x004fe200000006ff */
[----:B-1----:R-:W1:Y:S03]  /*c4a0*/  S2R R9, SR_TID.X ;  /* 0x0000000000097919 */ /* 0x002e660000002100 */
[----:B------:R-:W2:Y:S01]  /*c4b0*/  SYNCS.PHASECHK.TRANS64.TRYWAIT P2, [R10+URZ+0x32460], R5 ;  /* 0x032460050a0075a7 */ /* 0x000ea2000804017f */
[----:B-1----:R-:W-:-:S04]  /*c4c0*/  LOP3.LUT R9, R9, 0x7f, RZ, 0xc0, !PT ;  /* 0x0000007f09097812 */ /* 0x002fc800078ec0ff */
[----:B------:R-:W-:Y:S01]  /*c4d0*/  ISETP.NE.AND P3, PT, R9, RZ, PT ;  /* 0x000000ff0900720c */ /* 0x000fe20003f65270 */
[----:B--2---:R-:W-:-:S12]  /*c4e0*/  @!P2 BRA `(.L_x_3470) ;  /* 0x000000200018a947 */ /* 0x004fd80003800000 */
.L_x_3519:
        /* <DEDUP_REMOVED lines=8> */
.L_x_3471:
        /* <DEDUP_REMOVED lines=31> */
.L_x_3469:
[----:B------:R-:W-:Y:S05]  /*c760*/  BSYNC B0 ;  /* 0x0000000000007941 */ /* 0x000fea0003800000 */
.L_x_3468:
[----:B------:R-:W-:-:S13]  /*c770*/  ISETP.GE.AND P2, PT, R19, 0x2, PT ;  /* 0x000000021300780c */ /* 0x000fda0003f46270 */
[----:B------:R-:W-:Y:S05]  /*c780*/  @!P2 BRA `(.L_x_3472) ;  /* 0x0000001000c4a947 */ /* 0x000fea0003800000 */
[C---:B--2---:R-:W-:Y:S01]  /*c790*/  LOP3.LUT R5, R19.reuse, 0x1, RZ, 0xc0, !PT ;  /* 0x0000000113057812 */ /* 0x044fe200078ec0ff */
[----:B-1----:R-:W-:-:S03]  /*c7a0*/  VIADD R9, R19, 0xfffffffe ;  /* 0xfffffffe13097836 */ /* 0x002fc60000000000 */
[----:B------:R-:W-:Y:S01]  /*c7b0*/  ISETP.NE.U32.AND P2, PT, R5, 0x1, PT ;  /* 0x000000010500780c */ /* 0x000fe20003f45070 */
[----:B------:R-:W-:-:S12]  /*c7c0*/  IMAD.MOV.U32 R8, RZ, RZ, R9 ;  /* 0x000000ffff087224 */ /* 0x000fd800078e0009 */
        /* <DEDUP_REMOVED lines=24> */
[----:B------:R-:W-:-:S04]  /*c950*/  LEA R2, P2, R4, R2, 0x2 ;  /* 0x0000000204027211 */ /* 0x000fc800078410ff */
[----:B------:R-:W-:-:S05]  /*c960*/  LEA.HI.X R3, R4, R3, R10, 0x2, P2 ;  /* 0x0000000304037211 */ /* 0x000fca00010f140a */
[----:B------:R1:W5:Y:S04]  /*c970*/  LDG.E R4, desc[UR46][R2.64] ;  /* 0x0000002e02047981 */ /* 0x000368000c1e1900 */
.L_x_3476:
[----:B-1----:R-:W1:Y:S01]  /*c980*/  S2R R2, SR_TID.X ;  /* 0x0000000000027919 */ /* 0x002e620000002100 */
[----:B------:R-:W-:Y:S02]  /*c990*/  SHF.L.U32 R3, R17, 0x1f, RZ ;  /* 0x0000001f11037819 */ /* 0x000fe400000006ff */
[----:B-1----:R-:W-:Y:S01]  /*c9a0*/  LOP3.LUT R5, R2, 0x7f, RZ, 0xc0, !PT ;  /* 0x0000007f02057812 */ /* 0x002fe200078ec0ff */
[----:B------:R-:W-:-:S03]  /*c9b0*/  IMAD R2, R16, 0x8, R18 ;  /* 0x0000000810027824 */ /* 0x000fc600078e0212 */
[----:B------:R-:W-:Y:S01]  /*c9c0*/  ISETP.NE.AND P2, PT, R5, RZ, PT ;  /* 0x000000ff0500720c */ /* 0x000fe20003f45270 */
[----:B------:R-:W1:Y:S02]  /*c9d0*/  SYNCS.PHASECHK.TRANS64.TRYWAIT P3, [R2+URZ+0x32440], R3 ;  /* 0x03244003020075a7 */ /* 0x000e64000806017f */
[----:B-1----:R-:W-:Y:S10]  /*c9e0*/  @!P3 BRA `(.L_x_3477) ;  /* 0x0000001800ecb947 */ /* 0x002ff40003800000 */
.L_x_3520:
        /* <DEDUP_REMOVED lines=8> */
.L_x_3478:
        /* <DEDUP_REMOVED lines=17> */
.L_x_3521:
[----:B------:R-:W-:Y:S05]  /*cb80*/  @P2 BRA `(.L_x_3480) ;  /* 0x00000000001c2947 */ /* 0x000fea0003800000 */
[----:B------:R-:W3:Y:S01]  /*cb90*/  S2R R8, SR_TID.X ;  /* 0x0000000000087919 */ /* 0x000ee20000002100 */
[----:B-12---:R-:W-:-:S04]  /*cba0*/  MOV R3, 0xc000 ;  /* 0x0000c00000037802 */ /* 0x006fc80000000f00 */
[----:B------:R4:W-:Y:S01]  /*cbb0*/  SYNCS.ARRIVE.TRANS64 RZ, [R2+URZ+0x32450], R3 ;  /* 0x0324500302ff79a7 */ /* 0x0009e2000800003f */
[----:B---3--:R-:W-:-:S04]  /*cbc0*/  LOP3.LUT R8, R8, 0x1f, RZ, 0xc0, !PT ;  /* 0x0000001f08087812 */ /* 0x008fc800078ec0ff */
[----:B------:R-:W-:-:S13]  /*cbd0*/  ISETP.NE.AND P2, PT, R8, RZ, PT ;  /* 0x000000ff0800720c */ /* 0x000fda0003f45270 */
[----:B----4-:R-:W-:Y:S05]  /*cbe0*/  @!P2 BRA `(.L_x_3480) ;  /* 0x000000000004a947 */ /* 0x010fea0003800000 */
[----:B------:R-:W-:Y:S01]  /*cbf0*/  BPT.TRAP 0x1 ;  /* 0x000000040000795c */ /* 0x000fe20000300000 */
.L_x_3480:
        /* <DEDUP_REMOVED lines=30> */
.L_x_3475:
[----:B------:R-:W-:Y:S05]  /*cde0*/  BSYNC B0 ;  /* 0x0000000000007941 */ /* 0x000fea0003800000 */
.L_x_3474:
[----:B------:R-:W-:-:S07]  /*cdf0*/  VIADD R8, R19, 0xfffffffd ;  /* 0xfffffffd13087836 */ /* 0x000fce0000000000 */
.L_x_3473:
[----:B------:R-:W-:Y:S01]  /*ce00*/  ISETP.NE.AND P2, PT, R9, RZ, PT ;  /* 0x000000ff0900720c */ /* 0x000fe20003f45270 */
[----:B------:R-:W-:-:S12]  /*ce10*/  BSSY B0, `(.L_x_3472) ;  /* 0x00000c8000007945 */ /* 0x000fd80003800000 */
[----:B------:R-:W-:Y:S05]  /*ce20*/  @!P2 BRA `(.L_x_3481) ;  /* 0x0000000c0018a947 */ /* 0x000fea0003800000 */
.L_x_3496:
        /* <DEDUP_REMOVED lines=27> */
.L_x_3484:
[----:B------:R-:W1:Y:S01]  /*cfe0*/  S2R R2, SR_TID.X ;  /* 0x0000000000027919 */ /* 0x000e620000002100 */
[----:B------:R-:W-:Y:S01]  /*cff0*/  IMAD R3, R9, 0x8, R18 ;  /* 0x0000000809037824 */ /* 0x000fe200078e0212 */
[----:B-1----:R-:W-:Y:S02]  /*d000*/  LOP3.LUT R5, R2, 0x7f, RZ, 0xc0, !PT ;  /* 0x0000007f02057812 */ /* 0x002fe400078ec0ff */
[----:B------:R-:W-:Y:S02]  /*d010*/  SHF.L.U32 R2, R17, 0x1f, RZ ;  /* 0x0000001f11027819 */ /* 0x000fe400000006ff */
[----:B------:R-:W-:Y:S02]  /*d020*/  ISETP.NE.AND P2, PT, R5, RZ, PT ;  /* 0x000000ff0500720c */ /* 0x000fe40003f45270 */
[----:B------:R-:W1:Y:S02]  /*d030*/  SYNCS.PHASECHK.TRANS64.TRYWAIT P3, [R3+URZ+0x32440], R2 ;  /* 0x03244002030075a7 */ /* 0x000e64000806017f */
[----:B-1----:R-:W-:Y:S09]  /*d040*/  @!P3 BRA `(.L_x_3485) ;  /* 0x00000014007cb947 */ /* 0x002ff20003800000 */
.L_x_3522:
        /* <DEDUP_REMOVED lines=8> */
.L_x_3486:
        /* <DEDUP_REMOVED lines=17> */
.L_x_3523:
        /* <DEDUP_REMOVED lines=8> */
.L_x_3488:
        /* <DEDUP_REMOVED lines=30> */
.L_x_3483:
[----:B------:R-:W-:Y:S05]  /*d440*/  BSYNC B1 ;  /* 0x0000000000017941 */ /* 0x000fea0003800000 */
.L_x_3482:
[----:B------:R-:W-:Y:S01]  /*d450*/  VIADD R9, R9, 0x1 ;  /* 0x0000000109097836 */ /* 0x000fe20000000000 */
        /* <DEDUP_REMOVED lines=19> */
[----:B------:R-:W1:Y:S01]  /*d590*/  LDC.64 R4, c[0x0][0x3f8] ;  /* 0x0000fe00ff047b82 */ /* 0x000e620000000a00 */
[----:B------:R-:W-:-:S04]  /*d5a0*/  IMAD.WIDE.U32 R2, R6, UR4, R2 ;  /* 0x0000000406027c25 */ /* 0x000fc8000f8e0002 */
[----:B------:R-:W-:Y:S01]  /*d5b0*/  IMAD.IADD R11, R11, 0x1, R3 ;  /* 0x000000010b0b7824 */ /* 0x000fe200078e0203 */
[----:B-1----:R-:W-:-:S04]  /*d5c0*/  LEA R4, P2, R2, R4, 0x2 ;  /* 0x0000000402047211 */ /* 0x002fc800078410ff */
[----:B------:R-:W-:-:S05]  /*d5d0*/  LEA.HI.X R5, R2, R5, R11, 0x2, P2 ;  /* 0x0000000502057211 */ /* 0x000fca00010f140b */
[----:B------:R1:W5:Y:S04]  /*d5e0*/  LDG.E R4, desc[UR46][R4.64] ;  /* 0x0000002e04047981 */ /* 0x000368000c1e1900 */
.L_x_3491:
[----:B------:R-:W1:Y:S01]  /*d5f0*/  S2R R2, SR_TID.X ;  /* 0x0000000000027919 */ /* 0x000e620000002100 */
[----:B------:R-:W-:Y:S02]  /*d600*/  SHF.L.U32 R3, R17, 0x1f, RZ ;  /* 0x0000001f11037819 */ /* 0x000fe400000006ff */
[----:B-1----:R-:W-:Y:S01]  /*d610*/  LOP3.LUT R5, R2, 0x7f, RZ, 0xc0, !PT ;  /* 0x0000007f02057812 */ /* 0x002fe200078ec0ff */
[----:B------:R-:W-:-:S03]  /*d620*/  IMAD R2, R16, 0x8, R18 ;  /* 0x0000000810027824 */ /* 0x000fc600078e0212 */
[----:B------:R-:W-:Y:S01]  /*d630*/  ISETP.NE.AND P2, PT, R5, RZ, PT ;  /* 0x000000ff0500720c */ /* 0x000fe20003f45270 */
[----:B------:R-:W1:Y:S02]  /*d640*/  SYNCS.PHASECHK.TRANS64.TRYWAIT P3, [R2+URZ+0x32440], R3 ;  /* 0x03244003020075a7 */ /* 0x000e64000806017f */
[----:B-1----:R-:W-:Y:S10]  /*d650*/  @!P3 BRA `(.L_x_3492) ;  /* 0x000000100020b947 */ /* 0x002ff40003800000 */
.L_x_3524:
        /* <DEDUP_REMOVED lines=8> */
.L_x_3493:
        /* <DEDUP_REMOVED lines=17> */
.L_x_3525:
        /* <DEDUP_REMOVED lines=8> */
.L_x_3495:
        /* <DEDUP_REMOVED lines=30> */
.L_x_3490:
[----:B------:R-:W-:Y:S05]  /*da50*/  BSYNC B1 ;  /* 0x0000000000017941 */ /* 0x000fea0003800000 */
.L_x_3489:
[C---:B------:R-:W-:Y:S01]  /*da60*/  ISETP.GT.AND P2, PT, R8.reuse, 0x1, PT ;  /* 0x000000010800780c */ /* 0x040fe20003f44270 */
[----:B------:R-:W-:-:S12]  /*da70*/  VIADD R8, R8, 0xfffffffe ;  /* 0xfffffffe08087836 */ /* 0x000fd80000000000 */
[----:B------:R-:W-:Y:S05]  /*da80*/  @P2 BRA `(.L_x_3496) ;  /* 0xfffffff000e82947 */ /* 0x000fea000383ffff */
.L_x_3481:
[----:B------:R-:W-:Y:S05]  /*da90*/  BSYNC B0 ;  /* 0x0000000000007941 */ /* 0x000fea0003800000 */
.L_x_3472:
[----:B------:R3:W5:Y:S01]  /*daa0*/  LDL R6, [R1] ;  /* 0x0000000001067983 */ /* 0x0007620000100800 */
[----:B------:R-:W-:Y:S01]  /*dab0*/  VIADD R16, R16, 0x1 ;  /* 0x0000000110107836 */ /* 0x000fe20000000000 */
[----:B------:R-:W-:Y:S04]  /*dac0*/  BSSY B0, `(.L_x_3497) ;  /* 0x0000012000007945 */ /* 0x000fe80003800000 */
[----:B------:R-:W-:-:S04]  /*dad0*/  ISETP.NE.AND P0, PT, R16, 0x2, PT ;  /* 0x000000021000780c */ /* 0x000fc80003f05270 */
[----:B------:R-:W-:-:S04]  /*dae0*/  SEL R0, RZ, 0x1, P0 ;  /* 0x00000001ff007807 */ /* 0x000fc80000000000 */
[----:B------:R-:W-:Y:S01]  /*daf0*/  LOP3.LUT R17, R17, R0, RZ, 0x3c, !PT ;  /* 0x0000000011117212 */ /* 0x000fe200078e3cff */
[----:B---3--:R-:W-:Y:S06]  /*db00*/  @P1 BRA `(.L_x_3498) ;  /* 0x0000000000341947 */ /* 0x008fec0003800000 */
[----:B--2---:R-:W2:Y:S01]  /*db10*/  S2R R5, SR_LANEID ;  /* 0x0000000000057919 */ /* 0x004ea20000000000 */
[----:B------:R-:W-:Y:S01]  /*db20*/  VOTEU.ANY UR6, UPT, PT ;  /* 0x0000000000067886 */ /* 0x000fe200038e0100 */
[----:B------:R-:W3:Y:S01]  /*db30*/  LDC.64 R2, c[0x0][0xef0] ;  /* 0x0003bc00ff027b82 */ /* 0x000ee20000000a00 */
[----:B------:R-:W2:Y:S02]  /*db40*/  FLO.U32 R0, UR6 ;  /* 0x0000000600007d00 */ /* 0x000ea400080e0000 */
[----:B--2---:R-:W-:-:S06]  /*db50*/  ISETP.EQ.U32.AND P1, PT, R0, R5, PT ;  /* 0x000000050000720c */ /* 0x004fcc0003f22070 */
[----:B------:R-:W3:Y:S07]  /*db60*/  POPC R5, UR6 ;  /* 0x0000000600057d09 */ /* 0x000eee0008000000 */
[----:B---3--:R-:W2:Y:S01]  /*db70*/  @P1 ATOMG.E.ADD.STRONG.GPU PT, R3, desc[UR46][R2.64], R5 ;  /* 0x00000005020319a8 */ /* 0x008ea200081ee1ee */
[----:B------:R-:W3:Y:S02]  /*db80*/  S2R R4, SR_LTMASK ;  /* 0x0000000000047919 */ /* 0x000ee40000003900 */
[----:B---3--:R-:W-:-:S04]  /*db90*/  LOP3.LUT R4, R4, UR6, RZ, 0xc0, !PT ;  /* 0x0000000604047c12 */ /* 0x008fc8000f8ec0ff */
[----:B------:R-:W3:Y:S01]  /*dba0*/  POPC R7, R4 ;  /* 0x0000000400077309 */ /* 0x000ee20000000000 */
[----:B--2---:R-:W3:Y:S02]  /*dbb0*/  SHFL.IDX PT, R0, R3, R0, 0x1f ;  /* 0x00001f0003007589 */ /* 0x004ee400000e0000 */
[----:B---3-5:R-:W-:-:S05]  /*dbc0*/  IADD3 R6, R0, UR44, R7 ;  /* 0x0000002c00067c10 */ /* 0x028fca000fffe007 */
[----:B------:R3:W-:Y:S02]  /*dbd0*/  STL [R1], R6 ;  /* 0x0000000601007387 */ /* 0x0007e40000100800 */
.L_x_3498:
[----:B------:R-:W-:Y:S05]  /*dbe0*/  BSYNC B0 ;  /* 0x0000000000007941 */ /* 0x000fea0003800000 */
.L_x_3497:
[----:B------:R-:W-:Y:S01]  /*dbf0*/  SEL R16, R16, RZ, P0 ;  /* 0x000000ff10107207 */ /* 0x000fe20000000000 */
[----:B-----5:R-:W-:-:S07]  /*dc00*/  IMAD.MOV.U32 R13, RZ, RZ, R6 ;  /* 0x000000ffff0d7224 */ /* 0x020fce00078e0006 */
.L_x_3455:
[----:B------:R-:W-:Y:S05]  /*dc10*/  BSYNC B6 ;  /* 0x0000000000067941 */ /* 0x000fea0003800000 */
.L_x_3453:
[----:B------:R-:W-:-:S03]  /*dc20*/  UMOV UR6, 0xffffffff ;  /* 0xffffffff00067882 */ /* 0x000fc60000000000 */
[----:B------:R-:W-:Y:S05]  /*dc30*/  BRA.DIV UR6, `(.L_x_3499) ;  /* 0x0000000a06d07947 */ /* 0x000fea000b800000 */
[----:B------:R4:W1:Y:S02]  /*dc40*/  SHFL.IDX PT, R14, R13, RZ, 0x1f ;  /* 0x00001fff0d0e7589 */ /* 0x00086400000e0000 */
.L_x_3528:
[----:B------:R-:W5:Y:S01]  /*dc50*/  S2R R0, SR_TID.X ;  /* 0x0000000000007919 */ /* 0x000f620000002100 */
[----:B------:R-:W-:Y:S05]  /*dc60*/  WARPSYNC.ALL ;  /* 0x0000000000007948 */ /* 0x000fea0003800000 */
[----:B------:R-:W-:Y:S01]  /*dc70*/  BAR.SYNC.DEFER_BLOCKING 0x4, 0x120 ;  /* 0x0104800000007b1d */ /* 0x000fe20000010000 */
[----:B-1----:R-:W-:-:S05]  /*dc80*/  IMAD.MOV.U32 R2, RZ, RZ, R14 ;  /* 0x000000ffff027224 */ /* 0x002fca00078e000e */
[----:B------:R-:W-:Y:S01]  /*dc90*/  ULDC UR6, c[0x0][0xea8] ;  /* 0x0003aa0000067ab9 */ /* 0x000fe20000000800 */
[----:B------:R1:W-:Y:S01]  /*dca0*/  STL [R1], R2 ;  /* 0x0000000201007387 */ /* 0x0003e20000100800 */
        /* <DEDUP_REMOVED lines=8> */
[----:B-1----:R-:W-:Y:S05]  /*dd30*/  @!P0 BRA `(.L_x_3500) ;  /* 0xffffffd400508947 */ /* 0x002fea000383ffff */
.L_x_3450:
[----:B------:R-:W5:Y:S01]  /*dd40*/  LDL.LU R0, [R1+0x4] ;  /* 0x0000040001007983 */ /* 0x000f620000300800 */
[----:B--2---:R-:W1:Y:S01]  /*dd50*/  S2R R5, SR_CgaCtaId ;  /* 0x0000000000057919 */ /* 0x004e620000008800 */
[----:B-----5:R-:W-:-:S05]  /*dd60*/  VIADD R0, R0, 0x1 ;  /* 0x0000000100007836 */ /* 0x020fca0000000000 */
        /* <DEDUP_REMOVED lines=8> */
.L_x_3529:
        /* <DEDUP_REMOVED lines=9> */
[----:B------:R-:W2:Y:S02]  /*de80*/  LDL.LU R2, [R1+0x8] ;  /* 0x0000080001027983 */ /* 0x000ea40000300800 */
[----:B--2---:R-:W-:-:S04]  /*de90*/  LOP3.LUT R0, R2, 0x2, RZ, 0xfc, !PT ;  /* 0x0000000202007812 */ /* 0x004fc800078efcff */
[----:B------:R-:W-:-:S13]  /*dea0*/  ISETP.NE.AND P2, PT, R0, 0x3, PT ;  /* 0x000000030000780c */ /* 0x000fda0003f45270 */
[----:B------:R-:W-:Y:S05]  /*deb0*/  @!P2 BRA `(.L_x_3504) ;  /* 0x000000000004a947 */ /* 0x000fea0003800000 */
[----:B------:R-:W-:Y:S01]  /*dec0*/  BPT.TRAP 0x1 ;  /* 0x000000040000795c */ /* 0x000fe20000300000 */
.L_x_3504:
[----:B------:R-:W-:Y:S01]  /*ded0*/  IADD3 R3, R7, 0x32440, RZ ;  /* 0x0003244007037810 */ /* 0x000fe20007ffe0ff */
[----:B------:R-:W-:Y:S01]  /*dee0*/  VIADD R0, R16, 0x1 ;  /* 0x0000000110007836 */ /* 0x000fe20000000000 */
[----:B------:R-:W-:-:S03]  /*def0*/  SHF.L.U32 R4, R17, 0x1f, RZ ;  /* 0x0000001f11047819 */ /* 0x000fc600000006ff */
[----:B------:R-:W-:Y:S01]  /*df00*/  IMAD R5, R16, 0x8, R3 ;  /* 0x0000000810057824 */ /* 0x000fe200078e0203 */
[----:B------:R-:W-:-:S03]  /*df10*/  ISETP.NE.AND P1, PT, R0, 0x2, PT ;  /* 0x000000020000780c */ /* 0x000fc60003f25270 */
[----:B------:R-:W1:Y:S01]  /*df20*/  SYNCS.PHASECHK.TRANS64.TRYWAIT P0, [R5+URZ], R4 ;  /* 0x00000004050075a7 */ /* 0x000e62000800017f */
[----:B------:R-:W-:-:S04]  /*df30*/  SEL R2, RZ, 0x1, P1 ;  /* 0x00000001ff027807 */ /* 0x000fc80000800000 */
[----:B------:R-:W-:Y:S02]  /*df40*/  LOP3.LUT R17, R17, R2, RZ, 0x3c, !PT ;  /* 0x0000000211117212 */ /* 0x000fe400078e3cff */
[----:B------:R-:W-:Y:S02]  /*df50*/  SEL R2, R0, RZ, P1 ;  /* 0x000000ff00027207 */ /* 0x000fe40000800000 */
[----:B------:R-:W-:-:S03]  /*df60*/  SHF.L.U32 R0, R17, 0x1f, RZ ;  /* 0x0000001f11007819 */ /* 0x000fc600000006ff */
[----:B------:R-:W-:Y:S01]  /*df70*/  IMAD R3, R2, 0x8, R3 ;  /* 0x0000000802037824 */ /* 0x000fe200078e0203 */
[----:B-1----:R-:W-:Y:S06]  /*df80*/  @!P0 BRA `(.L_x_3505) ;  /* 0x0000000800348947 */ /* 0x002fec0003800000 */
.L_x_3530:
[----:B------:R-:W2:Y:S02]  /*df90*/  SYNCS.PHASECHK.TRANS64.TRYWAIT P0, [R3+URZ], R0 ;  /* 0x00000000030075a7 */ /* 0x000ea4000800017f */
[----:B--2---:R-:W-:Y:S05]  /*dfa0*/  @!P0 BRA `(.L_x_3506) ;  /* 0x0000000800408947 */ /* 0x004fea0003800000 */
.L_x_3531:
[----:B------:R-:W-:Y:S05]  /*dfb0*/  @!P2 BRA `(.L_x_3507) ;  /* 0x000000000004a947 */ /* 0x000fea0003800000 */
[----:B------:R-:W-:Y:S01]  /*dfc0*/  BPT.TRAP 0x1 ;  /* 0x000000040000795c */ /* 0x000fe20000300000 */
.L_x_3507:
[----:B--2---:R-:W-:-:S04]  /*dfd0*/  VIADD R3, R7, 0x32460 ;  /* 0x0003246007037836 */ /* 0x004fc80000000000 */
[----:B-1----:R-:W-:-:S04]  /*dfe0*/  IMAD R5, R16, 0x8, R3 ;  /* 0x0000000810057824 */ /* 0x002fc800078e0203 */
[----:B------:R-:W1:Y:S02]  /*dff0*/  SYNCS.PHASECHK.TRANS64.TRYWAIT P0, [R5+URZ], R4 ;  /* 0x00000004050075a7 */ /* 0x000e64000800017f */
[----:B-1----:R-:W-:Y:S05]  /*e000*/  @!P0 BRA `(.L_x_3508) ;  /* 0x00000008003c8947 */ /* 0x002fea0003800000 */
.L_x_3532:
[----:B------:R-:W-:-:S07]  /*e010*/  IMAD R3, R2, 0x8, R3 ;  /* 0x0000000802037824 */ /* 0x000fce00078e0203 */
.L_x_3509:
[----:B--2---:R2:W1:Y:S02]  /*e020*/  SYNCS.PHASECHK.TRANS64.TRYWAIT P0, [R3+URZ], R0 ;  /* 0x00000000030075a7 */ /* 0x004464000800017f */
[----:B-1----:R-:W-:Y:S05]  /*e030*/  @!P0 NANOSLEEP.SYNCS 0x989680 ;  /* 0x009896800000895d */ /* 0x002fea0003900000 */
[----:B------:R-:W1:Y:S02]  /*e040*/  @!P0 SYNCS.PHASECHK.TRANS64 P0, [R3+URZ], R0 ;  /* 0x00000000030085a7 */ /* 0x000e64000800007f */
[----:B-1----:R-:W-:Y:S05]  /*e050*/  @!P0 BRA `(.L_x_3509) ;  /* 0xfffffffc00f08947 */ /* 0x002fea000383ffff */
.L_x_3503:
[----:B------:R-:W-:Y:S05]  /*e060*/  BSYNC B0 ;  /* 0x0000000000007941 */ /* 0x000fea0003800000 */
.L_x_3502:
[----:B------:R-:W-:Y:S05]  /*e070*/  EXIT ;  /* 0x000000000000794d */ /* 0x000fea0003800000 */
.L_x_3406:
[----:B-1----:R-:W-:-:S04]  /*e080*/  IMAD.U32 R3, RZ, RZ, UR39 ;  /* 0x00000027ff037e24 */ /* 0x002fc8000f8e00ff */
[----:B------:R1:W2:Y:S03]  /*e090*/  SYNCS.PHASECHK.TRANS64.TRYWAIT P0, [R3+URZ+0x32400], R0 ;  /* 0x03240000030075a7 */ /* 0x0002a6000800017f */
[----:B--2---:R-:W-:Y:S05]  /*e0a0*/  @!P0 NANOSLEEP.SYNCS 0x989680 ;  /* 0x009896800000895d */ /* 0x004fea0003900000 */
[----:B------:R-:W2:Y:S02]  /*e0b0*/  @!P0 SYNCS.PHASECHK.TRANS64 P0, [R3+URZ+0x32400], R0 ;  /* 0x03240000030085a7 */ /* 0x000ea4000800007f */
[----:B--2---:R-:W-:Y:S05]  /*e0c0*/  @!P0 BRA `(.L_x_3406) ;  /* 0xfffffffc00ec8947 */ /* 0x004fea000383ffff */
[----:B------:R-:W-:Y:S05]  /*e0d0*/  BRA `(.L_x_3510) ;  /* 0xffffff38002c7947 */ /* 0x000fea000383ffff */
.L_x_3410:
[----:B-1----:R-:W-:-:S04]  /*e0e0*/  IMAD.U32 R3, RZ, RZ, UR7 ;  /* 0x00000007ff037e24 */ /* 0x002fc8000f8e00ff */
[----:B------:R1:W4:Y:S03]  /*e0f0*/  SYNCS.PHASECHK.TRANS64.TRYWAIT P1, [R3+URZ+0x32430], R2 ;  /* 0x03243002030075a7 */ /* 0x000326000802017f */
[----:B----4-:R-:W-:Y:S05]  /*e100*/  @!P1 NANOSLEEP.SYNCS 0x989680 ;  /* 0x009896800000995d */ /* 0x010fea0003900000 */
[----:B------:R-:W4:Y:S02]  /*e110*/  @!P1 SYNCS.PHASECHK.TRANS64 P1, [R3+URZ+0x32430], R2 ;  /* 0x03243002030095a7 */ /* 0x000f24000802007f */
[----:B----4-:R-:W-:Y:S05]  /*e120*/  @!P1 BRA `(.L_x_3410) ;  /* 0xfffffffc00ec9947 */ /* 0x010fea000383ffff */
[----:B------:R-:W-:Y:S05]  /*e130*/  BRA `(.L_x_3409) ;  /* 0xffffff38004c7947 */ /* 0x000fea000383ffff */
.L_x_3411:
[----:B-1----:R-:W-:-:S04]  /*e140*/  IMAD.U32 R3, RZ, RZ, UR39 ;  /* 0x00000027ff037e24 */ /* 0x002fc8000f8e00ff */
[----:B------:R1:W4:Y:S03]  /*e150*/  SYNCS.PHASECHK.TRANS64.TRYWAIT P1, [R3+URZ+0x32410], R0 ;  /* 0x03241000030075a7 */ /* 0x000326000802017f */
[----:B----4-:R-:W-:Y:S05]  /*e160*/  @!P1 NANOSLEEP.SYNCS 0x989680 ;  /* 0x009896800000995d */ /* 0x010fea0003900000 */
[----:B------:R-:W4:Y:S02]  /*e170*/  @!P1 SYNCS.PHASECHK.TRANS64 P1, [R3+URZ+0x32410], R0 ;  /* 0x03241000030095a7 */ /* 0x000f24000802007f */
[----:B----4-:R-:W-:Y:S05]  /*e180*/  @!P1 BRA `(.L_x_3411) ;  /* 0xfffffffc00ec9947 */ /* 0x010fea000383ffff */
[----:B------:R-:W-:Y:S05]  /*e190*/  BRA `(.L_x_3511) ;  /* 0xffffff3800f07947 */ /* 0x000fea000383ffff */
.L_x_3415:
[----:B------:R-:W-:-:S04]  /*e1a0*/  IMAD.U32 R3, RZ, RZ, UR7 ;  /* 0x00000007ff037e24 */ /* 0x000fc8000f8e00ff */
[----:B------:R1:W1:Y:S03]  /*e1b0*/  SYNCS.PHASECHK.TRANS64.TRYWAIT P1, [R3+URZ+0x32450], R2 ;  /* 0x03245002030075a7 */ /* 0x000266000802017f */
[----:B-1----:R-:W-:Y:S05]  /*e1c0*/  @!P1 NANOSLEEP.SYNCS 0x989680 ;  /* 0x009896800000995d */ /* 0x002fea0003900000 */
[----:B------:R-:W1:Y:S02]  /*e1d0*/  @!P1 SYNCS.PHASECHK.TRANS64 P1, [R3+URZ+0x32450], R2 ;  /* 0x03245002030095a7 */ /* 0x000e64000802007f */
[----:B-1----:R-:W-:Y:S05]  /*e1e0*/  @!P1 BRA `(.L_x_3415) ;  /* 0xfffffffc00ec9947 */ /* 0x002fea000383ffff */
[----:B------:R-:W-:Y:S05]  /*e1f0*/  BRA `(.L_x_3414) ;  /* 0xffffff3800f87947 */ /* 0x000fea000383ffff */
.L_x_3420:
[----:B--2---:R-:W-:-:S04]  /*e200*/  IMAD.U32 R152, RZ, RZ, UR4 ;  /* 0x00000004ff987e24 */ /* 0x004fc8000f8e00ff */
[----:B------:R2:W3:Y:S03]  /*e210*/  SYNCS.PHASECHK.TRANS64.TRYWAIT P2, [R152+URZ+0x32430], R13 ;  /* 0x0324300d980075a7 */ /* 0x0004e6000804017f */
[----:B---3--:R-:W-:Y:S05]  /*e220*/  @!P2 NANOSLEEP.SYNCS 0x989680 ;  /* 0x009896800000a95d */ /* 0x008fea0003900000 */
[----:B------:R-:W3:Y:S02]  /*e230*/  @!P2 SYNCS.PHASECHK.TRANS64 P2, [R152+URZ+0x32430], R13 ;  /* 0x0324300d9800a5a7 */ /* 0x000ee4000804007f */
[----:B---3--:R-:W-:Y:S05]  /*e240*/  @!P2 BRA `(.L_x_3420) ;  /* 0xfffffffc00eca947 */ /* 0x008fea000383ffff */
[----:B------:R-:W-:Y:S05]  /*e250*/  BRA `(.L_x_3419) ;  /* 0xffffff5c00787947 */ /* 0x000fea000383ffff */
.L_x_3424:
[----:B---3--:R-:W-:-:S04]  /*e260*/  IMAD.U32 R204, RZ, RZ, UR4 ;  /* 0x00000004ffcc7e24 */ /* 0x008fc8000f8e00ff */
[----:B------:R3:W4:Y:S03]  /*e270*/  SYNCS.PHASECHK.TRANS64.TRYWAIT P2, [R204+URZ+0x32450], R13 ;  /* 0x0324500dcc0075a7 */ /* 0x000726000804017f */
[----:B----4-:R-:W-:Y:S05]  /*e280*/  @!P2 NANOSLEEP.SYNCS 0x989680 ;  /* 0x009896800000a95d */ /* 0x010fea0003900000 */
[----:B------:R-:W4:Y:S02]  /*e290*/  @!P2 SYNCS.PHASECHK.TRANS64 P2, [R204+URZ+0x32450], R13 ;  /* 0x0324500dcc00a5a7 */ /* 0x000f24000804007f */
[----:B----4-:R-:W-:Y:S05]  /*e2a0*/  @!P2 BRA `(.L_x_3424) ;  /* 0xfffffffc00eca947 */ /* 0x010fea000383ffff */
[----:B------:R-:W-:Y:S05]  /*e2b0*/  BRA `(.L_x_3423) ;  /* 0xffffff5c00f47947 */ /* 0x000fea000383ffff */
.L_x_3430:
[----:B--2---:R-:W-:-:S04]  /*e2c0*/  IMAD.U32 R152, RZ, RZ, UR4 ;  /* 0x00000004ff987e24 */ /* 0x004fc8000f8e00ff */
[----:B------:R2:W3:Y:S03]  /*e2d0*/  SYNCS.PHASECHK.TRANS64.TRYWAIT P2, [R152+URZ+0x32430], R13 ;  /* 0x0324300d980075a7 */ /* 0x0004e6000804017f */
[----:B---3--:R-:W-:Y:S05]  /*e2e0*/  @!P2 NANOSLEEP.SYNCS 0x989680 ;  /* 0x009896800000a95d */ /* 0x008fea0003900000 */
[----:B------:R-:W3:Y:S02]  /*e2f0*/  @!P2 SYNCS.PHASECHK.TRANS64 P2, [R152+URZ+0x32430], R13 ;  /* 0x0324300d9800a5a7 */ /* 0x000ee4000804007f */
[----:B---3--:R-:W-:Y:S05]  /*e300*/  @!P2 BRA `(.L_x_3430) ;  /* 0xfffffffc00eca947 */ /* 0x008fea000383ffff */
[----:B------:R-:W-:Y:S05]  /*e310*/  BRA `(.L_x_3429) ;  /* 0xffffff8400e47947 */ /* 0x000fea000383ffff */
.L_x_3434:
[----:B---3--:R-:W-:-:S04]  /*e320*/  IMAD.U32 R204, RZ, RZ, UR4 ;  /* 0x00000004ffcc7e24 */ /* 0x008fc8000f8e00ff */
[----:B------:R3:W4:Y:S03]  /*e330*/  SYNCS.PHASECHK.TRANS64.TRYWAIT P2, [R204+URZ+0x32450], R13 ;  /* 0x0324500dcc0075a7 */ /* 0x000726000804017f */
[----:B----4-:R-:W-:Y:S05]  /*e340*/  @!P2 NANOSLEEP.SYNCS 0x989680 ;  /* 0x009896800000a95d */ /* 0x010fea0003900000 */
[----:B------:R-:W4:Y:S02]  /*e350*/  @!P2 SYNCS.PHASECHK.TRANS64 P2, [R204+URZ+0x32450], R13 ;  /* 0x0324500dcc00a5a7 */ /* 0x000f24000804007f */
[----:B----4-:R-:W-:Y:S05]  /*e360*/  @!P2 BRA `(.L_x_3434) ;  /* 0xfffffffc00eca947 */ /* 0x010fea000383ffff */
[----:B------:R-:W-:Y:S05]  /*e370*/  BRA `(.L_x_3433) ;  /* 0xffffff8800607947 */ /* 0x000fea000383ffff */
.L_x_3459:
        /* <DEDUP_REMOVED lines=10> */
.L_x_3512:
[----:B------:R-:W-:Y:S05]  /*e420*/  BRA `(.L_x_3513) ;  /* 0xffffffd800407947 */ /* 0x000fea000383ffff */
.L_x_3460:
[----:B------:R-:W-:Y:S01]  /*e430*/  BSSY B0, `(.L_x_3514) ;  /* 0x0000006000007945 */ /* 0x000fe20003800000 */
[----:B------:R-:W-:-:S07]  /*e440*/  IMAD.MOV.U32 R15, RZ, RZ, -0x1 ;  /* 0xffffffffff0f7424 */ /* 0x000fce00078e00ff */
[----:B------:R-:W-:Y:S05]  /*e450*/  WARPSYNC.COLLECTIVE R15, `(.L_x_3515) ;  /* 0x000000000f0c7348 */ /* 0x000fea0003c00000 */
[----:B------:R-:W-:Y:S02]  /*e460*/  ELECT P6, UR62, PT ;  /* 0x00000000003e782f */ /* 0x000fe400038c0000 */
[----:B------:R-:W-:Y:S01]  /*e470*/  MOV R14, UR62 ;  /* 0x0000003e000e7c02 */ /* 0x000fe20008000f00 */
[----:B------:R-:W-:Y:S10]  /*e480*/  ENDCOLLECTIVE ;  /* 0x000000000000791b */ /* 0x000ff40003800000 */
.L_x_3515:
[----:B------:R-:W-:Y:S05]  /*e490*/  BSYNC B0 ;  /* 0x0000000000007941 */ /* 0x000fea0003800000 */
.L_x_3514:
[----:B------:R-:W-:Y:S05]  /*e4a0*/  BRA `(.L_x_3516) ;  /* 0xffffffd800307947 */ /* 0x000fea000383ffff */
.L_x_3463:
[----:B-1----:R1:W2:Y:S02]  /*e4b0*/  SYNCS.PHASECHK.TRANS64.TRYWAIT P2, [R10+URZ+0x32440], R5 ;  /* 0x032440050a0075a7 */ /* 0x0022a4000804017f */
[----:B--2---:R-:W-:Y:S05]  /*e4c0*/  @!P2 NANOSLEEP.SYNCS 0x989680 ;  /* 0x009896800000a95d */ /* 0x004fea0003900000 */
[----:B------:R-:W2:Y:S02]  /*e4d0*/  @!P2 SYNCS.PHASECHK.TRANS64 P2, [R10+URZ+0x32440], R5 ;  /* 0x032440050a00a5a7 */ /* 0x000ea4000804007f */
[----:B--2---:R-:W-:Y:S05]  /*e4e0*/  @!P2 BRA `(.L_x_3463) ;  /* 0xfffffffc00f0a947 */ /* 0x004fea000383ffff */
[----:B------:R-:W-:Y:S05]  /*e4f0*/  BRA `(.L_x_3517) ;  /* 0xffffffd8007c7947 */ /* 0x000fea000383ffff */
.L_x_3467:
[----:B--2---:R2:W3:Y:S02]  /*e500*/  SYNCS.PHASECHK.TRANS64.TRYWAIT P2, [R18+URZ+0x32420], R5 ;  /* 0x03242005120075a7 */ /* 0x0044e4000804017f */
[----:B---3--:R-:W-:Y:S05]  /*e510*/  @!P2 NANOSLEEP.SYNCS 0x989680 ;  /* 0x009896800000a95d */ /* 0x008fea0003900000 */
[----:B------:R-:W3:Y:S02]  /*e520*/  @!P2 SYNCS.PHASECHK.TRANS64 P2, [R18+URZ+0x32420], R5 ;  /* 0x032420051200a5a7 */ /* 0x000ee4000804007f */
[----:B---3--:R-:W-:Y:S05]  /*e530*/  @!P2 BRA `(.L_x_3467) ;  /* 0xfffffffc00f0a947 */ /* 0x008fea000383ffff */
[----:B------:R-:W-:Y:S05]  /*e540*/  BRA `(.L_x_3518) ;  /* 0xffffffdc00c07947 */ /* 0x000fea000383ffff */
.L_x_3470:
[----:B-1----:R1:W2:Y:S02]  /*e550*/  SYNCS.PHASECHK.TRANS64.TRYWAIT P2, [R10+URZ+0x32460], R5 ;  /* 0x032460050a0075a7 */ /* 0x0022a4000804017f */
[----:B--2---:R-:W-:Y:S05]  /*e560*/  @!P2 NANOSLEEP.SYNCS 0x989680 ;  /* 0x009896800000a95d */ /* 0x004fea0003900000 */
[----:B------:R-:W2:Y:S02]  /*e570*/  @!P2 SYNCS.PHASECHK.TRANS64 P2, [R10+URZ+0x32460], R5 ;  /* 0x032460050a00a5a7 */ /* 0x000ea4000804007f */
[----:B--2---:R-:W-:Y:S05]  /*e580*/  @!P2 BRA `(.L_x_3470) ;  /* 0xfffffffc00f0a947 */ /* 0x004fea000383ffff */
[----:B------:R-:W-:Y:S05]  /*e590*/  BRA `(.L_x_3519) ;  /* 0xffffffdc00d47947 */ /* 0x000fea000383ffff */
.L_x_3477:
[----:B-1----:R1:W2:Y:S02]  /*e5a0*/  SYNCS.PHASECHK.TRANS64.TRYWAIT P3, [R2+URZ+0x32440], R3 ;  /* 0x03244003020075a7 */ /* 0x0022a4000806017f */
[----:B--2---:R-:W-:Y:S05]  /*e5b0*/  @!P3 NANOSLEEP.SYNCS 0x989680 ;  /* 0x009896800000b95d */ /* 0x004fea0003900000 */
[----:B------:R-:W2:Y:S02]  /*e5c0*/  @!P3 SYNCS.PHASECHK.TRANS64 P3, [R2+URZ+0x32440], R3 ;  /* 0x032440030200b5a7 */ /* 0x000ea4000806007f */
[----:B--2---:R-:W-:Y:S05]  /*e5d0*/  @!P3 BRA `(.L_x_3477) ;  /* 0xfffffffc00f0b947 */ /* 0x004fea000383ffff */
[----:B------:R-:W-:Y:S05]  /*e5e0*/  BRA `(.L_x_3520) ;  /* 0xffffffe400007947 */ /* 0x000fea000383ffff */
.L_x_3479:
[----:B--2---:R2:W3:Y:S02]  /*e5f0*/  SYNCS.PHASECHK.TRANS64.TRYWAIT P3, [R2+URZ+0x32460], R3 ;  /* 0x03246003020075a7 */ /* 0x0044e4000806017f */
[----:B---3--:R-:W-:Y:S05]  /*e600*/  @!P3 NANOSLEEP.SYNCS 0x989680 ;  /* 0x009896800000b95d */ /* 0x008fea0003900000 */
[----:B------:R-:W3:Y:S02]  /*e610*/  @!P3 SYNCS.PHASECHK.TRANS64 P3, [R2+URZ+0x32460], R3 ;  /* 0x032460030200b5a7 */ /* 0x000ee4000806007f */
[----:B---3--:R-:W-:Y:S05]  /*e620*/  @!P3 BRA `(.L_x_3479) ;  /* 0xfffffffc00f0b947 */ /* 0x008fea000383ffff */
[----:B------:R-:W-:Y:S05]  /*e630*/  BRA `(.L_x_3521) ;  /* 0xffffffe400507947 */ /* 0x000fea000383ffff */
.L_x_3485:
[----:B-1----:R1:W2:Y:S02]  /*e640*/  SYNCS.PHASECHK.TRANS64.TRYWAIT P3, [R3+URZ+0x32440], R2 ;  /* 0x03244002030075a7 */ /* 0x0022a4000806017f */
[----:B--2---:R-:W-:Y:S05]  /*e650*/  @!P3 NANOSLEEP.SYNCS 0x989680 ;  /* 0x009896800000b95d */ /* 0x004fea0003900000 */
[----:B------:R-:W2:Y:S02]  /*e660*/  @!P3 SYNCS.PHASECHK.TRANS64 P3, [R3+URZ+0x32440], R2 ;  /* 0x032440020300b5a7 */ /* 0x000ea4000806007f */
[----:B--2---:R-:W-:Y:S05]  /*e670*/  @!P3 BRA `(.L_x_3485) ;  /* 0xfffffffc00f0b947 */ /* 0x004fea000383ffff */
[----:B------:R-:W-:Y:S05]  /*e680*/  BRA `(.L_x_3522) ;  /* 0xffffffe800707947 */ /* 0x000fea000383ffff */
.L_x_3487:
[----:B--2---:R2:W3:Y:S02]  /*e690*/  SYNCS.PHASECHK.TRANS64.TRYWAIT P3, [R3+URZ+0x32460], R2 ;  /* 0x03246002030075a7 */ /* 0x0044e4000806017f */
[----:B---3--:R-:W-:Y:S05]  /*e6a0*/  @!P3 NANOSLEEP.SYNCS 0x989680 ;  /* 0x009896800000b95d */ /* 0x008fea0003900000 */
[----:B------:R-:W3:Y:S02]  /*e6b0*/  @!P3 SYNCS.PHASECHK.TRANS64 P3, [R3+URZ+0x32460], R2 ;  /* 0x032460020300b5a7 */ /* 0x000ee4000806007f */
[----:B---3--:R-:W-:Y:S05]  /*e6c0*/  @!P3 BRA `(.L_x_3487) ;  /* 0xfffffffc00f0b947 */ /* 0x008fea000383ffff */
[----:B------:R-:W-:Y:S05]  /*e6d0*/  BRA `(.L_x_3523) ;  /* 0xffffffe800c07947 */ /* 0x000fea000383ffff */
.L_x_3492:
[----:B-1----:R1:W2:Y:S02]  /*e6e0*/  SYNCS.PHASECHK.TRANS64.TRYWAIT P3, [R2+URZ+0x32440], R3 ;  /* 0x03244003020075a7 */ /* 0x0022a4000806017f */
[----:B--2---:R-:W-:Y:S05]  /*e6f0*/  @!P3 NANOSLEEP.SYNCS 0x989680 ;  /* 0x009896800000b95d */ /* 0x004fea0003900000 */
[----:B------:R-:W2:Y:S02]  /*e700*/  @!P3 SYNCS.PHASECHK.TRANS64 P3, [R2+URZ+0x32440], R3 ;  /* 0x032440030200b5a7 */ /* 0x000ea4000806007f */
[----:B--2---:R-:W-:Y:S05]  /*e710*/  @!P3 BRA `(.L_x_3492) ;  /* 0xfffffffc00f0b947 */ /* 0x004fea000383ffff */
[----:B------:R-:W-:Y:S05]  /*e720*/  BRA `(.L_x_3524) ;  /* 0xffffffec00cc7947 */ /* 0x000fea000383ffff */
.L_x_3494:
[----:B--2---:R2:W3:Y:S02]  /*e730*/  SYNCS.PHASECHK.TRANS64.TRYWAIT P3, [R2+URZ+0x32460], R3 ;  /* 0x03246003020075a7 */ /* 0x0044e4000806017f */
[----:B---3--:R-:W-:Y:S05]  /*e740*/  @!P3 NANOSLEEP.SYNCS 0x989680 ;  /* 0x009896800000b95d */ /* 0x008fea0003900000 */
[----:B------:R-:W3:Y:S02]  /*e750*/  @!P3 SYNCS.PHASECHK.TRANS64 P3, [R2+URZ+0x32460], R3 ;  /* 0x032460030200b5a7 */ /* 0x000ee4000806007f */
[----:B---3--:R-:W-:Y:S05]  /*e760*/  @!P3 BRA `(.L_x_3494) ;  /* 0xfffffffc00f0b947 */ /* 0x008fea000383ffff */
[----:B------:R-:W-:Y:S05]  /*e770*/  BRA `(.L_x_3525) ;  /* 0xfffffff0001c7947 */ /* 0x000fea000383ffff */
.L_x_3499:
[----:B------:R-:W-:Y:S01]  /*e780*/  BSSY B0, `(.L_x_3526) ;  /* 0x0000007000007945 */ /* 0x000fe20003800000 */
[----:B------:R-:W-:Y:S02]  /*e790*/  IMAD.MOV.U32 R12, RZ, RZ, RZ ;  /* 0x000000ffff0c7224 */ /* 0x000fe400078e00ff */
[----:B------:R-:W-:Y:S02]  /*e7a0*/  IMAD.MOV.U32 R11, RZ, RZ, 0x1f ;  /* 0x0000001fff0b7424 */ /* 0x000fe400078e00ff */
[----:B------:R-:W-:-:S07]  /*e7b0*/  IMAD.MOV.U32 R15, RZ, RZ, -0x1 ;  /* 0xffffffffff0f7424 */ /* 0x000fce00078e00ff */
[----:B-123--:R-:W-:Y:S05]  /*e7c0*/  WARPSYNC.COLLECTIVE R15, `(.L_x_3527) ;  /* 0x000000000f087348 */ /* 0x00efea0003c00000 */
[----:B------:R4:W1:Y:S02]  /*e7d0*/  SHFL.IDX P6, R14, R13, R12, R11 ;  /* 0x0000000c0d0e7389 */ /* 0x00086400000c000b */
[----:B-1234-:R-:W-:Y:S01]  /*e7e0*/  ENDCOLLECTIVE ;  /* 0x000000000000791b */ /* 0x01efe20003800000 */
.L_x_3527:
[----:B------:R-:W-:Y:S05]  /*e7f0*/  BSYNC B0 ;  /* 0x0000000000007941 */ /* 0x000fea0003800000 */
.L_x_3526:
[----:B------:R-:W-:Y:S05]  /*e800*/  BRA `(.L_x_3528) ;  /* 0xfffffff400107947 */ /* 0x000fea000383ffff */
.L_x_3501:
[----:B-1----:R1:W2:Y:S02]  /*e810*/  SYNCS.PHASECHK.TRANS64.TRYWAIT P0, [R7+URZ+0x32420], R0 ;  /* 0x03242000070075a7 */ /* 0x0022a4000800017f */
[----:B--2---:R-:W-:Y:S05]  /*e820*/  @!P0 NANOSLEEP.SYNCS 0x989680 ;  /* 0x009896800000895d */ /* 0x004fea0003900000 */
[----:B------:R-:W2:Y:S02]  /*e830*/  @!P0 SYNCS.PHASECHK.TRANS64 P0, [R7+URZ+0x32420], R0 ;  /* 0x03242000070085a7 */ /* 0x000ea4000800007f */
[----:B--2---:R-:W-:Y:S05]  /*e840*/  @!P0 BRA `(.L_x_3501) ;  /* 0xfffffffc00f08947 */ /* 0x004fea000383ffff */
[----:B------:R-:W-:Y:S05]  /*e850*/  BRA `(.L_x_3529) ;  /* 0xfffffff400647947 */ /* 0x000fea000383ffff */
.L_x_3505:
[----:B-1----:R1:W2:Y:S02]  /*e860*/  SYNCS.PHASECHK.TRANS64.TRYWAIT P0, [R5+URZ], R4 ;  /* 0x00000004050075a7 */ /* 0x0022a4000800017f */
[----:B--2---:R-:W-:Y:S05]  /*e870*/  @!P0 NANOSLEEP.SYNCS 0x989680 ;  /* 0x009896800000895d */ /* 0x004fea0003900000 */
[----:B------:R-:W2:Y:S02]  /*e880*/  @!P0 SYNCS.PHASECHK.TRANS64 P0, [R5+URZ], R4 ;  /* 0x00000004050085a7 */ /* 0x000ea4000800007f */
[----:B--2---:R-:W-:Y:S05]  /*e890*/  @!P0 BRA `(.L_x_3505) ;  /* 0xfffffffc00f08947 */ /* 0x004fea000383ffff */
[----:B------:R-:W-:Y:S05]  /*e8a0*/  BRA `(.L_x_3530) ;  /* 0xfffffff400b87947 */ /* 0x000fea000383ffff */
.L_x_3506:
[----:B--2---:R2:W1:Y:S02]  /*e8b0*/  SYNCS.PHASECHK.TRANS64.TRYWAIT P0, [R3+URZ], R0 ;  /* 0x00000000030075a7 */ /* 0x004464000800017f */
[----:B-1----:R-:W-:Y:S05]  /*e8c0*/  @!P0 NANOSLEEP.SYNCS 0x989680 ;  /* 0x009896800000895d */ /* 0x002fea0003900000 */
[----:B------:R-:W1:Y:S02]  /*e8d0*/  @!P0 SYNCS.PHASECHK.TRANS64 P0, [R3+URZ], R0 ;  /* 0x00000000030085a7 */ /* 0x000e64000800007f */
[----:B-1----:R-:W-:Y:S05]  /*e8e0*/  @!P0 BRA `(.L_x_3506) ;  /* 0xfffffffc00f08947 */ /* 0x002fea000383ffff */
[----:B------:R-:W-:Y:S05]  /*e8f0*/  BRA `(.L_x_3531) ;  /* 0xfffffff400ac7947 */ /* 0x000fea000383ffff */
.L_x_3508:
[----:B-1----:R1:W2:Y:S02]  /*e900*/  SYNCS.PHASECHK.TRANS64.TRYWAIT P0, [R5+URZ], R4 ;  /* 0x00000004050075a7 */ /* 0x0022a4000800017f */
[----:B--2---:R-:W-:Y:S05]  /*e910*/  @!P0 NANOSLEEP.SYNCS 0x989680 ;  /* 0x009896800000895d */ /* 0x004fea0003900000 */
[----:B------:R-:W2:Y:S02]  /*e920*/  @!P0 SYNCS.PHASECHK.TRANS64 P0, [R5+URZ], R4 ;  /* 0x00000004050085a7 */ /* 0x000ea4000800007f */
[----:B--2---:R-:W-:Y:S05]  /*e930*/  @!P0 BRA `(.L_x_3508) ;  /* 0xfffffffc00f08947 */ /* 0x004fea000383ffff */
[----:B------:R-:W-:Y:S05]  /*e940*/  BRA `(.L_x_3532) ;  /* 0xfffffff400b07947 */ /* 0x000fea000383ffff */
.L_x_3533:
        /* <DEDUP_REMOVED lines=11> */
.L_x_4730:


//--------------------- .text._ZN7cutlass13device_kernelIN5flash11enable_sm90INS1_16FlashAttnFwdSm90INS1_25CollectiveMainloopFwdSm90ILi2EN4cute5tupleIJNS5_1CILi1EEES8_S8_EEENS6_IJNS7_ILi128EEENS7_ILi96EEENS7_ILi64EEEEEELi256ENS_6half_tEfNS_4arch4Sm90ELb1ELb0ELb0ELb1ELb0ELb0ELb0ELb1ELb0ELb0ELb0ELb0EEENS1_21CollectiveEpilogueFwdINS6_IJSA_NS7_ILi256EEESB_EEES9_SE_SG_Li256ELb1ELb0ELb0ELb0EEENS1_36VarlenDynamicPersistentTileSchedulerILi128ELi96ELi256ELi32ELb0ELb0ELb1ELb1ELb1ELb1EEEEEEEEEvNT_6ParamsE --------------------------
	.section	.text._ZN7cutlass13device_kernelIN5flash11enable_sm90INS1_16FlashAttnFwdSm90INS1_25CollectiveMainloopFwdSm90ILi2EN4cute5tupleIJNS5_1CILi1EEES8_S8_EEENS6_IJNS7_ILi128EEENS7_ILi96EEENS7_ILi64EEEEEELi256ENS_6half_tEfNS_4arch4Sm90ELb1ELb0ELb0ELb1ELb0ELb0ELb0ELb1ELb0ELb0ELb0ELb0EEENS1_21CollectiveEpilogueFwdINS6_IJSA_NS7_ILi256EEESB_EEES9_SE_SG_Li256ELb1ELb0ELb0ELb0EEENS1_36VarlenDynamicPersistentTileSchedulerILi128ELi96ELi256ELi32ELb0ELb0ELb1ELb1ELb1ELb1EEEEEEEEEvNT_6ParamsE,"ax",@progbits
	.align	128
.text._ZN7cutlass13device_kernelIN5flash11enable_sm90INS1_16FlashAttnFwdSm90INS1_25CollectiveMainloopFwdSm90ILi2EN4cute5tupleIJNS5_1CILi1EEES8_S8_EEENS6_IJNS7_ILi128EEENS7_ILi96EEENS7_ILi64EEEEEELi256ENS_6half_tEfNS_4arch4Sm90ELb1ELb0ELb0ELb1ELb0ELb0ELb0ELb1ELb0ELb0ELb0ELb0EEENS1_21CollectiveEpilogueFwdINS6_IJSA_NS7_ILi256EEESB_EEES9_SE_SG_Li256ELb1ELb0ELb0ELb0EEENS1_36VarlenDynamicPersistentTileSchedulerILi128ELi96ELi256ELi32ELb0ELb0ELb1ELb1ELb1ELb1EEEEEEEEEvNT_6ParamsE:
        .type           _ZN7cutlass13device_kernelIN5flash11enable_sm90INS1_16FlashAttnFwdSm90INS1_25CollectiveMainloopFwdSm90ILi2EN4cute5tupleIJNS5_1CILi1EEES8_S8_EEENS6_IJNS7_ILi128EEENS7_ILi96EEENS7_ILi64EEEEEELi256ENS_6half_tEfNS_4arch4Sm90ELb1ELb0ELb0ELb1ELb0ELb0ELb0ELb1ELb0ELb0ELb0ELb0EEENS1_21CollectiveEpilogueFwdINS6_IJSA_NS7_ILi256EEESB_EEES9_SE_SG_Li256ELb1ELb0ELb0ELb0EEENS1_36VarlenDynamicPersistentTileSchedulerILi128ELi96ELi256ELi32ELb0ELb0ELb1ELb1ELb1ELb1EEEEEEEEEvNT_6ParamsE,@function
        .size           _ZN7cutlass13device_kernelIN5flash11enable_sm90INS1_16FlashAttnFwdSm90INS1_25CollectiveMainloopFwdSm90ILi2EN4cute5tupleIJNS5_1CILi1EEES8_S8_EEENS6_IJNS7_ILi128EEENS7_ILi96EEENS7_ILi64EEEEEELi256ENS_6half_tEfNS_4arch4Sm90ELb1ELb0ELb0ELb1ELb0ELb0ELb0ELb1ELb0ELb0ELb0ELb0EEENS1_21CollectiveEpilogueFwdINS6_IJSA_NS7_ILi256EEESB_EEES9_SE_SG_Li256ELb1ELb0ELb0ELb0EEENS1_36VarlenDynamicPersistentTileSchedulerILi128ELi96ELi256ELi32ELb0ELb0ELb1ELb1ELb1ELb1EEEEEEEEEvNT_6ParamsE,(.L_x_4731 - _ZN7cutlass13device_kernelIN5flash11enable_sm90INS1_16FlashAttnFwdSm90INS1_25CollectiveMainloopFwdSm90ILi2EN4cute5tupleIJNS5_1CILi1EEES8_S8_EEENS6_IJNS7_ILi128EEENS7_ILi96EEENS7_ILi64EEEEEELi256ENS_6half_tEfNS_4arch4Sm90ELb1ELb0ELb0ELb1ELb0ELb0ELb0ELb1ELb0ELb0ELb0ELb0EEENS1_21CollectiveEpilogueFwdINS6_IJSA_NS7_ILi256EEESB_EEES9_SE_SG_Li256ELb1ELb0ELb0ELb0EEENS1_36VarlenDynamicPersistentTileSchedulerILi128ELi96ELi256ELi32ELb0ELb0ELb1ELb1ELb1ELb1EEEEEEEEEvNT_6ParamsE)
        .other          _ZN7cutlass13device_kernelIN5flash11enable_sm90INS1_16FlashAttnFwdSm90INS1_25CollectiveMainloopFwdSm90ILi2EN4cute5tupleIJNS5_1CILi1EEES8_S8_EEENS6_IJNS7_ILi128EEENS7_ILi96EEENS7_ILi64EEEEEELi256ENS_6half_tEfNS_4arch4Sm90ELb1ELb0ELb0ELb1ELb0ELb0ELb0ELb1ELb0ELb0ELb0ELb0EEENS1_21CollectiveEpilogueFwdINS6_IJSA_NS7_ILi256EEESB_EEES9_SE_SG_Li256ELb1ELb0ELb0ELb0EEENS1_36VarlenDynamicPersistentTileSchedulerILi128ELi96ELi256ELi32ELb0ELb0ELb1ELb1ELb1ELb1EEEEEEEEEvNT_6ParamsE,@"STO_CUDA_ENTRY STV_DEFAULT"
_ZN7cutlass13device_kernelIN5flash11enable_sm90INS1_16FlashAttnFwdSm90INS1_25CollectiveMainloopFwdSm90ILi2EN4cute5tupleIJNS5_1CILi1EEES8_S8_EEENS6_IJNS7_ILi128EEENS7_ILi96EEENS7_ILi64EEEEEELi256ENS_6half_tEfNS_4arch4Sm90ELb1ELb0ELb0ELb1ELb0ELb0ELb0ELb1ELb0ELb0ELb0ELb0EEENS1_21CollectiveEpilogueFwdINS6_IJSA_NS7_ILi256EEESB_EEES9_SE_SG_Li256ELb1ELb0ELb0ELb0EEENS1_36VarlenDynamicPersistentTileSchedulerILi128ELi96ELi256ELi32ELb0ELb0ELb1ELb1ELb1ELb1EEEEEEEEEvNT_6ParamsE:
        /* <DEDUP_REMOVED lines=21> */
.L_x_3535:
[----:B------:R-:W-:Y:S05]  /*0150*/  BSYNC B0 ;  /* 0x0000000000007941 */ /* 0x000fea0003800000 */
.L_x_3534:
        /* <DEDUP_REMOVED lines=41> */
.L_x_3536:
        /* <DEDUP_REMOVED lines=22> */
.L_x_3537:
        /* <DEDUP_REMOVED lines=18> */
.L_x_3538:
        /* <DEDUP_REMOVED lines=22> */
.L_x_3539:
        /* <DEDUP_REMOVED lines=22> */
.L_x_3540:
[----:B------:R-:W-:Y:S01]  /*0930*/  PLOP3.LUT P0, PT, PT, PT, UP0, 0x80, 0x0 ;  /* 0x000000000000781c */ /* 0x000fe20003f0f008 */
[----:B------:R-:W-:Y:S01]  /*0940*/  UMOV UR36, 0x1 ;  /* 0x0000000100247882 */ /* 0x000fe20000000000 */
[----:B------:R-:W-:Y:S01]  /*0950*/  NOP ;  /* 0x0000000000007918 */ /* 0x000fe20000000000 */
[----:B------:R-:W-:Y:S01]  /*0960*/  USEL UR36, UR36, 0x2, !UP0 ;  /* 0x0000000224247887 */ /* 0x000fe2000c000000 */
[----:B------:R-:W-:Y:S01]  /*0970*/  ULDC.64 UR38, c[0x0][0x208] ;  /* 0x0000820000267ab9 */ /* 0x000fe20000000a00 */
[----:B012-4-:R-:W-:Y:S08]  /*0980*/  BAR.SYNC.DEFER_BLOCKING 0x0 ;  /* 0x0000000000007b1d */ /* 0x017ff00000010000 */
[----:B------:R-:W-:Y:S05]  /*0990*/  @!P0 BRA `(.L_x_3541) ;  /* 0x000000a000d88947 */ /* 0x000fea0003800000 */
.L_x_3542:
        /* <DEDUP_REMOVED lines=28> */
[----:B------:R-:W-:Y:S01]  /*0b60*/  SHF.R.S32.HI R200, RZ, 0x7, R5 ;  /* 0x00000007ffc87819 */ /* 0x000fe20000011405 */
[----:B------:R-:W-:Y:S02]  /*0b70*/  IMAD.SHL.U32 R2, R2, 0x20, RZ ;  /* 0x0000002002027824 */ /* 0x000fe400078e00ff */
[----:B------:R-:W-:Y:S01]  /*0b80*/  IMAD.IADD R23, R202, 0x1, -R23 ;  /* 0x00000001ca177824 */ /* 0x000fe200078e0a17 */
[----:B------:R-:W-:-:S02]  /*0b90*/  LEA.HI R5, R5, R200, RZ, 0x1 ;  /* 0x000000c805057211 */ /* 0x000fc400078f08ff */
[----:B------:R-:W-:Y:S02]  /*0ba0*/  LOP3.LUT R2, R2, 0xfffffc00, RZ, 0xc0, !PT ;  /* 0xfffffc0002027812 */ /* 0x000fe400078ec0ff */
        /* <DEDUP_REMOVED lines=9> */
[----:B------:R-:W-:Y:S02]  /*0c40*/  LOP3.LUT R18, R6, 0x7ffffffc, RZ, 0xc0, !PT ;  /* 0x7ffffffc06127812 */ /* 0x000fe400078ec0ff */
[----:B------:R-:W-:Y:S02]  /*0c50*/  LOP3.LUT R8, R0, 0xfffffff8, RZ, 0xc0, !PT ;  /* 0xfffffff800087812 */ /* 0x000fe400078ec0ff */
[-C--:B------:R-:W-:Y:S01]  /*0c60*/  LEA.HI R0, R3, R202.reuse, RZ, 0x4 ;  /* 0x000000ca03007211 */ /* 0x080fe200078f20ff */
[----:B------:R-:W-:Y:S01]  /*0c70*/  IMAD.IADD R18, R23, 0x1, -R18 ;  /* 0x0000000117127824 */ /* 0x000fe200078e0a12 */
[----:B------:R-:W-:Y:S01]  /*0c80*/  LEA.HI R3, R3, R202, RZ, 0x3 ;  /* 0x000000ca03037211 */ /* 0x000fe200078f18ff */
[----:B------:R-:W-:Y:S01]  /*0c90*/  IMAD.IADD R11, R7, 0x1, -R8 ;  /* 0x00000001070b7824 */ /* 0x000fe200078e0a08 */
[----:B------:R-:W-:-:S02]  /*0ca0*/  SHF.R.S32.HI R9, RZ, 0x4, R0 ;  /* 0x00000004ff097819 */ /* 0x000fc40000011400 */
[----:B------:R-:W-:Y:S01]  /*0cb0*/  LOP3.LUT R7, R0, 0x3fffff0, RZ, 0xc0, !PT ;  /* 0x03fffff000077812 */ /* 0x000fe200078ec0ff */
[----:B------:R-:W-:Y:S01]  /*0cc0*/  IMAD R4, R4, 0x10, R11 ;  /* 0x0000001004047824 */ /* 0x000fe200078e020b */
[----:B------:R-:W-:Y:S02]  /*0cd0*/  LEA.HI R0, R0, R9, RZ, 0x1 ;  /* 0x0000000900007211 */ /* 0x000fe400078f08ff */
[----:B------:R-:W-:Y:S01]  /*0ce0*/  LOP3.LUT R5, R3, 0x1ffffff8, RZ, 0xc0, !PT ;  /* 0x1ffffff803057812 */ /* 0x000fe200078ec0ff */
[----:B------:R-:W-:Y:S01]  /*0cf0*/  IMAD.IADD R7, R202, 0x1, -R7 ;  /* 0x00000001ca077824 */ /* 0x000fe200078e0a07 */
[----:B------:R-:W-:Y:S01]  /*0d00*/  LOP3.LUT R0, R0, 0x1ffffffe, RZ, 0xc0, !PT ;  /* 0x1ffffffe00007812 */ /* 0x000fe200078ec0ff */
[----:B------:R-:W-:Y:S01]  /*0d10*/  IMAD R19, R19, 0x40, R4 ;  /* 0x0000004013137824 */ /* 0x000fe200078e0204 */
[----:B------:R-:W-:Y:S01]  /*0d20*/  SHF.R.S32.HI R16, RZ, 0x3, R3 ;  /* 0x00000003ff107819 */ /* 0x000fe20000011403 */
[----:B------:R-:W-:Y:S02]  /*0d30*/  IMAD R7, R7, 0x40, R2 ;  /* 0x0000004007077824 */ /* 0x000fe400078e0202 */
[----:B------:R-:W-:-:S02]  /*0d40*/  IMAD.IADD R0, R9, 0x1, -R0 ;  /* 0x0000000109007824 */ /* 0x000fc400078e0a00 */
[----:B------:R-:W-:Y:S02]  /*0d50*/  IMAD.IADD R2, R202, 0x1, -R5 ;  /* 0x00000001ca027824 */ /* 0x000fe400078e0a05 */
[----:B------:R-:W-:Y:S02]  /*0d60*/  IMAD R201, R0, 0x8, R7 ;  /* 0x0000000800c97824 */ /* 0x000fe400078e0207 */
[----:B------:R-:W-:-:S07]  /*0d70*/  IMAD.SHL.U32 R2, R2, 0x8, RZ ;  /* 0x0000000802027824 */ /* 0x000fce00078e00ff */
.L_x_3596:
[----:B0--3-5:R-:W0:Y:S01]  /*0d80*/  LDC.64 R4, c[0x0][0xc60] ;  /* 0x00031800ff047b82 */ /* 0x029e220000000a00 */
        /* <DEDUP_REMOVED lines=13> */
[----:B------:R-:W-:-:S04]  /*0e60*/  @UP0 ULEA UR6, UP2, UR46, UR6, 0x2 ;  /* 0x000000062e060291 */ /* 0x000fc8000f84103f */
[----:B------:R-:W-:Y:S02]  /*0e70*/  @UP0 ULEA.HI.X UR7, UR46, UR7, UR45, 0x2, UP2 ;  /* 0x000000072e070291 */ /* 0x000fe400090f142d */
[----:B------:R-:W-:Y:S01]  /*0e80*/  @UP1 ULEA UR8, UP0, UR46, UR8, 0x2 ;  /* 0x000000082e081291 */ /* 0x000fe2000f80103f */
[----:B------:R-:W-:-:S03]  /*0e90*/  IMAD.U32 R4, RZ, RZ, UR6 ;  /* 0x00000006ff047e24 */ /* 0x000fc6000f8e00ff */
[----:B------:R-:W-:Y:S01]  /*0ea0*/  @UP1 ULEA.HI.X UR9, UR46, UR9, UR45, 0x2, UP0 ;  /* 0x000000092e091291 */ /* 0x000fe200080f142d */
[----:B------:R-:W-:Y:S01]  /*0eb0*/  IMAD.U32 R5, RZ, RZ, UR7 ;  /* 0x00000007ff057e24 */ /* 0x000fe2000f8e00ff */
[----:B------:R-:W-:Y:S01]  /*0ec0*/  ULDC.64 UR6, c[0x0][0x3f8] ;  /* 0x0000fe0000067ab9 */ /* 0x000fe20000000a00 */
[----:B------:R-:W-:-:S03]  /*0ed0*/  IMAD.U32 R6, RZ, RZ, UR8 ;  /* 0x00000008ff067e24 */ /* 0x000fc6000f8e00ff */
[----:B------:R-:W-:Y:S01]  /*0ee0*/  IMAD.U32 R7, RZ, RZ, UR9 ;  /* 0x00000009ff077e24 */ /* 0x000fe2000f8e00ff */
[----:B------:R-:W2:Y:S01]  /*0ef0*/  @P0 LDG.E R4, desc[UR38][R4.64] ;  /* 0x0000002604040981 */ /* 0x000ea2000c1e1900 */
[----:B------:R-:W-:Y:S01]  /*0f00*/  UISETP.NE.U32.AND UP0, UPT, UR6, URZ, UPT ;  /* 0x0000003f0600728c */ /* 0x000fe2000bf05070 */
[----:B------:R-:W-:Y:S02]  /*0f10*/  ULDC.64 UR8, c[0x0][0xa20] ;  /* 0x0002880000087ab9 */ /* 0x000fe40000000a00 */
[----:B------:R-:W3:Y:S01]  /*0f20*/  @P2 LDG.E R6, desc[UR38][R6.64] ;  /* 0x0000002606062981 */ /* 0x000ee2000c1e1900 */
[----:B------:R-:W-:Y:S01]  /*0f30*/  UISETP.NE.AND.EX UP0, UPT, UR7, URZ, UPT, UP0 ;  /* 0x0000003f0700728c */ /* 0x000fe2000bf05300 */
[----:B------:R-:W-:Y:S01]  /*0f40*/  ISETP.NE.U32.AND P1, PT, RZ, UR8, PT ;  /* 0x00000008ff007c0c */ /* 0x000fe2000bf25070 */
[----:B------:R-:W-:Y:S01]  /*0f50*/  ULDC UR6, c[0x0][0x2e0] ;  /* 0x0000b80000067ab9 */ /* 0x000fe20000000800 */
[----:B------:R-:W-:Y:S01]  /*0f60*/  UMOV UR41, URZ ;  /* 0x0000003f00297c82 */ /* 0x000fe20008000000 */
[----:B------:R-:W-:Y:S01]  /*0f70*/  USEL UR4, UR4, 0x1, UP0 ;  /* 0x0000000104047887 */ /* 0x000fe20008000000 */
[----:B------:R-:W-:Y:S01]  /*0f80*/  ISETP.NE.AND.EX P1, PT, RZ, UR9, PT, P1 ;  /* 0x00000009ff007c0c */ /* 0x000fe2000bf25310 */
[----:B------:R-:W-:Y:S01]  /*0f90*/  ULDC UR44, c[0x0][0x288] ;  /* 0x0000a200002c7ab9 */ /* 0x000fe20000000800 */
[----:B------:R-:W-:Y:S01]  /*0fa0*/  UMOV UR43, UR5 ;  /* 0x00000005002b7c82 */ /* 0x000fe20008000000 */
[----:B------:R-:W-:Y:S01]  /*0fb0*/  UIMAD UR6, UR4, UR6, URZ ;  /* 0x00000006040672a4 */ /* 0x000fe2000f8e023f */
[----:B--2---:R-:W-:-:S02]  /*0fc0*/  @P0 R2UR UR41, R4 ;  /* 0x00000000042902ca */ /* 0x004fc400000e0000 */
[----:B---3--:R-:W-:Y:S01]  /*0fd0*/  @P2 R2UR UR44, R6 ;  /* 0x00000000062c22ca */ /* 0x008fe200000e0000 */
[----:B-1--4-:R-:W-:-:S14]  /*0fe0*/  @P2 BRA `(.L_x_3543) ;  /* 0x0000000000342947 */ /* 0x012fdc0003800000 */
        /* <DEDUP_REMOVED lines=13> */
.L_x_3543:
[----:B------:R-:W-:Y:S01]  /*10c0*/  UMOV UR42, UR49 ;  /* 0x00000031002a7c82 */ /* 0x000fe20008000000 */
[----:B------:R-:W-:Y:S05]  /*10d0*/  @!P1 BRA `(.L_x_3544) ;  /* 0x00000000001c9947 */ /* 0x000fea0003800000 */
[----:B------:R-:W-:-:S04]  /*10e0*/  ULEA UR4, UP0, UR46, UR8, 0x2 ;  /* 0x000000082e047291 */ /* 0x000fc8000f80103f */
[----:B------:R-:W-:Y:S02]  /*10f0*/  ULEA.HI.X UR5, UR46, UR9, UR45, 0x2, UP0 ;  /* 0x000000092e057291 */ /* 0x000fe400080f142d */
[----:B------:R-:W-:-:S04]  /*1100*/  IMAD.U32 R4, RZ, RZ, UR4 ;  /* 0x00000004ff047e24 */ /* 0x000fc8000f8e00ff */
[----:B------:R-:W-:-:S05]  /*1110*/  IMAD.U32 R5, RZ, RZ, UR5 ;  /* 0x00000005ff057e24 */ /* 0x000fca000f8e00ff */
[----:B------:R-:W2:Y:S02]  /*1120*/  LDG.E R4, desc[UR38][R4.64] ;  /* 0x0000002604047981 */ /* 0x000ea4000c1e1900 */
[----:B--2---:R-:W-:Y:S01]  /*1130*/  R2UR UR6, R4 ;  /* 0x00000000040672ca */ /* 0x004fe200000e0000 */
[----:B------:R-:W-:-:S14]  /*1140*/  BRA `(.L_x_3545) ;  /* 0x0000000000347947 */ /* 0x000fdc0003800000 */
.L_x_3544:
        /* <DEDUP_REMOVED lines=13> */
.L_x_3545:
[----:B------:R-:W-:Y:S01]  /*1220*/  UIADD3 UR41, -UR41, UR6, URZ ;  /* 0x0000000629297290 */ /* 0x000fe2000fffe13f */
[----:B------:R-:W-:Y:S01]  /*1230*/  PLOP3.LUT P0, PT, PT, PT, PT, 0x80, 0x0 ;  /* 0x000000000000781c */ /* 0x000fe20003f0f070 */
[----:B------:R-:W-:Y:S01]  /*1240*/  ULEA UR5, UR49, 0xdf, 0x7 ;  /* 0x000000df31057891 */ /* 0x000fe2000f8e383f */
[----:B------:R-:W-:Y:S01]  /*1250*/  CS2R R40, SRZ ;  /* 0x0000000000287805 */ /* 0x000fe2000001ff00 */
[----:B------:R-:W-:Y:S01]  /*1260*/  UIADD3 UR4, UR41, 0x5f, URZ ;  /* 0x0000005f29047890 */ /* 0x000fe2000fffe03f */
[----:B------:R-:W-:Y:S01]  /*1270*/  CS2R R20, SRZ ;  /* 0x0000000000147805 */ /* 0x000fe2000001ff00 */
[----:B------:R-:W-:Y:S01]  /*1280*/  UIADD3 UR6, UR41, UR5, -UR44 ;  /* 0x0000000529067290 */ /* 0x000fe2000fffe82c */
        /* <DEDUP_REMOVED lines=12> */
[----:B------:R-:W-:-:S02]  /*1350*/  CS2R R138, SRZ ;  /* 0x00000000008a7805 */ /* 0x000fc4000001ff00 */
[----:B------:R-:W-:Y:S02]  /*1360*/  CS2R R136, SRZ ;  /* 0x0000000000887805 */ /* 0x000fe4000001ff00 */
[----:B------:R-:W-:Y:S01]  /*1370*/  CS2R R134, SRZ ;  /* 0x0000000000867805 */ /* 0x000fe2000001ff00 */
[----:B------:R-:W-:Y:S01]  /*1380*/  UISETP.LT.AND UP0, UPT, UR4, UR6, UPT ;  /* 0x000000060400728c */ /* 0x000fe2000bf01270 */
[----:B------:R-:W-:Y:S02]  /*1390*/  CS2R R132, SRZ ;  /* 0x0000000000847805 */ /* 0x000fe4000001ff00 */
[----:B------:R-:W-:Y:S02]  /*13a0*/  CS2R R130, SRZ ;  /* 0x0000000000827805 */ /* 0x000fe4000001ff00 */
[----:B------:R-:W-:Y:S01]  /*13b0*/  CS2R R128, SRZ ;  /* 0x0000000000807805 */ /* 0x000fe2000001ff00 */
[----:B------:R-:W-:Y:S01]  /*13c0*/  USEL UR50, UR4, UR6, UP0 ;  /* 0x0000000604327287 */ /* 0x000fe20008000000 */
[----:B------:R-:W-:-:S02]  /*13d0*/  CS2R R126, SRZ ;  /* 0x00000000007e7805 */ /* 0x000fc4000001ff00 */
[----:B------:R-:W-:Y:S02]  /*13e0*/  CS2R R124, SRZ ;  /* 0x00000000007c7805 */ /* 0x000fe4000001ff00 */
[----:B------:R-:W-:Y:S01]  /*13f0*/  CS2R R122, SRZ ;  /* 0x00000000007a7805 */ /* 0x000fe2000001ff00 */
[----:B------:R-:W-:Y:S01]  /*1400*/  UISETP.GE.AND UP0, UPT, UR50, 0x1, UPT ;  /* 0x000000013200788c */ /* 0x000fe2000bf06270 */
[----:B------:R-:W-:Y:S02]  /*1410*/  CS2R R120, SRZ ;  /* 0x0000000000787805 */ /* 0x000fe4000001ff00 */
[----:B------:R-:W-:Y:S02]  /*1420*/  CS2R R118, SRZ ;  /* 0x0000000000767805 */ /* 0x000fe4000001ff00 */
[----:B------:R-:W-:Y:S02]  /*1430*/  CS2R R116, SRZ ;  /* 0x0000000000747805 */ /* 0x000fe4000001ff00 */
[----:B------:R-:W-:-:S02]  /*1440*/  CS2R R114, SRZ ;  /* 0x0000000000727805 */ /* 0x000fc4000001ff00 */
[----:B------:R-:W-:Y:S02]  /*1450*/  CS2R R112, SRZ ;  /* 0x0000000000707805 */ /* 0x000fe4000001ff00 */
[----:B------:R-:W-:Y:S02]  /*1460*/  PLOP3.LUT P1, PT, PT, PT, UP0, 0x80, 0x0 ;  /* 0x000000000000781c */ /* 0x000fe40003f2f008 */
        /* <DEDUP_REMOVED lines=41> */
[----:B------:R-:W-:-:S02]  /*1700*/  IMAD.MOV.U32 R177, RZ, RZ, RZ ;  /* 0x000000ffffb17224 */ /* 0x000fc400078e00ff */
[----:B------:R-:W-:Y:S02]  /*1710*/  IMAD.MOV.U32 R30, RZ, RZ, RZ ;  /* 0x000000ffff1e7224 */ /* 0x000fe400078e00ff */
        /* <DEDUP_REMOVED lines=35> */
.L_x_3547:
        /* <DEDUP_REMOVED lines=11> */
.L_x_3682:
[----:B0-----:R-:W-:Y:S01]  /*1a00*/  IMAD.U32 R0, RZ, RZ, UR48 ;  /* 0x00000030ff007e24 */ /* 0x001fe2000f8e00ff */
[----:B------:R-:W-:Y:S05]  /*1a10*/  WARPSYNC.ALL ;  /* 0x0000000000007948 */ /* 0x000fea0003800000 */
[----:B------:R0:W-:Y:S01]  /*1a20*/  BAR.SYNC.DEFER_BLOCKING R8, 0x100 ;  /* 0x000400080000751d */ /* 0x0001e20000010000 */
[----:B------:R-:W-:-:S13]  /*1a30*/  ISETP.NE.AND P0, PT, R0, 0x3, PT ;  /* 0x000000030000780c */ /* 0x000fda0003f05270 */
[----:B0-----:R-:W-:Y:S05]  /*1a40*/  @!P0 BRA `(.L_x_3549) ;  /* 0x0000000000048947 */ /* 0x001fea0003800000 */
[----:B------:R-:W-:Y:S01]  /*1a50*/  BPT.TRAP 0x1 ;  /* 0x000000040000795c */ /* 0x000fe20000300000 */
.L_x_3549:
[----:B------:R-:W-:Y:S02]  /*1a60*/  IMAD.U32 R11, RZ, RZ, UR40 ;  /* 0x00000028ff0b7e24 */ /* 0x000fe4000f8e00ff */
[----:B------:R-:W-:-:S03]  /*1a70*/  IMAD.U32 R6, RZ, RZ, UR37 ;  /* 0x00000025ff067e24 */ /* 0x000fc6000f8e00ff */
[----:B------:R-:W-:Y:S01]  /*1a80*/  SHF.L.U32 R11, R11, 0x1f, RZ ;  /* 0x0000001f0b0b7819 */ /* 0x000fe200000006ff */
[----:B------:R-:W-:-:S04]  /*1a90*/  IMAD R6, R6, 0x8, R7 ;  /* 0x0000000806067824 */ /* 0x000fc800078e0207 */
[----:B------:R0:W1:Y:S01]  /*1aa0*/  SYNCS.PHASECHK.TRANS64.TRYWAIT P1, [R6+URZ+0x22830], R11 ;  /* 0x0228300b060075a7 */ /* 0x000062000802017f */
[----:B------:R-:W-:Y:S05]  /*1ab0*/  @!P0 BRA `(.L_x_3550) ;  /* 0x0000000000048947 */ /* 0x000fea0003800000 */
[----:B------:R-:W-:Y:S01]  /*1ac0*/  BPT.TRAP 0x1 ;  /* 0x000000040000795c */ /* 0x000fe20000300000 */
.L_x_3550:
[----:B-1----:R-:W-:Y:S05]  /*1ad0*/  @P1 BRA `(.L_x_3551) ;  /* 0x0000000000081947 */ /* 0x002fea0003800000 */
[----:B------:R-:W1:Y:S02]  /*1ae0*/  SYNCS.PHASECHK.TRANS64.TRYWAIT P1, [R6+URZ+0x22830], R11 ;  /* 0x0228300b060075a7 */ /* 0x000e64000802017f */
[----:B-1----:R-:W-:Y:S05]  /*1af0*/  @!P1 BRA `(.L_x_3552) ;  /* 0x000000dc00889947 */ /* 0x002fea0003800000 */
.L_x_3551:
[----:B------:R-:W-:Y:S01]  /*1b00*/  R2UR UR4, R7 ;  /* 0x00000000070472ca */ /* 0x000fe200000e0000 */
[----:B------:R-:W-:Y:S01]  /*1b10*/  ULOP3.LUT UR16, UR51, 0x10000, URZ, 0xfc, !UPT ;  /* 0x0001000033107892 */ /* 0x000fe2000f8efc3f */
[----:B------:R-:W-:Y:S01]  /*1b20*/  WARPGROUP.ARRIVE ;  /* 0x00000000000079c5 */ /* 0x000fe20000000000 */
[----:B------:R-:W-:Y:S01]  /*1b30*/  UMOV UR17, 0x40000040 ;  /* 0x4000004000117882 */ /* 0x000fe20000000000 */
[----:B------:R-:W-:Y:S01]  /*1b40*/  UMOV UR19, 0x40000040 ;  /* 0x4000004000137882 */ /* 0x000fe20000000000 */
[----:B------:R-:W-:Y:S01]  /*1b50*/  UMOV UR5, 0x40000040 ;  /* 0x4000004000057882 */ /* 0x000fe20000000000 */
[----:B------:R-:W-:Y:S01]  /*1b60*/  UMOV UR7, 0x40000040 ;  /* 0x4000004000077882 */ /* 0x000fe20000000000 */
[----:B------:R-:W-:Y:S01]  /*1b70*/  UIADD3 UR8, UR16, 0x4, URZ ;  /* 0x0000000410087890 */ /* 0x000fe2000fffe03f */
[----:B------:R-:W-:Y:S01]  /*1b80*/  IMAD.U32 R4, RZ, RZ, UR49 ;  /* 0x00000031ff047e24 */ /* 0x000fe2000f8e00ff */
[----:B------:R-:W-:Y:S01]  /*1b90*/  UMOV UR9, 0x40000040 ;  /* 0x4000004000097882 */ /* 0x000fe20000000000 */
[----:B------:R-:W-:Y:S01]  /*1ba0*/  UMOV UR11, 0x40000040 ;  /* 0x40000040000b7882 */ /* 0x000fe20000000000 */
[----:B------:R-:W-:Y:S01]  /*1bb0*/  UIADD3 UR12, UR16, 0x6, URZ ;  /* 0x00000006100c7890 */ /* 0x000fe2000fffe03f */
[----:B------:R-:W-:Y:S01]  /*1bc0*/  IMAD R4, R4, 0x80, R19 ;  /* 0x0000008004047824 */ /* 0x000fe200078e0213 */
[----:B------:R-:W-:Y:S01]  /*1bd0*/  UIADD3 UR4, UR4, 0x1c400, URZ ;  /* 0x0001c40004047890 */ /* 0x000fe2000fffe03f */
[----:B------:R-:W2:Y:S01]  /*1be0*/  S2R R13, SR_TID.X ;  /* 0x00000000000d7919 */ /* 0x000ea20000002100 */
[----:B------:R-:W-:Y:S01]  /*1bf0*/  UMOV UR13, 0x40000040 ;  /* 0x40000040000d7882 */ /* 0x000fe20000000000 */
[----:B------:R-:W-:Y:S01]  /*1c00*/  UMOV UR15, 0x40000040 ;  /* 0x40000040000f7882 */ /* 0x000fe20000000000 */
[----:B------:R-:W-:-:S04]  /*1c10*/  USHF.R.U32.HI UR4, URZ, 0x4, UR4 ;  /* 0x000000043f047899 */ /* 0x000fc80008011604 */
[----:B------:R-:W-:-:S04]  /*1c20*/  ULOP3.LUT UR4, UR4, 0x3fff, URZ, 0xc0, !UPT ;  /* 0x00003fff04047892 */ /* 0x000fc8000f8ec03f */
[----:B------:R-:W-:Y:S02]  /*1c30*/  ULOP3.LUT UR20, UR4, 0x10000, URZ, 0xfc, !UPT ;  /* 0x0001000004147892 */ /* 0x000fe4000f8efc3f */
[----:B------:R-:W-:Y:S02]  /*1c40*/  UIADD3 UR4, UR16, 0x2, URZ ;  /* 0x0000000210047890 */ /* 0x000fe4000fffe03f */
[----:B------:R-:W-:-:S04]  /*1c50*/  UIMAD UR18, UR37, 0x300, UR20 ;  /* 0x00000300251278a4 */ /* 0x000fc8000f8e0214 */
[----:B------:R-:W-:Y:S02]  /*1c60*/  UIADD3 UR6, UR18, 0x2, URZ ;  /* 0x0000000212067890 */ /* 0x000fe4000fffe03f */
[----:B------:R-:W-:Y:S02]  /*1c70*/  UIADD3 UR10, UR18, 0x4, URZ ;  /* 0x00000004120a7890 */ /* 0x000fe4000fffe03f */
[----:B------:R-:W-:Y:S02]  /*1c80*/  UIADD3 UR14, UR18, 0x6, URZ ;  /* 0x00000006120e7890 */ /* 0x000fe4000fffe03f */
[----:B------:R-:W-:Y:S03]  /*1c90*/  HGMMA.64x96x16.F32 R24, gdesc[UR16], RZ, !UPT, gsb0 ;  /* 0x01600000101879f0 */ /* 0x000fe6000c0008ff */
[----:B------:R-:W-:Y:S02]  /*1ca0*/  WARPGROUP.DEPBAR.LE gsb0, 0x0 ;  /* 0x00008000000079c5 */ /* 0x000fe40000010000 */
[----:B------:R-:W-:-:S06]  /*1cb0*/  WARPGROUP.ARRIVE ;  /* 0x00000000000079c5 */ /* 0x000fcc0000000000 */
[----:B------:R-:W-:Y:S01]  /*1cc0*/  HGMMA.64x96x16.F32 R24, gdesc[UR4], R24, gsb0 ;  /* 0x01600000041879f0 */ /* 0x000fe20008000818 */
[----:B------:R-:W-:-:S04]  /*1cd0*/  UIMAD UR6, UR50, -0x60, UR41 ;  /* 0xffffffa0320678a4 */ /* 0x000fc8000f8e0229 */
[----:B------:R-:W-:Y:S02]  /*1ce0*/  UIADD3 UR7, -UR44, 0x61, UR6 ;  /* 0x000000612c077890 */ /* 0x000fe4000fffe106 */
[----:B------:R-:W-:-:S04]  /*1cf0*/  UIADD3 UR6, UR6, 0x60, URZ ;  /* 0x0000006006067890 */ /* 0x000fc8000fffe03f */
[----:B------:R-:W-:Y:S02]  /*1d00*/  IMAD.U32 R3, RZ, RZ, UR7 ;  /* 0x00000007ff037e24 */ /* 0x000fe4000f8e00ff */
[----:B------:R-:W-:Y:S02]  /*1d10*/  IMAD.U32 R5, RZ, RZ, UR6 ;  /* 0x00000006ff057e24 */ /* 0x000fe4000f8e00ff */
[C---:B------:R-:W-:Y:S02]  /*1d20*/  IMAD R3, R18.reuse, -0x2, R3 ;  /* 0xfffffffe12037824 */ /* 0x040fe400078e0203 */
[----:B------:R-:W-:-:S03]  /*1d30*/  IMAD R0, R18, -0x2, R5 ;  /* 0xfffffffe12007824 */ /* 0x000fc600078e0205 */
        /* <DEDUP_REMOVED lines=86> */
[----:B------:R-:W3:Y:S01]  /*22a0*/  SHFL.BFLY PT, R5, R10, 0x2, 0x1f ;  /* 0x0c401f000a057f89 */ /* 0x000ee200000e0000 */
        /* <DEDUP_REMOVED lines=10> */
[----:B---3--:R-:W-:Y:S02]  /*2350*/  FMNMX.FTZ R9, R10, R5, !PT ;  /* 0x000000050a097209 */ /* 0x008fe40007810000 */
[----:B------:R-:W-:Y:S02]  /*2360*/  FSEL R40, R40, -INF , P1 ;  /* 0xff80000028287808 */ /* 0x000fe40000800000 */
[----:B------:R-:W-:Y:S01]  /*2370*/  ISETP.GT.AND P1, PT, R0, 0x28, PT ;  /* 0x000000280000780c */ /* 0x000fe20003f24270 */
[----:B------:R-:W3:Y:S03]  /*2380*/  SHFL.BFLY PT, R12, R9, 0x1, 0x1f ;  /* 0x0c201f00090c7f89 */ /* 0x000ee600000e0000 */
        /* <DEDUP_REMOVED lines=8> */
[----:B---3--:R-:W-:Y:S02]  /*2410*/  FMNMX.FTZ R5, R9, R12, !PT ;  /* 0x0000000c09057209 */ /* 0x008fe40007810000 */
        /* <DEDUP_REMOVED lines=21> */
[----:B------:R-:W3:Y:S01]  /*2570*/  MUFU.EX2 R27, R27 ;  /* 0x0000001b001b7308 */ /* 0x000ee20000000800 */
        /* <DEDUP_REMOVED lines=41> */
[----:B------:R-:W-:Y:S01]  /*2810*/  FFMA.FTZ R9, R71, UR10, -R9 ;  /* 0x0000000a47097c23 */ /* 0x000fe20008010809 */
[----:B------:R-:W-:-:S02]  /*2820*/  FMNMX.FTZ R3, R57, R4, !PT ;  /* 0x0000000439037209 */ /* 0x000fc40007810000 */
[----:B------:R-:W-:Y:S02]  /*2830*/  FSEL R61, R61, -INF , P2 ;  /* 0xff8000003d3d7808 */ /* 0x000fe40001000000 */
[----:B------:R-:W-:Y:S01]  /*2840*/  FMNMX.FTZ R4, R60, R3, !PT ;  /* 0x000000033c047209 */ /* 0x000fe20007810000 */
[----:B------:R-:W5:Y:S01]  /*2850*/  MUFU.EX2 R35, R35 ;  /* 0x0000002300237308 */ /* 0x000f620000000800 */
[----:B------:R-:W-:Y:S02]  /*2860*/  ISETP.GT.AND P2, PT, R0, 0x51, PT ;  /* 0x000000510000780c */ /* 0x000fe40003f44270 */
[----:B------:R-:W-:Y:S02]  /*2870*/  FSEL R64, R64, -INF , P1 ;  /* 0xff80000040407808 */ /* 0x000fe40000800000 */
[----:B------:R-:W-:Y:S02]  /*2880*/  FMNMX.FTZ R3, R61, R4, !PT ;  /* 0x000000043d037209 */ /* 0x000fe40007810000 */
[----:B------:R-:W-:Y:S01]  /*2890*/  ISETP.GT.AND P1, PT, R0, 0x58, PT ;  /* 0x000000580000780c */ /* 0x000fe20003f24270 */
[----:B------:R3:W-:Y:S01]  /*28a0*/  MUFU.EX2 R175, R9 ;  /* 0x0000000900af7308 */ /* 0x0007e20000000800 */
[----:B------:R-:W-:-:S02]  /*28b0*/  FSEL R65, R65, -INF , P2 ;  /* 0xff80000041417808 */ /* 0x000fc40001000000 */
[----:B------:R-:W-:Y:S02]  /*28c0*/  FMNMX.FTZ R4, R64, R3, !PT ;  /* 0x0000000340047209 */ /* 0x000fe40007810000 */
[----:B------:R-:W-:Y:S02]  /*28d0*/  ISETP.GT.AND P2, PT, R0, 0x59, PT ;  /* 0x000000590000780c */ /* 0x000fe40003f44270 */
[----:B------:R-:W-:Y:S01]  /*28e0*/  FSEL R68, R68, -INF , P1 ;  /* 0xff80000044447808 */ /* 0x000fe20000800000 */
[----:B------:R-:W-:Y:S01]  /*28f0*/  MUFU.EX2 R38, R38 ;  /* 0x0000002600267308 */ /* 0x000fe20000000800 */
[----:B------:R-:W-:Y:S01]  /*2900*/  FMNMX.FTZ R3, R65, R4, !PT ;  /* 0x0000000441037209 */ /* 0x000fe20007810000 */
[----:B---3--:R-:W-:Y:S01]  /*2910*/  FADD.FTZ R9, R26, R27 ;  /* 0x0000001b1a097221 */ /* 0x008fe20000010000 */
[----:B------:R-:W-:Y:S02]  /*2920*/  FSEL R69, R69, -INF , P2 ;  /* 0xff80000045457808 */ /* 0x000fe40001000000 */
[----:B------:R-:W-:-:S02]  /*2930*/  FMNMX.FTZ R0, R68, R3, !PT ;  /* 0x0000000344007209 */ /* 0x000fc40007810000 */
[----:B------:R-:W-:Y:S01]  /*2940*/  F2FP.F16.F32.PACK_AB R153, R27, R26 ;  /* 0x0000001a1b99723e */ /* 0x000fe200000000ff */
[----:B------:R-:W3:Y:S01]  /*2950*/  MUFU.EX2 R39, R39 ;  /* 0x0000002700277308 */ /* 0x000ee20000000800 */
[----:B------:R-:W-:Y:S02]  /*2960*/  FMNMX.FTZ R0, R69, R0, !PT ;  /* 0x0000000045007209 */ /* 0x000fe40007810000 */
[----:B----4-:R-:W-:Y:S02]  /*2970*/  F2FP.F16.F32.PACK_AB R155, R31, R30 ;  /* 0x0000001e1f9b723e */ /* 0x010fe400000000ff */
[----:B-----5:R-:W-:Y:S01]  /*2980*/  F2FP.F16.F32.PACK_AB R157, R35, R34 ;  /* 0x00000022239d723e */ /* 0x020fe200000000ff */
[----:B------:R-:W4:Y:S02]  /*2990*/  SHFL.BFLY PT, R3, R0, 0x2, 0x1f ;  /* 0x0c401f0000037f89 */ /* 0x000f2400000e0000 */
[----:B------:R-:W-:Y:S08]  /*29a0*/  MUFU.EX2 R42, R42 ;  /* 0x0000002a002a7308 */ /* 0x000ff00000000800 */
[----:B------:R-:W5:Y:S01]  /*29b0*/  MUFU.EX2 R43, R43 ;  /* 0x0000002b002b7308 */ /* 0x000f620000000800 */
[----:B---3--:R-:W-:-:S07]  /*29c0*/  F2FP.F16.F32.PACK_AB R159, R39, R38 ;  /* 0x00000026279f723e */ /* 0x008fce00000000ff */
[----:B------:R-:W-:Y:S01]  /*29d0*/  MUFU.EX2 R46, R46 ;  /* 0x0000002e002e7308 */ /* 0x000fe20000000800 */
[----:B----4-:R-:W-:-:S07]  /*29e0*/  FMNMX.FTZ R3, R0, R3, !PT ;  /* 0x0000000300037209 */ /* 0x010fce0007810000 */
[----:B------:R-:W3:Y:S01]  /*29f0*/  MUFU.EX2 R47, R47 ;  /* 0x0000002f002f7308 */ /* 0x000ee20000000800 */
[----:B-----5:R-:W-:Y:S01]  /*2a00*/  F2FP.F16.F32.PACK_AB R161, R43, R42 ;  /* 0x0000002a2ba1723e */ /* 0x020fe200000000ff */
[----:B------:R-:W4:Y:S06]  /*2a10*/  SHFL.BFLY PT, R4, R3, 0x1, 0x1f ;  /* 0x0c201f0003047f89 */ /* 0x000f2c00000e0000 */
[----:B------:R-:W-:Y:S08]  /*2a20*/  MUFU.EX2 R50, R50 ;  /* 0x0000003200327308 */ /* 0x000ff00000000800 */
[----:B------:R-:W5:Y:S01]  /*2a30*/  MUFU.EX2 R51, R51 ;  /* 0x0000003300337308 */ /* 0x000f620000000800 */
[----:B---3--:R-:W-:-:S07]  /*2a40*/  F2FP.F16.F32.PACK_AB R163, R47, R46 ;  /* 0x0000002e2fa3723e */ /* 0x008fce00000000ff */
[----:B------:R-:W-:Y:S01]  /*2a50*/  MUFU.EX2 R54, R54 ;  /* 0x0000003600367308 */ /* 0x000fe20000000800 */
[----:B----4-:R-:W-:-:S04]  /*2a60*/  FMNMX.FTZ R4, R3, R4, !PT ;  /* 0x0000000403047209 */ /* 0x010fc80007810000 */
[C---:B------:R-:W-:Y:S01]  /*2a70*/  FSETP.NEU.FTZ.AND P1, PT, R4.reuse, -INF , PT ;  /* 0xff8000000400780b */ /* 0x040fe20003f3d000 */
[----:B------:R-:W-:Y:S02]  /*2a80*/  FMUL.FTZ R0, R4, UR10 ;  /* 0x0000000a04007c20 */ /* 0x000fe40008410000 */
[----:B------:R-:W-:Y:S01]  /*2a90*/  MUFU.EX2 R55, R55 ;  /* 0x0000003700377308 */ /* 0x000fe20000000800 */
[----:B-----5:R-:W-:Y:S02]  /*2aa0*/  F2FP.F16.F32.PACK_AB R165, R51, R50 ;  /* 0x0000003233a5723e */ /* 0x020fe400000000ff */
[----:B------:R-:W-:Y:S01]  /*2ab0*/  FSEL R3, R0, RZ, P1 ;  /* 0x000000ff00037208 */ /* 0x000fe20000800000 */
[----:B------:R-:W-:Y:S01]  /*2ac0*/  FADD.FTZ R0, R30, R9 ;  /* 0x000000091e007221 */ /* 0x000fe20000010000 */
[----:B--2---:R-:W-:-:S03]  /*2ad0*/  LOP3.LUT P1, RZ, R13, 0x7f, RZ, 0xc0, !PT ;  /* 0x0000007f0dff7812 */ /* 0x004fc6000782c0ff */
        /* <DEDUP_REMOVED lines=30> */
[----:B------:R-:W-:Y:S01]  /*2cc0*/  FFMA.FTZ R64, R64, UR10, -R3 ;  /* 0x0000000a40407c23 */ /* 0x000fe20008010803 */
[----:B------:R-:W-:Y:S01]  /*2cd0*/  FADD.FTZ R15, R43, R12 ;  /* 0x0000000c2b0f7221 */ /* 0x000fe20000010000 */
[----:B------:R-:W4:Y:S01]  /*2ce0*/  MUFU.EX2 R29, R29 ;  /* 0x0000001d001d7308 */ /* 0x000f220000000800 */
[----:B--2---:R-:W-:Y:S01]  /*2cf0*/  FADD.FTZ R9, R24, R25 ;  /* 0x0000001918097221 */ /* 0x004fe20000010000 */
[----:B------:R-:W-:Y:S01]  /*2d00*/  FFMA.FTZ R65, R65, UR10, -R3 ;  /* 0x0000000a41417c23 */ /* 0x000fe20008010803 */
[----:B------:R-:W-:Y:S01]  /*2d10*/  FADD.FTZ R12, R46, R15 ;  /* 0x0000000f2e0c7221 */ /* 0x000fe20000010000 */
[--C-:B------:R-:W-:Y:S01]  /*2d20*/  FFMA.FTZ R68, R68, UR10, -R3.reuse ;  /* 0x0000000a44447c23 */ /* 0x100fe20008010803 */
[----:B------:R-:W-:Y:S01]  /*2d30*/  FFMA.FTZ R3, R69, UR10, -R3 ;  /* 0x0000000a45037c23 */ /* 0x000fe20008010803 */
[----:B------:R-:W-:Y:S01]  /*2d40*/  F2FP.F16.F32.PACK_AB R167, R55, R54 ;  /* 0x0000003637a7723e */ /* 0x000fe200000000ff */
[----:B------:R-:W-:Y:S01]  /*2d50*/  FADD.FTZ R15, R47, R12 ;  /* 0x0000000c2f0f7221 */ /* 0x000fe20000010000 */
[----:B------:R-:W2:Y:S01]  /*2d60*/  MUFU.EX2 R32, R32 ;  /* 0x0000002000207308 */ /* 0x000ea20000000800 */
[----:B---3--:R-:W-:Y:S01]  /*2d70*/  FADD.FTZ R0, R28, R9 ;  /* 0x000000091c007221 */ /* 0x008fe20000010000 */
[----:B------:R-:W-:-:S02]  /*2d80*/  IADD3 R9, -R22, 0xb, RZ ;  /* 0x0000000b16097810 */ /* 0x000fc40007ffe1ff */
[----:B------:R-:W-:-:S04]  /*2d90*/  F2FP.F16.F32.PACK_AB R152, R25, R24 ;  /* 0x000000181998723e */ /* 0x000fc800000000ff */
        /* <DEDUP_REMOVED lines=48> */
[C---:B----4-:R-:W-:Y:S01]  /*30a0*/  FADD.FTZ R15, R63.reuse, R10 ;  /* 0x0000000a3f0f7221 */ /* 0x050fe20000010000 */
[----:B------:R-:W-:-:S06]  /*30b0*/  F2FP.F16.F32.PACK_AB R171, R63, R62 ;  /* 0x0000003e3fab723e */ /* 0x000fcc00000000ff */
[----:B------:R-:W4:Y:S01]  /*30c0*/  MUFU.EX2 R57, R57 ;  /* 0x0000003900397308 */ /* 0x000f220000000800 */
[----:B-----5:R-:W-:-:S07]  /*30d0*/  FADD.FTZ R0, R56, R13 ;  /* 0x0000000d38007221 */ /* 0x020fce0000010000 */
        /* <DEDUP_REMOVED lines=13> */
[----:B-----5:R-:W-:Y:S01]  /*31b0*/  FADD.FTZ R15, R61, R0 ;  /* 0x000000003d0f7221 */ /* 0x020fe20000010000 */
[C---:B------:R-:W-:Y:S01]  /*31c0*/  FADD.FTZ R0, R175.reuse, R10 ;  /* 0x0000000aaf007221 */ /* 0x040fe20000010000 */
[----:B------:R-:W-:Y:S02]  /*31d0*/  F2FP.F16.F32.PACK_AB R175, R175, R70 ;  /* 0x00000046afaf723e */ /* 0x000fe400000000ff */
[----:B------:R-:W-:-:S03]  /*31e0*/  F2FP.F16.F32.PACK_AB R170, R61, R60 ;  /* 0x0000003c3daa723e */ /* 0x000fc600000000ff */
[----:B------:R-:W5:Y:S01]  /*31f0*/  MUFU.EX2 R68, R68 ;  /* 0x0000004400447308 */ /* 0x000f620000000800 */
[----:B---3--:R-:W-:-:S07]  /*3200*/  FADD.FTZ R10, R64, R15 ;  /* 0x0000000f400a7221 */ /* 0x008fce0000010000 */
[----:B------:R-:W3:Y:S01]  /*3210*/  MUFU.EX2 R13, R3 ;  /* 0x00000003000d7308 */ /* 0x000ee20000000800 */
[C---:B----4-:R-:W-:Y:S01]  /*3220*/  FADD.FTZ R15, R65.reuse, R10 ;  /* 0x0000000a410f7221 */ /* 0x050fe20000010000 */
[----:B------:R-:W-:-:S03]  /*3230*/  F2FP.F16.F32.PACK_AB R172, R65, R64 ;  /* 0x0000004041ac723e */ /* 0x000fc600000000ff */
[----:B-----5:R-:W-:-:S04]  /*3240*/  FADD.FTZ R10, R68, R15 ;  /* 0x0000000f440a7221 */ /* 0x020fc80000010000 */
[C---:B---3--:R-:W-:Y:S01]  /*3250*/  FADD.FTZ R3, R13.reuse, R10 ;  /* 0x0000000a0d037221 */ /* 0x048fe20000010000 */
[----:B------:R-:W-:Y:S01]  /*3260*/  F2FP.F16.F32.PACK_AB R174, R13, R68 ;  /* 0x000000440dae723e */ /* 0x000fe200000000ff */
[----:B--2---:R-:W-:Y:S06]  /*3270*/  @!P0 BRA `(.L_x_3553) ;  /* 0x0000000000048947 */ /* 0x004fec0003800000 */
[----:B------:R-:W-:Y:S01]  /*3280*/  BPT.TRAP 0x1 ;  /* 0x000000040000795c */ /* 0x000fe20000300000 */
.L_x_3553:
[----:B------:R2:W3:Y:S01]  /*3290*/  SYNCS.PHASECHK.TRANS64.TRYWAIT P2, [R6+URZ+0x22850], R11 ;  /* 0x0228500b060075a7 */ /* 0x0004e2000804017f */
[----:B------:R-:W-:Y:S05]  /*32a0*/  @!P0 BRA `(.L_x_3554) ;  /* 0x0000000000048947 */ /* 0x000fea0003800000 */
[----:B------:R-:W-:Y:S01]  /*32b0*/  BPT.TRAP 0x1 ;  /* 0x000000040000795c */ /* 0x000fe20000300000 */
.L_x_3554:
[----:B---3--:R-:W-:Y:S05]  /*32c0*/  @P2 BRA `(.L_x_3555) ;  /* 0x0000000000082947 */ /* 0x008fea0003800000 */
[----:B------:R-:W3:Y:S02]  /*32d0*/  SYNCS.PHASECHK.TRANS64.TRYWAIT P2, [R6+URZ+0x22850], R11 ;  /* 0x0228500b060075a7 */ /* 0x000ee4000804017f */
[----:B---3--:R-:W-:Y:S05]  /*32e0*/  @!P2 BRA `(.L_x_3556) ;  /* 0x000000c400a0a947 */ /* 0x008fea0003800000 */
.L_x_3555:
[----:B------:R-:W-:Y:S01]  /*32f0*/  R2UR UR6, R7 ;  /* 0x00000000070672ca */ /* 0x000fe200000e0000 */
[----:B------:R4:W-:Y:S01]  /*3300*/  BAR.SYNC.DEFER_BLOCKING R8, 0x100 ;  /* 0x000400080000751d */ /* 0x0009e20000010000 */
[----:B------:R-:W-:Y:S01]  /*3310*/  UIADD3 UR23, UR50, -0x2, URZ ;  /* 0xfffffffe32177890 */ /* 0x000fe2000fffe03f */
[----:B0123--:R-:W-:-:S04]  /*3320*/  @!P1 VIADD R6, R6, 0x22860 ;  /* 0x0002286006069836 */ /* 0x00ffc80000000000 */
[----:B------:R-:W-:Y:S01]  /*3330*/  UMOV UR7, 0x40000040 ;  /* 0x4000004000077882 */ /* 0x000fe20000000000 */
[----:B------:R-:W-:-:S05]  /*3340*/  @!P1 PRMT R6, RZ, 0x654, R6 ;  /* 0x00000654ff069816 */ /* 0x000fca0000000006 */
        /* <DEDUP_REMOVED lines=38> */
[----:B------:R-:W-:-:S04]  /*35b0*/  UIADD3 UR6, UR41, -UR44, URZ ;  /* 0x8000002c29067290 */ /* 0x000fc8000fffe03f */
[----:B------:R-:W-:-:S04]  /*35c0*/  ULEA UR6, UR49, UR6, 0x7 ;  /* 0x0000000631067291 */ /* 0x000fc8000f8e383f */
        /* <DEDUP_REMOVED lines=9> */
[----:B----4-:R-:W-:Y:S05]  /*3660*/  @!P2 BRA `(.L_x_3557) ;  /* 0x0000002000f8a947 */ /* 0x010fea0003800000 */
[----:B------:R-:W-:Y:S01]  /*3670*/  IMAD.MOV.U32 R8, RZ, RZ, R5 ;  /* 0x000000ffff087224 */ /* 0x000fe200078e0005 */
[----:B------:R-:W-:Y:S01]  /*3680*/  ULDC UR24, c[0x0][0x988] ;  /* 0x0002620000187ab9 */ /* 0x000fe20000000800 */
[----:B------:R-:W-:-:S07]  /*3690*/  IMAD.MOV.U32 R7, RZ, RZ, R4 ;  /* 0x000000ffff077224 */ /* 0x000fce00078e0004 */
.L_x_3566:
[----:B------:R-:W-:-:S04]  /*36a0*/  UIADD3 UR37, UR37, 0x1, URZ ;  /* 0x0000000125257890 */ /* 0x000fc8000fffe03f */
[----:B------:R-:W-:-:S04]  /*36b0*/  UISETP.NE.AND UP0, UPT, UR37, 0x2, UPT ;  /* 0x000000022500788c */ /* 0x000fc8000bf05270 */
[----:B------:R-:W-:Y:S02]  /*36c0*/  USEL UR6, URZ, 0x1, UP0 ;  /* 0x000000013f067887 */ /* 0x000fe40008000000 */
[----:B------:R-:W-:Y:S02]  /*36d0*/  USEL UR37, UR37, URZ, UP0 ;  /* 0x0000003f25257287 */ /* 0x000fe40008000000 */
[----:B------:R-:W-:Y:S01]  /*36e0*/  ULOP3.LUT UR40, UR40, UR6, URZ, 0x3c, !UPT ;  /* 0x0000000628287292 */ /* 0x000fe2000f8e3c3f */
[----:B0-----:R-:W-:Y:S11]  /*36f0*/  @!P0 BRA `(.L_x_3558) ;  /* 0x0000000000048947 */ /* 0x001ff60003800000 */
[----:B------:R-:W-:Y:S01]  /*3700*/  BPT.TRAP 0x1 ;  /* 0x000000040000795c */ /* 0x000fe20000300000 */
.L_x_3558:
        /* <DEDUP_REMOVED lines=9> */
.L_x_3559:
[----:B-1----:R-:W-:Y:S05]  /*37a0*/  @P2 BRA `(.L_x_3560) ;  /* 0x0000000000082947 */ /* 0x002fea0003800000 */
[----:B------:R-:W1:Y:S02]  /*37b0*/  SYNCS.PHASECHK.TRANS64.TRYWAIT P2, [UR25+0x22830], R6 ;  /* 0x02283006ff0075a7 */ /* 0x000e640008040159 */
[----:B-1----:R-:W-:Y:S05]  /*37c0*/  @!P2 BRA `(.L_x_3561) ;  /* 0x000000c0007ca947 */ /* 0x002fea0003800000 */
.L_x_3560:
[----:B------:R-:W-:Y:S01]  /*37d0*/  UIMAD UR18, UR37, 0x300, UR20 ;  /* 0x00000300251278a4 */ /* 0x000fe2000f8e0214 */
[----:B------:R-:W-:Y:S01]  /*37e0*/  WARPGROUP.ARRIVE ;  /* 0x00000000000079c5 */ /* 0x000fe20000000000 */
[----:B------:R-:W-:Y:S01]  /*37f0*/  UMOV UR19, 0x40000040 ;  /* 0x4000004000137882 */ /* 0x000fe20000000000 */
[----:B------:R-:W-:Y:S01]  /*3800*/  UMOV UR7, 0x40000040 ;  /* 0x4000004000077882 */ /* 0x000fe20000000000 */
[----:B------:R-:W-:Y:S01]  /*3810*/  UIADD3 UR6, UR18, 0x2, URZ ;  /* 0x0000000212067890 */ /* 0x000fe2000fffe03f */
[----:B-1----:R-:W-:Y:S01]  /*3820*/  IMAD.MOV.U32 R5, RZ, RZ, -0x2 ;  /* 0xfffffffeff057424 */ /* 0x002fe200078e00ff */
        /* <DEDUP_REMOVED lines=8> */
[----:B------:R-:W-:-:S04]  /*38b0*/  USHF.L.U32 UR6, UR49, 0x7, URZ ;  /* 0x0000000731067899 */ /* 0x000fc8000800063f */
[----:B------:R-:W-:-:S04]  /*38c0*/  UIMAD UR6, UR23, -0x60, UR6 ;  /* 0xffffffa0170678a4 */ /* 0x000fc8000f8e0206 */
[----:B------:R-:W-:-:S04]  /*38d0*/  UIADD3 UR6, UR6, 0x1, UR41 ;  /* 0x0000000106067890 */ /* 0x000fc8000fffe029 */
[----:B------:R-:W-:-:S06]  /*38e0*/  UIADD3 UR6, UR6, -UR44, URZ ;  /* 0x8000002c06067290 */ /* 0x000fcc000fffe03f */
[----:B------:R-:W-:-:S04]  /*38f0*/  IMAD R4, R18, R5, UR6 ;  /* 0x0000000612047e24 */ /* 0x000fc8000f8e0205 */
[----:B------:R-:W-:-:S05]  /*3900*/  IMAD.IADD R5, R19, 0x1, R4 ;  /* 0x0000000113057824 */ /* 0x000fca00078e0204 */
[C---:B------:R-:W-:Y:S02]  /*3910*/  ISETP.GT.AND P2, PT, R5.reuse, RZ, PT ;  /* 0x000000ff0500720c */ /* 0x040fe40003f44270 */
[----:B------:R-:W-:Y:S01]  /*3920*/  ISETP.GT.AND P3, PT, R5, 0x1, PT ;  /* 0x000000010500780c */ /* 0x000fe20003f64270 */
        /* <DEDUP_REMOVED lines=12> */
[C---:B------:R-:W-:Y:S02]  /*39f0*/  ISETP.GT.AND P3, PT, R5.reuse, 0x9, PT ;  /* 0x000000090500780c */ /* 0x040fe40003f64270 */
[----:B------:R-:W-:Y:S02]  /*3a00*/  FSEL R156, R156, -INF , P2 ;  /* 0xff8000009c9c7808 */ /* 0x000fe40001000000 */
[----:B------:R-:W-:Y:S02]  /*3a10*/  FMNMX.FTZ R9, R20, R9, !PT ;  /* 0x0000000914097209 */ /* 0x000fe40007810000 */
        /* <DEDUP_REMOVED lines=65> */
[C---:B------:R-:W-:Y:S02]  /*3e30*/  ISETP.GT.AND P4, PT, R5.reuse, 0x1, PT ;  /* 0x000000010500780c */ /* 0x040fe40003f84270 */
[----:B------:R-:W-:Y:S01]  /*3e40*/  FSEL R11, R154, -INF , P3 ;  /* 0xff8000009a0b7808 */ /* 0x000fe20001800000 */
[----:B------:R-:W1:Y:S01]  /*3e50*/  SHFL.BFLY PT, R4, R9, 0x2, 0x1f ;  /* 0x0c401f0009047f89 */ /* 0x000e6200000e0000 */
[----:B------:R-:W-:Y:S02]  /*3e60*/  ISETP.GT.AND P3, PT, R5, 0x8, PT ;  /* 0x000000080500780c */ /* 0x000fe40003f64270 */
[----:B------:R-:W-:Y:S02]  /*3e70*/  FSEL R155, R155, -INF , P4 ;  /* 0xff8000009b9b7808 */ /* 0x000fe40002000000 */
[----:B------:R-:W-:-:S02]  /*3e80*/  FMNMX.FTZ R154, R11, R8, !PT ;  /* 0x000000080b9a7209 */ /* 0x000fc40007810000 */
[C---:B------:R-:W-:Y:S02]  /*3e90*/  ISETP.GT.AND P4, PT, R5.reuse, 0x9, PT ;  /* 0x000000090500780c */ /* 0x040fe40003f84270 */
[----:B------:R-:W-:Y:S02]  /*3ea0*/  FSEL R158, R158, -INF , P3 ;  /* 0xff8000009e9e7808 */ /* 0x000fe40001800000 */
[----:B------:R-:W-:Y:S02]  /*3eb0*/  ISETP.GT.AND P3, PT, R5, 0x10, PT ;  /* 0x000000100500780c */ /* 0x000fe40003f64270 */
[----:B------:R-:W-:Y:S02]  /*3ec0*/  FSEL R159, R159, -INF , P4 ;  /* 0xff8000009f9f7808 */ /* 0x000fe40002000000 */
[----:B------:R-:W-:Y:S02]  /*3ed0*/  ISETP.GT.AND P4, PT, R5, 0x11, PT ;  /* 0x000000110500780c */ /* 0x000fe40003f84270 */
[----:B------:R-:W-:-:S02]  /*3ee0*/  FSEL R162, R162, -INF , P3 ;  /* 0xff800000a2a27808 */ /* 0x000fc40001800000 */
[----:B------:R-:W-:Y:S02]  /*3ef0*/  ISETP.GT.AND P3, PT, R5, 0x18, PT ;  /* 0x000000180500780c */ /* 0x000fe40003f64270 */
[----:B------:R-:W-:Y:S02]  /*3f00*/  FSEL R163, R163, -INF , P4 ;  /* 0xff800000a3a37808 */ /* 0x000fe40002000000 */
[----:B------:R-:W-:Y:S02]  /*3f10*/  ISETP.GT.AND P4, PT, R5, 0x19, PT ;  /* 0x000000190500780c */ /* 0x000fe40003f84270 */
[----:B-1----:R-:W-:Y:S02]  /*3f20*/  FMNMX.FTZ R13, R9, R4, !PT ;  /* 0x00000004090d7209 */ /* 0x002fe40007810000 */
[----:B------:R-:W-:Y:S02]  /*3f30*/  FSEL R166, R166, -INF , P3 ;  /* 0xff800000a6a67808 */ /* 0x000fe40001800000 */
[----:B------:R-:W-:Y:S01]  /*3f40*/  ISETP.GT.AND P3, PT, R5, 0x20, PT ;  /* 0x000000200500780c */ /* 0x000fe20003f64270 */
[----:B------:R-:W1:Y:S01]  /*3f50*/  SHFL.BFLY PT, R4, R13, 0x1, 0x1f ;  /* 0x0c201f000d047f89 */ /* 0x000e6200000e0000 */
[----:B------:R-:W-:-:S02]  /*3f60*/  FSEL R167, R167, -INF , P4 ;  /* 0xff800000a7a77808 */ /* 0x000fc40002000000 */
        /* <DEDUP_REMOVED lines=8> */
[C---:B------:R-:W-:Y:S02]  /*3ff0*/  ISETP.GT.AND P4, PT, R5.reuse, 0x31, PT ;  /* 0x000000310500780c */ /* 0x040fe40003f84270 */
[----:B------:R-:W-:Y:S02]  /*4000*/  FSEL R178, R178, -INF , P3 ;  /* 0xff800000b2b27808 */ /* 0x000fe40001800000 */
[----:B------:R-:W-:Y:S02]  /*4010*/  ISETP.GT.AND P3, PT, R5, 0x38, PT ;  /* 0x000000380500780c */ /* 0x000fe40003f64270 */
[----:B-1----:R-:W-:-:S02]  /*4020*/  FMNMX.FTZ R4, R13, R4, !PT ;  /* 0x000000040d047209 */ /* 0x002fc40007810000 */
[----:B------:R-:W-:Y:S02]  /*4030*/  FMNMX.FTZ R13, R155, R154, !PT ;  /* 0x0000009a9b0d7209 */ /* 0x000fe40007810000 */
[C---:B------:R-:W-:Y:S01]  /*4040*/  FSETP.NEU.FTZ.AND P2, PT, R4.reuse, -INF , PT ;  /* 0xff8000000400780b */ /* 0x040fe20003f5d000 */
[----:B------:R-:W-:Y:S01]  /*4050*/  FMUL.FTZ R15, R4, UR10 ;  /* 0x0000000a040f7c20 */ /* 0x000fe20008410000 */
[----:B------:R-:W-:Y:S02]  /*4060*/  FMNMX.FTZ R154, R158, R13, !PT ;  /* 0x0000000d9e9a7209 */ /* 0x000fe40007810000 */
[----:B------:R-:W-:Y:S02]  /*4070*/  FSEL R179, R179, -INF , P4 ;  /* 0xff800000b3b37808 */ /* 0x000fe40002000000 */
[----:B------:R-:W-:Y:S02]  /*4080*/  FSEL R9, R15, RZ, P2 ;  /* 0x000000ff0f097208 */ /* 0x000fe40001000000 */
[----:B------:R-:W-:-:S02]  /*4090*/  FMNMX.FTZ R15, R159, R154, !PT ;  /* 0x0000009a9f0f7209 */ /* 0x000fc40007810000 */
        /* <DEDUP_REMOVED lines=31> */
[----:B------:R-:W-:Y:S01]  /*4290*/  FFMA.FTZ R196, R196, UR10, -R9 ;  /* 0x0000000ac4c47c23 */ /* 0x000fe20008010809 */
[----:B------:R-:W-:-:S02]  /*42a0*/  ISETP.GT.AND P4, PT, R5, 0x49, PT ;  /* 0x000000490500780c */ /* 0x000fc40003f84270 */
[----:B------:R-:W-:Y:S02]  /*42b0*/  FMNMX.FTZ R10, R178, R153, !PT ;  /* 0x00000099b20a7209 */ /* 0x000fe40007810000 */
[----:B------:R-:W-:Y:S01]  /*42c0*/  FSEL R190, R190, -INF , P3 ;  /* 0xff800000bebe7808 */ /* 0x000fe20001800000 */
[----:B------:R-:W-:Y:S01]  /*42d0*/  MUFU.EX2 R15, R15 ;  /* 0x0000000f000f7308 */ /* 0x000fe20000000800 */
[----:B------:R-:W-:Y:S02]  /*42e0*/  FMNMX.FTZ R153, R179, R10, !PT ;  /* 0x0000000ab3997209 */ /* 0x000fe40007810000 */
[----:B------:R-:W-:Y:S02]  /*42f0*/  ISETP.GT.AND P3, PT, R5, 0x50, PT ;  /* 0x000000500500780c */ /* 0x000fe40003f64270 */
[----:B------:R-:W-:Y:S01]  /*4300*/  FMNMX.FTZ R14, R182, R153, !PT ;  /* 0x00000099b60e7209 */ /* 0x000fe20007810000 */
[----:B------:R-:W-:Y:S01]  /*4310*/  FFMA.FTZ R153, R12, UR10, -R9 ;  /* 0x0000000a0c997c23 */ /* 0x000fe20008010809 */
[----:B------:R-:W-:Y:S01]  /*4320*/  FSEL R191, R191, -INF , P4 ;  /* 0xff800000bfbf7808 */ /* 0x000fe20002000000 */
[----:B------:R1:W-:Y:S01]  /*4330*/  MUFU.EX2 R10, R164 ;  /* 0x000000a4000a7308 */ /* 0x0003e20000000800 */
[----:B------:R-:W-:-:S02]  /*4340*/  FMNMX.FTZ R157, R183, R14, !PT ;  /* 0x0000000eb79d7209 */ /* 0x000fc40007810000 */
[----:B------:R-:W-:Y:S02]  /*4350*/  ISETP.GT.AND P4, PT, R5, 0x51, PT ;  /* 0x000000510500780c */ /* 0x000fe40003f84270 */
[----:B------:R-:W-:Y:S02]  /*4360*/  FMNMX.FTZ R12, R186, R157, !PT ;  /* 0x0000009dba0c7209 */ /* 0x000fe40007810000 */
[----:B------:R-:W-:Y:S01]  /*4370*/  FSEL R194, R194, -INF , P3 ;  /* 0xff800000c2c27808 */ /* 0x000fe20001800000 */
[----:B------:R-:W-:Y:S01]  /*4380*/  MUFU.EX2 R156, R156 ;  /* 0x0000009c009c7308 */ /* 0x000fe20000000800 */
[----:B------:R-:W-:Y:S01]  /*4390*/  FMNMX.FTZ R157, R187, R12, !PT ;  /* 0x0000000cbb9d7209 */ /* 0x000fe20007810000 */
[--C-:B-1----:R-:W-:Y:S01]  /*43a0*/  FFMA.FTZ R164, R176, UR10, -R9.reuse ;  /* 0x0000000ab0a47c23 */ /* 0x102fe20008010809 */
[----:B------:R-:W-:Y:S02]  /*43b0*/  ISETP.GT.AND P3, PT, R5, 0x58, PT ;  /* 0x000000580500780c */ /* 0x000fe40003f64270 */
        /* <DEDUP_REMOVED lines=11> */
[----:B------:R-:W-:Y:S01]  /*4470*/  FFMA.FTZ R173, R185, UR10, -R9 ;  /* 0x0000000ab9ad7c23 */ /* 0x000fe20008010809 */
[----:B------:R-:W-:Y:S01]  /*4480*/  FMNMX.FTZ R5, R195, R12, !PT ;  /* 0x0000000cc3057209 */ /* 0x000fe20007810000 */
[----:B------:R-:W-:Y:S01]  /*4490*/  MUFU.EX2 R153, R153 ;  /* 0x0000009900997308 */ /* 0x000fe20000000800 */
[----:B------:R-:W-:-:S02]  /*44a0*/  FSEL R199, R199, -INF , P4 ;  /* 0xff800000c7c77808 */ /* 0x000fc40002000000 */
[----:B------:R-:W-:-:S04]  /*44b0*/  FMNMX.FTZ R14, R198, R5, !PT ;  /* 0x00000005c60e7209 */ /* 0x000fc80007810000 */
[----:B------:R-:W-:Y:S01]  /*44c0*/  FMNMX.FTZ R5, R199, R14, !PT ;  /* 0x0000000ec7057209 */ /* 0x000fe20007810000 */
[----:B------:R-:W-:Y:S01]  /*44d0*/  FFMA.FTZ R14, R180, UR10, -R9 ;  /* 0x0000000ab40e7c23 */ /* 0x000fe20008010809 */
[----:B------:R-:W-:Y:S01]  /*44e0*/  FSEL R180, R4, RZ, P2 ;  /* 0x000000ff04b47208 */ /* 0x000fe20001000000 */
[----:B------:R1:W-:Y:S02]  /*44f0*/  MUFU.EX2 R12, R172 ;  /* 0x000000ac000c7308 */ /* 0x0003e40000000800 */
[----:B------:R-:W2:Y:S02]  /*4500*/  SHFL.BFLY PT, R20, R5, 0x2, 0x1f ;  /* 0x0c401f0005147f89 */ /* 0x000ea400000e0000 */
[----:B------:R-:W-:-:S04]  /*4510*/  FADD.FTZ R180, -R180, R7 ;  /* 0x00000007b4b47221 */ /* 0x000fc80000010100 */
[----:B------:R-:W-:Y:S01]  /*4520*/  FMUL.FTZ R185, R180, UR10 ;  /* 0x0000000ab4b97c20 */ /* 0x000fe20008410000 */
[----:B-1----:R-:W-:Y:S01]  /*4530*/  FFMA.FTZ R172, R192, UR10, -R9 ;  /* 0x0000000ac0ac7c23 */ /* 0x002fe20008010809 */
[----:B------:R-:W-:Y:S08]  /*4540*/  MUFU.EX2 R160, R160 ;  /* 0x000000a000a07308 */ /* 0x000ff00000000800 */
[----:B------:R-:W1:Y:S01]  /*4550*/  MUFU.EX2 R185, R185 ;  /* 0x000000b900b97308 */ /* 0x000e620000000800 */
[----:B--2---:R-:W-:-:S07]  /*4560*/  FMNMX.FTZ R176, R5, R20, !PT ;  /* 0x0000001405b07209 */ /* 0x004fce0007810000 */
[----:B------:R-:W2:Y:S01]  /*4570*/  MUFU.EX2 R157, R157 ;  /* 0x0000009d009d7308 */ /* 0x000ea20000000800 */
[--C-:B------:R-:W-:Y:S01]  /*4580*/  FFMA.FTZ R20, R188, UR10, -R9.reuse ;  /* 0x0000000abc147c23 */ /* 0x100fe20008010809 */
[----:B------:R-:W-:Y:S01]  /*4590*/  FFMA.FTZ R9, R197, UR10, -R9 ;  /* 0x0000000ac5097c23 */ /* 0x000fe20008010809 */
[----:B------:R-:W3:Y:S05]  /*45a0*/  SHFL.BFLY PT, R5, R176, 0x1, 0x1f ;  /* 0x0c201f00b0057f89 */ /* 0x000eea00000e0000 */
[----:B------:R-:W4:Y:S01]  /*45b0*/  MUFU.EX2 R161, R161 ;  /* 0x000000a100a17308 */ /* 0x000f220000000800 */
[-C--:B-1----:R-:W-:Y:S01]  /*45c0*/  FMUL.FTZ R24, R24, R185.reuse ;  /* 0x000000b918187220 */ /* 0x082fe20000410000 */
        /* <DEDUP_REMOVED lines=17> */
[----:B------:R-:W-:Y:S01]  /*46e0*/  FMUL.FTZ R56, R56, R185 ;  /* 0x000000b938387220 */ /* 0x000fe20000410000 */
[----:B---3--:R-:W-:Y:S01]  /*46f0*/  FMNMX.FTZ R5, R176, R5, !PT ;  /* 0x00000005b0057209 */ /* 0x008fe20007810000 */
[-C--:B------:R-:W-:Y:S01]  /*4700*/  FMUL.FTZ R57, R57, R185.reuse ;  /* 0x000000b939397220 */ /* 0x080fe20000410000 */
[-C--:B------:R-:W-:Y:S01]  /*4710*/  FMUL.FTZ R60, R60, R185.reuse ;  /* 0x000000b93c3c7220 */ /* 0x080fe20000410000 */
[-C--:B------:R-:W-:Y:S01]  /*4720*/  FMUL.FTZ R61, R61, R185.reuse ;  /* 0x000000b93d3d7220 */ /* 0x080fe20000410000 */
[C---:B------:R-:W-:Y:S01]  /*4730*/  FSETP.NEU.FTZ.AND P2, PT, R5.reuse, -INF , PT ;  /* 0xff8000000500780b */ /* 0x040fe20003f5d000 */
[C---:B------:R-:W-:Y:S01]  /*4740*/  FMUL.FTZ R192, R5.reuse, UR10 ;  /* 0x0000000a05c07c20 */ /* 0x040fe20008410000 */
[----:B------:R-:W3:Y:S01]  /*4750*/  MUFU.EX2 R14, R14 ;  /* 0x0000000e000e7308 */ /* 0x000ee20000000800 */
[-C--:B------:R-:W-:Y:S01]  /*4760*/  FMUL.FTZ R64, R64, R185.reuse ;  /* 0x000000b940407220 */ /* 0x080fe20000410000 */
[----:B------:R-:W-:Y:S01]  /*4770*/  FSEL R193, R5, RZ, P2 ;  /* 0x000000ff05c17208 */ /* 0x000fe20001000000 */
[-C--:B------:R-:W-:Y:S01]  /*4780*/  FMUL.FTZ R65, R65, R185.reuse ;  /* 0x000000b941417220 */ /* 0x080fe20000410000 */
[----:B------:R-:W-:Y:S01]  /*4790*/  FSEL R192, R192, RZ, P2 ;  /* 0x000000ffc0c07208 */ /* 0x000fe20001000000 */
[-C--:B------:R-:W-:Y:S01]  /*47a0*/  FMUL.FTZ R68, R68, R185.reuse ;  /* 0x000000b944447220 */ /* 0x080fe20000410000 */
[----:B------:R-:W-:Y:S01]  /*47b0*/  FMUL.FTZ R69, R69, R185 ;  /* 0x000000b945457220 */ /* 0x000fe20000410000 */
[----:B------:R-:W-:Y:S01]  /*47c0*/  FADD.FTZ R193, -R193, R8 ;  /* 0x00000008c1c17221 */ /* 0x000fe20000010100 */
[----:B------:R-:W0:Y:S01]  /*47d0*/  MUFU.EX2 R169, R169 ;  /* 0x000000a900a97308 */ /* 0x000e220000000800 */
[--C-:B------:R-:W-:Y:S01]  /*47e0*/  FFMA.FTZ R180, R155, UR10, -R192.reuse ;  /* 0x0000000a9bb47c23 */ /* 0x100fe200080108c0 */
[----:B------:R-:W-:Y:S01]  /*47f0*/  FFMA.FTZ R155, R158, UR10, -R192 ;  /* 0x0000000a9e9b7c23 */ /* 0x000fe200080108c0 */
[----:B------:R-:W-:Y:S01]  /*4800*/  FFMA.FTZ R158, R185, R3, R152 ;  /* 0x00000003b99e7223 */ /* 0x000fe20000010098 */
[--C-:B------:R-:W-:Y:S01]  /*4810*/  FFMA.FTZ R206, R175, UR10, -R192.reuse ;  /* 0x0000000aafce7c23 */ /* 0x100fe200080108c0 */
[--C-:B------:R-:W-:Y:S01]  /*4820*/  FFMA.FTZ R175, R178, UR10, -R192.reuse ;  /* 0x0000000ab2af7c23 */ /* 0x100fe200080108c0 */
[----:B------:R-:W-:Y:S01]  /*4830*/  FFMA.FTZ R178, R179, UR10, -R192 ;  /* 0x0000000ab3b27c23 */ /* 0x000fe200080108c0 */
[----:B------:R-:W-:Y:S01]  /*4840*/  FADD.FTZ R3, R13, R158 ;  /* 0x0000009e0d037221 */ /* 0x000fe20000010000 */
[----:B------:R-:W0:Y:S01]  /*4850*/  MUFU.EX2 R168, R168 ;  /* 0x000000a800a87308 */ /* 0x000e220000000800 */
[--C-:B------:R-:W-:Y:S01]  /*4860*/  FFMA.FTZ R179, R182, UR10, -R192.reuse ;  /* 0x0000000ab6b37c23 */ /* 0x100fe200080108c0 */
[--C-:B------:R-:W-:Y:S01]  /*4870*/  FFMA.FTZ R182, R183, UR10, -R192.reuse ;  /* 0x0000000ab7b67c23 */ /* 0x100fe200080108c0 */
[----:B------:R-:W-:Y:S01]  /*4880*/  FADD.FTZ R158, R154, R3 ;  /* 0x000000039a9e7221 */ /* 0x000fe20000010000 */
[--C-:B------:R-:W-:Y:S01]  /*4890*/  FFMA.FTZ R183, R186, UR10, -R192.reuse ;  /* 0x0000000abab77c23 */ /* 0x100fe200080108c0 */
[----:B------:R-:W-:Y:S01]  /*48a0*/  FFMA.FTZ R186, R187, UR10, -R192 ;  /* 0x0000000abbba7c23 */ /* 0x000fe200080108c0 */
[----:B------:R-:W-:-:S02]  /*48b0*/  IMAD.U32 R187, RZ, RZ, UR25 ;  /* 0x00000019ffbb7e24 */ /* 0x000fc4000f8e00ff */
[----:B------:R-:W-:Y:S01]  /*48c0*/  FADD.FTZ R3, R15, R158 ;  /* 0x0000009e0f037221 */ /* 0x000fe20000010000 */
[----:B------:R-:W0:Y:S01]  /*48d0*/  MUFU.EX2 R173, R173 ;  /* 0x000000ad00ad7308 */ /* 0x000e220000000800 */
        /* <DEDUP_REMOVED lines=19> */
[----:B------:R-:W-:Y:S01]  /*4a10*/  FFMA.FTZ R199, R199, UR10, -R192 ;  /* 0x0000000ac7c77c23 */ /* 0x000fe200080108c0 */
[C---:B--2---:R-:W-:Y:S01]  /*4a20*/  F2FP.F16.F32.PACK_AB R160, R157.reuse, R160 ;  /* 0x000000a09da0723e */ /* 0x044fe200000000ff */
[-C--:B------:R-:W-:Y:S01]  /*4a30*/  FMUL.FTZ R72, R72, R185.reuse ;  /* 0x000000b948487220 */ /* 0x080fe20000410000 */
[----:B------:R-:W-:Y:S01]  /*4a40*/  FADD.FTZ R3, R157, R158 ;  /* 0x0000009e9d037221 */ /* 0x000fe20000010000 */
[----:B------:R2:W-:Y:S01]  /*4a50*/  MUFU.EX2 R7, R9 ;  /* 0x0000000900077308 */ /* 0x0005e20000000800 */
[----:B----4-:R-:W-:Y:S01]  /*4a60*/  F2FP.F16.F32.PACK_AB R162, R161, R12 ;  /* 0x0000000ca1a2723e */ /* 0x010fe200000000ff */
[-C--:B------:R-:W-:Y:S01]  /*4a70*/  FMUL.FTZ R73, R73, R185.reuse ;  /* 0x000000b949497220 */ /* 0x080fe20000410000 */
[----:B------:R-:W-:Y:S01]  /*4a80*/  FADD.FTZ R158, R12, R3 ;  /* 0x000000030c9e7221 */ /* 0x000fe20000010000 */
[----:B------:R-:W-:Y:S01]  /*4a90*/  F2FP.F16.F32.PACK_AB R152, R13, R152 ;  /* 0x000000980d98723e */ /* 0x000fe200000000ff */
[-C--:B------:R-:W-:Y:S01]  /*4aa0*/  FMUL.FTZ R76, R76, R185.reuse ;  /* 0x000000b94c4c7220 */ /* 0x080fe20000410000 */
[----:B------:R-:W-:Y:S01]  /*4ab0*/  F2FP.F16.F32.PACK_AB R154, R15, R154 ;  /* 0x0000009a0f9a723e */ /* 0x000fe200000000ff */
[----:B------:R-:W-:Y:S01]  /*4ac0*/  FADD.FTZ R3, R161, R158 ;  /* 0x0000009ea1037221 */ /* 0x000fe20000010000 */
[----:B------:R-:W-:Y:S01]  /*4ad0*/  MUFU.EX2 R172, R172 ;  /* 0x000000ac00ac7308 */ /* 0x000fe20000000800 */
[----:B--2---:R-:W-:Y:S01]  /*4ae0*/  IADD3 R9, -R22, 0xb, RZ ;  /* 0x0000000b16097810 */ /* 0x004fe20007ffe1ff */
[-C--:B------:R-:W-:Y:S01]  /*4af0*/  FMUL.FTZ R77, R77, R185.reuse ;  /* 0x000000b94d4d7220 */ /* 0x080fe20000410000 */
[----:B-1----:R-:W-:Y:S01]  /*4b00*/  FADD.FTZ R158, R164, R3 ;  /* 0x00000003a49e7221 */ /* 0x002fe20000010000 */
[----:B-----5:R-:W-:Y:S01]  /*4b10*/  F2FP.F16.F32.PACK_AB R164, R165, R164 ;  /* 0x000000a4a5a4723e */ /* 0x020fe200000000ff */
[-C--:B------:R-:W-:Y:S01]  /*4b20*/  FMUL.FTZ R80, R80, R185.reuse ;  /* 0x000000b950507220 */ /* 0x080fe20000410000 */
[----:B------:R-:W-:Y:S01]  /*4b30*/  F2FP.F16.F32.PACK_AB R156, R21, R156 ;  /* 0x0000009c159c723e */ /* 0x000fe200000000ff */
[----:B------:R-:W-:Y:S01]  /*4b40*/  FADD.FTZ R3, R165, R158 ;  /* 0x0000009ea5037221 */ /* 0x000fe20000010000 */
[----:B------:R-:W-:Y:S01]  /*4b50*/  MUFU.EX2 R181, R181 ;  /* 0x000000b500b57308 */ /* 0x000fe20000000800 */
[-C--:B------:R-:W-:Y:S01]  /*4b60*/  FMUL.FTZ R81, R81, R185.reuse ;  /* 0x000000b951517220 */ /* 0x080fe20000410000 */
[----:B------:R-:W-:Y:S01]  /*4b70*/  FMUL.FTZ R84, R84, R185 ;  /* 0x000000b954547220 */ /* 0x000fe20000410000 */
[----:B---3--:R-:W-:Y:S01]  /*4b80*/  FADD.FTZ R158, R14, R3 ;  /* 0x000000030e9e7221 */ /* 0x008fe20000010000 */
[----:B------:R-:W-:-:S02]  /*4b90*/  @!P1 VIADD R3, R187, 0x22840 ;  /* 0x00022840bb039836 */ /* 0x000fc40000000000 */
[-C--:B------:R-:W-:Y:S01]  /*4ba0*/  FMUL.FTZ R85, R85, R185.reuse ;  /* 0x000000b955557220 */ /* 0x080fe20000410000 */
[-C--:B------:R-:W-:Y:S01]  /*4bb0*/  FMUL.FTZ R88, R88, R185.reuse ;  /* 0x000000b958587220 */ /* 0x080fe20000410000 */
[----:B0-----:R-:W-:Y:S01]  /*4bc0*/  FADD.FTZ R197, R169, R158 ;  /* 0x0000009ea9c57221 */ /* 0x001fe20000010000 */
[----:B------:R0:W1:Y:S01]  /*4bd0*/  MUFU.EX2 R176, R196 ;  /* 0x000000c400b07308 */ /* 0x0000620000000800 */
[----:B------:R-:W-:Y:S01]  /*4be0*/  @!P1 PRMT R3, RZ, 0x654, R3 ;  /* 0x00000654ff039816 */ /* 0x000fe20000000003 */
[----:B------:R2:W-:Y:S06]  /*4bf0*/  BAR.ARV R9, 0x100 ;  /* 0x000400090000751d */ /* 0x0005ec0000002000 */
[----:B------:R-:W-:Y:S01]  /*4c00*/  FADD.FTZ R158, R168, R197 ;  /* 0x000000c5a89e7221 */ /* 0x000fe20000010000 */
[----:B------:R3:W-:Y:S01]  /*4c10*/  @!P1 SYNCS.ARRIVE.TRANS64.RED.A1T0 RZ, [R3+URZ], RZ ;  /* 0x000000ff03ff99a7 */ /* 0x0007e2000810043f */
[--C-:B0-----:R-:W-:Y:S01]  /*4c20*/  FFMA.FTZ R196, R167, UR10, -R192.reuse ;  /* 0x0000000aa7c47c23 */ /* 0x101fe200080108c0 */
[----:B------:R-:W-:Y:S01]  /*4c30*/  FFMA.FTZ R167, R170, UR10, -R192 ;  /* 0x0000000aaaa77c23 */ /* 0x000fe200080108c0 */
[----:B------:R-:W-:Y:S01]  /*4c40*/  FMUL.FTZ R192, R193, UR10 ;  /* 0x0000000ac1c07c20 */ /* 0x000fe20008410000 */
[----:B------:R-:W-:Y:S01]  /*4c50*/  MUFU.EX2 R11, R11 ;  /* 0x0000000b000b7308 */ /* 0x000fe20000000800 */
[----:B------:R-:W-:Y:S01]  /*4c60*/  F2FP.F16.F32.PACK_AB R168, R173, R168 ;  /* 0x000000a8ada8723e */ /* 0x000fe200000000ff */
[-C--:B------:R-:W-:Y:S01]  /*4c70*/  FMUL.FTZ R89, R89, R185.reuse ;  /* 0x000000b959597220 */ /* 0x080fe20000410000 */
[----:B------:R-:W-:Y:S01]  /*4c80*/  F2FP.F16.F32.PACK_AB R170, R177, R20 ;  /* 0x00000014b1aa723e */ /* 0x000fe200000000ff */
[----:B---3--:R-:W-:Y:S01]  /*4c90*/  FADD.FTZ R3, R173, R158 ;  /* 0x0000009ead037221 */ /* 0x008fe20000010000 */
[----:B-1----:R-:W-:Y:S01]  /*4ca0*/  F2FP.F16.F32.PACK_AB R174, R7, R176 ;  /* 0x000000b007ae723e */ /* 0x002fe200000000ff */
[-C--:B------:R-:W-:Y:S01]  /*4cb0*/  FMUL.FTZ R92, R92, R185.reuse ;  /* 0x000000b95c5c7220 */ /* 0x080fe20000410000 */
[-C--:B------:R-:W-:Y:S01]  /*4cc0*/  FMUL.FTZ R93, R93, R185.reuse ;  /* 0x000000b95d5d7220 */ /* 0x080fe20000410000 */
[----:B------:R-:W-:Y:S01]  /*4cd0*/  FADD.FTZ R158, R20, R3 ;  /* 0x00000003149e7221 */ /* 0x000fe20000010000 */
[----:B------:R-:W0:Y:S01]  /*4ce0*/  MUFU.EX2 R192, R192 ;  /* 0x000000c000c07308 */ /* 0x000e220000000800 */
[-C--:B------:R-:W-:Y:S01]  /*4cf0*/  FMUL.FTZ R96, R96, R185.reuse ;  /* 0x000000b960607220 */ /* 0x080fe20000410000 */
[-C--:B------:R-:W-:Y:S01]  /*4d00*/  FMUL.FTZ R97, R97, R185.reuse ;  /* 0x000000b961617220 */ /* 0x080fe20000410000 */
[----:B------:R-:W-:Y:S01]  /*4d10*/  FADD.FTZ R3, R177, R158 ;  /* 0x0000009eb1037221 */ /* 0x000fe20000010000 */
[----:B------:R-:W-:Y:S01]  /*4d20*/  F2FP.F16.F32.PACK_AB R158, R153, R10 ;  /* 0x0000000a999e723e */ /* 0x000fe200000000ff */
[-C--:B------:R-:W-:Y:S01]  /*4d30*/  FMUL.FTZ R100, R100, R185.reuse ;  /* 0x000000b964647220 */ /* 0x080fe20000410000 */
[-C--:B------:R-:W-:Y:S01]  /*4d40*/  FMUL.FTZ R101, R101, R185.reuse ;  /* 0x000000b965657220 */ /* 0x080fe20000410000 */
[----:B------:R-:W-:Y:S01]  /*4d50*/  FADD.FTZ R166, R172, R3 ;  /* 0x00000003aca67221 */ /* 0x000fe20000010000 */
[----:B------:R-:W1:Y:S01]  /*4d60*/  MUFU.EX2 R180, R180 ;  /* 0x000000b400b47308 */ /* 0x000e620000000800 */
[C---:B------:R-:W-:Y:S01]  /*4d70*/  F2FP.F16.F32.PACK_AB R172, R181.reuse, R172 ;  /* 0x000000acb5ac723e */ /* 0x040fe200000000ff */
[-C--:B------:R-:W-:Y:S01]  /*4d80*/  FMUL.FTZ R104, R104, R185.reuse ;  /* 0x000000b968687220 */ /* 0x080fe20000410000 */
[----:B------:R-:W-:Y:S01]  /*4d90*/  FADD.FTZ R3, R181, R166 ;  /* 0x000000a6b5037221 */ /* 0x000fe20000010000 */
[----:B------:R-:W-:Y:S01]  /*4da0*/  F2FP.F16.F32.PACK_AB R166, R169, R14 ;  /* 0x0000000ea9a6723e */ /* 0x000fe200000000ff */
[-C--:B------:R-:W-:Y:S01]  /*4db0*/  FMUL.FTZ R105, R105, R185.reuse ;  /* 0x000000b969697220 */ /* 0x080fe20000410000 */
[-C--:B------:R-:W-:Y:S01]  /*4dc0*/  FMUL.FTZ R108, R108, R185.reuse ;  /* 0x000000b96c6c7220 */ /* 0x080fe20000410000 */
[----:B------:R-:W-:Y:S01]  /*4dd0*/  FADD.FTZ R10, R176, R3 ;  /* 0x00000003b00a7221 */ /* 0x000fe20000010000 */
[----:B------:R-:W3:Y:S01]  /*4de0*/  MUFU.EX2 R155, R155 ;  /* 0x0000009b009b7308 */ /* 0x000ee20000000800 */
[-C--:B------:R-:W-:Y:S01]  /*4df0*/  FMUL.FTZ R109, R109, R185.reuse ;  /* 0x000000b96d6d7220 */ /* 0x080fe20000410000 */
[-C--:B------:R-:W-:Y:S01]  /*4e00*/  FMUL.FTZ R112, R112, R185.reuse ;  /* 0x000000b970707220 */ /* 0x080fe20000410000 */
[----:B------:R-:W-:Y:S01]  /*4e10*/  FADD.FTZ R3, R7, R10 ;  /* 0x0000000a07037221 */ /* 0x000fe20000010000 */
[----:B0-----:R-:W-:Y:S01]  /*4e20*/  FFMA.FTZ R7, R192, R0, R11 ;  /* 0x00000000c0077223 */ /* 0x001fe2000001000b */
        /* <DEDUP_REMOVED lines=24> */
[----:B------:R-:W-:Y:S01]  /*4fb0*/  FMUL.FTZ R149, R149, R185 ;  /* 0x000000b995957220 */ /* 0x000fe20000410000 */
[----:B------:R-:W-:Y:S01]  /*4fc0*/  F2FP.F16.F32.PACK_AB R153, R180, R11 ;  /* 0x0000000bb499723e */ /* 0x000fe200000000ff */
[-C--:B------:R-:W-:Y:S01]  /*4fd0*/  FMUL.FTZ R26, R26, R192.reuse ;  /* 0x000000c01a1a7220 */ /* 0x080fe20000410000 */
[----:B------:R-:W0:Y:S01]  /*4fe0*/  MUFU.EX2 R163, R163 ;  /* 0x000000a300a37308 */ /* 0x000e220000000800 */
        /* <DEDUP_REMOVED lines=92> */
[----:B------:R-:W-:-:S03]  /*55b0*/  FMUL.FTZ R151, R151, R192 ;  /* 0x000000c097977220 */ /* 0x000fc60000410000 */
[----:B------:R-:W0:Y:S01]  /*55c0*/  MUFU.EX2 R189, R189 ;  /* 0x000000bd00bd7308 */ /* 0x000e220000000800 */
[----:B-1----:R-:W-:-:S07]  /*55d0*/  FADD.FTZ R7, R183, R0 ;  /* 0x00000000b7077221 */ /* 0x002fce0000010000 */
[----:B------:R-:W1:Y:S01]  /*55e0*/  MUFU.EX2 R190, R190 ;  /* 0x000000be00be7308 */ /* 0x000e620000000800 */
[C---:B---3--:R-:W-:Y:S01]  /*55f0*/  FADD.FTZ R0, R186.reuse, R7 ;  /* 0x00000007ba007221 */ /* 0x048fe20000010000 */
[----:B------:R-:W-:-:S06]  /*5600*/  F2FP.F16.F32.PACK_AB R169, R186, R183 ;  /* 0x000000b7baa9723e */ /* 0x000fcc00000000ff */
[----:B------:R-:W3:Y:S01]  /*5610*/  MUFU.EX2 R191, R191 ;  /* 0x000000bf00bf7308 */ /* 0x000ee20000000800 */
[----:B0-----:R-:W-:-:S07]  /*5620*/  FADD.FTZ R7, R189, R0 ;  /* 0x00000000bd077221 */ /* 0x001fce0000010000 */
[----:B------:R-:W0:Y:S01]  /*5630*/  MUFU.EX2 R8, R195 ;  /* 0x000000c300087308 */ /* 0x000e220000000800 */
[C---:B-1----:R-:W-:Y:S01]  /*5640*/  FADD.FTZ R0, R190.reuse, R7 ;  /* 0x00000007be007221 */ /* 0x042fe20000010000 */
[----:B------:R-:W-:-:S06]  /*5650*/  F2FP.F16.F32.PACK_AB R171, R190, R189 ;  /* 0x000000bdbeab723e */ /* 0x000fcc00000000ff */
[----:B------:R-:W1:Y:S01]  /*5660*/  MUFU.EX2 R198, R198 ;  /* 0x000000c600c67308 */ /* 0x000e620000000800 */
[----:B---3--:R-:W-:-:S07]  /*5670*/  FADD.FTZ R7, R191, R0 ;  /* 0x00000000bf077221 */ /* 0x008fce0000010000 */
[----:B------:R-:W3:Y:S01]  /*5680*/  MUFU.EX2 R199, R199 ;  /* 0x000000c700c77308 */ /* 0x000ee20000000800 */
[C---:B0-----:R-:W-:Y:S01]  /*5690*/  FADD.FTZ R7, R8.reuse, R7 ;  /* 0x0000000708077221 */ /* 0x041fe20000010000 */
[----:B------:R-:W-:-:S03]  /*56a0*/  F2FP.F16.F32.PACK_AB R173, R8, R191 ;  /* 0x000000bf08ad723e */ /* 0x000fc600000000ff */
[----:B-1----:R-:W-:-:S04]  /*56b0*/  FADD.FTZ R0, R198, R7 ;  /* 0x00000007c6007221 */ /* 0x002fc80000010000 */
[C---:B---3--:R-:W-:Y:S01]  /*56c0*/  FADD.FTZ R0, R199.reuse, R0 ;  /* 0x00000000c7007221 */ /* 0x048fe20000010000 */
[----:B------:R-:W-:Y:S01]  /*56d0*/  F2FP.F16.F32.PACK_AB R175, R199, R198 ;  /* 0x000000c6c7af723e */ /* 0x000fe200000000ff */
[----:B--2---:R-:W-:Y:S06]  /*56e0*/  @!P0 BRA `(.L_x_3562) ;  /* 0x0000000000048947 */ /* 0x004fec0003800000 */
[----:B------:R-:W-:Y:S01]  /*56f0*/  BPT.TRAP 0x1 ;  /* 0x000000040000795c */ /* 0x000fe20000300000 */
.L_x_3562:
[----:B------:R0:W1:Y:S01]  /*5700*/  SYNCS.PHASECHK.TRANS64.TRYWAIT P2, [UR25+0x22850], R6 ;  /* 0x02285006ff0075a7 */ /* 0x0000620008040159 */
[----:B------:R-:W-:Y:S05]  /*5710*/  @!P0 BRA `(.L_x_3563) ;  /* 0x0000000000048947 */ /* 0x000fea0003800000 */
[----:B------:R-:W-:Y:S01]  /*5720*/  BPT.TRAP 0x1 ;  /* 0x000000040000795c */ /* 0x000fe20000300000 */
.L_x_3563:
[----:B-1----:R-:W-:Y:S05]  /*5730*/  @P2 BRA `(.L_x_3564) ;  /* 0x0000000000082947 */ /* 0x002fea0003800000 */
[----:B------:R-:W1:Y:S02]  /*5740*/  SYNCS.PHASECHK.TRANS64.TRYWAIT P2, [UR25+0x22850], R6 ;  /* 0x02285006ff0075a7 */ /* 0x000e640008040159 */
[----:B-1----:R-:W-:Y:S05]  /*5750*/  @!P2 BRA `(.L_x_3565) ;  /* 0x000000a000b0a947 */ /* 0x002fea0003800000 */
.L_x_3564:
[----:B01----:R-:W-:Y:S01]  /*5760*/  VIADD R6, R22, 0x8 ;  /* 0x0000000816067836 */ /* 0x003fe20000000000 */
[----:B------:R-:W-:Y:S01]  /*5770*/  UIMAD UR11, UR37, 0xc00, UR21 ;  /* 0x00000c00250b78a4 */ /* 0x000fe2000f8e0215 */
[----:B------:R-:W-:Y:S01]  /*5780*/  @!P1 VIADD R187, R187, 0x22860 ;  /* 0x00022860bbbb9836 */ /* 0x000fe20000000000 */
[----:B------:R-:W-:Y:S01]  /*5790*/  UMOV UR7, 0x40000040 ;  /* 0x4000004000077882 */ /* 0x000fe20000000000 */
[----:B------:R-:W-:Y:S01]  /*57a0*/  UISETP.GT.AND UP0, UPT, UR23, UR22, UPT ;  /* 0x000000161700728c */ /* 0x000fe2000bf04270 */
[----:B------:R0:W-:Y:S01]  /*57b0*/  BAR.SYNC.DEFER_BLOCKING R6, 0x100 ;  /* 0x000400060000751d */ /* 0x0001e20000010000 */
[----:B------:R-:W-:Y:S01]  /*57c0*/  UIADD3 UR23, UR23, -0x1, URZ ;  /* 0xffffffff17177890 */ /* 0x000fe2000fffe03f */
[----:B------:R-:W-:Y:S01]  /*57d0*/  @!P1 PRMT R187, RZ, 0x654, R187 ;  /* 0x00000654ffbb9816 */ /* 0x000fe200000000bb */
[----:B------:R-:W-:Y:S02]  /*57e0*/  IMAD.MOV.U32 R8, RZ, RZ, R5 ;  /* 0x000000ffff087224 */ /* 0x000fe400078e0005 */
[----:B------:R-:W-:Y:S01]  /*57f0*/  PLOP3.LUT P2, PT, PT, PT, UP0, 0x80, 0x0 ;  /* 0x000000000000781c */ /* 0x000fe20003f4f008 */
[----:B------:R-:W-:Y:S01]  /*5800*/  UMOV UR6, UR11 ;  /* 0x0000000b00067c82 */ /* 0x000fe20008000000 */
[----:B------:R-:W-:Y:S01]  /*5810*/  IMAD.MOV.U32 R7, RZ, RZ, R4 ;  /* 0x000000ffff077224 */ /* 0x000fe200078e0004 */
        /* <DEDUP_REMOVED lines=35> */
.L_x_3557:
[----:B------:R-:W-:-:S13]  /*5a50*/  ISETP.LE.AND P2, PT, RZ, UR23, PT ;  /* 0x00000017ff007c0c */ /* 0x000fda000bf43270 */
[----:B------:R-:W-:Y:S05]  /*5a60*/  @!P2 BRA `(.L_x_3567) ;  /* 0x0000001c003ca947 */ /* 0x000fea0003800000 */
[----:B------:R-:W-:Y:S01]  /*5a70*/  IMAD.MOV.U32 R203, RZ, RZ, R5 ;  /* 0x000000ffffcb7224 */ /* 0x000fe200078e0005 */
[----:B------:R-:W-:Y:S01]  /*5a80*/  ULDC UR22, c[0x0][0x988] ;  /* 0x0002620000167ab9 */ /* 0x000fe20000000800 */
[----:B------:R-:W-:-:S07]  /*5a90*/  IMAD.MOV.U32 R7, RZ, RZ, R4 ;  /* 0x000000ffff077224 */ /* 0x000fce00078e0004 */
.L_x_3576:
[----:B------:R-:W-:-:S04]  /*5aa0*/  UIADD3 UR37, UR37, 0x1, URZ ;  /* 0x0000000125257890 */ /* 0x000fc8000fffe03f */
[----:B------:R-:W-:-:S04]  /*5ab0*/  UISETP.NE.AND UP0, UPT, UR37, 0x2, UPT ;  /* 0x000000022500788c */ /* 0x000fc8000bf05270 */
[----:B------:R-:W-:Y:S02]  /*5ac0*/  USEL UR6, URZ, 0x1, UP0 ;  /* 0x000000013f067887 */ /* 0x000fe40008000000 */
[----:B------:R-:W-:Y:S02]  /*5ad0*/  USEL UR37, UR37, URZ, UP0 ;  /* 0x0000003f25257287 */ /* 0x000fe40008000000 */
[----:B------:R-:W-:Y:S01]  /*5ae0*/  ULOP3.LUT UR40, UR40, UR6, URZ, 0x3c, !UPT ;  /* 0x0000000628287292 */ /* 0x000fe2000f8e3c3f */
[----:B-1----:R-:W-:Y:S11]  /*5af0*/  @!P0 BRA `(.L_x_3568) ;  /* 0x0000000000048947 */ /* 0x002ff60003800000 */
[----:B------:R-:W-:Y:S01]  /*5b00*/  BPT.TRAP 0x1 ;  /* 0x000000040000795c */ /* 0x000fe20000300000 */
.L_x_3568:
[----:B------:R-:W1:Y:S01]  /*5b10*/  S2UR UR7, SR_CgaCtaId ;  /* 0x00000000000779c3 */ /* 0x000e620000008800 */
[----:B------:R-:W-:Y:S01]  /*5b20*/  UMOV UR6, 0x400 ;  /* 0x0000040000067882 */ /* 0x000fe20000000000 */
[----:B0-----:R-:W-:-:S05]  /*5b30*/  IMAD.U32 R6, RZ, RZ, UR40 ;  /* 0x00000028ff067e24 */ /* 0x001fca000f8e00ff */
[----:B------:R-:W-:Y:S01]  /*5b40*/  SHF.L.U32 R6, R6, 0x1f, RZ ;  /* 0x0000001f06067819 */ /* 0x000fe200000006ff */
[----:B-1----:R-:W-:-:S04]  /*5b50*/  ULEA UR6, UR7, UR6, 0x18 ;  /* 0x0000000607067291 */ /* 0x002fc8000f8ec03f */
[----:B------:R-:W-:-:S09]  /*5b60*/  ULEA UR24, UR37, UR6, 0x3 ;  /* 0x0000000625187291 */ /* 0x000fd2000f8e183f */
[----:B------:R0:W1:Y:S01]  /*5b70*/  SYNCS.PHASECHK.TRANS64.TRYWAIT P2, [UR24+0x22830], R6 ;  /* 0x02283006ff0075a7 */ /* 0x0000620008040158 */
[----:B------:R-:W-:Y:S05]  /*5b80*/  @!P0 BRA `(.L_x_3569) ;  /* 0x0000000000048947 */ /* 0x000fea0003800000 */
[----:B------:R-:W-:Y:S01]  /*5b90*/  BPT.TRAP 0x1 ;  /* 0x000000040000795c */ /* 0x000fe20000300000 */
.L_x_3569:
[----:B-1----:R-:W-:Y:S05]  /*5ba0*/  @P2 BRA `(.L_x_3570) ;  /* 0x0000000000082947 */ /* 0x002fea0003800000 */
[----:B------:R-:W1:Y:S02]  /*5bb0*/  SYNCS.PHASECHK.TRANS64.TRYWAIT P2, [UR24+0x22830], R6 ;  /* 0x02283006ff0075a7 */ /* 0x000e640008040158 */
[----:B-1----:R-:W-:Y:S05]  /*5bc0*/  @!P2 BRA `(.L_x_3571) ;  /* 0x0000009c00a8a947 */ /* 0x002fea0003800000 */
.L_x_3570:
        /* <DEDUP_REMOVED lines=21> */
[----:B------:R-:W-:Y:S02]  /*5d20*/  FMNMX.FTZ R4, R152, R7, !PT ;  /* 0x0000000798047209 */ /* 0x000fe40007810000 */
[----:B------:R-:W-:Y:S02]  /*5d30*/  FMNMX.FTZ R10, R154, R203, !PT ;  /* 0x000000cb9a0a7209 */ /* 0x000fe40007810000 */
        /* <DEDUP_REMOVED lines=60> */
[--C-:B-1----:R-:W-:Y:S01]  /*6100*/  FFMA.FTZ R161, R172, UR10, -R9.reuse ;  /* 0x0000000aaca17c23 */ /* 0x102fe20008010809 */
[--C-:B------:R-:W-:Y:S01]  /*6110*/  FFMA.FTZ R168, R184, UR10, -R9.reuse ;  /* 0x0000000ab8a87c23 */ /* 0x100fe20008010809 */
[--C-:B------:R-:W-:Y:S01]  /*6120*/  FFMA.FTZ R165, R185, UR10, -R9.reuse ;  /* 0x0000000ab9a57c23 */ /* 0x100fe20008010809 */
[----:B------:R-:W-:Y:S01]  /*6130*/  FMNMX.FTZ R14, R186, R5, !PT ;  /* 0x00000005ba0e7209 */ /* 0x000fe20007810000 */
[--C-:B------:R-:W-:Y:S01]  /*6140*/  FFMA.FTZ R169, R188, UR10, -R9.reuse ;  /* 0x0000000abca97c23 */ /* 0x100fe20008010809 */
[--C-:B------:R-:W-:Y:S01]  /*6150*/  FFMA.FTZ R173, R192, UR10, -R9.reuse ;  /* 0x0000000ac0ad7c23 */ /* 0x100fe20008010809 */
[--C-:B------:R-:W-:Y:S01]  /*6160*/  FFMA.FTZ R196, R196, UR10, -R9.reuse ;  /* 0x0000000ac4c47c23 */ /* 0x100fe20008010809 */
[----:B------:R-:W-:Y:S01]  /*6170*/  FMNMX.FTZ R5, R187, R14, !PT ;  /* 0x0000000ebb057209 */ /* 0x000fe20007810000 */
[--C-:B--2---:R-:W-:Y:S01]  /*6180*/  FFMA.FTZ R164, R176, UR10, -R9.reuse ;  /* 0x0000000ab0a47c23 */ /* 0x104fe20008010809 */
[----:B------:R-:W-:Y:S01]  /*6190*/  FFMA.FTZ R176, R193, UR10, -R9 ;  /* 0x0000000ac1b07c23 */ /* 0x000fe20008010809 */
[----:B------:R-:W1:Y:S01]  /*61a0*/  MUFU.EX2 R8, R8 ;  /* 0x0000000800087308 */ /* 0x000e620000000800 */
[----:B------:R-:W-:-:S04]  /*61b0*/  FMNMX.FTZ R14, R190, R5, !PT ;  /* 0x00000005be0e7209 */ /* 0x000fc80007810000 */
[----:B------:R-:W-:-:S03]  /*61c0*/  FMNMX.FTZ R5, R191, R14, !PT ;  /* 0x0000000ebf057209 */ /* 0x000fc60007810000 */
[----:B------:R-:W2:Y:S01]  /*61d0*/  MUFU.EX2 R7, R7 ;  /* 0x0000000700077308 */ /* 0x000ea20000000800 */
[----:B------:R-:W-:-:S04]  /*61e0*/  FMNMX.FTZ R14, R194, R5, !PT ;  /* 0x00000005c20e7209 */ /* 0x000fc80007810000 */
[----:B------:R-:W-:-:S03]  /*61f0*/  FMNMX.FTZ R5, R195, R14, !PT ;  /* 0x0000000ec3057209 */ /* 0x000fc60007810000 */
[----:B------:R3:W-:Y:S01]  /*6200*/  MUFU.EX2 R14, R161 ;  /* 0x000000a1000e7308 */ /* 0x0007e20000000800 */
[----:B------:R-:W-:Y:S01]  /*6210*/  FMNMX.FTZ R20, R198, R5, !PT ;  /* 0x00000005c6147209 */ /* 0x000fe20007810000 */
[-C--:B-1----:R-:W-:Y:S01]  /*6220*/  FMUL.FTZ R24, R24, R8.reuse ;  /* 0x0000000818187220 */ /* 0x082fe20000410000 */
[-C--:B------:R-:W-:Y:S01]  /*6230*/  FMUL.FTZ R25, R25, R8.reuse ;  /* 0x0000000819197220 */ /* 0x080fe20000410000 */
[----:B------:R-:W-:Y:S01]  /*6240*/  FMUL.FTZ R28, R28, R8 ;  /* 0x000000081c1c7220 */ /* 0x000fe20000410000 */
[----:B------:R-:W-:Y:S01]  /*6250*/  FMNMX.FTZ R5, R199, R20, !PT ;  /* 0x00000014c7057209 */ /* 0x000fe20007810000 */
[--C-:B------:R-:W-:Y:S01]  /*6260*/  FFMA.FTZ R20, R180, UR10, -R9.reuse ;  /* 0x0000000ab4147c23 */ /* 0x100fe20008010809 */
[-C--:B------:R-:W-:Y:S01]  /*6270*/  FMUL.FTZ R29, R29, R8.reuse ;  /* 0x000000081d1d7220 */ /* 0x080fe20000410000 */
[----:B------:R-:W1:Y:S01]  /*6280*/  MUFU.EX2 R152, R152 ;  /* 0x0000009800987308 */ /* 0x000e620000000800 */
[----:B---3--:R-:W-:Y:S01]  /*6290*/  FFMA.FTZ R161, R181, UR10, -R9 ;  /* 0x0000000ab5a17c23 */ /* 0x008fe20008010809 */
[----:B------:R-:W3:Y:S01]  /*62a0*/  SHFL.BFLY PT, R172, R5, 0x2, 0x1f ;  /* 0x0c401f0005ac7f89 */ /* 0x000ee200000e0000 */
[----:B--2---:R-:W-:Y:S01]  /*62b0*/  FFMA.FTZ R3, R8, R3, R7 ;  /* 0x0000000308037223 */ /* 0x004fe20000010007 */
        /* <DEDUP_REMOVED lines=13> */
[C---:B-1----:R-:W-:Y:S01]  /*6390*/  FADD.FTZ R3, R152.reuse, R3 ;  /* 0x0000000398037221 */ /* 0x042fe20000010000 */
        /* <DEDUP_REMOVED lines=8> */
[----:B---3--:R-:W-:Y:S01]  /*6420*/  FMNMX.FTZ R177, R5, R172, !PT ;  /* 0x000000ac05b17209 */ /* 0x008fe20007810000 */
[--C-:B------:R-:W-:Y:S01]  /*6430*/  FFMA.FTZ R172, R189, UR10, -R9.reuse ;  /* 0x0000000abdac7c23 */ /* 0x100fe20008010809 */
        /* <DEDUP_REMOVED lines=72> */
[--C-:B------:R-:W-:Y:S01]  /*68c0*/  FFMA.FTZ R195, R195, UR10, -R189.reuse ;  /* 0x0000000ac3c37c23 */ /* 0x100fe200080108bd */
[--C-:B------:R-:W-:Y:S01]  /*68d0*/  FFMA.FTZ R198, R198, UR10, -R189.reuse ;  /* 0x0000000ac6c67c23 */ /* 0x100fe200080108bd */
[----:B------:R-:W-:Y:S01]  /*68e0*/  FADD.FTZ R3, R11, R154 ;  /* 0x0000009a0b037221 */ /* 0x000fe20000010000 */
[----:B------:R-:W-:Y:S01]  /*68f0*/  FFMA.FTZ R199, R199, UR10, -R189 ;  /* 0x0000000ac7c77c23 */ /* 0x000fe200080108bd */
        /* <DEDUP_REMOVED lines=31> */
[----:B------:R-:W-:Y:S01]  /*6af0*/  FMUL.FTZ R149, R149, R8 ;  /* 0x0000000895957220 */ /* 0x000fe20000410000 */
[----:B------:R-:W2:Y:S01]  /*6b00*/  MUFU.EX2 R167, R167 ;  /* 0x000000a700a77308 */ /* 0x000ea20000000800 */
[----:B----4-:R-:W-:Y:S01]  /*6b10*/  FADD.FTZ R7, R163, R0 ;  /* 0x00000000a3077221 */ /* 0x010fe20000010000 */
[----:B------:R-:W-:Y:S01]  /*6b20*/  F2FP.F16.F32.PACK_AB R162, R153, R14 ;  /* 0x0000000e99a2723e */ /* 0x000fe200000000ff */
[-C--:B------:R-:W-:Y:S01]  /*6b30*/  FMUL.FTZ R26, R26, R181.reuse ;  /* 0x000000b51a1a7220 */ /* 0x080fe20000410000 */
        /* <DEDUP_REMOVED lines=61> */
[C---:B--2---:R-:W-:Y:S01]  /*6f10*/  FADD.FTZ R3, R157.reuse, R154 ;  /* 0x0000009a9d037221 */ /* 0x044fe20000010000 */
[----:B------:R-:W-:Y:S01]  /*6f20*/  F2FP.F16.F32.PACK_AB R164, R157, R164 ;  /* 0x000000a49da4723e */ /* 0x000fe200000000ff */
[----:B------:R-:W-:Y:S01]  /*6f30*/  FMUL.FTZ R114, R114, R181 ;  /* 0x000000b572727220 */ /* 0x000fe20000410000 */
[----:B------:R-:W-:Y:S01]  /*6f40*/  F2FP.F16.F32.PACK_AB R157, R192, R159 ;  /* 0x0000009fc09d723e */ /* 0x000fe200000000ff */
[----:B------:R-:W-:Y:S01]  /*6f50*/  FMUL.FTZ R115, R115, R181 ;  /* 0x000000b573737220 */ /* 0x000fe20000410000 */
[----:B------:R-:W-:Y:S01]  /*6f60*/  F2FP.F16.F32.PACK_AB R159, R196, R163 ;  /* 0x000000a3c49f723e */ /* 0x000fe200000000ff */
[----:B------:R-:W-:Y:S01]  /*6f70*/  FMUL.FTZ R118, R118, R181 ;  /* 0x000000b576767220 */ /* 0x000fe20000410000 */
[----:B------:R-:W2:Y:S01]  /*6f80*/  MUFU.EX2 R179, R179 ;  /* 0x000000b300b37308 */ /* 0x000ea20000000800 */
[----:B----4-:R-:W-:Y:S01]  /*6f90*/  FADD.FTZ R0, R178, R7 ;  /* 0x00000007b2007221 */ /* 0x010fe20000010000 */
        /* <DEDUP_REMOVED lines=59> */
[----:B------:R-:W-:-:S03]  /*7350*/  F2FP.F16.F32.PACK_AB R172, R176, R173 ;  /* 0x000000adb0ac723e */ /* 0x000fc600000000ff */
[----:B------:R-:W-:-:S03]  /*7360*/  FADD.FTZ R3, R177, R10 ;  /* 0x0000000ab1037221 */ /* 0x000fc60000010000 */
[----:B------:R-:W4:Y:S01]  /*7370*/  MUFU.EX2 R180, R180 ;  /* 0x000000b400b47308 */ /* 0x000f220000000800 */
[C---:B-1----:R-:W-:Y:S01]  /*7380*/  FADD.FTZ R7, R8.reuse, R7 ;  /* 0x0000000708077221 */ /* 0x042fe20000010000 */
[----:B------:R-:W-:-:S06]  /*7390*/  F2FP.F16.F32.PACK_AB R173, R8, R189 ;  /* 0x000000bd08ad723e */ /* 0x000fcc00000000ff */
        /* <DEDUP_REMOVED lines=8> */
.L_x_3572:
[----:B------:R1:W2:Y:S01]  /*7420*/  SYNCS.PHASECHK.TRANS64.TRYWAIT P2, [UR24+0x22850], R6 ;  /* 0x02285006ff0075a7 */ /* 0x0002a20008040158 */
[----:B------:R-:W-:Y:S05]  /*7430*/  @!P0 BRA `(.L_x_3573) ;  /* 0x0000000000048947 */ /* 0x000fea0003800000 */
[----:B------:R-:W-:Y:S01]  /*7440*/  BPT.TRAP 0x1 ;  /* 0x000000040000795c */ /* 0x000fe20000300000 */
.L_x_3573:
[----:B--2---:R-:W-:Y:S05]  /*7450*/  @P2 BRA `(.L_x_3574) ;  /* 0x0000000000082947 */ /* 0x004fea0003800000 */
[----:B------:R-:W2:Y:S02]  /*7460*/  SYNCS.PHASECHK.TRANS64.TRYWAIT P2, [UR24+0x22850], R6 ;  /* 0x02285006ff0075a7 */ /* 0x000ea40008040158 */
[----:B--2---:R-:W-:Y:S05]  /*7470*/  @!P2 BRA `(.L_x_3575) ;  /* 0x000000840094a947 */ /* 0x004fea0003800000 */
.L_x_3574:
[----:B012---:R-:W-:Y:S01]  /*7480*/  VIADD R6, R22, 0x8 ;  /* 0x0000000816067836 */ /* 0x007fe20000000000 */
[----:B------:R-:W-:-:S04]  /*7490*/  UIMAD UR11, UR37, 0xc00, UR21 ;  /* 0x00000c00250b78a4 */ /* 0x000fc8000f8e0215 */
[----:B------:R1:W-:Y:S01]  /*74a0*/  BAR.SYNC.DEFER_BLOCKING R6, 0x100 ;  /* 0x000400060000751d */ /* 0x0003e20000010000 */
[----:B------:R-:W-:Y:S01]  /*74b0*/  ISETP.LT.AND P2, PT, RZ, UR23, PT ;  /* 0x00000017ff007c0c */ /* 0x000fe2000bf41270 */
[----:B------:R-:W-:Y:S01]  /*74c0*/  @!P1 VIADD R183, R183, 0x22860 ;  /* 0x00022860b7b79836 */ /* 0x000fe20000000000 */
[----:B------:R-:W-:Y:S01]  /*74d0*/  UIADD3 UR23, UR23, -0x1, URZ ;  /* 0xffffffff17177890 */ /* 0x000fe2000fffe03f */
[----:B------:R-:W-:Y:S02]  /*74e0*/  IMAD.MOV.U32 R203, RZ, RZ, R5 ;  /* 0x000000ffffcb7224 */ /* 0x000fe400078e0005 */
[----:B------:R-:W-:Y:S01]  /*74f0*/  UMOV UR6, UR11 ;  /* 0x0000000b00067c82 */ /* 0x000fe20008000000 */
[----:B------:R-:W-:Y:S01]  /*7500*/  UMOV UR7, 0x40000040 ;  /* 0x4000004000077882 */ /* 0x000fe20000000000 */
[----:B------:R-:W-:Y:S01]  /*7510*/  @!P1 PRMT R183, RZ, 0x654, R183 ;  /* 0x00000654ffb79816 */ /* 0x000fe200000000b7 */
        /* <DEDUP_REMOVED lines=36> */
.L_x_3567:
[----:B01----:R-:W0:Y:S01]  /*7760*/  SHFL.BFLY PT, R6, R3, 0x2, 0x1f ;  /* 0x0c401f0003067f89 */ /* 0x003e2200000e0000 */
[----:B------:R-:W-:Y:S01]  /*7770*/  IMAD.MOV.U32 R13, RZ, RZ, RZ ;  /* 0x000000ffff0d7224 */ /* 0x000fe200078e00ff */
[----:B------:R-:W-:Y:S01]  /*7780*/  UIADD3 UR37, UR37, 0x1, URZ ;  /* 0x0000000125257890 */ /* 0x000fe2000fffe03f */
[----:B------:R-:W-:Y:S01]  /*7790*/  IMAD.U32 R181, RZ, RZ, UR10 ;  /* 0x0000000affb57e24 */ /* 0x000fe2000f8e00ff */
[----:B------:R-:W1:Y:S01]  /*77a0*/  SHFL.BFLY PT, R11, R0, 0x2, 0x1f ;  /* 0x0c401f00000b7f89 */ /* 0x000e6200000e0000 */
[----:B------:R-:W-:Y:S01]  /*77b0*/  IMAD.MOV.U32 R21, RZ, RZ, -0x800000 ;  /* 0xff800000ff157424 */ /* 0x000fe200078e00ff */
[----:B------:R-:W-:Y:S01]  /*77c0*/  UISETP.NE.AND UP0, UPT, UR37, 0x2, UPT ;  /* 0x000000022500788c */ /* 0x000fe2000bf05270 */
[----:B------:R2:W-:Y:S06]  /*77d0*/  BAR.ARV R9, 0x100 ;  /* 0x000400090000751d */ /* 0x0005ec0000002000 */
[----:B------:R-:W-:-:S02]  /*77e0*/  USEL UR4, URZ, 0x1, UP0 ;  /* 0x000000013f047887 */ /* 0x000fc40008000000 */
[----:B------:R-:W-:Y:S06]  /*77f0*/  BAR.ARV 0x8, 0x120 ;  /* 0x0204800000007b1d */ /* 0x000fec0000002000 */
[----:B------:R-:W-:Y:S01]  /*7800*/  PLOP3.LUT P0, PT, PT, PT, PT, 0x8, 0x0 ;  /* 0x000000000000781c */ /* 0x000fe20003f0e170 */
[----:B------:R-:W-:Y:S01]  /*7810*/  UIADD3 UR47, UR47, 0x1, URZ ;  /* 0x000000012f2f7890 */ /* 0x000fe2000fffe03f */
[----:B0-----:R-:W-:Y:S01]  /*7820*/  FADD.FTZ R6, R6, R3 ;  /* 0x0000000306067221 */ /* 0x001fe20000010000 */
[----:B------:R-:W-:Y:S02]  /*7830*/  USEL UR37, UR37, URZ, UP0 ;  /* 0x0000003f25257287 */ /* 0x000fe40008000000 */
[----:B------:R-:W-:Y:S01]  /*7840*/  ULOP3.LUT UR40, UR40, UR4, URZ, 0x3c, !UPT ;  /* 0x0000000428287292 */ /* 0x000fe2000f8e3c3f */
[----:B-1----:R-:W-:Y:S01]  /*7850*/  FADD.FTZ R11, R11, R0 ;  /* 0x000000000b0b7221 */ /* 0x002fe20000010000 */
[----:B------:R-:W0:Y:S04]  /*7860*/  SHFL.BFLY PT, R7, R6, 0x1, 0x1f ;  /* 0x0c201f0006077f89 */ /* 0x000e2800000e0000 */
[----:B------:R-:W1:Y:S01]  /*7870*/  SHFL.BFLY PT, R8, R11, 0x1, 0x1f ;  /* 0x0c201f000b087f89 */ /* 0x000e6200000e0000 */
[----:B0-----:R-:W-:Y:S01]  /*7880*/  FADD.FTZ R15, R6, R7 ;  /* 0x00000007060f7221 */ /* 0x001fe20000010000 */
[----:B------:R-:W-:-:S02]  /*7890*/  IMAD.MOV.U32 R7, RZ, RZ, RZ ;  /* 0x000000ffff077224 */ /* 0x000fc400078e00ff */
[----:B-1----:R-:W-:Y:S02]  /*78a0*/  FADD.FTZ R176, R11, R8 ;  /* 0x000000080bb07221 */ /* 0x002fe40000010000 */
[----:B------:R-:W-:-:S03]  /*78b0*/  FSETP.NE.FTZ.AND P1, PT, R15, RZ, PT ;  /* 0x000000ff0f00720b */ /* 0x000fc60003f35000 */
[----:B------:R-:W-:-:S10]  /*78c0*/  FSETP.NE.FTZ.AND P2, PT, R176, RZ, PT ;  /* 0x000000ffb000720b */ /* 0x000fd40003f55000 */
[----:B------:R-:W0:Y:S03]  /*78d0*/  @P1 MUFU.RCP R13, R15 ;  /* 0x0000000f000d1308 */ /* 0x000e260000001000 */
[----:B------:R-:W-:-:S05]  /*78e0*/  @P2 FMUL.FTZ R181, R181, 0.69314718246459960938 ;  /* 0x3f317218b5b52820 */ /* 0x000fca0000410000 */
[----:B------:R-:W1:Y:S08]  /*78f0*/  @P2 MUFU.RCP R7, R176 ;  /* 0x000000b000072308 */ /* 0x000e700000001000 */
[----:B------:R-:W3:Y:S01]  /*7900*/  @P2 MUFU.LG2 R176, R176 ;  /* 0x000000b000b02308 */ /* 0x000ee20000000c00 */
[-C--:B0-----:R-:W-:Y:S01]  /*7910*/  FMUL.FTZ R3, R108, R13.reuse ;  /* 0x0000000d6c037220 */ /* 0x081fe20000410000 */
[----:B------:R-:W-:Y:S01]  /*7920*/  FMUL.FTZ R20, R109, R13 ;  /* 0x0000000d6d147220 */ /* 0x000fe20000410000 */
[----:B------:R-:W-:-:S02]  /*7930*/  IMAD.U32 R109, RZ, RZ, UR10 ;  /* 0x0000000aff6d7e24 */ /* 0x000fc4000f8e00ff */
[-C--:B------:R-:W-:Y:S01]  /*7940*/  FMUL.FTZ R0, R24, R13.reuse ;  /* 0x0000000d18007220 */ /* 0x080fe20000410000 */
[-C--:B------:R-:W-:Y:S01]  /*7950*/  FMUL.FTZ R6, R28, R13.reuse ;  /* 0x0000000d1c067220 */ /* 0x080fe20000410000 */
[----:B------:R-:W-:Y:S01]  /*7960*/  FMUL.FTZ R8, R40, R13 ;  /* 0x0000000d28087220 */ /* 0x000fe20000410000 */
[----:B------:R-:W-:Y:S01]  /*7970*/  @P1 FMUL.FTZ R109, R109, 0.69314718246459960938 ;  /* 0x3f3172186d6d1820 */ /* 0x000fe20000410000 */
[----:B------:R-:W0:Y:S01]  /*7980*/  @P1 MUFU.LG2 R108, R15 ;  /* 0x0000000f006c1308 */ /* 0x000e220000000c00 */
        /* <DEDUP_REMOVED lines=128> */
.L_x_3546:
        /* <DEDUP_REMOVED lines=15> */
[----:B------:R-:W-:Y:S01]  /*8280*/  F2FP.F16.F32.PACK_AB R9, R172, R9 ;  /* 0x00000009ac09723e */ /* 0x000fe200000000ff */
[----:B------:R-:W-:Y:S01]  /*8290*/  ULDC.64 UR6, c[0x0][0xbd8] ;  /* 0x0002f60000067ab9 */ /* 0x000fe20000000a00 */
[----:B------:R-:W-:Y:S01]  /*82a0*/  F2FP.F16.F32.PACK_AB R10, R45, R10 ;  /* 0x0000000a2d0a723e */ /* 0x000fe200000000ff */
[----:B------:R-:W-:Y:S01]  /*82b0*/  UISETP.NE.AND.EX UP0, UPT, UR9, URZ, UPT, UP0 ;  /* 0x0000003f0900728c */ /* 0x000fe2000bf05300 */
[----:B------:R-:W-:Y:S01]  /*82c0*/  F2FP.F16.F32.PACK_AB R11, R170, R11 ;  /* 0x0000000baa0b723e */ /* 0x000fe200000000ff */
[----:B------:R-:W-:Y:S01]  /*82d0*/  UISETP.NE.U32.AND UP1, UPT, UR6, URZ, UPT ;  /* 0x0000003f0600728c */ /* 0x000fe2000bf25070 */
[----:B------:R-:W-:Y:S01]  /*82e0*/  F2FP.F16.F32.PACK_AB R12, R49, R12 ;  /* 0x0000000c310c723e */ /* 0x000fe200000000ff */
[----:B------:R-:W-:Y:S01]  /*82f0*/  USHF.L.U32 UR10, UR46, 0x2, URZ ;  /* 0x000000022e0a7899 */ /* 0x000fe2000800063f */
[----:B------:R-:W-:Y:S01]  /*8300*/  F2FP.F16.F32.PACK_AB R13, R168, R13 ;  /* 0x0000000da80d723e */ /* 0x000fe200000000ff */
[----:B------:R-:W-:Y:S01]  /*8310*/  UISETP.NE.AND.EX UP1, UPT, UR7, URZ, UPT, UP1 ;  /* 0x0000003f0700728c */ /* 0x000fe2000bf25310 */
[----:B------:R-:W-:Y:S01]  /*8320*/  F2FP.F16.F32.PACK_AB R14, R53, R14 ;  /* 0x0000000e350e723e */ /* 0x000fe200000000ff */
[----:B------:R-:W-:Y:S01]  /*8330*/  USHF.L.U64.HI UR11, UR46, 0x2, UR45 ;  /* 0x000000022e0b7899 */ /* 0x000fe2000801022d */
[----:B------:R-:W-:Y:S01]  /*8340*/  F2FP.F16.F32.PACK_AB R15, R166, R15 ;  /* 0x0000000fa60f723e */ /* 0x000fe200000000ff */
[----:B------:R-:W-:Y:S01]  /*8350*/  UIADD3 UR4, UP2, UR10, UR6, URZ ;  /* 0x000000060a047290 */ /* 0x000fe2000ff5e03f */
[----:B------:R-:W-:Y:S01]  /*8360*/  F2FP.F16.F32.PACK_AB R24, R57, R24 ;  /* 0x000000183918723e */ /* 0x000fe200000000ff */
[----:B------:R-:W-:Y:S01]  /*8370*/  @UP0 UIADD3 UR6, UP3, UR10, UR8, URZ ;  /* 0x000000080a060290 */ /* 0x000fe2000ff7e03f */
[----:B------:R-:W-:Y:S01]  /*8380*/  F2FP.F16.F32.PACK_AB R28, R65, R28 ;  /* 0x0000001c411c723e */ /* 0x000fe200000000ff */
[----:B------:R-:W-:Y:S01]  /*8390*/  UIADD3.X UR8, UR11, UR7, URZ, UP2, !UPT ;  /* 0x000000070b087290 */ /* 0x000fe200097fe43f */
[----:B------:R-:W-:Y:S01]  /*83a0*/  F2FP.F16.F32.PACK_AB R72, R73, R72 ;  /* 0x000000484948723e */ /* 0x000fe200000000ff */
[----:B------:R-:W-:Y:S01]  /*83b0*/  @UP0 UIADD3.X UR7, UR11, UR9, URZ, UP3, !UPT ;  /* 0x000000090b070290 */ /* 0x000fe20009ffe43f */
[----:B------:R-:W-:-:S02]  /*83c0*/  F2FP.F16.F32.PACK_AB R73, R169, R64 ;  /* 0x00000040a949723e */ /* 0x000fc400000000ff */
[----:B------:R-:W-:Y:S02]  /*83d0*/  F2FP.F16.F32.PACK_AB R80, R81, R80 ;  /* 0x000000505150723e */ /* 0x000fe400000000ff */
[----:B------:R-:W-:Y:S02]  /*83e0*/  F2FP.F16.F32.PACK_AB R88, R89, R88 ;  /* 0x000000585958723e */ /* 0x000fe400000000ff */
[----:B------:R-:W-:Y:S02]  /*83f0*/  F2FP.F16.F32.PACK_AB R81, R165, R52 ;  /* 0x00000034a551723e */ /* 0x000fe400000000ff */
[----:B------:R-:W-:Y:S02]  /*8400*/  MOV R34, R102 ;  /* 0x0000006600227202 */ /* 0x000fe40000000f00 */
[----:B0-----:R-:W-:Y:S02]  /*8410*/  MOV R35, R5 ;  /* 0x0000000500237202 */ /* 0x001fe40000000f00 */
[----:B------:R-:W-:-:S02]  /*8420*/  F2FP.F16.F32.PACK_AB R89, R161, R90 ;  /* 0x0000005aa159723e */ /* 0x000fc400000000ff */
[----:B------:R-:W-:Y:S01]  /*8430*/  F2FP.F16.F32.PACK_AB R96, R97, R96 ;  /* 0x000000606160723e */ /* 0x000fe200000000ff */
[----:B------:R-:W-:Y:S01]  /*8440*/  IMAD.WIDE R4, R201, 0x2, R34 ;  /* 0x00000002c9047825 */ /* 0x000fe200078e0222 */
[----:B------:R-:W-:Y:S02]  /*8450*/  F2FP.F16.F32.PACK_AB R90, R93, R92 ;  /* 0x0000005c5d5a723e */ /* 0x000fe400000000ff */
[----:B------:R-:W-:Y:S02]  /*8460*/  F2FP.F16.F32.PACK_AB R91, R160, R91 ;  /* 0x0000005ba05b723e */ /* 0x000fe400000000ff */
[C---:B------:R-:W-:Y:S02]  /*8470*/  IADD3 R26, P1, R4.reuse, 0x20, RZ ;  /* 0x00000020041a7810 */ /* 0x040fe40007f3e0ff */
[C---:B------:R-:W-:Y:S02]  /*8480*/  LOP3.LUT R7, R4.reuse, 0x380, RZ, 0xc0, !PT ;  /* 0x0000038004077812 */ /* 0x040fe400078ec0ff */
        /* <DEDUP_REMOVED lines=34> */
[----:B------:R-:W-:Y:S02]  /*86b0*/  LOP3.LUT R42, R109, 0x380, RZ, 0xc0, !PT ;  /* 0x000003806d2a7812 */ /* 0x000fe400078ec0ff */
[----:B------:R-:W-:Y:S02]  /*86c0*/  LOP3.LUT R26, R7, R26, RZ, 0x3c, !PT ;  /* 0x0000001a071a7212 */ /* 0x000fe400078e3cff */
[----:B------:R-:W-:Y:S02]  /*86d0*/  LOP3.LUT R7, R50, 0x380, RZ, 0xc0, !PT ;  /* 0x0000038032077812 */ /* 0x000fe400078ec0ff */
[----:B------:R-:W-:Y:S02]  /*86e0*/  LOP3.LUT R46, R181, 0x380, RZ, 0xc0, !PT ;  /* 0x00000380b52e7812 */ /* 0x000fe400078ec0ff */
[----:B------:R-:W-:-:S02]  /*86f0*/  SHF.R.U64 R7, R7, 0x3, RZ ;  /* 0x0000000307077819 */ /* 0x000fc400000012ff */
[----:B------:R-:W-:Y:S02]  /*8700*/  MOV R108, R4 ;  /* 0x00000004006c7202 */ /* 0x000fe40000000f00 */
[----:B------:R-:W-:Y:S02]  /*8710*/  LOP3.LUT R50, R7, R50, RZ, 0x3c, !PT ;  /* 0x0000003207327212 */ /* 0x000fe400078e3cff */
[----:B------:R-:W-:Y:S02]  /*8720*/  LOP3.LUT R7, R66, 0x380, RZ, 0xc0, !PT ;  /* 0x0000038042077812 */ /* 0x000fe400078ec0ff */
[----:B------:R-:W-:Y:S02]  /*8730*/  LOP3.LUT R74, R191, 0x380, RZ, 0xc0, !PT ;  /* 0x00000380bf4a7812 */ /* 0x000fe400078ec0ff */
[----:B------:R-:W-:Y:S02]  /*8740*/  SHF.R.U64 R7, R7, 0x3, RZ ;  /* 0x0000000307077819 */ /* 0x000fe400000012ff */
[----:B------:R-:W-:-:S02]  /*8750*/  F2FP.F16.F32.PACK_AB R4, R25, R0 ;  /* 0x000000001904723e */ /* 0x000fc400000000ff */
[----:B------:R-:W-:Y:S02]  /*8760*/  LOP3.LUT R66, R7, R66, RZ, 0x3c, !PT ;  /* 0x0000004207427212 */ /* 0x000fe400078e3cff */
[----:B------:R-:W-:Y:S02]  /*8770*/  LOP3.LUT R7, R110, 0x380, RZ, 0xc0, !PT ;  /* 0x000003806e077812 */ /* 0x000fe400078ec0ff */
[----:B------:R-:W-:Y:S02]  /*8780*/  SHF.R.U64 R38, R38, 0x3, RZ ;  /* 0x0000000326267819 */ /* 0x000fe400000012ff */
[----:B------:R-:W-:Y:S02]  /*8790*/  LOP3.LUT R54, R183, 0x380, RZ, 0xc0, !PT ;  /* 0x00000380b7367812 */ /* 0x000fe400078ec0ff */
[----:B------:R-:W-:Y:S02]  /*87a0*/  LOP3.LUT R0, R195, 0x380, RZ, 0xc0, !PT ;  /* 0x00000380c3007812 */ /* 0x000fe400078ec0ff */
[----:B------:R-:W-:-:S02]  /*87b0*/  SHF.R.U64 R29, R7, 0x3, RZ ;  /* 0x00000003071d7819 */ /* 0x000fc400000012ff */
[----:B------:R-:W-:Y:S02]  /*87c0*/  SHF.R.U64 R42, R42, 0x3, RZ ;  /* 0x000000032a2a7819 */ /* 0x000fe400000012ff */
[----:B------:R-:W-:Y:S02]  /*87d0*/  LOP3.LUT R58, R185, 0x380, RZ, 0xc0, !PT ;  /* 0x00000380b93a7812 */ /* 0x000fe400078ec0ff */
[----:B------:R-:W-:Y:S02]  /*87e0*/  F2FP.F16.F32.PACK_AB R5, R179, R158 ;  /* 0x0000009eb305723e */ /* 0x000fe400000000ff */
[----:B------:R-:W-:Y:S02]  /*87f0*/  LOP3.LUT R25, R86, 0x380, RZ, 0xc0, !PT ;  /* 0x0000038056197812 */ /* 0x000fe400078ec0ff */
[----:B------:R-:W-:Y:S01]  /*8800*/  F2FP.F16.F32.PACK_AB R7, R177, R30 ;  /* 0x0000001eb107723e */ /* 0x000fe200000000ff */
[----:B------:R-:W-:Y:S01]  /*8810*/  BAR.SYNC.DEFER_BLOCKING 0x1, 0x100 ;  /* 0x0044000000007b1d */ /* 0x000fe20000010000 */
[----:B------:R-:W-:-:S02]  /*8820*/  SHF.R.U64 R46, R46, 0x3, RZ ;  /* 0x000000032e2e7819 */ /* 0x000fc400000012ff */
[----:B------:R-:W-:Y:S02]  /*8830*/  LOP3.LUT R62, R187, 0x380, RZ, 0xc0, !PT ;  /* 0x00000380bb3e7812 */ /* 0x000fe400078ec0ff */
[----:B------:R-:W-:Y:S02]  /*8840*/  SHF.R.U64 R74, R74, 0x3, RZ ;  /* 0x000000034a4a7819 */ /* 0x000fe400000012ff */
[----:B------:R-:W-:Y:S02]  /*8850*/  LOP3.LUT R38, R38, R103, RZ, 0x3c, !PT ;  /* 0x0000006726267212 */ /* 0x000fe400078e3cff */
[----:B------:R-:W-:Y:S02]  /*8860*/  SHF.R.U64 R54, R54, 0x3, RZ ;  /* 0x0000000336367819 */ /* 0x000fe400000012ff */
[----:B------:R-:W-:Y:S02]  /*8870*/  LOP3.LUT R70, R189, 0x380, RZ, 0xc0, !PT ;  /* 0x00000380bd467812 */ /* 0x000fe400078ec0ff */
[----:B------:R-:W-:-:S02]  /*8880*/  SHF.R.U64 R0, R0, 0x3, RZ ;  /* 0x0000000300007819 */ /* 0x000fc400000012ff */
[----:B------:R-:W-:Y:S02]  /*8890*/  LOP3.LUT R42, R42, R109, RZ, 0x3c, !PT ;  /* 0x0000006d2a2a7212 */ /* 0x000fe400078e3cff */
[----:B------:R-:W-:Y:S02]  /*88a0*/  SHF.R.U64 R58, R58, 0x3, RZ ;  /* 0x000000033a3a7819 */ /* 0x000fe400000012ff */
[----:B------:R-:W-:Y:S02]  /*88b0*/  SHF.R.U64 R25, R25, 0x3, RZ ;  /* 0x0000000319197819 */ /* 0x000fe400000012ff */
[----:B------:R-:W-:Y:S02]  /*88c0*/  LOP3.LUT R46, R46, R181, RZ, 0x3c, !PT ;  /* 0x000000b52e2e7212 */ /* 0x000fe400078e3cff */
[----:B------:R-:W-:Y:S01]  /*88d0*/  SHF.R.U64 R62, R62, 0x3, RZ ;  /* 0x000000033e3e7819 */ /* 0x000fe200000012ff */
[----:B------:R0:W-:Y:S01]  /*88e0*/  STSM.16.M88.4 [R108], R4 ;  /* 0x000000046c007844 */ /* 0x0001e20000000200 */
[----:B------:R-:W-:-:S02]  /*88f0*/  LOP3.LUT R78, R193, 0x380, RZ, 0xc0, !PT ;  /* 0x00000380c14e7812 */ /* 0x000fc400078ec0ff */
[----:B------:R-:W-:Y:S02]  /*8900*/  LOP3.LUT R30, R29, R110, RZ, 0x3c, !PT ;  /* 0x0000006e1d1e7212 */ /* 0x000fe400078e3cff */
[----:B------:R-:W-:Y:S02]  /*8910*/  LOP3.LUT R74, R74, R191, RZ, 0x3c, !PT ;  /* 0x000000bf4a4a7212 */ /* 0x000fe400078e3cff */
[----:B------:R-:W-:Y:S02]  /*8920*/  MOV R103, R26 ;  /* 0x0000001a00677202 */ /* 0x000fe40000000f00 */
[----:B------:R-:W-:Y:S02]  /*8930*/  LOP3.LUT R54, R54, R183, RZ, 0x3c, !PT ;  /* 0x000000b736367212 */ /* 0x000fe400078e3cff */
[----:B------:R-:W-:Y:S02]  /*8940*/  SHF.R.U64 R70, R70, 0x3, RZ ;  /* 0x0000000346467819 */ /* 0x000fe400000012ff */
[----:B------:R-:W-:-:S02]  /*8950*/  LOP3.LUT R82, R0, R195, RZ, 0x3c, !PT ;  /* 0x000000c300527212 */ /* 0x000fc400078e3cff */
[----:B------:R-:W-:Y:S02]  /*8960*/  MOV R39, R38 ;  /* 0x0000002600277202 */ /* 0x000fe40000000f00 */
[----:B0-----:R-:W-:Y:S02]  /*8970*/  F2FP.F16.F32.PACK_AB R4, R33, R32 ;  /* 0x000000202104723e */ /* 0x001fe400000000ff */
[----:B------:R-:W-:Y:S02]  /*8980*/  F2FP.F16.F32.PACK_AB R5, R174, R157 ;  /* 0x0000009dae05723e */ /* 0x000fe400000000ff */
[----:B------:R-:W-:Y:S02]  /*8990*/  F2FP.F16.F32.PACK_AB R6, R37, R36 ;  /* 0x000000242506723e */ /* 0x000fe400000000ff */
[----:B------:R-:W-:Y:S02]  /*89a0*/  F2FP.F16.F32.PACK_AB R7, R175, R156 ;  /* 0x0000009caf07723e */ /* 0x000fe400000000ff */
[----:B------:R-:W-:-:S02]  /*89b0*/  LOP3.LUT R58, R58, R185, RZ, 0x3c, !PT ;  /* 0x000000b93a3a7212 */ /* 0x000fc400078e3cff */
[----:B------:R-:W-:Y:S01]  /*89c0*/  LOP3.LUT R86, R25, R86, RZ, 0x3c, !PT ;  /* 0x0000005619567212 */ /* 0x000fe200078e3cff */
[----:B------:R0:W-:Y:S01]  /*89d0*/  STSM.16.M88.4 [R103], R4 ;  /* 0x0000000467007844 */ /* 0x0001e20000000200 */
[----:B------:R-:W-:Y:S02]  /*89e0*/  MOV R42, R42 ;  /* 0x0000002a002a7202 */ /* 0x000fe40000000f00 */
[----:B------:R-:W-:Y:S01]  /*89f0*/  LOP3.LUT R62, R62, R187, RZ, 0x3c, !PT ;  /* 0x000000bb3e3e7212 */ /* 0x000fe200078e3cff */
[----:B------:R-:W-:Y:S01]  /*8a00*/  STSM.16.M88.4 [R39], R8 ;  /* 0x0000000827007844 */ /* 0x000fe20000000200 */
[----:B------:R-:W-:Y:S02]  /*8a10*/  SHF.R.U64 R78, R78, 0x3, RZ ;  /* 0x000000034e4e7819 */ /* 0x000fe400000012ff */
[----:B------:R-:W-:Y:S01]  /*8a20*/  MOV R46, R46 ;  /* 0x0000002e002e7202 */ /* 0x000fe20000000f00 */
[----:B------:R-:W-:Y:S01]  /*8a30*/  STSM.16.M88.4 [R42], R12 ;  /* 0x0000000c2a007844 */ /* 0x000fe20000000200 */
[----:B------:R-:W-:-:S02]  /*8a40*/  F2FP.F16.F32.PACK_AB R25, R164, R155 ;  /* 0x0000009ba419723e */ /* 0x000fc400000000ff */
[----:B------:R-:W-:Y:S02]  /*8a50*/  F2FP.F16.F32.PACK_AB R26, R61, R60 ;  /* 0x0000003c3d1a723e */ /* 0x000fe400000000ff */
[----:B------:R-:W-:Y:S02]  /*8a60*/  F2FP.F16.F32.PACK_AB R27, R173, R154 ;  /* 0x0000009aad1b723e */ /* 0x000fe400000000ff */
[----:B------:R-:W-:Y:S01]  /*8a70*/  MOV R32, R30 ;  /* 0x0000001e00207202 */ /* 0x000fe20000000f00 */
[----:B0-----:R-:W-:Y:S01]  /*8a80*/  IMAD.U32 R4, RZ, RZ, UR4 ;  /* 0x00000004ff047e24 */ /* 0x001fe2000f8e00ff */
[----:B------:R-:W-:Y:S01]  /*8a90*/  MOV R50, R50 ;  /* 0x0000003200327202 */ /* 0x000fe20000000f00 */
[----:B------:R-:W-:Y:S01]  /*8aa0*/  STSM.16.M88.4 [R46], R24 ;  /* 0x000000182e007844 */ /* 0x000fe20000000200 */
[----:B------:R-:W-:Y:S01]  /*8ab0*/  MOV R0, R74 ;  /* 0x0000004a00007202 */ /* 0x000fe20000000f00 */
[----:B------:R-:W-:Y:S01]  /*8ac0*/  IMAD.U32 R5, RZ, RZ, UR8 ;  /* 0x00000008ff057e24 */ /* 0x000fe2000f8e00ff */
[----:B------:R-:W-:-:S02]  /*8ad0*/  F2FP.F16.F32.PACK_AB R29, R162, R153 ;  /* 0x00000099a21d723e */ /* 0x000fc400000000ff */
[----:B------:R-:W-:Y:S02]  /*8ae0*/  F2FP.F16.F32.PACK_AB R30, R69, R68 ;  /* 0x00000044451e723e */ /* 0x000fe400000000ff */
[----:B------:R-:W-:Y:S02]  /*8af0*/  F2FP.F16.F32.PACK_AB R31, R171, R152 ;  /* 0x00000098ab1f723e */ /* 0x000fe400000000ff */
[----:B------:R-:W-:Y:S02]  /*8b00*/  LOP3.LUT R70, R70, R189, RZ, 0x3c, !PT ;  /* 0x000000bd46467212 */ /* 0x000fe400078e3cff */
[----:B------:R-:W-:Y:S01]  /*8b10*/  MOV R54, R54 ;  /* 0x0000003600367202 */ /* 0x000fe20000000f00 */
[----:B------:R-:W-:Y:S01]  /*8b20*/  STSM.16.M88.4 [R50], R28 ;  /* 0x0000001c32007844 */ /* 0x000fe20000000200 */
[----:B------:R-:W-:Y:S02]  /*8b30*/  MOV R38, R82 ;  /* 0x0000005200267202 */ /* 0x000fe40000000f00 */
[----:B------:R-:W-:-:S02]  /*8b40*/  F2FP.F16.F32.PACK_AB R74, R77, R76 ;  /* 0x0000004c4d4a723e */ /* 0x000fc400000000ff */
[----:B------:R-:W-:Y:S02]  /*8b50*/  F2FP.F16.F32.PACK_AB R75, R167, R56 ;  /* 0x00000038a74b723e */ /* 0x000fe400000000ff */
[----:B------:R-:W-:Y:S02]  /*8b60*/  MOV R58, R58 ;  /* 0x0000003a003a7202 */ /* 0x000fe40000000f00 */
[----:B------:R-:W-:Y:S01]  /*8b70*/  F2FP.F16.F32.PACK_AB R82, R85, R84 ;  /* 0x000000545552723e */ /* 0x000fe200000000ff */
[----:B------:R-:W-:Y:S01]  /*8b80*/  STSM.16.M88.4 [R54], R72 ;  /* 0x0000004836007844 */ /* 0x000fe20000000200 */
[----:B------:R-:W-:Y:S02]  /*8b90*/  F2FP.F16.F32.PACK_AB R83, R163, R48 ;  /* 0x00000030a353723e */ /* 0x000fe400000000ff */
[----:B------:R-:W-:Y:S02]  /*8ba0*/  LOP3.LUT R78, R78, R193, RZ, 0x3c, !PT ;  /* 0x000000c14e4e7212 */ /* 0x000fe400078e3cff */
[----:B------:R-:W-:Y:S01]  /*8bb0*/  MOV R62, R62 ;  /* 0x0000003e003e7202 */ /* 0x000fe20000000f00 */
[----:B------:R-:W-:Y:S01]  /*8bc0*/  STSM.16.M88.4 [R58], R80 ;  /* 0x000000503a007844 */ /* 0x000fe20000000200 */
[----:B------:R-:W-:-:S02]  /*8bd0*/  F2FP.F16.F32.PACK_AB R97, R159, R98 ;  /* 0x000000629f61723e */ /* 0x000fc400000000ff */
[----:B------:R-:W-:Y:S01]  /*8be0*/  MOV R66, R66 ;  /* 0x0000004200427202 */ /* 0x000fe20000000f00 */
[----:B------:R-:W-:Y:S01]  /*8bf0*/  STSM.16.M88.4 [R62], R88 ;  /* 0x000000583e007844 */ /* 0x000fe20000000200 */
[----:B------:R-:W-:Y:S02]  /*8c00*/  F2FP.F16.F32.PACK_AB R98, R101, R100 ;  /* 0x000000646562723e */ /* 0x000fe400000000ff */
[----:B------:R-:W-:Y:S02]  /*8c10*/  F2FP.F16.F32.PACK_AB R99, R94, R99 ;  /* 0x000000635e63723e */ /* 0x000fe400000000ff */
[----:B------:R-:W-:Y:S02]  /*8c20*/  F2FP.F16.F32.PACK_AB R112, R113, R112 ;  /* 0x000000707170723e */ /* 0x000fe400000000ff */
[----:B------:R-:W-:Y:S01]  /*8c30*/  MOV R70, R70 ;  /* 0x0000004600467202 */ /* 0x000fe20000000f00 */
[----:B------:R-:W-:Y:S01]  /*8c40*/  STSM.16.M88.4 [R66], R96 ;  /* 0x0000006042007844 */ /* 0x000fe20000000200 */
[----:B------:R-:W-:-:S02]  /*8c50*/  F2FP.F16.F32.PACK_AB R92, R105, R104 ;  /* 0x00000068695c723e */ /* 0x000fc400000000ff */
        /* <DEDUP_REMOVED lines=29> */
[----:B------:R-:W-:-:S02]  /*8e30*/  PLOP3.LUT P1, PT, PT, PT, UP1, 0x80, 0x0 ;  /* 0x000000000000781c */ /* 0x000fc40003f2f018 */
[----:B------:R-:W-:Y:S01]  /*8e40*/  PLOP3.LUT P2, PT, PT, PT, UP0, 0x80, 0x0 ;  /* 0x000000000000781c */ /* 0x000fe20003f4f008 */
[----:B------:R1:W-:Y:S01]  /*8e50*/  STSM.16.M88.4 [R32], R144 ;  /* 0x0000009020007844 */ /* 0x0003e20000000200 */
[----:B------:R-:W-:Y:S01]  /*8e60*/  BAR.SYNC.DEFER_BLOCKING 0x1, 0x100 ;  /* 0x0044000000007b1d */ /* 0x000fe20000010000 */
[----:B------:R-:W-:Y:S02]  /*8e70*/  IMAD.U32 R6, RZ, RZ, UR6 ;  /* 0x00000006ff067e24 */ /* 0x000fe4000f8e00ff */
[----:B------:R-:W-:-:S06]  /*8e80*/  IMAD.U32 R7, RZ, RZ, UR7 ;  /* 0x00000007ff077e24 */ /* 0x000fcc000f8e00ff */
[----:B0-----:R-:W2:Y:S04]  /*8e90*/  @P1 LDG.E R0, desc[UR38][R4.64] ;  /* 0x0000002604001981 */ /* 0x001ea8000c1e1900 */
[----:B------:R-:W3:Y:S01]  /*8ea0*/  @P2 LDG.E R6, desc[UR38][R6.64] ;  /* 0x0000002606062981 */ /* 0x000ee2000c1e1900 */
[----:B------:R-:W-:Y:S01]  /*8eb0*/  IMAD R3, R16, 0x40, R2 ;  /* 0x0000004010037824 */ /* 0x000fe200078e0202 */
[----:B------:R-:W-:Y:S01]  /*8ec0*/  UMOV UR4, URZ ;  /* 0x0000003f00047c82 */ /* 0x000fe20008000000 */
[----:B------:R-:W-:Y:S02]  /*8ed0*/  ULDC UR10, c[0x0][0xa88] ;  /* 0x0002a200000a7ab9 */ /* 0x000fe40000000800 */
[----:B------:R-:W-:-:S03]  /*8ee0*/  IMAD.WIDE R34, R3, 0x2, R34 ;  /* 0x0000000203227825 */ /* 0x000fc600078e0222 */
[----:B------:R-:W-:Y:S02]  /*8ef0*/  IADD3 R33, P0, R34, 0x1000, RZ ;  /* 0x0000100022217810 */ /* 0x000fe40007f1e0ff */
        /* <DEDUP_REMOVED lines=9> */
.L_x_3579:
[----:B------:R-:W-:Y:S01]  /*8f90*/  USHF.R.S32.HI UR14, URZ, 0x1f, UR43 ;  /* 0x0000001f3f0e7899 */ /* 0x000fe2000801142b */
[----:B------:R-:W-:Y:S01]  /*8fa0*/  IADD3 R5, P2, R34, 0x3000, RZ ;  /* 0x0000300022057810 */ /* 0x000fe20007f5e0ff */
[----:B------:R-:W-:Y:S01]  /*8fb0*/  ULDC.64 UR12, c[0x0][0xb70] ;  /* 0x0002dc00000c7ab9 */ /* 0x000fe20000000a00 */
[----:B------:R-:W-:Y:S01]  /*8fc0*/  USHF.R.S32.HI UR9, URZ, 0x1f, UR4 ;  /* 0x0000001f3f097899 */ /* 0x000fe20008011404 */
[----:B------:R-:W-:Y:S01]  /*8fd0*/  IMAD.U32 R6, RZ, RZ, UR42 ;  /* 0x0000002aff067e24 */ /* 0x000fe2000f8e00ff */
[----:B------:R-:W-:Y:S01]  /*8fe0*/  UIMAD UR11, UR14, UR12, URZ ;  /* 0x0000000c0e0b72a4 */ /* 0x000fe2000f8e023f */
[----:B------:R-:W-:Y:S01]  /*8ff0*/  LOP3.LUT R4, R5, 0x380, RZ, 0xc0, !PT ;  /* 0x0000038005047812 */ /* 0x000fe200078ec0ff */
[----:B------:R-:W-:Y:S01]  /*9000*/  UMOV UR8, UR4 ;  /* 0x0000000400087c82 */ /* 0x000fe20008000000 */
[----:B------:R-:W-:Y:S01]  /*9010*/  USEL UR45, UR45, URZ, !UP1 ;  /* 0x0000003f2d2d7287 */ /* 0x000fe2000c800000 */
[----:B------:R-:W-:Y:S01]  /*9020*/  IMAD R6, R6, 0x80, R19 ;  /* 0x0000008006067824 */ /* 0x000fe200078e0213 */
[----:B------:R-:W-:Y:S01]  /*9030*/  UIMAD.WIDE.U32 UR6, UR43, UR12, UR8 ;  /* 0x0000000c2b0672a5 */ /* 0x000fe2000f8e0008 */
[----:B------:R-:W-:Y:S01]  /*9040*/  SHF.R.U64 R4, R4, 0x3, RZ ;  /* 0x0000000304047819 */ /* 0x000fe200000012ff */
[----:B------:R-:W-:Y:S01]  /*9050*/  UIMAD UR11, UR43, UR13, UR11 ;  /* 0x0000000d2b0b72a4 */ /* 0x000fe2000f8e020b */
[----:B------:R-:W-:Y:S01]  /*9060*/  LOP3.LUT R32, R33, 0x380, RZ, 0xc0, !PT ;  /* 0x0000038021207812 */ /* 0x000fe200078ec0ff */
[----:B------:R-:W-:Y:S01]  /*9070*/  USEL UR46, UR46, URZ, !UP1 ;  /* 0x0000003f2e2e7287 */ /* 0x000fe2000c800000 */
[----:B------:R-:W-:Y:S01]  /*9080*/  LOP3.LUT R4, R4, R5, RZ, 0x3c, !PT ;  /* 0x0000000504047212 */ /* 0x000fe200078e3cff */
[----:B------:R-:W-:Y:S01]  /*9090*/  ULDC.64 UR12, c[0x0][0xb78] ;  /* 0x0002de00000c7ab9 */ /* 0x000fe20000000a00 */
[----:B------:R-:W-:Y:S01]  /*90a0*/  UIADD3 UR7, UR7, UR11, URZ ;  /* 0x0000000b07077290 */ /* 0x000fe2000fffe03f */
[----:B------:R-:W-:Y:S01]  /*90b0*/  SHF.R.S32.HI R0, RZ, 0x1f, R6 ;  /* 0x0000001fff007819 */ /* 0x000fe20000011406 */
[----:B------:R-:W-:Y:S01]  /*90c0*/  UIMAD UR8, UR45, UR12, URZ ;  /* 0x0000000c2d0872a4 */ /* 0x000fe2000f8e023f */
[----:B------:R-:W-:Y:S01]  /*90d0*/  IADD3 R9, P1, R34, 0x2000, RZ ;  /* 0x0000200022097810 */ /* 0x000fe20007f3e0ff */
[----:B------:R-:W-:Y:S01]  /*90e0*/  UIMAD.WIDE.U32 UR6, UR46, UR12, UR6 ;  /* 0x0000000c2e0672a5 */ /* 0x000fe2000f8e0006 */
[----:B------:R-:W-:Y:S01]  /*90f0*/  SHF.R.U64 R32, R32, 0x3, RZ ;  /* 0x0000000320207819 */ /* 0x000fe200000012ff */
[----:B------:R-:W-:Y:S01]  /*9100*/  UIMAD UR8, UR46, UR13, UR8 ;  /* 0x0000000d2e0872a4 */ /* 0x000fe2000f8e0208 */
[----:B------:R-:W-:-:S02]  /*9110*/  LOP3.LUT R8, R9, 0x380, RZ, 0xc0, !PT ;  /* 0x0000038009087812 */ /* 0x000fc400078ec0ff */
[----:B------:R-:W-:Y:S01]  /*9120*/  LOP3.LUT R32, R32, R33, RZ, 0x3c, !PT ;  /* 0x0000002120207212 */ /* 0x000fe200078e3cff */
[----:B------:R-:W-:Y:S01]  /*9130*/  IMAD.X R33, RZ, RZ, R35, P0 ;  /* 0x000000ffff217224 */ /* 0x000fe200000e0623 */
[----:B------:R-:W-:Y:S01]  /*9140*/  IADD3 R3, P3, R6, UR6, RZ ;  /* 0x0000000606037c10 */ /* 0x000fe2000ff7e0ff */
[----:B------:R-:W-:Y:S01]  /*9150*/  IMAD.U32 R5, RZ, RZ, UR8 ;  /* 0x00000008ff057e24 */ /* 0x000fe2000f8e00ff */
[----:B------:R-:W-:Y:S01]  /*9160*/  SHF.R.U64 R8, R8, 0x3, RZ ;  /* 0x0000000308087819 */ /* 0x000fe200000012ff */
[----:B------:R-:W-:Y:S01]  /*9170*/  ULDC.64 UR12, c[0x0][0xaa0] ;  /* 0x0002a800000c7ab9 */ /* 0x000fe20000000a00 */
[----:B------:R-:W-:Y:S02]  /*9180*/  IADD3 R69, P0, R34, 0x8000, RZ ;  /* 0x0000800022457810 */ /* 0x000fe40007f1e0ff */
[----:B------:R-:W-:Y:S01]  /*9190*/  IADD3.X R0, R0, UR7, R5, P3, !PT ;  /* 0x0000000700007c10 */ /* 0x000fe20009ffe405 */
[----:B------:R-:W-:Y:S01]  /*91a0*/  ULDC.64 UR6, c[0x0][0xb40] ;  /* 0x0002d00000067ab9 */ /* 0x000fe20000000a00 */
[----:B------:R-:W-:Y:S01]  /*91b0*/  IADD3 R61, P6, R34, 0x4000, RZ ;  /* 0x00004000223d7810 */ /* 0x000fe20007fde0ff */
[----:B------:R-:W-:Y:S01]  /*91c0*/  IMAD.X R5, RZ, RZ, R35, P2 ;  /* 0x000000ffff057224 */ /* 0x000fe200010e0623 */
[----:B------:R-:W-:-:S02]  /*91d0*/  LEA R26, P3, R3, UR6, 0x2 ;  /* 0x00000006031a7c11 */ /* 0x000fc4000f8610ff */
[----:B------:R-:W-:Y:S02]  /*91e0*/  IADD3 R45, P5, R34, 0x5000, RZ ;  /* 0x00005000222d7810 */ /* 0x000fe40007fbe0ff */
[----:B------:R-:W-:Y:S01]  /*91f0*/  LEA.HI.X R27, R3, UR7, R0, 0x2, P3 ;  /* 0x00000007031b7c11 */ /* 0x000fe200098f1400 */
[----:B------:R-:W-:Y:S01]  /*9200*/  VIADD R0, R6, 0x8 ;  /* 0x0000000806007836 */ /* 0x000fe20000000000 */
[C---:B------:R-:W-:Y:S02]  /*9210*/  IADD3 R29, P4, R34.reuse, 0x6000, RZ ;  /* 0x00006000221d7810 */ /* 0x040fe40007f9e0ff */
[----:B------:R-:W-:Y:S02]  /*9220*/  IADD3 R13, P3, R34, 0x7000, RZ ;  /* 0x00007000220d7810 */ /* 0x000fe40007f7e0ff */
[----:B------:R-:W-:Y:S01]  /*9230*/  LOP3.LUT R8, R8, R9, RZ, 0x3c, !PT ;  /* 0x0000000908087212 */ /* 0x000fe200078e3cff */
[----:B------:R-:W-:Y:S01]  /*9240*/  IMAD.X R9, RZ, RZ, R35, P1 ;  /* 0x000000ffff097224 */ /* 0x000fe200008e0623 */
[----:B------:R-:W-:-:S02]  /*9250*/  IADD3 R43, P2, R34, 0xa000, RZ ;  /* 0x0000a000222b7810 */ /* 0x000fc40007f5e0ff */
[----:B------:R-:W-:Y:S02]  /*9260*/  IADD3 R57, P1, R34, 0x9000, RZ ;  /* 0x0000900022397810 */ /* 0x000fe40007f3e0ff */
[----:B------:R-:W-:Y:S02]  /*9270*/  LOP3.LUT R68, R69, 0x380, RZ, 0xc0, !PT ;  /* 0x0000038045447812 */ /* 0x000fe400078ec0ff */
[----:B------:R-:W-:Y:S02]  /*9280*/  LOP3.LUT R60, R61, 0x380, RZ, 0xc0, !PT ;  /* 0x000003803d3c7812 */ /* 0x000fe400078ec0ff */
        /* <DEDUP_REMOVED lines=26> */
[C---:B------:R-:W-:Y:S02]  /*9430*/  IADD3 R73, P5, R34.reuse, 0xc000, RZ ;  /* 0x0000c00022497810 */ /* 0x040fe40007fbe0ff */
[C---:B------:R-:W-:Y:S02]  /*9440*/  IADD3 R65, P4, R34.reuse, 0xd000, RZ ;  /* 0x0000d00022417810 */ /* 0x040fe40007f9e0ff */
[----:B------:R-:W-:Y:S02]  /*9450*/  IADD3 R49, P3, R34, 0xe000, RZ ;  /* 0x0000e00022317810 */ /* 0x000fe40007f7e0ff */
[----:B------:R-:W-:Y:S01]  /*9460*/  LOP3.LUT R56, R56, R57, RZ, 0x3c, !PT ;  /* 0x0000003938387212 */ /* 0x000fe200078e3cff */
[----:B------:R-:W-:Y:S01]  /*9470*/  IMAD.X R57, RZ, RZ, R35, P1 ;  /* 0x000000ffff397224 */ /* 0x000fe200008e0623 */
[----:B------:R-:W-:-:S02]  /*9480*/  IADD3 R3, P2, R34, 0xf000, RZ ;  /* 0x0000f00022037810 */ /* 0x000fc40007f5e0ff */
[----:B------:R-:W-:Y:S02]  /*9490*/  ISETP.GE.OR P1, PT, R6, UR10, P0 ;  /* 0x0000000a06007c0c */ /* 0x000fe40008726670 */
[----:B------:R-:W-:Y:S01]  /*94a0*/  LOP3.LUT R24, R25, 0x380, RZ, 0xc0, !PT ;  /* 0x0000038019187812 */ /* 0x000fe200078ec0ff */
[----:B------:R-:W-:Y:S01]  /*94b0*/  IMAD.X R37, RZ, RZ, R35, P2 ;  /* 0x000000ffff257224 */ /* 0x000fe200010e0623 */
[----:B------:R-:W-:Y:S02]  /*94c0*/  LOP3.LUT R72, R73, 0x380, RZ, 0xc0, !PT ;  /* 0x0000038049487812 */ /* 0x000fe400078ec0ff */
[----:B------:R-:W-:Y:S02]  /*94d0*/  LOP3.LUT R64, R65, 0x380, RZ, 0xc0, !PT ;  /* 0x0000038041407812 */ /* 0x000fe400078ec0ff */
[----:B------:R-:W-:Y:S02]  /*94e0*/  LOP3.LUT R48, R49, 0x380, RZ, 0xc0, !PT ;  /* 0x0000038031307812 */ /* 0x000fe400078ec0ff */
[----:B------:R-:W-:-:S02]  /*94f0*/  LOP3.LUT R53, R34, 0x380, RZ, 0xc0, !PT ;  /* 0x0000038022357812 */ /* 0x000fc400078ec0ff */
[----:B------:R-:W-:Y:S01]  /*9500*/  ISETP.GE.OR P0, PT, R0, UR10, P0 ;  /* 0x0000000a00007c0c */ /* 0x000fe20008706670 */
[----:B------:R-:W-:Y:S01]  /*9510*/  UIMAD UR6, UR9, UR12, URZ ;  /* 0x0000000c090672a4 */ /* 0x000fe2000f8e023f */
[----:B------:R-:W-:Y:S01]  /*9520*/  LOP3.LUT R0, R3, 0x380, RZ, 0xc0, !PT ;  /* 0x0000038003007812 */ /* 0x000fe200078ec0ff */
[----:B------:R0:W-:Y:S01]  /*9530*/  @!P1 STG.E desc[UR38][R26.64], R21 ;  /* 0x000000151a009986 */ /* 0x0001e2000c101926 */
[----:B------:R-:W-:Y:S01]  /*9540*/  SHF.R.U64 R24, R24, 0x3, RZ ;  /* 0x0000000318187819 */ /* 0x000fe200000012ff */
[----:B------:R-:W-:Y:S01]  /*9550*/  ULDC.64 UR8, c[0x0][0xae0] ;  /* 0x0002b80000087ab9 */ /* 0x000fe20000000a00 */
[----:B------:R-:W-:Y:S02]  /*9560*/  SHF.R.U64 R72, R72, 0x3, RZ ;  /* 0x0000000348487819 */ /* 0x000fe400000012ff */
[----:B------:R-:W-:Y:S02]  /*9570*/  SHF.R.U64 R64, R64, 0x3, RZ ;  /* 0x0000000340407819 */ /* 0x000fe400000012ff */
[----:B------:R-:W-:-:S02]  /*9580*/  SHF.R.U64 R48, R48, 0x3, RZ ;  /* 0x0000000330307819 */ /* 0x000fc400000012ff */
[----:B------:R-:W-:Y:S01]  /*9590*/  SHF.R.U64 R53, R53, 0x3, RZ ;  /* 0x0000000335357819 */ /* 0x000fe200000012ff */
[----:B------:R1:W-:Y:S01]  /*95a0*/  @!P0 STG.E desc[UR38][R26.64+0x20], R40 ;  /* 0x000020281a008986 */ /* 0x0003e2000c101926 */
        /* <DEDUP_REMOVED lines=12> */
[----:B0-----:R-:W-:Y:S01]  /*9670*/  IMAD.U32 R21, RZ, RZ, UR12 ;  /* 0x0000000cff157e24 */ /* 0x001fe2000f8e00ff */
[----:B------:R-:W-:Y:S01]  /*9680*/  SHF.R.S32.HI R3, RZ, 0x1f, R2 ;  /* 0x0000001fff037819 */ /* 0x000fe20000011402 */
[----:B------:R-:W5:Y:S01]  /*9690*/  LD.E.128 R32, desc[UR38][R32.64] ;  /* 0x0000002620207980 */ /* 0x000f62000c101d00 */
[----:B------:R-:W-:-:S03]  /*96a0*/  UIMAD UR6, UR4, UR13, UR6 ;  /* 0x0000000d040672a4 */ /* 0x000fc6000f8e0206 */
[----:B------:R-:W5:Y:S01]  /*96b0*/  LD.E.128 R52, desc[UR38][R52.64] ;  /* 0x0000002634347980 */ /* 0x000f62000c101d00 */
[----:B------:R-:W-:-:S03]  /*96c0*/  IMAD.WIDE.U32 R20, R21, UR4, R2 ;  /* 0x0000000415147c25 */ /* 0x000fc6000f8e0002 */
        /* <DEDUP_REMOVED lines=8> */
[----:B-1----:R-:W5:Y:S04]  /*9750*/  LD.E.128 R40, desc[UR38][R42.64] ;  /* 0x000000262a287980 */ /* 0x002f68000c101d00 */
        /* <DEDUP_REMOVED lines=12> */
[----:B------:R-:W-:Y:S01]  /*9820*/  VIADD R21, R21, UR6 ;  /* 0x0000000615157c36 */ /* 0x000fe20008000000 */
[----:B------:R-:W-:Y:S01]  /*9830*/  UIMAD UR10, UR42, -0x80, UR10 ;  /* 0xffffff802a0a78a4 */ /* 0x000fe2000f8e020a */
[----:B------:R-:W-:Y:S01]  /*9840*/  IMAD.U32 R3, RZ, RZ, UR8 ;  /* 0x00000008ff037e24 */ /* 0x000fe2000f8e00ff */
[----:B------:R-:W-:Y:S01]  /*9850*/  UIMAD UR4, UR43, UR9, UR4 ;  /* 0x000000092b0472a4 */ /* 0x000fe2000f8e0204 */
[----:B------:R-:W-:-:S02]  /*9860*/  ULDC.64 UR6, c[0x0][0xae8] ;  /* 0x0002ba0000067ab9 */ /* 0x000fc40000000a00 */
[----:B------:R-:W-:Y:S01]  /*9870*/  IMAD.WIDE.U32 R20, R3, UR43, R20 ;  /* 0x0000002b03147c25 */ /* 0x000fe2000f8e0014 */
[----:B------:R-:W-:-:S03]  /*9880*/  ISETP.GE.AND P3, PT, R16, UR10, PT ;  /* 0x0000000a10007c0c */ /* 0x000fc6000bf66270 */
[----:B------:R-:W-:Y:S01]  /*9890*/  VIADD R21, R21, UR4 ;  /* 0x0000000415157c36 */ /* 0x000fe20008000000 */
[----:B------:R-:W-:Y:S01]  /*98a0*/  UIMAD UR4, UR45, UR6, URZ ;  /* 0x000000062d0472a4 */ /* 0x000fe2000f8e023f */
[----:B------:R-:W-:Y:S02]  /*98b0*/  VIADD R102, R102, 0x22820 ;  /* 0x0002282066667836 */ /* 0x000fe40000000000 */
[----:B------:R-:W-:Y:S02]  /*98c0*/  VIADD R17, R16, 0x60 ;  /* 0x0000006010117836 */ /* 0x000fe40000000000 */
[----:B------:R-:W-:Y:S01]  /*98d0*/  IMAD.U32 R79, RZ, RZ, UR6 ;  /* 0x00000006ff4f7e24 */ /* 0x000fe2000f8e00ff */
[----:B------:R-:W-:Y:S01]  /*98e0*/  UIMAD UR4, UR46, UR7, UR4 ;  /* 0x000000072e0472a4 */ /* 0x000fe2000f8e0204 */
[----:B------:R-:W-:Y:S02]  /*98f0*/  PRMT R102, RZ, 0x654, R102 ;  /* 0x00000654ff667816 */ /* 0x000fe40000000066 */
[----:B------:R-:W-:Y:S01]  /*9900*/  IMAD.WIDE.U32 R78, R79, UR46, R20 ;  /* 0x0000002e4f4e7c25 */ /* 0x000fe2000f8e0014 */
[----:B------:R-:W-:-:S02]  /*9910*/  ISETP.GE.AND P2, PT, R17, UR10, PT ;  /* 0x0000000a11007c0c */ /* 0x000fc4000bf46270 */
[--C-:B------:R-:W-:Y:S01]  /*9920*/  SHF.R.S32.HI R17, RZ, 0x1f, R16.reuse ;  /* 0x0000001fff117819 */ /* 0x100fe20000011410 */
[C---:B------:R-:W-:Y:S01]  /*9930*/  VIADD R0, R16.reuse, 0x20 ;  /* 0x0000002010007836 */ /* 0x040fe20000000000 */
[----:B0-----:R0:W-:Y:S01]  /*9940*/  SYNCS.ARRIVE.TRANS64.RED.A1T0 RZ, [R102+URZ], RZ ;  /* 0x000000ff66ff79a7 */ /* 0x0011e2000810043f */
[----:B------:R-:W-:Y:S01]  /*9950*/  VIADD R3, R16, 0x40 ;  /* 0x0000004010037836 */ /* 0x000fe20000000000 */
[----:B------:R-:W-:Y:S01]  /*9960*/  BSSY B1, `(.L_x_3580) ;  /* 0x000001d000017945 */ /* 0x000fe20003800000 */
[----:B------:R-:W-:Y:S02]  /*9970*/  IMAD.U32 R77, RZ, RZ, UR42 ;  /* 0x0000002aff4d7e24 */ /* 0x000fe4000f8e00ff */
[----:B------:R-:W-:Y:S01]  /*9980*/  VIADD R83, R79, UR4 ;  /* 0x000000044f537c36 */ /* 0x000fe20008000000 */
[----:B------:R-:W-:Y:S01]  /*9990*/  ISETP.GE.AND P0, PT, R0, UR10, PT ;  /* 0x0000000a00007c0c */ /* 0x000fe2000bf06270 */
[----:B------:R-:W-:Y:S01]  /*99a0*/  IMAD.WIDE R76, R77, 0x80, R16 ;  /* 0x000000804d4c7825 */ /* 0x000fe200078e0210 */
[----:B------:R-:W-:Y:S01]  /*99b0*/  ISETP.GE.AND P1, PT, R3, UR10, PT ;  /* 0x0000000a03007c0c */ /* 0x000fe2000bf26270 */
[----:B0-----:R-:W-:-:S12]  /*99c0*/  @P3 BRA `(.L_x_3581) ;  /* 0x0000000000583947 */ /* 0x001fd80003800000 */
        /* <DEDUP_REMOVED lines=22> */
.L_x_3581:
[----:B------:R-:W-:Y:S05]  /*9b30*/  BSYNC B1 ;  /* 0x0000000000017941 */ /* 0x000fea0003800000 */
.L_x_3580:
        /* <DEDUP_REMOVED lines=14> */
[----:B0----5:R-:W-:Y:S02]  /*9c20*/  VIADD R52, R2, 0xc0 ;  /* 0x000000c002347836 */ /* 0x021fe40000000000 */
        /* <DEDUP_REMOVED lines=11> */
.L_x_3583:
[----:B------:R-:W-:Y:S05]  /*9ce0*/  BSYNC B1 ;  /* 0x0000000000017941 */ /* 0x000fea0003800000 */
.L_x_3582:
        /* <DEDUP_REMOVED lines=14> */
[----:B-1---5:R-:W-:Y:S02]  /*9dd0*/  VIADD R32, R2, 0xc0 ;  /* 0x000000c002207836 */ /* 0x022fe40000000000 */
        /* <DEDUP_REMOVED lines=11> */
.L_x_3585:
[----:B------:R-:W-:Y:S05]  /*9e90*/  BSYNC B1 ;  /* 0x0000000000017941 */ /* 0x000fea0003800000 */
.L_x_3584:
        /* <DEDUP_REMOVED lines=27> */
.L_x_3578:
[----:B------:R-:W-:Y:S01]  /*a050*/  ULDC.64 UR6, c[0x0][0xbe0] ;  /* 0x0002f80000067ab9 */ /* 0x000fe20000000a00 */
[----:B------:R-:W-:Y:S02]  /*a060*/  USHF.L.U32 UR4, UR46, 0x2, URZ ;  /* 0x000000022e047899 */ /* 0x000fe4000800063f */
[----:B------:R-:W-:Y:S01]  /*a070*/  UISETP.NE.U32.AND UP0, UPT, UR6, URZ, UPT ;  /* 0x0000003f0600728c */ /* 0x000fe2000bf05070 */
[----:B------:R-:W-:Y:S01]  /*a080*/  ULDC.64 UR8, c[0x0][0xbd8] ;  /* 0x0002f60000087ab9 */ /* 0x000fe20000000a00 */
[----:B------:R-:W-:Y:S02]  /*a090*/  USHF.L.U64.HI UR10, UR46, 0x2, UR45 ;  /* 0x000000022e0a7899 */ /* 0x000fe4000801022d */
[----:B------:R-:W-:Y:S02]  /*a0a0*/  UISETP.NE.AND.EX UP1, UPT, UR7, URZ, UPT, UP0 ;  /* 0x0000003f0700728c */ /* 0x000fe4000bf25300 */
[----:B------:R-:W-:-:S04]  /*a0b0*/  UISETP.NE.U32.AND UP0, UPT, UR8, URZ, UPT ;  /* 0x0000003f0800728c */ /* 0x000fc8000bf05070 */
[----:B------:R-:W-:Y:S01]  /*a0c0*/  PLOP3.LUT P2, PT, PT, PT, UP1, 0x80, 0x0 ;  /* 0x000000000000781c */ /* 0x000fe20003f4f018 */
[----:B------:R-:W-:-:S04]  /*a0d0*/  UISETP.NE.AND.EX UP0, UPT, UR9, URZ, UPT, UP0 ;  /* 0x0000003f0900728c */ /* 0x000fc8000bf05300 */
[----:B------:R-:W-:Y:S02]  /*a0e0*/  @UP1 UIADD3 UR6, UP2, UR4, UR6, URZ ;  /* 0x0000000604061290 */ /* 0x000fe4000ff5e03f */
[----:B------:R-:W-:Y:S02]  /*a0f0*/  PLOP3.LUT P1, PT, PT, PT, UP0, 0x80, 0x0 ;  /* 0x000000000000781c */ /* 0x000fe40003f2f008 */
[----:B------:R-:W-:Y:S02]  /*a100*/  @UP1 UIADD3.X UR7, UR10, UR7, URZ, UP2, !UPT ;  /* 0x000000070a071290 */ /* 0x000fe400097fe43f */
[----:B------:R-:W-:Y:S01]  /*a110*/  UIADD3 UR4, UP1, UR4, UR8, URZ ;  /* 0x0000000804047290 */ /* 0x000fe2000ff3e03f */
[----:B------:R-:W-:-:S03]  /*a120*/  IMAD.U32 R6, RZ, RZ, UR6 ;  /* 0x00000006ff067e24 */ /* 0x000fc6000f8e00ff */
[----:B------:R-:W-:Y:S01]  /*a130*/  IMAD.U32 R7, RZ, RZ, UR7 ;  /* 0x00000007ff077e24 */ /* 0x000fe2000f8e00ff */
[----:B------:R-:W-:Y:S01]  /*a140*/  UIADD3.X UR6, UR10, UR9, URZ, UP1, !UPT ;  /* 0x000000090a067290 */ /* 0x000fe20008ffe43f */
[----:B------:R-:W-:-:S03]  /*a150*/  IMAD.MOV.U32 R9, RZ, RZ, RZ ;  /* 0x000000ffff097224 */ /* 0x000fc600078e00ff */
[----:B------:R-:W2:Y:S01]  /*a160*/  @P2 LDG.E R6, desc[UR38][R6.64] ;  /* 0x0000002606062981 */ /* 0x000ea2000c1e1900 */
[----:B------:R-:W-:Y:S02]  /*a170*/  IMAD.U32 R4, RZ, RZ, UR4 ;  /* 0x00000004ff047e24 */ /* 0x000fe4000f8e00ff */
[----:B------:R-:W-:-:S05]  /*a180*/  IMAD.U32 R5, RZ, RZ, UR6 ;  /* 0x00000006ff057e24 */ /* 0x000fca000f8e00ff */
[----:B------:R0:W5:Y:S01]  /*a190*/  @P1 LDG.E R9, desc[UR38][R4.64] ;  /* 0x0000002604091981 */ /* 0x000162000c1e1900 */
[----:B------:R-:W-:Y:S01]  /*a1a0*/  ULDC UR4, c[0x0][0xa88] ;  /* 0x0002a20000047ab9 */ /* 0x000fe20000000800 */
        /* <DEDUP_REMOVED lines=9> */
.L_x_3587:
        /* <DEDUP_REMOVED lines=32> */
.L_x_3589:
[----:B------:R-:W-:Y:S05]  /*a440*/  BSYNC B1 ;  /* 0x0000000000017941 */ /* 0x000fea0003800000 */
.L_x_3588:
[----:B------:R-:W-:Y:S01]  /*a450*/  ULDC.64 UR6, c[0x0][0xaa0] ;  /* 0x0002a80000067ab9 */ /* 0x000fe20000000a00 */
[----:B0-----:R-:W-:Y:S01]  /*a460*/  IMAD.MOV.U32 R3, RZ, RZ, R11 ;  /* 0x000000ffff037224 */ /* 0x001fe200078e000b */
[----:B------:R-:W-:Y:S01]  /*a470*/  ULDC.64 UR10, c[0x0][0xae0] ;  /* 0x0002b800000a7ab9 */ /* 0x000fe20000000a00 */
[----:B------:R-:W-:Y:S01]  /*a480*/  IMAD R0, R8, UR6, RZ ;  /* 0x0000000608007c24 */ /* 0x000fe2000f8e02ff */
[----:B------:R-:W-:Y:S01]  /*a490*/  BSSY B1, `(.L_x_3590) ;  /* 0x0000031000017945 */ /* 0x000fe20003800000 */
[----:B------:R-:W-:Y:S01]  /*a4a0*/  IMAD.WIDE.U32 R4, R9, UR6, R2 ;  /* 0x0000000609047c25 */ /* 0x000fe2000f8e0002 */
[----:B------:R-:W-:-:S03]  /*a4b0*/  UIMAD UR6, UR8, UR10, URZ ;  /* 0x0000000a080672a4 */ /* 0x000fc6000f8e023f */
[----:B------:R-:W-:Y:S01]  /*a4c0*/  IMAD R9, R9, UR7, R0 ;  /* 0x0000000709097c24 */ /* 0x000fe2000f8e0200 */
[----:B------:R-:W-:Y:S01]  /*a4d0*/  UIMAD UR7, UR42, -0x80, UR4 ;  /* 0xffffff802a0778a4 */ /* 0x000fe2000f8e0204 */
[----:B------:R-:W-:Y:S01]  /*a4e0*/  IMAD.U32 R3, RZ, RZ, UR10 ;  /* 0x0000000aff037e24 */ /* 0x000fe2000f8e00ff */
[----:B------:R-:W-:Y:S01]  /*a4f0*/  UIMAD UR6, UR43, UR11, UR6 ;  /* 0x0000000b2b0672a4 */ /* 0x000fe2000f8e0206 */
[----:B------:R-:W-:Y:S01]  /*a500*/  IMAD.IADD R5, R5, 0x1, R9 ;  /* 0x0000000105057824 */ /* 0x000fe200078e0209 */
[----:B------:R-:W-:Y:S01]  /*a510*/  ULDC.64 UR8, c[0x0][0xae8] ;  /* 0x0002ba0000087ab9 */ /* 0x000fe20000000a00 */
[C---:B------:R-:W-:Y:S01]  /*a520*/  VIADD R0, R16.reuse, 0x20 ;  /* 0x0000002010007836 */ /* 0x040fe20000000000 */
[----:B------:R-:W-:Y:S01]  /*a530*/  ISETP.GE.AND P2, PT, R16, UR7, PT ;  /* 0x0000000710007c0c */ /* 0x000fe2000bf46270 */
[----:B------:R-:W-:Y:S01]  /*a540*/  IMAD.WIDE.U32 R4, R3, UR43, R4 ;  /* 0x0000002b03047c25 */ /* 0x000fe2000f8e0004 */
[----:B------:R-:W-:Y:S01]  /*a550*/  UIMAD UR4, UR45, UR8, URZ ;  /* 0x000000082d0472a4 */ /* 0x000fe2000f8e023f */
[----:B------:R-:W-:-:S02]  /*a560*/  SHF.R.S32.HI R9, RZ, 0x1f, R16 ;  /* 0x0000001fff097819 */ /* 0x000fc40000011410 */
[----:B------:R-:W-:Y:S01]  /*a570*/  VIADD R5, R5, UR6 ;  /* 0x0000000605057c36 */ /* 0x000fe20008000000 */
[----:B------:R-:W-:Y:S01]  /*a580*/  UIMAD UR4, UR46, UR9, UR4 ;  /* 0x000000092e0472a4 */ /* 0x000fe2000f8e0204 */
        /* <DEDUP_REMOVED lines=33> */
.L_x_3591:
[----:B------:R-:W-:Y:S05]  /*a7a0*/  BSYNC B1 ;  /* 0x0000000000017941 */ /* 0x000fea0003800000 */
.L_x_3590:
        /* <DEDUP_REMOVED lines=20> */
[----:B0-----:R-:W-:Y:S01]  /*a8f0*/  LEA R12, P1, R4, UR8, 0x1 ;  /* 0x00000008040c7c11 */ /* 0x001fe2000f8208ff */
[----:B------:R-:W-:-:S05]  /*a900*/  IMAD.IADD R3, R5, 0x1, R3 ;  /* 0x0000000105037824 */ /* 0x000fca00078e0203 */
[----:B------:R-:W-:-:S05]  /*a910*/  LEA.HI.X R13, R4, UR9, R3, 0x1, P1 ;  /* 0x00000009040d7c11 */ /* 0x000fca00088f0c03 */
[----:B------:R1:W-:Y:S04]  /*a920*/  @!P3 STG.E.128 desc[UR38][R12.64], RZ ;  /* 0x000000ff0c00b986 */ /* 0x0003e8000c101d26 */
[----:B------:R1:W-:Y:S04]  /*a930*/  @!P4 STG.E.128 desc[UR38][R12.64+0x80], RZ ;  /* 0x000080ff0c00c986 */ /* 0x0003e8000c101d26 */
[----:B------:R1:W-:Y:S04]  /*a940*/  @!P5 STG.E.128 desc[UR38][R12.64+0x100], RZ ;  /* 0x000100ff0c00d986 */ /* 0x0003e8000c101d26 */
[----:B------:R1:W-:Y:S02]  /*a950*/  @!P6 STG.E.128 desc[UR38][R12.64+0x180], RZ ;  /* 0x000180ff0c00e986 */ /* 0x0003e4000c101d26 */
.L_x_3593:
[----:B------:R-:W-:Y:S05]  /*a960*/  BSYNC B1 ;  /* 0x0000000000017941 */ /* 0x000fea0003800000 */
.L_x_3592:
        /* <DEDUP_REMOVED lines=19> */
[----:B01----:R-:W-:Y:S01]  /*aaa0*/  LEA R12, P0, R4, UR8, 0x1 ;  /* 0x00000008040c7c11 */ /* 0x003fe2000f8008ff */
[----:B------:R-:W-:-:S05]  /*aab0*/  IMAD.IADD R3, R5, 0x1, R3 ;  /* 0x0000000105037824 */ /* 0x000fca00078e0203 */
[----:B------:R-:W-:-:S05]  /*aac0*/  LEA.HI.X R13, R4, UR9, R3, 0x1, P0 ;  /* 0x00000009040d7c11 */ /* 0x000fca00080f0c03 */
[----:B------:R2:W-:Y:S04]  /*aad0*/  @!P1 STG.E.128 desc[UR38][R12.64], RZ ;  /* 0x000000ff0c009986 */ /* 0x0005e8000c101d26 */
[----:B------:R2:W-:Y:S04]  /*aae0*/  @!P3 STG.E.128 desc[UR38][R12.64+0x80], RZ ;  /* 0x000080ff0c00b986 */ /* 0x0005e8000c101d26 */
[----:B------:R2:W-:Y:S04]  /*aaf0*/  @!P4 STG.E.128 desc[UR38][R12.64+0x100], RZ ;  /* 0x000100ff0c00c986 */ /* 0x0005e8000c101d26 */
[----:B------:R2:W-:Y:S02]  /*ab00*/  @!P5 STG.E.128 desc[UR38][R12.64+0x180], RZ ;  /* 0x000180ff0c00d986 */ /* 0x0005e4000c101d26 */
.L_x_3595:
[----:B------:R-:W-:Y:S05]  /*ab10*/  BSYNC B1 ;  /* 0x0000000000017941 */ /* 0x000fea0003800000 */
.L_x_3594:
        /* <DEDUP_REMOVED lines=25> */
.L_x_3586:
[----:B------:R-:W-:Y:S05]  /*acb0*/  BSYNC B0 ;  /* 0x0000000000007941 */ /* 0x000fea0003800000 */
.L_x_3577:
[----:B------:R-:W-:Y:S02]  /*acc0*/  ULDC UR4, c[0x0][0xc14] ;  /* 0x0003050000047ab9 */ /* 0x000fe40000000800 */
[----:B------:R-:W-:-:S13]  /*acd0*/  ISETP.GE.AND P0, PT, R111, UR4, PT ;  /* 0x000000046f007c0c */ /* 0x000fda000bf06270 */
[----:B------:R-:W-:Y:S05]  /*ace0*/  @!P0 BRA `(.L_x_3596) ;  /* 0xffffff6000248947 */ /* 0x000fea000383ffff */
[----:B------:R-:W-:Y:S05]  /*acf0*/  EXIT ;  /* 0x000000000000794d */ /* 0x000fea0003800000 */
.L_x_3541:
        /* <DEDUP_REMOVED lines=61> */
.L_x_3601:
        /* <DEDUP_REMOVED lines=15> */
.L_x_3600:
[----:B------:R-:W-:Y:S05]  /*b1c0*/  BSYNC B0 ;  /* 0x0000000000007941 */ /* 0x000fea0003800000 */
.L_x_3599:
[----:B0----5:R-:W0:Y:S01]  /*b1d0*/  SHFL.UP PT, R2, R8, 0x1, RZ ;  /* 0x0420000008027989 */ /* 0x021e2200000e00ff */
        /* <DEDUP_REMOVED lines=24> */
.L_x_3597:
        /* <DEDUP_REMOVED lines=20> */
.L_x_3602:
[----:B-1----:R-:W-:Y:S01]  /*b4a0*/  IMAD.MOV R2, RZ, RZ, -R3 ;  /* 0x000000ffff027224 */ /* 0x002fe200078e0a03 */
[----:B--2---:R-:W-:Y:S01]  /*b4b0*/  IABS R4, R6 ;  /* 0x0000000600047213 */ /* 0x004fe20000000000 */
[----:B---3--:R-:W-:Y:S02]  /*b4c0*/  IMAD R16, R16, UR4, R7 ;  /* 0x0000000410107c24 */ /* 0x008fe4000f8e0207 */
[----:B------:R-:W-:Y:S02]  /*b4d0*/  IMAD R5, R2, R11, RZ ;  /* 0x0000000b02057224 */ /* 0x000fe400078e02ff */
[----:B------:R-:W-:Y:S02]  /*b4e0*/  IMAD.MOV.U32 R2, RZ, RZ, RZ ;  /* 0x000000ffff027224 */ /* 0x000fe400078e00ff */
[----:B------:R-:W-:Y:S02]  /*b4f0*/  IMAD.MOV R4, RZ, RZ, -R4 ;  /* 0x000000ffff047224 */ /* 0x000fe400078e0a04 */
[----:B------:R-:W-:Y:S01]  /*b500*/  IMAD.HI.U32 R2, R3, R5, R2 ;  /* 0x0000000503027227 */ /* 0x000fe200078e0002 */
[----:B------:R-:W-:-:S04]  /*b510*/  IADD3 R5, -R16, UR6, RZ ;  /* 0x0000000610057c10 */ /* 0x000fc8000fffe1ff */
        /* <DEDUP_REMOVED lines=48> */
.L_x_3598:
[----:B------:R-:W-:Y:S02]  /*b820*/  IMAD.MOV.U32 R17, RZ, RZ, RZ ;  /* 0x000000ffff117224 */ /* 0x000fe400078e00ff */
[----:B------:R-:W-:Y:S02]  /*b830*/  IMAD.U32 R16, RZ, RZ, UR6 ;  /* 0x00000006ff107e24 */ /* 0x000fe4000f8e00ff */
[----:B------:R-:W-:-:S07]  /*b840*/  IMAD.MOV.U32 R18, RZ, RZ, RZ ;  /* 0x000000ffff127224 */ /* 0x000fce00078e00ff */
.L_x_3603:
[----:B------:R-:W1:Y:S01]  /*b850*/  S2R R2, SR_TID.X ;  /* 0x0000000000027919 */ /* 0x000e620000002100 */
        /* <DEDUP_REMOVED lines=11> */
[----:B------:R1:W-:Y:S03]  /*b910*/  STL [R1], RZ ;  /* 0x000000ff01007387 */ /* 0x0003e60000100800 */
[----:B------:R-:W-:Y:S05]  /*b920*/  @P0 BRA `(.L_x_3604) ;  /* 0x0000003800f40947 */ /* 0x000fea0003800000 */
[----:B-1----:R-:W-:Y:S01]  /*b930*/  IMAD.MOV.U32 R0, RZ, RZ, 0x1 ;  /* 0x00000001ff007424 */ /* 0x002fe200078e00ff */
[----:B------:R1:W-:Y:S01]  /*b940*/  STL [R1], RZ ;  /* 0x000000ff01007387 */ /* 0x0003e20000100800 */
[----:B------:R-:W-:Y:S01]  /*b950*/  ULDC UR37, c[0x0][0xc] ;  /* 0x0000030000257ab9 */ /* 0x000fe20000000800 */
[----:B------:R-:W-:Y:S02]  /*b960*/  ULDC.64 UR40, c[0x0][0x198] ;  /* 0x0000660000287ab9 */ /* 0x000fe40000000a00 */
[----:B------:R1:W-:Y:S04]  /*b970*/  STL [R1+0x4], R0 ;  /* 0x0000040001007387 */ /* 0x0003e80000100800 */
[----:B------:R1:W-:Y:S02]  /*b980*/  STL [R1+0x20], RZ ;  /* 0x000020ff01007387 */ /* 0x0003e40000100800 */
.L_x_3669:
[----:B--2---:R-:W2:Y:S02]  /*b990*/  LDC.64 R2, c[0x0][0xc60] ;  /* 0x00031800ff027b82 */ /* 0x004ea40000000a00 */
[----:B--2---:R-:W-:-:S05]  /*b9a0*/  IMAD.WIDE R2, R19, 0x4, R2 ;  /* 0x0000000413027825 */ /* 0x004fca00078e0202 */
[----:B------:R-:W2:Y:S01]  /*b9b0*/  LDG.E R5, desc[UR38][R2.64] ;  /* 0x0000002602057981 */ /* 0x000ea2000c1e1900 */
[----:B------:R-:W-:Y:S05]  /*b9c0*/  YIELD ;  /* 0x0000000000007946 */ /* 0x000fea0003800000 */
[----:B------:R-:W-:Y:S01]  /*b9d0*/  ULDC.64 UR4, c[0x0][0xa28] ;  /* 0x00028a0000047ab9 */ /* 0x000fe20000000a00 */
[----:B-1----:R-:W-:Y:S01]  /*b9e0*/  IMAD.MOV.U32 R0, RZ, RZ, RZ ;  /* 0x000000ffff007224 */ /* 0x002fe200078e00ff */
[----:B------:R-:W-:Y:S01]  /*b9f0*/  ISETP.NE.U32.AND P0, PT, RZ, UR4, PT ;  /* 0x00000004ff007c0c */ /* 0x000fe2000bf05070 */
[----:B------:R-:W-:Y:S01]  /*ba00*/  IMAD.MOV.U32 R6, RZ, RZ, RZ ;  /* 0x000000ffff067224 */ /* 0x000fe200078e00ff */
[----:B------:R-:W-:-:S02]  /*ba10*/  ULDC.64 UR6, c[0x0][0xa08] ;  /* 0x0002820000067ab9 */ /* 0x000fc40000000a00 */
[----:B------:R-:W-:Y:S02]  /*ba20*/  ISETP.NE.AND.EX P0, PT, RZ, UR5, PT, P0 ;  /* 0x00000005ff007c0c */ /* 0x000fe4000bf05300 */
[----:B--2---:R-:W-:Y:S01]  /*ba30*/  SHF.R.S32.HI R4, RZ, 0x1f, R5 ;  /* 0x0000001fff047819 */ /* 0x004fe20000011405 */
[----:B------:R-:W-:-:S10]  /*ba40*/  IMAD.SHL.U32 R11, R5, 0x4, RZ ;  /* 0x00000004050b7824 */ /* 0x000fd400078e00ff */
[C---:B------:R-:W-:Y:S01]  /*ba50*/  @P0 LEA R2, P1, R5.reuse, UR4, 0x2 ;  /* 0x0000000405020c11 */ /* 0x040fe2000f8210ff */
[----:B------:R1:W-:Y:S03]  /*ba60*/  STL [R1+0x10], R5 ;  /* 0x0000100501007387 */ /* 0x0003e60000100800 */
[C-C-:B------:R-:W-:Y:S01]  /*ba70*/  @P0 LEA.HI.X R3, R5.reuse, UR5, R4.reuse, 0x2, P1 ;  /* 0x0000000505030c11 */ /* 0x140fe200088f1404 */
[----:B------:R-:W-:Y:S02]  /*ba80*/  ULDC.64 UR4, c[0x0][0xa18] ;  /* 0x0002860000047ab9 */ /* 0x000fe40000000a00 */
[----:B------:R-:W-:Y:S02]  /*ba90*/  ISETP.NE.U32.AND P1, PT, RZ, UR4, PT ;  /* 0x00000004ff007c0c */ /* 0x000fe4000bf25070 */
[----:B------:R2:W5:Y:S01]  /*baa0*/  @P0 LDG.E R0, desc[UR38][R2.64] ;  /* 0x0000002602000981 */ /* 0x000562000c1e1900 */
[----:B------:R-:W-:-:S02]  /*bab0*/  SHF.L.U64.HI R10, R5, 0x2, R4 ;  /* 0x00000002050a7819 */ /* 0x000fc40000010204 */
[----:B------:R-:W-:Y:S01]  /*bac0*/  ISETP.NE.AND.EX P1, PT, RZ, UR5, PT, P1 ;  /* 0x00000005ff007c0c */ /* 0x000fe2000bf25310 */
[----:B------:R-:W-:Y:S04]  /*bad0*/  STL [R1+0x18], R11 ;  /* 0x0000180b01007387 */ /* 0x000fe80000100800 */
[----:B------:R-:W-:Y:S08]  /*bae0*/  STL [R1+0x1c], R10 ;  /* 0x00001c0a01007387 */ /* 0x000ff00000100800 */
[----:B------:R-:W-:-:S04]  /*baf0*/  @P1 IADD3 R8, P0, R11, UR4, RZ ;  /* 0x000000040b081c10 */ /* 0x000fc8000ff1e0ff */
[C---:B------:R-:W-:Y:S01]  /*bb00*/  @P1 IADD3.X R9, R10.reuse, UR5, RZ, P0, !PT ;  /* 0x000000050a091c10 */ /* 0x040fe200087fe4ff */
[----:B------:R-:W-:Y:S02]  /*bb10*/  ULDC.64 UR4, c[0x0][0xa00] ;  /* 0x0002800000047ab9 */ /* 0x000fe40000000a00 */
[----:B------:R-:W-:Y:S02]  /*bb20*/  ISETP.NE.U32.AND P2, PT, RZ, UR4, PT ;  /* 0x00000004ff007c0c */ /* 0x000fe4000bf45070 */
[C---:B--2---:R-:W-:Y:S02]  /*bb30*/  IADD3 R2, P0, R11.reuse, UR4, RZ ;  /* 0x000000040b027c10 */ /* 0x044fe4000ff1e0ff */
[----:B------:R-:W-:Y:S02]  /*bb40*/  ISETP.NE.AND.EX P2, PT, RZ, UR5, PT, P2 ;  /* 0x00000005ff007c0c */ /* 0x000fe4000bf45320 */
[----:B------:R-:W-:Y:S01]  /*bb50*/  IADD3.X R3, R10, UR5, RZ, P0, !PT ;  /* 0x000000050a037c10 */ /* 0x000fe200087fe4ff */
[----:B------:R-:W-:Y:S01]  /*bb60*/  ULDC UR4, c[0x0][0x288] ;  /* 0x0000a20000047ab9 */ /* 0x000fe20000000800 */
[----:B------:R-:W-:-:S04]  /*bb70*/  IADD3 R4, P0, R11, UR6, RZ ;  /* 0x000000060b047c10 */ /* 0x000fc8000ff1e0ff */
[----:B-1----:R-:W-:-:S05]  /*bb80*/  IADD3.X R5, R10, UR7, RZ, P0, !PT ;  /* 0x000000070a057c10 */ /* 0x002fca00087fe4ff */
[----:B------:R-:W2:Y:S01]  /*bb90*/  @P2 LDG.E R6, desc[UR38][R2.64] ;  /* 0x0000002602062981 */ /* 0x000ea2000c1e1900 */
[----:B------:R-:W-:-:S03]  /*bba0*/  ISETP.NE.U32.AND P0, PT, RZ, UR6, PT ;  /* 0x00000006ff007c0c */ /* 0x000fc6000bf05070 */
[----:B--2---:R1:W-:Y:S02]  /*bbb0*/  STL [R1+0x24], R6 ;  /* 0x0000240601007387 */ /* 0x0043e40000100800 */
[----:B-1----:R-:W-:Y:S01]  /*bbc0*/  IMAD.U32 R6, RZ, RZ, UR4 ;  /* 0x00000004ff067e24 */ /* 0x002fe2000f8e00ff */
[----:B------:R-:W-:-:S05]  /*bbd0*/  ULDC.64 UR4, c[0x0][0x3f8] ;  /* 0x0000fe0000047ab9 */ /* 0x000fca0000000a00 */
[----:B------:R1:W5:Y:S01]  /*bbe0*/  @P1 LDG.E R6, desc[UR38][R8.64] ;  /* 0x0000002608061981 */ /* 0x000362000c1e1900 */
[----:B------:R-:W-:Y:S01]  /*bbf0*/  UISETP.NE.U32.AND UP0, UPT, UR4, URZ, UPT ;  /* 0x0000003f0400728c */ /* 0x000fe2000bf05070 */
[----:B------:R-:W-:Y:S02]  /*bc00*/  ISETP.NE.AND.EX P0, PT, RZ, UR7, PT, P0 ;  /* 0x00000007ff007c0c */ /* 0x000fe4000bf05300 */
[----:B------:R-:W-:Y:S01]  /*bc10*/  ULDC UR4, c[0x0][0x404] ;  /* 0x0001010000047ab9 */ /* 0x000fe20000000800 */
[----:B------:R-:W-:-:S03]  /*bc20*/  UISETP.NE.AND.EX UP0, UPT, UR5, URZ, UPT, UP0 ;  /* 0x0000003f0500728c */ /* 0x000fc6000bf05300 */
[----:B------:R-:W-:Y:S01]  /*bc30*/  ULDC UR5, c[0x0][0x2e0] ;  /* 0x0000b80000057ab9 */ /* 0x000fe20000000800 */
[----:B------:R-:W-:-:S04]  /*bc40*/  USEL UR4, UR4, 0x1, UP0 ;  /* 0x0000000104047887 */ /* 0x000fc80008000000 */
[----:B------:R-:W-:-:S06]  /*bc50*/  UIMAD UR4, UR4, UR5, URZ ;  /* 0x00000005040472a4 */ /* 0x000fcc000f8e023f */
[----:B------:R-:W-:Y:S01]  /*bc60*/  IMAD.U32 R7, RZ, RZ, UR4 ;  /* 0x00000004ff077e24 */ /* 0x000fe2000f8e00ff */
[----:B-1----:R-:W-:Y:S06]  /*bc70*/  @P1 BRA `(.L_x_3605) ;  /* 0x0000000000101947 */ /* 0x002fec0003800000 */
[----:B------:R-:W-:Y:S05]  /*bc80*/  @!P2 BRA `(.L_x_3605) ;  /* 0x00000000000ca947 */ /* 0x000fea0003800000 */
[----:B-----5:R-:W2:Y:S04]  /*bc90*/  LDG.E R6, desc[UR38][R2.64] ;  /* 0x0000002602067981 */ /* 0x020ea8000c1e1900 */
[----:B------:R-:W2:Y:S02]  /*bca0*/  LDG.E R9, desc[UR38][R2.64+0x4] ;  /* 0x0000042602097981 */ /* 0x000ea4000c1e1900 */
[----:B--2---:R-:W-:-:S07]  /*bcb0*/  IMAD.IADD R6, R9, 0x1, -R6 ;  /* 0x0000000109067824 */ /* 0x004fce00078e0a06 */
.L_x_3605:
[----:B------:R-:W-:Y:S01]  /*bcc0*/  IMAD.MOV.U32 R3, RZ, RZ, RZ ;  /* 0x000000ffff037224 */ /* 0x000fe200078e00ff */
[----:B------:R-:W-:-:S05]  /*bcd0*/  ULDC.64 UR4, c[0x0][0xa20] ;  /* 0x0002880000047ab9 */ /* 0x000fca0000000a00 */
[----:B------:R-:W2:Y:S01]  /*bce0*/  @P0 LDG.E R3, desc[UR38][R4.64] ;  /* 0x0000002604030981 */ /* 0x000ea2000c1e1900 */
[----:B------:R-:W-:-:S04]  /*bcf0*/  ISETP.NE.U32.AND P1, PT, RZ, UR4, PT ;  /* 0x00000004ff007c0c */ /* 0x000fc8000bf25070 */
[----:B------:R-:W-:Y:S01]  /*bd00*/  ISETP.NE.AND.EX P1, PT, RZ, UR5, PT, P1 ;  /* 0x00000005ff007c0c */ /* 0x000fe2000bf25310 */
[----:B--2--5:R-:W-:-:S05]  /*bd10*/  IMAD.IADD R2, R3, 0x1, R0 ;  /* 0x0000000103027824 */ /* 0x024fca00078e0200 */
[----:B------:R1:W-:Y:S07]  /*bd20*/  STL [R1+0x8], R2 ;  /* 0x0000080201007387 */ /* 0x0003ee0000100800 */
[----:B------:R-:W-:Y:S05]  /*bd30*/  @!P1 BRA `(.L_x_3606) ;  /* 0x0000000000109947 */ /* 0x000fea0003800000 */
[----:B-1----:R-:W-:-:S04]  /*bd40*/  IADD3 R2, P0, R11, UR4, RZ ;  /* 0x000000040b027c10 */ /* 0x002fc8000ff1e0ff */
[----:B------:R-:W-:-:S05]  /*bd50*/  IADD3.X R3, R10, UR5, RZ, P0, !PT ;  /* 0x000000050a037c10 */ /* 0x000fca00087fe4ff */
[----:B------:R1:W5:Y:S01]  /*bd60*/  LDG.E R7, desc[UR38][R2.64] ;  /* 0x0000002602077981 */ /* 0x000362000c1e1900 */
[----:B------:R-:W-:Y:S05]  /*bd70*/  BRA `(.L_x_3607) ;  /* 0x0000000000107947 */ /* 0x000fea0003800000 */
.L_x_3606:
[----:B------:R-:W-:Y:S05]  /*bd80*/  @!P0 BRA `(.L_x_3607) ;  /* 0x00000000000c8947 */ /* 0x000fea0003800000 */
[----:B-1----:R-:W2:Y:S04]  /*bd90*/  LDG.E R2, desc[UR38][R4.64] ;  /* 0x0000002604027981 */ /* 0x002ea8000c1e1900 */
[----:B------:R-:W2:Y:S02]  /*bda0*/  LDG.E R7, desc[UR38][R4.64+0x4] ;  /* 0x0000042604077981 */ /* 0x000ea4000c1e1900 */
[----:B--2---:R-:W-:-:S07]  /*bdb0*/  IMAD.IADD R7, R7, 0x1, -R2 ;  /* 0x0000000107077824 */ /* 0x004fce00078e0a02 */
.L_x_3607:
[----:B-----5:R-:W-:Y:S01]  /*bdc0*/  IMAD.IADD R7, R7, 0x1, -R0 ;  /* 0x0000000107077824 */ /* 0x020fe200078e0a00 */
[----:B------:R-:W-:Y:S01]  /*bdd0*/  LEA R0, R17, 0xdf, 0x7 ;  /* 0x000000df11007811 */ /* 0x000fe200078e38ff */
[----:B------:R-:W-:Y:S03]  /*bde0*/  BSSY B6, `(.L_x_3608) ;  /* 0x00002b0000067945 */ /* 0x000fe60003800000 */
[C---:B------:R-:W-:Y:S01]  /*bdf0*/  IADD3 R0, R7.reuse, R0, -R6 ;  /* 0x0000000007007210 */ /* 0x040fe20007ffe806 */
[----:B------:R-:W-:-:S04]  /*be00*/  VIADD R7, R7, 0x5f ;  /* 0x0000005f07077836 */ /* 0x000fc80000000000 */
[----:B------:R-:W-:-:S04]  /*be10*/  IMAD.HI R7, R7, 0x2aaaaaab, RZ ;  /* 0x2aaaaaab07077827 */ /* 0x000fc800078e02ff */
[----:B-1----:R-:W-:Y:S01]  /*be20*/  IMAD.HI R2, R0, 0x2aaaaaab, RZ ;  /* 0x2aaaaaab00027827 */ /* 0x002fe200078e02ff */
[----:B------:R-:W-:-:S04]  /*be30*/  SHF.R.U32.HI R0, RZ, 0x1f, R7 ;  /* 0x0000001fff007819 */ /* 0x000fc80000011607 */
[----:B------:R-:W-:Y:S02]  /*be40*/  SHF.R.U32.HI R3, RZ, 0x1f, R2 ;  /* 0x0000001fff037819 */ /* 0x000fe40000011602 */
[----:B------:R-:W-:Y:S02]  /*be50*/  LEA.HI.SX32 R0, R7, R0, 0x1c ;  /* 0x0000000007007211 */ /* 0x000fe400078fe2ff */
[----:B------:R-:W-:-:S04]  /*be60*/  LEA.HI.SX32 R3, R2, R3, 0x1c ;  /* 0x0000000302037211 */ /* 0x000fc800078fe2ff */
[----:B------:R-:W-:-:S04]  /*be70*/  VIMNMX R4, R0, R3, PT ;  /* 0x0000000300047248 */ /* 0x000fc80003fe0100 */
[----:B------:R-:W-:Y:S01]  /*be80*/  ISETP.GT.AND P0, PT, R4, RZ, PT ;  /* 0x000000ff0400720c */ /* 0x000fe20003f04270 */
[----:B------:R1:W-:-:S12]  /*be90*/  STL [R1+0x14], R4 ;  /* 0x0000140401007387 */ /* 0x0003d80000100800 */
[----:B-1----:R-:W-:Y:S05]  /*bea0*/  @P0 BRA `(.L_x_3609) ;  /* 0x0000000000440947 */ /* 0x002fea0003800000 */
[----:B------:R-:W1:Y:S02]  /*beb0*/  S2R R4, SR_TID.X ;  /* 0x0000000000047919 */ /* 0x000e640000002100 */
[----:B-1----:R-:W-:-:S04]  /*bec0*/  LOP3.LUT R4, R4, 0x1f, RZ, 0xc0, !PT ;  /* 0x0000001f04047812 */ /* 0x002fc800078ec0ff */
[----:B------:R-:W-:-:S13]  /*bed0*/  ISETP.NE.AND P1, PT, R4, RZ, PT ;  /* 0x000000ff0400720c */ /* 0x000fda0003f25270 */
[----:B------:R-:W-:Y:S05]  /*bee0*/  @P1 BRA `(.L_x_3610) ;  /* 0x00000028007c1947 */ /* 0x000fea0003800000 */
[----:B------:R-:W1:Y:S01]  /*bef0*/  S2R R7, SR_LANEID ;  /* 0x0000000000077919 */ /* 0x000e620000000000 */
[----:B------:R-:W-:Y:S01]  /*bf00*/  VOTEU.ANY UR4, UPT, PT ;  /* 0x0000000000047886 */ /* 0x000fe200038e0100 */
[----:B------:R-:W2:Y:S01]  /*bf10*/  LDC.64 R2, c[0x0][0xc38] ;  /* 0x00030e00ff027b82 */ /* 0x000ea20000000a00 */
[----:B------:R-:W1:Y:S08]  /*bf20*/  FLO.U32 R0, UR4 ;  /* 0x0000000400007d00 */ /* 0x000e7000080e0000 */
[----:B------:R-:W2:Y:S01]  /*bf30*/  POPC R5, UR4 ;  /* 0x0000000400057d09 */ /* 0x000ea20008000000 */
[----:B-1----:R-:W-:-:S13]  /*bf40*/  ISETP.EQ.U32.AND P0, PT, R0, R7, PT ;  /* 0x000000070000720c */ /* 0x002fda0003f02070 */
[----:B--2---:R-:W2:Y:S01]  /*bf50*/  @P0 ATOMG.E.ADD.STRONG.GPU PT, R3, desc[UR38][R2.64], R5 ;  /* 0x00000005020309a8 */ /* 0x004ea200081ee1e6 */
[----:B------:R-:W1:Y:S02]  /*bf60*/  S2R R4, SR_LTMASK ;  /* 0x0000000000047919 */ /* 0x000e640000003900 */
[----:B-1----:R-:W-:-:S04]  /*bf70*/  LOP3.LUT R4, R4, UR4, RZ, 0xc0, !PT ;  /* 0x0000000404047c12 */ /* 0x002fc8000f8ec0ff */
[----:B------:R-:W1:Y:S01]  /*bf80*/  POPC R7, R4 ;  /* 0x0000000400077309 */ /* 0x000e620000000000 */
[----:B--2---:R-:W1:Y:S02]  /*bf90*/  SHFL.IDX PT, R0, R3, R0, 0x1f ;  /* 0x00001f0003007589 */ /* 0x004e6400000e0000 */
[----:B-1----:R-:W-:Y:S01]  /*bfa0*/  IADD3 R16, R0, UR37, R7 ;  /* 0x0000002500107c10 */ /* 0x002fe2000fffe007 */
[----:B------:R-:W-:Y:S06]  /*bfb0*/  BRA `(.L_x_3610) ;  /* 0x0000002800487947 */ /* 0x000fec0003800000 */
.L_x_3609:
[----:B------:R-:W1:Y:S01]  /*bfc0*/  S2R R3, SR_CgaCtaId ;  /* 0x0000000000037919 */ /* 0x000e620000008800 */
[----:B------:R-:W-:-:S04]  /*bfd0*/  MOV R0, 0x400 ;  /* 0x0000040000007802 */ /* 0x000fc80000000f00 */
[----:B-1----:R-:W-:-:S05]  /*bfe0*/  LEA R2, R3, R0, 0x18 ;  /* 0x0000000003027211 */ /* 0x002fca00078ec0ff */
[----:B------:R1:W-:Y:S01]  /*bff0*/  STL [R1+0xc], R2 ;  /* 0x00000c0201007387 */ /* 0x0003e20000100800 */
[----:B------:R-:W-:-:S05]  /*c000*/  VIADD R0, R2, 0x1c400 ;  /* 0x0001c40002007836 */ /* 0x000fca0000000000 */
[----:B------:R-:W-:-:S13]  /*c010*/  LOP3.LUT P0, RZ, R0, 0x3ff, RZ, 0xc0, !PT ;  /* 0x000003ff00ff7812 */ /* 0x000fda000780c0ff */
[----:B-1----:R-:W-:Y:S05]  /*c020*/  @!P0 BRA `(.L_x_3611) ;  /* 0x0000000000408947 */ /* 0x002fea0003800000 */
        /* <DEDUP_REMOVED lines=16> */
.L_x_3611:
        /* <DEDUP_REMOVED lines=17> */
[----:B01----:R-:W-:-:S07]  /*c240*/  IMAD.MOV.U32 R13, RZ, RZ, RZ ;  /* 0x000000ffff0d7224 */ /* 0x003fce00078e00ff */
[----:B------:R-:W-:-:S07]  /*c250*/  LEPC R20, `(.L_x_3613) ;  /* 0x000000001014794e */ /* 0x000fce0000000000 */
[----:B--2---:R-:W-:Y:S05]  /*c260*/  CALL.ABS.NOINC R2 ;  /* 0x0000000002007343 */ /* 0x004fea0003c00000 */
.L_x_3613:
        /* <DEDUP_REMOVED lines=16> */
.L_x_3612:
[----:B------:R-:W2:Y:S01]  /*c370*/  LDL.LU R2, [R1+0x18] ;  /* 0x0000180001027983 */ /* 0x000ea20000300800 */
[----:B------:R-:W-:Y:S01]  /*c380*/  ULDC.64 UR4, c[0x0][0x9f8] ;  /* 0x00027e0000047ab9 */ /* 0x000fe20000000a00 */
[----:B------:R-:W1:Y:S02]  /*c390*/  LDC R4, c[0x0][0x428] ;  /* 0x00010a00ff047b82 */ /* 0x000e640000000800 */
        /* <DEDUP_REMOVED lines=17> */
[----:B-1----:R-:W-:Y:S01]  /*c4b0*/  ISETP.NE.AND P0, PT, R4, 0x1, PT ;  /* 0x000000010400780c */ /* 0x002fe20003f05270 */
[----:B------:R-:W-:Y:S01]  /*c4c0*/  IMAD.MOV.U32 R4, RZ, RZ, R18 ;  /* 0x000000ffff047224 */ /* 0x000fe200078e0012 */
[----:B------:R-:W-:Y:S01]  /*c4d0*/  PLOP3.LUT P1, PT, P6, PT, PT, 0x8, 0x0 ;  /* 0x000000000000781c */ /* 0x000fe2000372e170 */
[----:B------:R-:W-:-:S10]  /*c4e0*/  IMAD R17, R17, 0x80, R7 ;  /* 0x0000008011117824 */ /* 0x000fd400078e0207 */
[----:B------:R-:W1:Y:S08]  /*c4f0*/  @P0 LDC R5, c[0x0][0x42c] ;  /* 0x00010b00ff050b82 */ /* 0x000e700000000800 */
[----:B------:R-:W2:Y:S01]  /*c500*/  @P0 LDC R6, c[0x0][0x430] ;  /* 0x00010c00ff060b82 */ /* 0x000ea20000000800 */
[----:B-1----:R-:W-:-:S05]  /*c510*/  @P0 IMAD.HI.U32 R5, R18, R5, RZ ;  /* 0x0000000512050227 */ /* 0x002fca00078e00ff */
[----:B--2---:R-:W-:Y:S02]  /*c520*/  @P0 SHF.R.U32.HI R4, RZ, R6, R5 ;  /* 0x00000006ff040219 */ /* 0x004fe40000011605 */
[----:B------:R-:W-:-:S04]  /*c530*/  ISETP.NE.U32.AND P0, PT, RZ, UR4, PT ;  /* 0x00000004ff007c0c */ /* 0x000fc8000bf05070 */
[----:B------:R-:W-:-:S04]  /*c540*/  ISETP.NE.AND.EX P0, PT, RZ, UR5, PT, P0 ;  /* 0x00000005ff007c0c */ /* 0x000fc8000bf05300 */
[----:B0-----:R-:W-:-:S09]  /*c550*/  SEL R6, R8, RZ, !P0 ;  /* 0x000000ff08067207 */ /* 0x001fd20004000000 */
.L_x_3614:
        /* <DEDUP_REMOVED lines=10> */
[----:B------:R-:W2:Y:S01]  /*c600*/  LDL R5, [R1+0x14] ;  /* 0x0000140001057983 */ /* 0x000ea20000100800 */
[----:B------:R-:W0:Y:S01]  /*c610*/  LDC.64 R2, c[0x0][0x3f8] ;  /* 0x0000fe00ff027b82 */ /* 0x000e220000000a00 */
[----:B------:R-:W-:Y:S02]  /*c620*/  ULDC.64 UR4, c[0x0][0xa08] ;  /* 0x0002820000047ab9 */ /* 0x000fe40000000a00 */
[----:B0-----:R-:W-:Y:S01]  /*c630*/  LOP3.LUT P0, RZ, R2, UR4, RZ, 0xfc, !PT ;  /* 0x0000000402ff7c12 */ /* 0x001fe2000f80fcff */
[----:B------:R-:W-:-:S03]  /*c640*/  UMOV UR4, 0xffffffff ;  /* 0xffffffff00047882 */ /* 0x000fc60000000000 */
[----:B------:R-:W-:-:S04]  /*c650*/  LOP3.LUT P0, RZ, R3, UR5, RZ, 0xfc, P0 ;  /* 0x0000000503ff7c12 */ /* 0x000fc8000800fcff */
[----:B-----5:R-:W-:Y:S01]  /*c660*/  SEL R9, R0, RZ, !P0 ;  /* 0x000000ff00097207 */ /* 0x020fe20004000000 */
[----:B--2---:R-:W-:Y:S01]  /*c670*/  VIADD R7, R5, 0xffffffff ;  /* 0xffffffff05077836 */ /* 0x004fe20000000000 */
[----:B------:R-:W-:Y:S07]  /*c680*/  BRA.DIV UR4, `(.L_x_3615) ;  /* 0x0000003604247947 */ /* 0x000fee000b800000 */
.L_x_3685:
[----:B------:R-:W-:Y:S01]  /*c690*/  UMOV UR4, 0xffffffff ;  /* 0xffffffff00047882 */ /* 0x000fe20000000000 */
[----:B------:R-:W-:Y:S02]  /*c6a0*/  SHF.R.S32.HI R5, RZ, 0x1f, R0 ;  /* 0x0000001fff057819 */ /* 0x000fe40000011400 */
[----:B------:R-:W-:Y:S05]  /*c6b0*/  BRA.DIV UR4, `(.L_x_3616) ;  /* 0x00000036044c7947 */ /* 0x000fea000b800000 */
[----:B------:R-:W-:-:S13]  /*c6c0*/  ELECT P6, URZ, PT ;  /* 0x00000000003f782f */ /* 0x000fda00038c0000 */
.L_x_3688:
[----:B------:R-:W-:Y:S05]  /*c6d0*/  @!P6 BRA `(.L_x_3617) ;  /* 0x0000000000f8e947 */ /* 0x000fea0003800000 */
[----:B------:R-:W-:-:S04]  /*c6e0*/  ISETP.NE.U32.AND P0, PT, R2, RZ, PT ;  /* 0x000000ff0200720c */ /* 0x000fc80003f05070 */
[----:B------:R-:W-:-:S13]  /*c6f0*/  ISETP.NE.AND.EX P0, PT, R3, RZ, PT, P0 ;  /* 0x000000ff0300720c */ /* 0x000fda0003f05300 */
[----:B------:R-:W-:Y:S05]  /*c700*/  @!P0 BRA `(.L_x_3618) ;  /* 0x0000000000448947 */ /* 0x000fea0003800000 */
[----:B------:R-:W0:Y:S01]  /*c710*/  LDC R11, c[0x0][0x41c] ;  /* 0x00010700ff0b7b82 */ /* 0x000e220000000800 */
[----:B------:R-:W-:Y:S01]  /*c720*/  ULDC.64 UR4, c[0x0][0x408] ;  /* 0x0001020000047ab9 */ /* 0x000fe20000000a00 */
[----:B0-----:R-:W-:-:S13]  /*c730*/  ISETP.NE.AND P0, PT, R11, 0x1, PT ;  /* 0x000000010b00780c */ /* 0x001fda0003f05270 */
[----:B------:R-:W0:Y:S02]  /*c740*/  @P0 LDC.64 R8, c[0x0][0x420] ;  /* 0x00010800ff080b82 */ /* 0x000e240000000a00 */
[----:B0-----:R-:W-:-:S04]  /*c750*/  @P0 IMAD.HI.U32 R10, R7, R8, RZ ;  /* 0x00000008070a0227 */ /* 0x001fc800078e00ff */
        /* <DEDUP_REMOVED lines=12> */
.L_x_3618:
[----:B------:R-:W2:Y:S01]  /*c820*/  LDL R8, [R1] ;  /* 0x0000000001087983 */ /* 0x000ea20000100800 */
        /* <DEDUP_REMOVED lines=8> */
.L_x_3689:
        /* <DEDUP_REMOVED lines=11> */
.L_x_3620:
        /* <DEDUP_REMOVED lines=22> */
.L_x_3617:
        /* <DEDUP_REMOVED lines=30> */
.L_x_3690:
[----:B------:R-:W-:Y:S05]  /*cca0*/  BSYNC B0 ;  /* 0x0000000000007941 */ /* 0x000fea0003800000 */
.L_x_3621:
        /* <DEDUP_REMOVED lines=11> */
.L_x_3691:
        /* <DEDUP_REMOVED lines=11> */
.L_x_3626:
[----:B0-----:R-:W2:Y:S01]  /*ce10*/  LDL R6, [R1] ;  /* 0x0000000001067983 */ /* 0x001ea20000100800 */
        /* <DEDUP_REMOVED lines=36> */
.L_x_3624:
[----:B------:R-:W-:Y:S05]  /*d060*/  BSYNC B0 ;  /* 0x0000000000007941 */ /* 0x000fea0003800000 */
.L_x_3623:
[----:B------:R-:W2:Y:S01]  /*d070*/  LDL R7, [R1+0x14] ;  /* 0x0000140001077983 */ /* 0x000ea20000100800 */
[----:B------:R-:W-:Y:S01]  /*d080*/  BSSY B0, `(.L_x_3627) ;  /* 0x000016a000007945 */ /* 0x000fe20003800000 */
[----:B--2---:R-:W-:-:S13]  /*d090*/  ISETP.GE.AND P0, PT, R7, 0x2, PT ;  /* 0x000000020700780c */ /* 0x004fda0003f06270 */
[----:B------:R-:W-:Y:S05]  /*d0a0*/  @!P0 BRA `(.L_x_3628) ;  /* 0x00000014009c8947 */ /* 0x000fea0003800000 */
[C---:B0-----:R-:W-:Y:S01]  /*d0b0*/  LOP3.LUT R6, R7.reuse, 0x1, RZ, 0xc0, !PT ;  /* 0x0000000107067812 */ /* 0x041fe200078ec0ff */
[----:B------:R-:W-:Y:S01]  /*d0c0*/  VIADD R10, R7, 0xfffffffe ;  /* 0xfffffffe070a7836 */ /* 0x000fe20000000000 */
[----:B------:R-:W-:Y:S02]  /*d0d0*/  BSSY B1, `(.L_x_3629) ;  /* 0x000007a000017945 */ /* 0x000fe40003800000 */
[----:B------:R-:W-:Y:S01]  /*d0e0*/  ISETP.NE.U32.AND P0, PT, R6, 0x1, PT ;  /* 0x000000010600780c */ /* 0x000fe20003f05070 */
[----:B------:R-:W-:-:S12]  /*d0f0*/  IMAD.MOV.U32 R8, RZ, RZ, R10 ;  /* 0x000000ffff087224 */ /* 0x000fd800078e000a */
[----:B------:R-:W-:Y:S05]  /*d100*/  @!P0 BRA `(.L_x_3630) ;  /* 0x0000000400d88947 */ /* 0x000fea0003800000 */
        /* <DEDUP_REMOVED lines=11> */
[----:B------:R-:W-:Y:S01]  /*d1c0*/  ISETP.NE.U32.AND P0, PT, R2, RZ, PT ;  /* 0x000000ff0200720c */ /* 0x000fe20003f05070 */
[----:B------:R-:W-:-:S03]  /*d1d0*/  IMAD.MOV.U32 R11, RZ, RZ, R10 ;  /* 0x000000ffff0b7224 */ /* 0x000fc600078e000a */
        /* <DEDUP_REMOVED lines=20> */
.L_x_3633:
[----:B-1----:R-:W1:Y:S01]  /*d320*/  S2R R3, SR_CgaCtaId ;  /* 0x0000000000037919 */ /* 0x002e620000008800 */
[----:B------:R-:W-:-:S04]  /*d330*/  MOV R2, 0x400 ;  /* 0x0000040000027802 */ /* 0x000fc80000000f00 */
[----:B-1----:R-:W-:Y:S02]  /*d340*/  LEA R2, R3, R2, 0x18 ;  /* 0x0000000203027211 */ /* 0x002fe400078ec0ff */
[----:B------:R-:W-:-:S03]  /*d350*/  SHF.L.U32 R3, R12, 0x1f, RZ ;  /* 0x0000001f0c037819 */ /* 0x000fc600000006ff */
[----:B------:R-:W-:-:S04]  /*d360*/  IMAD R2, R13, 0x8, R2 ;  /* 0x000000080d027824 */ /* 0x000fc800078e0202 */
[----:B------:R-:W1:Y:S02]  /*d370*/  SYNCS.PHASECHK.TRANS64.TRYWAIT P0, [R2+URZ+0x22840], R3 ;  /* 0x02284003020075a7 */ /* 0x000e64000800017f */
[----:B-1----:R-:W-:Y:S05]  /*d380*/  @!P0 BRA `(.L_x_3634) ;  /* 0x0000002800808947 */ /* 0x002fea0003800000 */
.L_x_3692:
        /* <DEDUP_REMOVED lines=11> */
.L_x_3635:
[----:B------:R-:W2:Y:S01]  /*d440*/  LDL R6, [R1] ;  /* 0x0000000001067983 */ /* 0x000ea20000100800 */
[----:B------:R-:W-:-:S03]  /*d450*/  MOV R8, 0x400 ;  /* 0x0000040000087802 */ /* 0x000fc60000000f00 */
[----:B------:R-:W3:Y:S01]  /*d460*/  LDL R7, [R1+0x8] ;  /* 0x0000080001077983 */ /* 0x000ee20000100800 */
        /* <DEDUP_REMOVED lines=17> */
[----:B------:R-:W2:Y:S02]  /*d580*/  SYNCS.PHASECHK.TRANS64.TRYWAIT P0, [R2+URZ+0x22860], R3 ;  /* 0x02286003020075a7 */ /* 0x000ea4000800017f */
[----:B0-2---:R-:W-:Y:S05]  /*d590*/  @!P0 BRA `(.L_x_3636) ;  /* 0x0000002800108947 */ /* 0x005fea0003800000 */
.L_x_3693:
        /* <DEDUP_REMOVED lines=8> */
.L_x_3637:
[----:B01----:R-:W2:Y:S01]  /*d620*/  LDL R3, [R1] ;  /* 0x0000000001037983 */ /* 0x003ea20000100800 */
        /* <DEDUP_REMOVED lines=33> */
.L_x_3632:
[----:B------:R-:W-:Y:S05]  /*d840*/  BSYNC B2 ;  /* 0x0000000000027941 */ /* 0x000fea0003800000 */
.L_x_3631:
[----:B------:R-:W2:Y:S02]  /*d850*/  LDL.LU R2, [R1+0x14] ;  /* 0x0000140001027983 */ /* 0x000ea40000300800 */
[----:B--2---:R-:W-:-:S07]  /*d860*/  VIADD R8, R2, 0xfffffffd ;  /* 0xfffffffd02087836 */ /* 0x004fce0000000000 */
.L_x_3630:
[----:B------:R-:W-:Y:S05]  /*d870*/  BSYNC B1 ;  /* 0x0000000000017941 */ /* 0x000fea0003800000 */
.L_x_3629:
[----:B------:R-:W-:-:S13]  /*d880*/  ISETP.NE.AND P0, PT, R10, RZ, PT ;  /* 0x000000ff0a00720c */ /* 0x000fda0003f05270 */
[----:B------:R-:W-:Y:S05]  /*d890*/  @!P0 BRA `(.L_x_3628) ;  /* 0x0000000c00a08947 */ /* 0x000fea0003800000 */
.L_x_3652:
[----:B------:R-:W2:Y:S04]  /*d8a0*/  LDL.LU R3, [R1] ;  /* 0x0000000001037983 */ /* 0x000ea80000300800 */
[----:B------:R-:W3:Y:S01]  /*d8b0*/  LDL.LU R2, [R1+0x4] ;  /* 0x0000040001027983 */ /* 0x000ee20000300800 */
[----:B------:R-:W-:Y:S05]  /*d8c0*/  YIELD ;  /* 0x0000000000007946 */ /* 0x000fea0003800000 */
[----:B------:R-:W-:Y:S01]  /*d8d0*/  BSSY B1, `(.L_x_3638) ;  /* 0x000006e000017945 */ /* 0x000fe20003800000 */
[----:B--2---:R-:W-:-:S05]  /*d8e0*/  VIADD R10, R3, 0x1 ;  /* 0x00000001030a7836 */ /* 0x004fca0000000000 */
[----:B------:R-:W-:-:S04]  /*d8f0*/  ISETP.NE.AND P0, PT, R10, 0x2, PT ;  /* 0x000000020a00780c */ /* 0x000fc80003f05270 */
[----:B0-----:R-:W-:Y:S02]  /*d900*/  SEL R11, RZ, 0x1, P0 ;  /* 0x00000001ff0b7807 */ /* 0x001fe40000000000 */
[----:B------:R-:W-:Y:S02]  /*d910*/  SEL R10, R10, RZ, P0 ;  /* 0x000000ff0a0a7207 */ /* 0x000fe40000000000 */
[----:B---3--:R-:W-:Y:S01]  /*d920*/  LOP3.LUT R11, R2, R11, RZ, 0x3c, !PT ;  /* 0x0000000b020b7212 */ /* 0x008fe200078e3cff */
[----:B------:R-:W-:Y:S06]  /*d930*/  @!P6 BRA `(.L_x_3639) ;  /* 0x00000004009ce947 */ /* 0x000fec0003800000 */
[----:B------:R-:W-:Y:S01]  /*d940*/  ULDC.64 UR4, c[0x0][0x3f8] ;  /* 0x0000fe0000047ab9 */ /* 0x000fe20000000a00 */
[----:B0-----:R-:W-:Y:S01]  /*d950*/  IMAD.MOV.U32 R12, RZ, RZ, R8 ;  /* 0x000000ffff0c7224 */ /* 0x001fe200078e0008 */
[----:B------:R-:W-:-:S04]  /*d960*/  ISETP.NE.U32.AND P0, PT, RZ, UR4, PT ;  /* 0x00000004ff007c0c */ /* 0x000fc8000bf05070 */
[----:B------:R-:W-:-:S13]  /*d970*/  ISETP.NE.AND.EX P0, PT, RZ, UR5, PT, P0 ;  /* 0x00000005ff007c0c */ /* 0x000fda000bf05300 */
[----:B------:R-:W-:Y:S05]  /*d980*/  @!P0 BRA `(.L_x_3640) ;  /* 0x0000000000488947 */ /* 0x000fea0003800000 */
[----:B------:R-:W0:Y:S01]  /*d990*/  LDC R12, c[0x0][0x41c] ;  /* 0x00010700ff0c7b82 */ /* 0x000e220000000800 */
[----:B------:R-:W-:Y:S01]  /*d9a0*/  IMAD.MOV.U32 R9, RZ, RZ, R8 ;  /* 0x000000ffff097224 */ /* 0x000fe200078e0008 */
[----:B------:R-:W-:Y:S02]  /*d9b0*/  ULDC.64 UR6, c[0x0][0x408] ;  /* 0x0001020000067ab9 */ /* 0x000fe40000000a00 */
[----:B------:R-:W-:-:S04]  /*d9c0*/  IMAD R7, R5, UR6, RZ ;  /* 0x0000000605077c24 */ /* 0x000fc8000f8e02ff */
[----:B------:R-:W-:Y:S01]  /*d9d0*/  IMAD R7, R0, UR7, R7 ;  /* 0x0000000700077c24 */ /* 0x000fe2000f8e0207 */
[----:B0-----:R-:W-:-:S13]  /*d9e0*/  ISETP.NE.AND P0, PT, R12, 0x1, PT ;  /* 0x000000010c00780c */ /* 0x001fda0003f05270 */
        /* <DEDUP_REMOVED lines=10> */
[----:B------:R0:W5:Y:S01]  /*da90*/  LDG.E R9, desc[UR38][R6.64] ;  /* 0x0000002606097981 */ /* 0x000162000c1e1900 */
[----:B------:R-:W-:-:S07]  /*daa0*/  IMAD R12, R12, R3, R8 ;  /* 0x000000030c0c7224 */ /* 0x000fce00078e0208 */
.L_x_3640:
[----:B------:R-:W1:Y:S01]  /*dab0*/  S2R R3, SR_CgaCtaId ;  /* 0x0000000000037919 */ /* 0x000e620000008800 */
[----:B------:R-:W-:-:S04]  /*dac0*/  MOV R2, 0x400 ;  /* 0x0000040000027802 */ /* 0x000fc80000000f00 */
[----:B-1----:R-:W-:Y:S02]  /*dad0*/  LEA R2, R3, R2, 0x18 ;  /* 0x0000000203027211 */ /* 0x002fe400078ec0ff */
[----:B------:R-:W-:-:S03]  /*dae0*/  SHF.L.U32 R3, R11, 0x1f, RZ ;  /* 0x0000001f0b037819 */ /* 0x000fc600000006ff */
[----:B------:R-:W-:-:S04]  /*daf0*/  IMAD R2, R10, 0x8, R2 ;  /* 0x000000080a027824 */ /* 0x000fc800078e0202 */
[----:B------:R-:W1:Y:S02]  /*db00*/  SYNCS.PHASECHK.TRANS64.TRYWAIT P0, [R2+URZ+0x22840], R3 ;  /* 0x02284003020075a7 */ /* 0x000e64000800017f */
[----:B-1----:R-:W-:Y:S05]  /*db10*/  @!P0 BRA `(.L_x_3641) ;  /* 0x0000002000c48947 */ /* 0x002fea0003800000 */
.L_x_3694:
[----:B0-----:R-:W0:Y:S02]  /*db20*/  S2R R6, SR_TID.X ;  /* 0x0000000000067919 */ /* 0x001e240000002100 */
[----:B0-----:R-:W-:-:S04]  /*db30*/  LOP3.LUT R6, R6, 0x7f, RZ, 0xc0, !PT ;  /* 0x0000007f06067812 */ /* 0x001fc800078ec0ff */
[----:B------:R-:W-:-:S13]  /*db40*/  ISETP.NE.AND P0, PT, R6, RZ, PT ;  /* 0x000000ff0600720c */ /* 0x000fda0003f05270 */
[----:B------:R-:W-:Y:S05]  /*db50*/  @P0 BRA `(.L_x_3642) ;  /* 0x00000000001c0947 */ /* 0x000fea0003800000 */
[----:B------:R-:W0:Y:S01]  /*db60*/  S2R R6, SR_TID.X ;  /* 0x0000000000067919 */ /* 0x000e220000002100 */
[----:B------:R-:W-:-:S04]  /*db70*/  IMAD.MOV.U32 R7, RZ, RZ, 0x3000 ;  /* 0x00003000ff077424 */ /* 0x000fc800078e00ff */
[----:B------:R2:W-:Y:S01]  /*db80*/  SYNCS.ARRIVE.TRANS64 RZ, [R2+URZ+0x22830], R7 ;  /* 0x0228300702ff79a7 */ /* 0x0005e2000800003f */
[----:B0-----:R-:W-:-:S04]  /*db90*/  LOP3.LUT R6, R6, 0x1f, RZ, 0xc0, !PT ;  /* 0x0000001f06067812 */ /* 0x001fc800078ec0ff */
[----:B------:R-:W-:-:S13]  /*dba0*/  ISETP.NE.AND P1, PT, R6, RZ, PT ;  /* 0x000000ff0600720c */ /* 0x000fda0003f25270 */
[----:B--2---:R-:W-:Y:S05]  /*dbb0*/  @!P1 BRA `(.L_x_3642) ;  /* 0x0000000000049947 */ /* 0x004fea0003800000 */
[----:B------:R-:W-:Y:S01]  /*dbc0*/  BPT.TRAP 0x1 ;  /* 0x000000040000795c */ /* 0x000fe20000300000 */
.L_x_3642:
[----:B------:R-:W2:Y:S01]  /*dbd0*/  LDL R7, [R1+0x8] ;  /* 0x0000080001077983 */ /* 0x000ea20000100800 */
        /* <DEDUP_REMOVED lines=15> */
[----:B--2---:R-:W-:-:S05]  /*dcd0*/  IMAD R6, R12, 0x60, R7 ;  /* 0x000000600c067824 */ /* 0x004fca00078e0207 */
[----:B------:R-:W-:-:S13]  /*dce0*/  R2UR UR11, R6 ;  /* 0x00000000060b72ca */ /* 0x000fda00000e0000 */
[----:B------:R0:W-:Y:S01]  /*dcf0*/  UTMALDG.4D [UR8], [UR4], desc[UR6] ;  /* 0x00000608040075b4 */ /* 0x0001e20008019000 */
[----:B------:R-:W2:Y:S02]  /*dd00*/  SYNCS.PHASECHK.TRANS64.TRYWAIT P1, [R2+URZ+0x22860], R3 ;  /* 0x02286003020075a7 */ /* 0x000ea4000802017f */
[----:B0-2---:R-:W-:Y:S05]  /*dd10*/  @!P1 BRA `(.L_x_3643) ;  /* 0x0000002000589947 */ /* 0x005fea0003800000 */
.L_x_3695:
        /* <DEDUP_REMOVED lines=8> */
.L_x_3644:
[----:B------:R-:W2:Y:S01]  /*dda0*/  S2R R7, SR_CgaCtaId ;  /* 0x0000000000077919 */ /* 0x000ea20000008800 */
[----:B01----:R-:W-:Y:S01]  /*ddb0*/  MOV R3, 0x400 ;  /* 0x0000040000037802 */ /* 0x003fe20000000f00 */
        /* <DEDUP_REMOVED lines=31> */
.L_x_3639:
[----:B------:R-:W-:Y:S05]  /*dfb0*/  BSYNC B1 ;  /* 0x0000000000017941 */ /* 0x000fea0003800000 */
.L_x_3638:
[----:B------:R-:W-:Y:S01]  /*dfc0*/  VIADD R10, R10, 0x1 ;  /* 0x000000010a0a7836 */ /* 0x000fe20000000000 */
[----:B------:R-:W-:Y:S04]  /*dfd0*/  BSSY B1, `(.L_x_3645) ;  /* 0x0000070000017945 */ /* 0x000fe80003800000 */
[----:B------:R-:W-:-:S04]  /*dfe0*/  ISETP.NE.AND P0, PT, R10, 0x2, PT ;  /* 0x000000020a00780c */ /* 0x000fc80003f05270 */
[----:B------:R-:W-:Y:S02]  /*dff0*/  SEL R2, RZ, 0x1, P0 ;  /* 0x00000001ff027807 */ /* 0x000fe40000000000 */
[----:B0-----:R-:W-:Y:S02]  /*e000*/  SEL R12, R10, RZ, P0 ;  /* 0x000000ff0a0c7207 */ /* 0x001fe40000000000 */
        /* <DEDUP_REMOVED lines=26> */
.L_x_3647:
[----:B------:R-:W2:Y:S01]  /*e1b0*/  S2R R3, SR_CgaCtaId ;  /* 0x0000000000037919 */ /* 0x000ea20000008800 */
[----:B------:R-:W-:-:S04]  /*e1c0*/  MOV R2, 0x400 ;  /* 0x0000040000027802 */ /* 0x000fc80000000f00 */
[----:B--2---:R-:W-:Y:S02]  /*e1d0*/  LEA R2, R3, R2, 0x18 ;  /* 0x0000000203027211 */ /* 0x004fe400078ec0ff */
[----:B------:R-:W-:-:S03]  /*e1e0*/  SHF.L.U32 R3, R11, 0x1f, RZ ;  /* 0x0000001f0b037819 */ /* 0x000fc600000006ff */
[----:B------:R-:W-:-:S04]  /*e1f0*/  IMAD R2, R12, 0x8, R2 ;  /* 0x000000080c027824 */ /* 0x000fc800078e0202 */
[----:B------:R-:W2:Y:S02]  /*e200*/  SYNCS.PHASECHK.TRANS64.TRYWAIT P0, [R2+URZ+0x22840], R3 ;  /* 0x02284003020075a7 */ /* 0x000ea4000800017f */
[----:B--2---:R-:W-:Y:S05]  /*e210*/  @!P0 BRA `(.L_x_3648) ;  /* 0x0000001c002c8947 */ /* 0x004fea0003800000 */
.L_x_3696:
        /* <DEDUP_REMOVED lines=11> */
.L_x_3649:
[----:B------:R-:W3:Y:S01]  /*e2d0*/  LDL R6, [R1] ;  /* 0x0000000001067983 */ /* 0x000ee20000100800 */
        /* <DEDUP_REMOVED lines=21> */
.L_x_3697:
        /* <DEDUP_REMOVED lines=8> */
.L_x_3651:
        /* <DEDUP_REMOVED lines=34> */
.L_x_3646:
[----:B------:R-:W-:Y:S05]  /*e6d0*/  BSYNC B1 ;  /* 0x0000000000017941 */ /* 0x000fea0003800000 */
.L_x_3645:
[C---:B------:R-:W-:Y:S01]  /*e6e0*/  ISETP.GT.AND P0, PT, R8.reuse, 0x1, PT ;  /* 0x000000010800780c */ /* 0x040fe20003f04270 */
[----:B------:R-:W-:-:S04]  /*e6f0*/  VIADD R2, R8, 0xfffffffe ;  /* 0xfffffffe08027836 */ /* 0x000fc80000000000 */
[----:B------:R-:W-:-:S08]  /*e700*/  IMAD.MOV.U32 R8, RZ, RZ, R2 ;  /* 0x000000ffff087224 */ /* 0x000fd000078e0002 */
[----:B------:R-:W-:Y:S05]  /*e710*/  @P0 BRA `(.L_x_3652) ;  /* 0xfffffff000600947 */ /* 0x000fea000383ffff */
.L_x_3628:
[----:B------:R-:W-:Y:S05]  /*e720*/  BSYNC B0 ;  /* 0x0000000000007941 */ /* 0x000fea0003800000 */
.L_x_3627:
[----:B------:R-:W2:Y:S01]  /*e730*/  LDL.LU R3, [R1] ;  /* 0x0000000001037983 */ /* 0x000ea20000300800 */
        /* <DEDUP_REMOVED lines=8> */
[----:B------:R1:W-:Y:S01]  /*e7c0*/  STL [R1], R2 ;  /* 0x0000000201007387 */ /* 0x0003e20000100800 */
        /* <DEDUP_REMOVED lines=8> */
[----:B0-----:R-:W0:Y:S02]  /*e850*/  S2R R6, SR_LTMASK ;  /* 0x0000000000067919 */ /* 0x001e240000003900 */
[----:B0-----:R-:W-:-:S04]  /*e860*/  LOP3.LUT R6, R6, UR4, RZ, 0xc0, !PT ;  /* 0x0000000406067c12 */ /* 0x001fc8000f8ec0ff */
[----:B------:R-:W0:Y:S01]  /*e870*/  POPC R7, R6 ;  /* 0x0000000600077309 */ /* 0x000e220000000000 */
[----:B--2---:R-:W0:Y:S02]  /*e880*/  SHFL.IDX PT, R4, R3, R4, 0x1f ;  /* 0x00001f0403047589 */ /* 0x004e2400000e0000 */
[----:B0-----:R-:W-:-:S07]  /*e890*/  IADD3 R16, R4, UR37, R7 ;  /* 0x0000002504107c10 */ /* 0x001fce000fffe007 */
.L_x_3654:
[----:B------:R-:W-:Y:S05]  /*e8a0*/  BSYNC B0 ;  /* 0x0000000000007941 */ /* 0x000fea0003800000 */
.L_x_3653:
[----:B-1----:R-:W2:Y:S02]  /*e8b0*/  LDL.LU R2, [R1+0x4] ;  /* 0x0000040001027983 */ /* 0x002ea40000300800 */
[----:B--2---:R-:W-:-:S05]  /*e8c0*/  LOP3.LUT R2, R2, R0, RZ, 0x3c, !PT ;  /* 0x0000000002027212 */ /* 0x004fca00078e3cff */
[----:B------:R1:W-:Y:S02]  /*e8d0*/  STL [R1+0x4], R2 ;  /* 0x0000040201007387 */ /* 0x0003e40000100800 */
.L_x_3610:
[----:B------:R-:W-:Y:S05]  /*e8e0*/  BSYNC B6 ;  /* 0x0000000000067941 */ /* 0x000fea0003800000 */
.L_x_3608:
[----:B------:R-:W-:-:S03]  /*e8f0*/  UMOV UR4, 0xffffffff ;  /* 0xffffffff00047882 */ /* 0x000fc60000000000 */
[----:B------:R-:W-:Y:S05]  /*e900*/  BRA.DIV UR4, `(.L_x_3655) ;  /* 0x0000001604987947 */ /* 0x000fea000b800000 */
[----:B------:R2:W3:Y:S04]  /*e910*/  SHFL.IDX PT, R4, R16, RZ, 0x1f ;  /* 0x00001fff10047589 */ /* 0x0004e800000e0000 */
[----:B------:R2:W4:Y:S02]  /*e920*/  SHFL.IDX PT, R7, R16, 0x1, 0x1f ;  /* 0x00201f0010077f89 */ /* 0x00052400000e0000 */
.L_x_3701:
[----:B------:R-:W0:Y:S01]  /*e930*/  S2R R0, SR_TID.X ;  /* 0x0000000000007919 */ /* 0x000e220000002100 */
        /* <DEDUP_REMOVED lines=9> */
[----:B-1----:R-:W0:Y:S02]  /*e9d0*/  LDC.64 R2, c[0x0][0xc58] ;  /* 0x00031600ff027b82 */ /* 0x002e240000000a00 */
[----:B0-----:R-:W-:-:S05]  /*e9e0*/  IMAD.WIDE R2, R5, 0x4, R2 ;  /* 0x0000000405027825 */ /* 0x001fca00078e0202 */
[----:B------:R0:W5:Y:S02]  /*e9f0*/  LDG.E R17, desc[UR38][R2.64] ;  /* 0x0000002602117981 */ /* 0x000164000c1e1900 */
.L_x_3657:
[----:B------:R-:W-:Y:S05]  /*ea00*/  BSYNC B0 ;  /* 0x0000000000007941 */ /* 0x000fea0003800000 */
.L_x_3656:
        /* <DEDUP_REMOVED lines=23> */
.L_x_3709:
[----:B------:R-:W-:Y:S02]  /*eb80*/  ULDC UR4, c[0x0][0xc10] ;  /* 0x0003040000047ab9 */ /* 0x000fe40000000800 */
[----:B------:R-:W-:-:S04]  /*eb90*/  IMAD.U32 R5, RZ, RZ, UR4 ;  /* 0x00000004ff057e24 */ /* 0x000fc8000f8e00ff */
[----:B-1----:R-:W-:-:S04]  /*eba0*/  IMAD R14, R14, R5, RZ ;  /* 0x000000050e0e7224 */ /* 0x002fc800078e02ff */
[----:B----4-:R-:W-:-:S05]  /*ebb0*/  IMAD.IADD R7, R7, 0x1, R14 ;  /* 0x0000000107077824 */ /* 0x010fca00078e020e */
[----:B---3--:R-:W-:-:S13]  /*ebc0*/  ISETP.GT.AND P0, PT, R7, R4, PT ;  /* 0x000000040700720c */ /* 0x008fda0003f04270 */
[----:B------:R-:W-:Y:S05]  /*ebd0*/  @P0 BRA `(.L_x_3659) ;  /* 0x0000000000b40947 */ /* 0x000fea0003800000 */
[----:B------:R-:W1:Y:S02]  /*ebe0*/  LDC R0, c[0x0][0xc14] ;  /* 0x00030500ff007b82 */ /* 0x000e640000000800 */
.L_x_3664:
        /* <DEDUP_REMOVED lines=14> */
.L_x_3662:
[----:B------:R-:W-:Y:S05]  /*ecd0*/  BSYNC B0 ;  /* 0x0000000000007941 */ /* 0x000fea0003800000 */
.L_x_3661:
        /* <DEDUP_REMOVED lines=23> */
.L_x_3717:
[----:B------:R-:W-:Y:S02]  /*ee50*/  ULDC UR4, c[0x0][0xc10] ;  /* 0x0003040000047ab9 */ /* 0x000fe40000000800 */
[----:B------:R-:W-:-:S04]  /*ee60*/  IMAD.U32 R5, RZ, RZ, UR4 ;  /* 0x00000004ff057e24 */ /* 0x000fc8000f8e00ff */
[----:B-1----:R-:W-:-:S04]  /*ee70*/  IMAD R14, R14, R5, RZ ;  /* 0x000000050e0e7224 */ /* 0x002fc800078e02ff */
[----:B------:R-:W-:-:S05]  /*ee80*/  IMAD.IADD R7, R14, 0x1, R7 ;  /* 0x000000010e077824 */ /* 0x000fca00078e0207 */
[----:B------:R-:W-:-:S13]  /*ee90*/  ISETP.GT.AND P0, PT, R7, R4, PT ;  /* 0x000000040700720c */ /* 0x000fda0003f04270 */
[----:B------:R-:W-:Y:S05]  /*eea0*/  @!P0 BRA `(.L_x_3664) ;  /* 0xfffffffc00508947 */ /* 0x000fea000383ffff */
.L_x_3659:
        /* <DEDUP_REMOVED lines=8> */
.L_x_3721:
[----:B------:R-:W-:Y:S01]  /*ef30*/  ISETP.NE.AND P0, PT, R3, RZ, PT ;  /* 0x000000ff0300720c */ /* 0x000fe20003f05270 */
[----:B------:R-:W-:-:S12]  /*ef40*/  IMAD.MOV.U32 R7, RZ, RZ, RZ ;  /* 0x000000ffff077224 */ /* 0x000fd800078e00ff */
[----:B------:R-:W-:Y:S05]  /*ef50*/  @!P0 BRA `(.L_x_3666) ;  /* 0x0000000000108947 */ /* 0x000fea0003800000 */
[----:B------:R-:W-:Y:S01]  /*ef60*/  UMOV UR4, 0xffffffff ;  /* 0xffffffff00047882 */ /* 0x000fe20000000000 */
[----:B------:R-:W-:Y:S02]  /*ef70*/  VIADD R12, R6, 0xffffffff ;  /* 0xffffffff060c7836 */ /* 0x000fe40000000000 */
[----:B------:R-:W-:Y:S05]  /*ef80*/  BRA.DIV UR4, `(.L_x_3667) ;  /* 0x0000001a042c7947 */ /* 0x000fea000b800000 */
[----:B------:R3:W4:Y:S02]  /*ef90*/  SHFL.IDX PT, R7, R2, R12, 0x1f ;  /* 0x00001f0c02077589 */ /* 0x00072400000e0000 */
.L_x_3666:
        /* <DEDUP_REMOVED lines=67> */
.L_x_3660:
[----:B------:R-:W-:Y:S01]  /*f3d0*/  UMOV UR4, URZ ;  /* 0x0000003f00047c82 */ /* 0x000fe20008000000 */
[----:B------:R-:W-:Y:S01]  /*f3e0*/  UMOV UR5, URZ ;  /* 0x0000003f00057c82 */ /* 0x000fe20008000000 */
[----:B------:R-:W-:Y:S01]  /*f3f0*/  ULDC UR6, c[0x0][0xc14] ;  /* 0x0003050000067ab9 */ /* 0x000fe20000000800 */
[----:B--2---:R-:W-:Y:S02]  /*f400*/  IMAD.MOV.U32 R16, RZ, RZ, R4 ;  /* 0x000000ffff107224 */ /* 0x004fe400078e0004 */
[----:B------:R-:W-:Y:S02]  /*f410*/  IMAD.U32 R17, RZ, RZ, UR4 ;  /* 0x00000004ff117e24 */ /* 0x000fe4000f8e00ff */
[----:B------:R-:W-:Y:S02]  /*f420*/  IMAD.U32 R18, RZ, RZ, UR5 ;  /* 0x00000005ff127e24 */ /* 0x000fe4000f8e00ff */
[----:B------:R-:W-:-:S07]  /*f430*/  IMAD.U32 R19, RZ, RZ, UR6 ;  /* 0x00000006ff137e24 */ /* 0x000fce000f8e00ff */
.L_x_3668:
        /* <DEDUP_REMOVED lines=12> */
.L_x_3604:
        /* <DEDUP_REMOVED lines=12> */
.L_x_3724:
[----:B------:R-:W-:Y:S05]  /*f5c0*/  BSYNC B0 ;  /* 0x0000000000007941 */ /* 0x000fea0003800000 */
.L_x_3670:
[----:B------:R-:W-:-:S03]  /*f5d0*/  UMOV UR4, 0xffffffff ;  /* 0xffffffff00047882 */ /* 0x000fc60000000000 */
[----:B------:R-:W-:Y:S05]  /*f5e0*/  BRA.DIV UR4, `(.L_x_3672) ;  /* 0x0000001204d07947 */ /* 0x000fea000b800000 */
[----:B------:R-:W2:Y:S02]  /*f5f0*/  S2R R2, SR_TID.X ;  /* 0x0000000000027919 */ /* 0x000ea40000002100 */
[----:B--2---:R-:W-:-:S04]  /*f600*/  SHF.R.U32.HI R2, RZ, 0x5, R2 ;  /* 0x00000005ff027819 */ /* 0x004fc80000011602 */
[----:B------:R-:W-:-:S05]  /*f610*/  LOP3.LUT R2, R2, 0x3, RZ, 0xc0, !PT ;  /* 0x0000000302027812 */ /* 0x000fca00078ec0ff */
[----:B------:R2:W3:Y:S02]  /*f620*/  SHFL.IDX PT, R14, R2, RZ, 0x1f ;  /* 0x00001fff020e7589 */ /* 0x0004e400000e0000 */
.L_x_3727:
[----:B---3--:R-:W-:Y:S01]  /*f630*/  ISETP.NE.AND P0, PT, R14, RZ, PT ;  /* 0x000000ff0e00720c */ /* 0x008fe20003f05270 */
[----:B------:R-:W-:-:S12]  /*f640*/  BSSY B0, `(.L_x_3673) ;  /* 0x0000027000007945 */ /* 0x000fd80003800000 */
[----:B------:R-:W-:Y:S05]  /*f650*/  @P0 BRA `(.L_x_3674) ;  /* 0x0000000000940947 */ /* 0x000fea0003800000 */
[----:B------:R-:W-:-:S03]  /*f660*/  UMOV UR4, 0xffffffff ;  /* 0xffffffff00047882 */ /* 0x000fc60000000000 */
[----:B------:R-:W-:Y:S05]  /*f670*/  BRA.DIV UR4, `(.L_x_3675) ;  /* 0x0000001204e07947 */ /* 0x000fea000b800000 */
[----:B------:R-:W-:-:S13]  /*f680*/  ELECT P6, URZ, PT ;  /* 0x00000000003f782f */ /* 0x000fda00038c0000 */
.L_x_3730:
[----:B------:R-:W-:Y:S05]  /*f690*/  @!P6 BRA `(.L_x_3674) ;  /* 0x000000000084e947 */ /* 0x000fea0003800000 */
[----:B------:R-:W-:-:S06]  /*f6a0*/  ULOP3.LUT UR4, UR36, 0x2, URZ, 0xfc, !UPT ;  /* 0x0000000224047892 */ /* 0x000fcc000f8efc3f */
[----:B--2---:R-:W-:-:S05]  /*f6b0*/  IMAD.U32 R2, RZ, RZ, UR4 ;  /* 0x00000004ff027e24 */ /* 0x004fca000f8e00ff */
[----:B------:R-:W-:-:S13]  /*f6c0*/  ISETP.NE.AND P2, PT, R2, 0x3, PT ;  /* 0x000000030200780c */ /* 0x000fda0003f45270 */
[----:B------:R-:W-:Y:S05]  /*f6d0*/  @!P2 BRA `(.L_x_3676) ;  /* 0x000000000004a947 */ /* 0x000fea0003800000 */
[----:B------:R-:W-:Y:S01]  /*f6e0*/  BPT.TRAP 0x1 ;  /* 0x000000040000795c */ /* 0x000fe20000300000 */
.L_x_3676:
        /* <DEDUP_REMOVED lines=14> */
.L_x_3731:
[----:B------:R-:W2:Y:S02]  /*f7d0*/  SYNCS.PHASECHK.TRANS64.TRYWAIT P0, [R7+URZ], R2 ;  /* 0x00000002070075a7 */ /* 0x000ea4000800017f */
[----:B--2---:R-:W-:Y:S05]  /*f7e0*/  @!P0 BRA `(.L_x_3678) ;  /* 0x0000001000b88947 */ /* 0x004fea0003800000 */
.L_x_3732:
[----:B------:R-:W-:Y:S05]  /*f7f0*/  @!P2 BRA `(.L_x_3679) ;  /* 0x000000000004a947 */ /* 0x000fea0003800000 */
[----:B------:R-:W-:Y:S01]  /*f800*/  BPT.TRAP 0x1 ;  /* 0x000000040000795c */ /* 0x000fe20000300000 */
.L_x_3679:
[----:B------:R-:W3:Y:S01]  /*f810*/  LDL.LU R4, [R1] ;  /* 0x0000000001047983 */ /* 0x000ee20000300800 */
[----:B------:R-:W-:-:S04]  /*f820*/  VIADD R0, R0, 0x22860 ;  /* 0x0002286000007836 */ /* 0x000fc80000000000 */
[----:B---3--:R-:W-:-:S04]  /*f830*/  IMAD R4, R4, 0x8, R0 ;  /* 0x0000000804047824 */ /* 0x008fc800078e0200 */
[----:B------:R-:W3:Y:S02]  /*f840*/  SYNCS.PHASECHK.TRANS64.TRYWAIT P0, [R4+URZ], R5 ;  /* 0x00000005040075a7 */ /* 0x000ee4000800017f */
[----:B---3--:R-:W-:Y:S05]  /*f850*/  @!P0 BRA `(.L_x_3680) ;  /* 0x0000001000b08947 */ /* 0x008fea0003800000 */
.L_x_3733:
[----:B------:R-:W-:-:S07]  /*f860*/  IMAD R3, R3, 0x8, R0 ;  /* 0x0000000803037824 */ /* 0x000fce00078e0200 */
.L_x_3681:
[----:B----4-:R4:W0:Y:S02]  /*f870*/  SYNCS.PHASECHK.TRANS64.TRYWAIT P0, [R3+URZ], R2 ;  /* 0x00000002030075a7 */ /* 0x010824000800017f */
[----:B0-----:R-:W-:Y:S05]  /*f880*/  @!P0 NANOSLEEP.SYNCS 0x989680 ;  /* 0x009896800000895d */ /* 0x001fea0003900000 */
[----:B------:R-:W0:Y:S02]  /*f890*/  @!P0 SYNCS.PHASECHK.TRANS64 P0, [R3+URZ], R2 ;  /* 0x00000002030085a7 */ /* 0x000e24000800007f */
[----:B0-----:R-:W-:Y:S05]  /*f8a0*/  @!P0 BRA `(.L_x_3681) ;  /* 0xfffffffc00f08947 */ /* 0x001fea000383ffff */
.L_x_3674:
[----:B------:R-:W-:Y:S05]  /*f8b0*/  BSYNC B0 ;  /* 0x0000000000007941 */ /* 0x000fea0003800000 */
.L_x_3673:
[----:B------:R-:W-:Y:S05]  /*f8c0*/  EXIT ;  /* 0x000000000000794d */ /* 0x000fea0003800000 */
.L_x_3548:
[----:B0-----:R0:W1:Y:S02]  /*f8d0*/  SYNCS.PHASECHK.TRANS64.TRYWAIT P0, [R7+URZ+0x22800], R0 ;  /* 0x02280000070075a7 */ /* 0x001064000800017f */
[----:B-1----:R-:W-:Y:S05]  /*f8e0*/  @!P0 NANOSLEEP.SYNCS 0x989680 ;  /* 0x009896800000895d */ /* 0x002fea0003900000 */
[----:B------:R-:W1:Y:S02]  /*f8f0*/  @!P0 SYNCS.PHASECHK.TRANS64 P0, [R7+URZ+0x22800], R0 ;  /* 0x02280000070085a7 */ /* 0x000e64000800007f */
[----:B-1----:R-:W-:Y:S05]  /*f900*/  @!P0 BRA `(.L_x_3548) ;  /* 0xfffffffc00f08947 */ /* 0x002fea000383ffff */
[----:B------:R-:W-:Y:S05]  /*f910*/  BRA `(.L_x_3682) ;  /* 0xffffff2000387947 */ /* 0x000fea000383ffff */
.L_x_3552:
[----:B-1----:R1:W2:Y:S02]  /*f920*/  SYNCS.PHASECHK.TRANS64.TRYWAIT P1, [R6+URZ+0x22830], R11 ;  /* 0x0228300b060075a7 */ /* 0x0022a4000802017f */
[----:B--2---:R-:W-:Y:S05]  /*f930*/  @!P1 NANOSLEEP.SYNCS 0x989680 ;  /* 0x009896800000995d */ /* 0x004fea0003900000 */
[----:B------:R-:W2:Y:S02]  /*f940*/  @!P1 SYNCS.PHASECHK.TRANS64 P1, [R6+URZ+0x22830], R11 ;  /* 0x0228300b060095a7 */ /* 0x000ea4000802007f */
[----:B--2---:R-:W-:Y:S05]  /*f950*/  @!P1 BRA `(.L_x_3552) ;  /* 0xfffffffc00f09947 */ /* 0x004fea000383ffff */
[----:B------:R-:W-:Y:S05]  /*f960*/  BRA `(.L_x_3551) ;  /* 0xffffff2000647947 */ /* 0x000fea000383ffff */
.L_x_3556:
[----:B---3--:R3:W4:Y:S02]  /*f970*/  SYNCS.PHASECHK.TRANS64.TRYWAIT P2, [R6+URZ+0x22850], R11 ;  /* 0x0228500b060075a7 */ /* 0x008724000804017f */
[----:B----4-:R-:W-:Y:S05]  /*f980*/  @!P2 NANOSLEEP.SYNCS 0x989680 ;  /* 0x009896800000a95d */ /* 0x010fea0003900000 */
[----:B------:R-:W4:Y:S02]  /*f990*/  @!P2 SYNCS.PHASECHK.TRANS64 P2, [R6+URZ+0x22850], R11 ;  /* 0x0228500b0600a5a7 */ /* 0x000f24000804007f */
[----:B----4-:R-:W-:Y:S05]  /*f9a0*/  @!P2 BRA `(.L_x_3556) ;  /* 0xfffffffc00f0a947 */ /* 0x010fea000383ffff */
[----:B------:R-:W-:Y:S05]  /*f9b0*/  BRA `(.L_x_3555) ;  /* 0xffffff38004c7947 */ /* 0x000fea000383ffff */
.L_x_3561:
[----:B-1----:R-:W-:-:S04]  /*f9c0*/  IMAD.U32 R5, RZ, RZ, UR25 ;  /* 0x00000019ff057e24 */ /* 0x002fc8000f8e00ff */
[----:B------:R1:W2:Y:S03]  /*f9d0*/  SYNCS.PHASECHK.TRANS64.TRYWAIT P2, [R5+URZ+0x22830], R6 ;  /* 0x02283006050075a7 */ /* 0x0002a6000804017f */
[----:B--2---:R-:W-:Y:S05]  /*f9e0*/  @!P2 NANOSLEEP.SYNCS 0x989680 ;  /* 0x009896800000a95d */ /* 0x004fea0003900000 */
[----:B------:R-:W2:Y:S02]  /*f9f0*/  @!P2 SYNCS.PHASECHK.TRANS64 P2, [R5+URZ+0x22830], R6 ;  /* 0x022830060500a5a7 */ /* 0x000ea4000804007f */
[----:B--2---:R-:W-:Y:S05]  /*fa00*/  @!P2 BRA `(.L_x_3561) ;  /* 0xfffffffc00eca947 */ /* 0x004fea000383ffff */
[----:B------:R-:W-:Y:S05]  /*fa10*/  BRA `(.L_x_3560) ;  /* 0xffffff3c006c7947 */ /* 0x000fea000383ffff */
.L_x_3565:
[----:B-1----:R1:W2:Y:S02]  /*fa20*/  SYNCS.PHASECHK.TRANS64.TRYWAIT P2, [R187+URZ+0x22850], R6 ;  /* 0x02285006bb0075a7 */ /* 0x0022a4000804017f */
[----:B--2---:R-:W-:Y:S05]  /*fa30*/  @!P2 NANOSLEEP.SYNCS 0x989680 ;  /* 0x009896800000a95d */ /* 0x004fea0003900000 */
[----:B------:R-:W2:Y:S02]  /*fa40*/  @!P2 SYNCS.PHASECHK.TRANS64 P2, [R187+URZ+0x22850], R6 ;  /* 0x02285006bb00a5a7 */ /* 0x000ea4000804007f */
[----:B--2---:R-:W-:Y:S05]  /*fa50*/  @!P2 BRA `(.L_x_3565) ;  /* 0xfffffffc00f0a947 */ /* 0x004fea000383ffff */
[----:B------:R-:W-:Y:S05]  /*fa60*/  BRA `(.L_x_3564) ;  /* 0xffffff5c003c7947 */ /* 0x000fea000383ffff */
.L_x_3571:
[----:B-1----:R-:W-:-:S04]  /*fa70*/  IMAD.U32 R5, RZ, RZ, UR24 ;  /* 0x00000018ff057e24 */ /* 0x002fc8000f8e00ff */
[----:B------:R1:W2:Y:S03]  /*fa80*/  SYNCS.PHASECHK.TRANS64.TRYWAIT P2, [R5+URZ+0x22830], R6 ;  /* 0x02283006050075a7 */ /* 0x0002a6000804017f */
[----:B--2---:R-:W-:Y:S05]  /*fa90*/  @!P2 NANOSLEEP.SYNCS 0x989680 ;  /* 0x009896800000a95d */ /* 0x004fea0003900000 */
[----:B------:R-:W2:Y:S02]  /*faa0*/  @!P2 SYNCS.PHASECHK.TRANS64 P2, [R5+URZ+0x22830], R6 ;  /* 0x022830060500a5a7 */ /* 0x000ea4000804007f */
[----:B--2---:R-:W-:Y:S05]  /*fab0*/  @!P2 BRA `(.L_x_3571) ;  /* 0xfffffffc00eca947 */ /* 0x004fea000383ffff */
[----:B------:R-:W-:Y:S05]  /*fac0*/  BRA `(.L_x_3570) ;  /* 0xffffff6000407947 */ /* 0x000fea000383ffff */
.L_x_3575:
[----:B--2---:R2:W3:Y:S02]  /*fad0*/  SYNCS.PHASECHK.TRANS64.TRYWAIT P2, [R183+URZ+0x22850], R6 ;  /* 0x02285006b70075a7 */ /* 0x0044e4000804017f */
[----:B---3--:R-:W-:Y:S05]  /*fae0*/  @!P2 NANOSLEEP.SYNCS 0x989680 ;  /* 0x009896800000a95d */ /* 0x008fea0003900000 */
[----:B------:R-:W3:Y:S02]  /*faf0*/  @!P2 SYNCS.PHASECHK.TRANS64 P2, [R183+URZ+0x22850], R6 ;  /* 0x02285006b700a5a7 */ /* 0x000ee4000804007f */
[----:B---3--:R-:W-:Y:S05]  /*fb00*/  @!P2 BRA `(.L_x_3575) ;  /* 0xfffffffc00f0a947 */ /* 0x008fea000383ffff */
[----:B------:R-:W-:Y:S05]  /*fb10*/  BRA `(.L_x_3574) ;  /* 0xffffff7800587947 */ /* 0x000fea000383ffff */
.L_x_3615:
        /* <DEDUP_REMOVED lines=11> */
.L_x_3684:
[----:B------:R-:W-:Y:S05]  /*fbd0*/  BSYNC B0 ;  /* 0x0000000000007941 */ /* 0x000fea0003800000 */
.L_x_3683:
[----:B------:R-:W-:Y:S05]  /*fbe0*/  BRA `(.L_x_3685) ;  /* 0xffffffc800a87947 */ /* 0x000fea000383ffff */
.L_x_3616:
[----:B------:R-:W-:Y:S01]  /*fbf0*/  BSSY B0, `(.L_x_3686) ;  /* 0x0000006000007945 */ /* 0x000fe20003800000 */
[----:B------:R-:W-:-:S07]  /*fc00*/  IMAD.MOV.U32 R15, RZ, RZ, -0x1 ;  /* 0xffffffffff0f7424 */ /* 0x000fce00078e00ff */
[----:B------:R-:W-:Y:S05]  /*fc10*/  WARPSYNC.COLLECTIVE R15, `(.L_x_3687) ;  /* 0x000000000f0c7348 */ /* 0x000fea0003c00000 */
[----:B------:R-:W-:Y:S02]  /*fc20*/  ELECT P6, UR62, PT ;  /* 0x00000000003e782f */ /* 0x000fe400038c0000 */
[----:B------:R-:W-:Y:S01]  /*fc30*/  MOV R14, UR62 ;  /* 0x0000003e000e7c02 */ /* 0x000fe20008000f00 */
[----:B------:R-:W-:Y:S10]  /*fc40*/  ENDCOLLECTIVE ;  /* 0x000000000000791b */ /* 0x000ff40003800000 */
.L_x_3687:
[----:B------:R-:W-:Y:S05]  /*fc50*/  BSYNC B0 ;  /* 0x0000000000007941 */ /* 0x000fea0003800000 */
.L_x_3686:
[----:B------:R-:W-:Y:S05]  /*fc60*/  BRA `(.L_x_3688) ;  /* 0xffffffc800987947 */ /* 0x000fea000383ffff */
.L_x_3619:
[----:B0-----:R0:W1:Y:S02]  /*fc70*/  SYNCS.PHASECHK.TRANS64.TRYWAIT P0, [R8+URZ+0x22840], R10 ;  /* 0x0228400a080075a7 */ /* 0x001064000800017f */
[----:B-1----:R-:W-:Y:S05]  /*fc80*/  @!P0 NANOSLEEP.SYNCS 0x989680 ;  /* 0x009896800000895d */ /* 0x002fea0003900000 */
[----:B------:R-:W1:Y:S02]  /*fc90*/  @!P0 SYNCS.PHASECHK.TRANS64 P0, [R8+URZ+0x22840], R10 ;  /* 0x0228400a080085a7 */ /* 0x000e64000800007f */
[----:B-1----:R-:W-:Y:S05]  /*fca0*/  @!P0 BRA `(.L_x_3619) ;  /* 0xfffffffc00f08947 */ /* 0x002fea000383ffff */
[----:B------:R-:W-:Y:S05]  /*fcb0*/  BRA `(.L_x_3689) ;  /* 0xffffffc800fc7947 */ /* 0x000fea000383ffff */
.L_x_3622:
        /* <DEDUP_REMOVED lines=8> */
.L_x_3625:
[----:B0-----:R0:W1:Y:S02]  /*fd40*/  SYNCS.PHASECHK.TRANS64.TRYWAIT P0, [R11+URZ+0x22860], R6 ;  /* 0x022860060b0075a7 */ /* 0x001064000800017f */
[----:B-1----:R-:W-:Y:S05]  /*fd50*/  @!P0 NANOSLEEP.SYNCS 0x989680 ;  /* 0x009896800000895d */ /* 0x002fea0003900000 */
[----:B------:R-:W1:Y:S02]  /*fd60*/  @!P0 SYNCS.PHASECHK.TRANS64 P0, [R11+URZ+0x22860], R6 ;  /* 0x022860060b0085a7 */ /* 0x000e64000800007f */
[----:B-1----:R-:W-:Y:S05]  /*fd70*/  @!P0 BRA `(.L_x_3625) ;  /* 0xfffffffc00f08947 */ /* 0x002fea000383ffff */
[----:B------:R-:W-:Y:S05]  /*fd80*/  BRA `(.L_x_3691) ;  /* 0xffffffcc00f47947 */ /* 0x000fea000383ffff */
.L_x_3634:
[----:B-1----:R1:W2:Y:S02]  /*fd90*/  SYNCS.PHASECHK.TRANS64.TRYWAIT P0, [R2+URZ+0x22840], R3 ;  /* 0x02284003020075a7 */ /* 0x0022a4000800017f */
[----:B--2---:R-:W-:Y:S05]  /*fda0*/  @!P0 NANOSLEEP.SYNCS 0x989680 ;  /* 0x009896800000895d */ /* 0x004fea0003900000 */
[----:B------:R-:W2:Y:S02]  /*fdb0*/  @!P0 SYNCS.PHASECHK.TRANS64 P0, [R2+URZ+0x22840], R3 ;  /* 0x02284003020085a7 */ /* 0x000ea4000800007f */
[----:B--2---:R-:W-:Y:S05]  /*fdc0*/  @!P0 BRA `(.L_x_3634) ;  /* 0xfffffffc00f08947 */ /* 0x004fea000383ffff */
[----:B------:R-:W-:Y:S05]  /*fdd0*/  BRA `(.L_x_3692) ;  /* 0xffffffd4006c7947 */ /* 0x000fea000383ffff */
.L_x_3636:
[----:B0-----:R0:W2:Y:S02]  /*fde0*/  SYNCS.PHASECHK.TRANS64.TRYWAIT P0, [R2+URZ+0x22860], R3 ;  /* 0x02286003020075a7 */ /* 0x0010a4000800017f */
[----:B--2---:R-:W-:Y:S05]  /*fdf0*/  @!P0 NANOSLEEP.SYNCS 0x989680 ;  /* 0x009896800000895d */ /* 0x004fea0003900000 */
[----:B------:R-:W2:Y:S02]  /*fe00*/  @!P0 SYNCS.PHASECHK.TRANS64 P0, [R2+URZ+0x22860], R3 ;  /* 0x02286003020085a7 */ /* 0x000ea4000800007f */
[----:B--2---:R-:W-:Y:S05]  /*fe10*/  @!P0 BRA `(.L_x_3636) ;  /* 0xfffffffc00f08947 */ /* 0x004fea000383ffff */
[----:B------:R-:W-:Y:S05]  /*fe20*/  BRA `(.L_x_3693) ;  /* 0xffffffd400dc7947 */ /* 0x000fea000383ffff */
.L_x_3641:
[----:B-1----:R1:W2:Y:S02]  /*fe30*/  SYNCS.PHASECHK.TRANS64.TRYWAIT P0, [R2+URZ+0x22840], R3 ;  /* 0x02284003020075a7 */ /* 0x0022a4000800017f */
[----:B--2---:R-:W-:Y:S05]  /*fe40*/  @!P0 NANOSLEEP.SYNCS 0x989680 ;  /* 0x009896800000895d */ /* 0x004fea0003900000 */
[----:B------:R-:W2:Y:S02]  /*fe50*/  @!P0 SYNCS.PHASECHK.TRANS64 P0, [R2+URZ+0x22840], R3 ;  /* 0x02284003020085a7 */ /* 0x000ea4000800007f */
[----:B--2---:R-:W-:Y:S05]  /*fe60*/  @!P0 BRA `(.L_x_3641) ;  /* 0xfffffffc00f08947 */ /* 0x004fea000383ffff */
[----:B------:R-:W-:Y:S05]  /*fe70*/  BRA `(.L_x_3694) ;  /* 0xffffffdc00287947 */ /* 0x000fea000383ffff */
.L_x_3643:
[----:B0-----:R0:W2:Y:S02]  /*fe80*/  SYNCS.PHASECHK.TRANS64.TRYWAIT P1, [R2+URZ+0x22860], R3 ;  /* 0x02286003020075a7 */ /* 0x0010a4000802017f */
[----:B--2---:R-:W-:Y:S05]  /*fe90*/  @!P1 NANOSLEEP.SYNCS 0x989680 ;  /* 0x009896800000995d */ /* 0x004fea0003900000 */
[----:B------:R-:W2:Y:S02]  /*fea0*/  @!P1 SYNCS.PHASECHK.TRANS64 P1, [R2+URZ+0x22860], R3 ;  /* 0x02286003020095a7 */ /* 0x000ea4000802007f */
[----:B--2---:R-:W-:Y:S05]  /*feb0*/  @!P1 BRA `(.L_x_3643) ;  /* 0xfffffffc00f09947 */ /* 0x004fea000383ffff */
[----:B------:R-:W-:Y:S05]  /*fec0*/  BRA `(.L_x_3695) ;  /* 0xffffffdc00947947 */ /* 0x000fea000383ffff */
.L_x_3648:
[----:B--2---:R2:W3:Y:S02]  /*fed0*/  SYNCS.PHASECHK.TRANS64.TRYWAIT P0, [R2+URZ+0x22840], R3 ;  /* 0x02284003020075a7 */ /* 0x0044e4000800017f */
[----:B---3--:R-:W-:Y:S05]  /*fee0*/  @!P0 NANOSLEEP.SYNCS 0x989680 ;  /* 0x009896800000895d */ /* 0x008fea0003900000 */
[----:B------:R-:W3:Y:S02]  /*fef0*/  @!P0 SYNCS.PHASECHK.TRANS64 P0, [R2+URZ+0x22840], R3 ;  /* 0x02284003020085a7 */ /* 0x000ee4000800007f */
[----:B---3--:R-:W-:Y:S05]  /*ff00*/  @!P0 BRA `(.L_x_3648) ;  /* 0xfffffffc00f08947 */ /* 0x008fea000383ffff */
[----:B------:R-:W-:Y:S05]  /*ff10*/  BRA `(.L_x_3696) ;  /* 0xffffffe000c07947 */ /* 0x000fea000383ffff */
.L_x_3650:
[----:B0-----:R0:W1:Y:S02]  /*ff20*/  SYNCS.PHASECHK.TRANS64.TRYWAIT P1, [R2+URZ+0x22860], R3 ;  /* 0x02286003020075a7 */ /* 0x001064000802017f */
[----:B-1----:R-:W-:Y:S05]  /*ff30*/  @!P1 NANOSLEEP.SYNCS 0x989680 ;  /* 0x009896800000995d */ /* 0x002fea0003900000 */
[----:B------:R-:W1:Y:S02]  /*ff40*/  @!P1 SYNCS.PHASECHK.TRANS64 P1, [R2+URZ+0x22860], R3 ;  /* 0x02286003020095a7 */ /* 0x000e64000802007f */
[----:B-1----:R-:W-:Y:S05]  /*ff50*/  @!P1 BRA `(.L_x_3650) ;  /* 0xfffffffc00f09947 */ /* 0x002fea000383ffff */
[----:B------:R-:W-:Y:S05]  /*ff60*/  BRA `(.L_x_3697) ;  /* 0xffffffe400307947 */ /* 0x000fea000383ffff */
.L_x_3655:
        /* <DEDUP_REMOVED lines=8> */
.L_x_3699:
[----:B------:R-:W-:Y:S05]  /*fff0*/  BSYNC B0 ;  /* 0x0000000000007941 */ /* 0x000fea0003800000 */
.L_x_3698:
        /* <DEDUP_REMOVED lines=8> */
.L_x_3700:
[----:B------:R-:W-:Y:S01]  /*10080*/  IMAD.MOV.U32 R7, RZ, RZ, R14 ;  /* 0x000000ffff077224 */ /* 0x000fe200078e000e */
[----:B------:R-:W-:Y:S06]  /*10090*/  BRA `(.L_x_3701) ;  /* 0xffffffe800247947 */ /* 0x000fec000383ffff */
.L_x_3658:
[----:B------:R-:W-:Y:S01]  /*100a0*/  BSSY B0, `(.L_x_3702) ;  /* 0x0000008000007945 */ /* 0x000fe20003800000 */
[----:B-----5:R-:W-:Y:S02]  /*100b0*/  IMAD.MOV.U32 R13, RZ, RZ, R17 ;  /* 0x000000ffff0d7224 */ /* 0x020fe400078e0011 */
[----:B------:R-:W-:Y:S02]  /*100c0*/  IMAD.MOV.U32 R12, RZ, RZ, 0x1 ;  /* 0x00000001ff0c7424 */ /* 0x000fe400078e00ff */
[----:B------:R-:W-:Y:S02]  /*100d0*/  IMAD.MOV.U32 R11, RZ, RZ, RZ ;  /* 0x000000ffff0b7224 */ /* 0x000fe400078e00ff */
[----:B------:R-:W-:-:S07]  /*100e0*/  IMAD.MOV.U32 R15, RZ, RZ, -0x1 ;  /* 0xffffffffff0f7424 */ /* 0x000fce00078e00ff */
[----:B01234-:R-:W-:Y:S05]  /*100f0*/  WARPSYNC.COLLECTIVE R15, `(.L_x_3703) ;  /* 0x000000000f087348 */ /* 0x01ffea0003c00000 */
[----:B------:R0:W0:Y:S02]  /*10100*/  SHFL.UP P6, R14, R13, R12, R11 ;  /* 0x0400000c0d0e7389 */ /* 0x00002400000c000b */
[----:B01234-:R-:W-:Y:S01]  /*10110*/  ENDCOLLECTIVE ;  /* 0x000000000000791b */ /* 0x01ffe20003800000 */
.L_x_3703:
[----:B------:R-:W-:Y:S05]  /*10120*/  BSYNC B0 ;  /* 0x0000000000007941 */ /* 0x000fea0003800000 */
.L_x_3702:
        /* <DEDUP_REMOVED lines=10> */
.L_x_3704:
        /* <DEDUP_REMOVED lines=8> */
.L_x_3705:
        /* <DEDUP_REMOVED lines=8> */
.L_x_3706:
        /* <DEDUP_REMOVED lines=8> */
.L_x_3707:
        /* <DEDUP_REMOVED lines=8> */
.L_x_3708:
[----:B------:R-:W-:Y:S05]  /*103d0*/  BRA `(.L_x_3709) ;  /* 0xffffffe400e87947 */ /* 0x000fea000383ffff */
.L_x_3663:
[----:B------:R-:W-:Y:S01]  /*103e0*/  BSSY B0, `(.L_x_3710) ;  /* 0x0000008000007945 */ /* 0x000fe20003800000 */
[----:B-----5:R-:W-:Y:S02]  /*103f0*/  IMAD.MOV.U32 R13, RZ, RZ, R17 ;  /* 0x000000ffff0d7224 */ /* 0x020fe400078e0011 */
[----:B------:R-:W-:Y:S02]  /*10400*/  IMAD.MOV.U32 R12, RZ, RZ, 0x1 ;  /* 0x00000001ff0c7424 */ /* 0x000fe400078e00ff */
[----:B------:R-:W-:Y:S02]  /*10410*/  IMAD.MOV.U32 R11, RZ, RZ, RZ ;  /* 0x000000ffff0b7224 */ /* 0x000fe400078e00ff */
[----:B------:R-:W-:-:S07]  /*10420*/  IMAD.MOV.U32 R15, RZ, RZ, -0x1 ;  /* 0xffffffffff0f7424 */ /* 0x000fce00078e00ff */
[----:B0-2---:R-:W-:Y:S05]  /*10430*/  WARPSYNC.COLLECTIVE R15, `(.L_x_3711) ;  /* 0x000000000f087348 */ /* 0x005fea0003c00000 */
[----:B------:R1:W3:Y:S02]  /*10440*/  SHFL.UP P6, R14, R13, R12, R11 ;  /* 0x0400000c0d0e7389 */ /* 0x0002e400000c000b */
[----:B0123--:R-:W-:Y:S01]  /*10450*/  ENDCOLLECTIVE ;  /* 0x000000000000791b */ /* 0x00ffe20003800000 */
.L_x_3711:
[----:B------:R-:W-:Y:S05]  /*10460*/  BSYNC B0 ;  /* 0x0000000000007941 */ /* 0x000fea0003800000 */
.L_x_3710:
        /* <DEDUP_REMOVED lines=10> */
.L_x_3712:
        /* <DEDUP_REMOVED lines=8> */
.L_x_3713:
        /* <DEDUP_REMOVED lines=8> */
.L_x_3714:
        /* <DEDUP_REMOVED lines=8> */
.L_x_3715:
        /* <DEDUP_REMOVED lines=8> */
.L_x_3716:
[----:B------:R-:W-:Y:S05]  /*10710*/  BRA `(.L_x_3717) ;  /* 0xffffffe400cc7947 */ /* 0x000fea000383ffff */
.L_x_3665:
[----:B------:R-:W-:Y:S01]  /*10720*/  BSSY B0, `(.L_x_3718) ;  /* 0x0000006000007945 */ /* 0x000fe20003800000 */
[----:B------:R-:W-:Y:S01]  /*10730*/  PLOP3.LUT P6, PT, P6, PT, PT, 0x8, 0x0 ;  /* 0x000000000000781c */ /* 0x000fe200037ce170 */
[----:B------:R-:W-:-:S12]  /*10740*/  IMAD.MOV.U32 R15, RZ, RZ, -0x1 ;  /* 0xffffffffff0f7424 */ /* 0x000fd800078e00ff */
[----:B0-----:R-:W-:Y:S05]  /*10750*/  WARPSYNC.COLLECTIVE R15, `(.L_x_3719) ;  /* 0x000000000f087348 */ /* 0x001fea0003c00000 */
[----:B------:R-:W-:Y:S01]  /*10760*/  VOTE.ANY R14, PT, P6 ;  /* 0x00000000000e7806 */ /* 0x000fe200030e0100 */
[----:B0-----:R-:W-:Y:S06]  /*10770*/  ENDCOLLECTIVE ;  /* 0x000000000000791b */ /* 0x001fec0003800000 */
.L_x_3719:
[----:B------:R-:W-:Y:S05]  /*10780*/  BSYNC B0 ;  /* 0x0000000000007941 */ /* 0x000fea0003800000 */
.L_x_3718:
        /* <DEDUP_REMOVED lines=9> */
.L_x_3720:
[----:B------:R-:W-:Y:S01]  /*10820*/  IMAD.MOV.U32 R17, RZ, RZ, R14 ;  /* 0x000000ffff117224 */ /* 0x000fe200078e000e */
[----:B------:R-:W-:Y:S06]  /*10830*/  BRA `(.L_x_3721) ;  /* 0xffffffe400bc7947 */ /* 0x000fec000383ffff */
.L_x_3667:
[----:B------:R-:W-:Y:S01]  /*10840*/  BSSY B0, `(.L_x_3722) ;  /* 0x0000007000007945 */ /* 0x000fe20003800000 */
[----:B------:R-:W-:Y:S02]  /*10850*/  IMAD.MOV.U32 R13, RZ, RZ, R2 ;  /* 0x000000ffff0d7224 */ /* 0x000fe400078e0002 */
[----:B------:R-:W-:Y:S02]  /*10860*/  IMAD.MOV.U32 R11, RZ, RZ, 0x1f ;  /* 0x0000001fff0b7424 */ /* 0x000fe400078e00ff */
[----:B------:R-:W-:-:S07]  /*10870*/  IMAD.MOV.U32 R15, RZ, RZ, -0x1 ;  /* 0xffffffffff0f7424 */ /* 0x000fce00078e00ff */
[----:B012---:R-:W-:Y:S05]  /*10880*/  WARPSYNC.COLLECTIVE R15, `(.L_x_3723) ;  /* 0x000000000f087348 */ /* 0x007fea0003c00000 */
[----:B------:R3:W4:Y:S02]  /*10890*/  SHFL.IDX P6, R14, R13, R12, R11 ;  /* 0x0000000c0d0e7389 */ /* 0x00072400000c000b */
[----:B01234-:R-:W-:Y:S01]  /*108a0*/  ENDCOLLECTIVE ;  /* 0x000000000000791b */ /* 0x01ffe20003800000 */
.L_x_3723:
[----:B------:R-:W-:Y:S05]  /*108b0*/  BSYNC B0 ;  /* 0x0000000000007941 */ /* 0x000fea0003800000 */
.L_x_3722:
[----:B------:R-:W-:Y:S01]  /*108c0*/  IMAD.MOV.U32 R7, RZ, RZ, R14 ;  /* 0x000000ffff077224 */ /* 0x000fe200078e000e */
[----:B------:R-:W-:Y:S06]  /*108d0*/  BRA `(.L_x_3666) ;  /* 0xffffffe400b07947 */ /* 0x000fec000383ffff */
.L_x_3671:
[----:B-1----:R1:W2:Y:S02]  /*108e0*/  SYNCS.PHASECHK.TRANS64.TRYWAIT P0, [R0+URZ+0x22820], R3 ;  /* 0x02282003000075a7 */ /* 0x0022a4000800017f */
[----:B--2---:R-:W-:Y:S05]  /*108f0*/  @!P0 NANOSLEEP.SYNCS 0x989680 ;  /* 0x009896800000895d */ /* 0x004fea0003900000 */
[----:B------:R-:W2:Y:S02]  /*10900*/  @!P0 SYNCS.PHASECHK.TRANS64 P0, [R0+URZ+0x22820], R3 ;  /* 0x02282003000085a7 */ /* 0x000ea4000800007f */
[----:B--2---:R-:W-:Y:S05]  /*10910*/  @!P0 BRA `(.L_x_3671) ;  /* 0xfffffffc00f08947 */ /* 0x004fea000383ffff */
[----:B------:R-:W-:Y:S05]  /*10920*/  BRA `(.L_x_3724) ;  /* 0xffffffec00247947 */ /* 0x000fea000383ffff */
.L_x_3672:
        /* <DEDUP_REMOVED lines=11> */
.L_x_3726:
[----:B------:R-:W-:Y:S05]  /*109e0*/  BSYNC B0 ;  /* 0x0000000000007941 */ /* 0x000fea0003800000 */
.L_x_3725:
[----:B------:R-:W-:Y:S05]  /*109f0*/  BRA `(.L_x_3727) ;  /* 0xffffffec000c7947 */ /* 0x000fea000383ffff */
.L_x_3675:
[----:B------:R-:W-:Y:S01]  /*10a00*/  BSSY B1, `(.L_x_3728) ;  /* 0x0000006000017945 */ /* 0x000fe20003800000 */
[----:B------:R-:W-:-:S07]  /*10a10*/  IMAD.MOV.U32 R15, RZ, RZ, -0x1 ;  /* 0xffffffffff0f7424 */ /* 0x000fce00078e00ff */
[----:B012---:R-:W-:Y:S05]  /*10a20*/  WARPSYNC.COLLECTIVE R15, `(.L_x_3729) ;  /* 0x000000000f0c7348 */ /* 0x007fea0003c00000 */
[----:B------:R-:W-:Y:S02]  /*10a30*/  ELECT P6, UR62, PT ;  /* 0x00000000003e782f */ /* 0x000fe400038c0000 */
[----:B------:R-:W-:Y:S01]  /*10a40*/  MOV R14, UR62 ;  /* 0x0000003e000e7c02 */ /* 0x000fe20008000f00 */
[----:B012---:R-:W-:Y:S10]  /*10a50*/  ENDCOLLECTIVE ;  /* 0x000000000000791b */ /* 0x007ff40003800000 */
.L_x_3729:
[----:B------:R-:W-:Y:S05]  /*10a60*/  BSYNC B1 ;  /* 0x0000000000017941 */ /* 0x000fea0003800000 */
.L_x_3728:
[----:B------:R-:W-:Y:S05]  /*10a70*/  BRA `(.L_x_3730) ;  /* 0xffffffec00047947 */ /* 0x000fea000383ffff */
.L_x_3677:
[----:B-1----:R1:W2:Y:S02]  /*10a80*/  SYNCS.PHASECHK.TRANS64.TRYWAIT P0, [R6+URZ], R5 ;  /* 0x00000005060075a7 */ /* 0x0022a4000800017f */
[----:B--2---:R-:W-:Y:S05]  /*10a90*/  @!P0 NANOSLEEP.SYNCS 0x989680 ;  /* 0x009896800000895d */ /* 0x004fea0003900000 */
[----:B------:R-:W2:Y:S02]  /*10aa0*/  @!P0 SYNCS.PHASECHK.TRANS64 P0, [R6+URZ], R5 ;  /* 0x00000005060085a7 */ /* 0x000ea4000800007f */
[----:B--2---:R-:W-:Y:S05]  /*10ab0*/  @!P0 BRA `(.L_x_3677) ;  /* 0xfffffffc00f08947 */ /* 0x004fea000383ffff */
[----:B------:R-:W-:Y:S05]  /*10ac0*/  BRA `(.L_x_3731) ;  /* 0xffffffec00407947 */ /* 0x000fea000383ffff */
.L_x_3678:
[----:B--2---:R2:W3:Y:S02]  /*10ad0*/  SYNCS.PHASECHK.TRANS64.TRYWAIT P0, [R7+URZ], R2 ;  /* 0x00000002070075a7 */ /* 0x0044e4000800017f */
[----:B---3--:R-:W-:Y:S05]  /*10ae0*/  @!P0 NANOSLEEP.SYNCS 0x989680 ;  /* 0x009896800000895d */ /* 0x008fea0003900000 */
[----:B------:R-:W3:Y:S02]  /*10af0*/  @!P0 SYNCS.PHASECHK.TRANS64 P0, [R7+URZ], R2 ;  /* 0x00000002070085a7 */ /* 0x000ee4000800007f */
[----:B---3--:R-:W-:Y:S05]  /*10b00*/  @!P0 BRA `(.L_x_3678) ;  /* 0xfffffffc00f08947 */ /* 0x008fea000383ffff */
[----:B------:R-:W-:Y:S05]  /*10b10*/  BRA `(.L_x_3732) ;  /* 0xffffffec00347947 */ /* 0x000fea000383ffff */
.L_x_3680:
[----:B---3--:R3:W4:Y:S02]  /*10b20*/  SYNCS.PHASECHK.TRANS64.TRYWAIT P0, [R4+URZ], R5 ;  /* 0x00000005040075a7 */ /* 0x008724000800017f */
[----:B----4-:R-:W-:Y:S05]  /*10b30*/  @!P0 NANOSLEEP.SYNCS 0x989680 ;  /* 0x009896800000895d */ /* 0x010fea0003900000 */
[----:B------:R-:W4:Y:S02]  /*10b40*/  @!P0 SYNCS.PHASECHK.TRANS64 P0, [R4+URZ], R5 ;  /* 0x00000005040085a7 */ /* 0x000f24000800007f */
[----:B----4-:R-:W-:Y:S05]  /*10b50*/  @!P0 BRA `(.L_x_3680) ;  /* 0xfffffffc00f08947 */ /* 0x010fea000383ffff */
[----:B------:R-:W-:Y:S05]  /*10b60*/  BRA `(.L_x_3733) ;  /* 0xffffffec003c7947 */ /* 0x000fea000383ffff */
.L_x_3734:
        /* <DEDUP_REMOVED lines=9> */
.L_x_4731:


//--------------------- .text._ZN7cutlass13device_kernelIN5flash11enable_sm90INS1_16FlashAttnFwdSm90INS1_25CollectiveMainloopFwdSm90ILi2EN4cute5tupleIJNS5_1CILi1EEES8_S8_EEENS6_IJNS7_ILi128EEENS7_ILi96EEENS7_ILi64EEEEEELi256ENS_6half_tEfNS_4arch4Sm90ELb1ELb0ELb0ELb1ELb0ELb1ELb0ELb1ELb0ELb0ELb0ELb0EEENS1_21CollectiveEpilogueFwdINS6_IJSA_NS7_ILi256EEESB_EEES9_SE_SG_Li256ELb1ELb0ELb0ELb0EEENS1_36VarlenDynamicPersistentTileSchedulerILi128ELi96ELi256ELi32ELb0ELb0ELb1ELb1ELb1ELb1EEEEEEEEEvNT_6ParamsE --------------------------
	.section	.text._ZN7cutlass13device_kernelIN5flash11enable_sm90INS1_16FlashAttnFwdSm90INS1_25CollectiveMainloopFwdSm90ILi2EN4cute5tupleIJNS5_1CILi1EEES8_S8_EEENS6_IJNS7_ILi128EEENS7_ILi96EEENS7_ILi64EEEEEELi256ENS_6half_tEfNS_4arch4Sm90ELb1ELb0ELb0ELb1ELb0ELb1ELb0ELb1ELb0ELb0ELb0ELb0EEENS1_21CollectiveEpilogueFwdINS6_IJSA_NS7_ILi256EEESB_EEES9_SE_SG_Li256ELb1ELb0ELb0ELb0EEENS1_36VarlenDynamicPersistentTileSchedulerILi128ELi96ELi256ELi32ELb0ELb0ELb1ELb1ELb1ELb1EEEEEEEEEvNT_6ParamsE,"ax",@progbits
	.align	128
.text._ZN7cutlass13device_kernelIN5flash11enable_sm90INS1_16FlashAttnFwdSm90INS1_25CollectiveMainloopFwdSm90ILi2EN4cute5tupleIJNS5_1CILi1EEES8_S8_EEENS6_IJNS7_ILi128EEENS7_ILi96EEENS7_ILi64EEEEEELi256ENS_6half_tEfNS_4arch4Sm90ELb1ELb0ELb0ELb1ELb0ELb1ELb0ELb1ELb0ELb0ELb0ELb0EEENS1_21CollectiveEpilogueFwdINS6_IJSA_NS7_ILi256EEESB_EEES9_SE_SG_Li256ELb1ELb0ELb0ELb0EEENS1_36VarlenDynamicPersistentTileSchedulerILi128ELi96ELi256ELi32ELb0ELb0ELb1ELb1ELb1ELb1EEEEEEEEEvNT_6ParamsE:
        .type           _ZN7cutlass13device_kernelIN5flash11enable_sm90INS1_16FlashAttnFwdSm90INS1_25CollectiveMainloopFwdSm90ILi2EN4cute5tupleIJNS5_1CILi1EEES8_S8_EEENS6_IJNS7_ILi128EEENS7_ILi96EEENS7_ILi64EEEEEELi256ENS_6half_tEfNS_4arch4Sm90ELb1ELb0ELb0ELb1ELb0ELb1ELb0ELb1ELb0ELb0ELb0ELb0EEENS1_21CollectiveEpilogueFwdINS6_IJSA_NS7_ILi256EEESB_EEES9_SE_SG_Li256ELb1ELb0ELb0ELb0EEENS1_36VarlenDynamicPersistentTileSchedulerILi128ELi96ELi256ELi32ELb0ELb0ELb1ELb1ELb1ELb1EEEEEEEEEvNT_6ParamsE,@function
        .size           _ZN7cutlass13device_kernelIN5flash11enable_sm90INS1_16FlashAttnFwdSm90INS1_25CollectiveMainloopFwdSm90ILi2EN4cute5tupleIJNS5_1CILi1EEES8_S8_EEENS6_IJNS7_ILi128EEENS7_ILi96EEENS7_ILi64EEEEEELi256ENS_6half_tEfNS_4arch4Sm90ELb1ELb0ELb0ELb1ELb0ELb1ELb0ELb1ELb0ELb0ELb0ELb0EEENS1_21CollectiveEpilogueFwdINS6_IJSA_NS7_ILi256EEESB_EEES9_SE_SG_Li256ELb1ELb0ELb0ELb0EEENS1_36VarlenDynamicPersistentTileSchedulerILi128ELi96ELi256ELi32ELb0ELb0ELb1ELb1ELb1ELb1EEEEEEEEEvNT_6ParamsE,(.L_x_4732 - _ZN7cutlass13device_kernelIN5flash11enable_sm90INS1_16FlashAttnFwdSm90INS1_25CollectiveMainloopFwdSm90ILi2EN4cute5tupleIJNS5_1CILi1EEES8_S8_EEENS6_IJNS7_ILi128EEENS7_ILi96EEENS7_ILi64EEEEEELi256ENS_6half_tEfNS_4arch4Sm90ELb1ELb0ELb0ELb1ELb0ELb1ELb0ELb1ELb0ELb0ELb0ELb0EEENS1_21CollectiveEpilogueFwdINS6_IJSA_NS7_ILi256EEESB_EEES9_SE_SG_Li256ELb1ELb0ELb0ELb0EEENS1_36VarlenDynamicPersistentTileSchedulerILi128ELi96ELi256ELi32ELb0ELb0ELb1ELb1ELb1ELb1EEEEEEEEEvNT_6ParamsE)
        .other          _ZN7cutlass13device_kernelIN5flash11enable_sm90INS1_16FlashAttnFwdSm90INS1_25CollectiveMainloopFwdSm90ILi2EN4cute5tupleIJNS5_1CILi1EEES8_S8_EEENS6_IJNS7_ILi128EEENS7_ILi96EEENS7_ILi64EEEEEELi256ENS_6half_tEfNS_4arch4Sm90ELb1ELb0ELb0ELb1ELb0ELb1ELb0ELb1ELb0ELb0ELb0ELb0EEENS1_21CollectiveEpilogueFwdINS6_IJSA_NS7_ILi256EEESB_EEES9_SE_SG_Li256ELb1ELb0ELb0ELb0EEENS1_36VarlenDynamicPersistentTileSchedulerILi128ELi96ELi256ELi32ELb0ELb0ELb1ELb1ELb1ELb1EEEEEEEEEvNT_6ParamsE,@"STO_CUDA_ENTRY STV_DEFAULT"
_ZN7cutlass13device_kernelIN5flash11enable_sm90INS1_16FlashAttnFwdSm90INS1_25CollectiveMainloopFwdSm90ILi2EN4cute5tupleIJNS5_1CILi1EEES8_S8_EEENS6_IJNS7_ILi128EEENS7_ILi96EEENS7_ILi64EEEEEELi256ENS_6half_tEfNS_4arch4Sm90ELb1ELb0ELb0ELb1ELb0ELb1ELb0ELb1ELb0ELb0ELb0ELb0EEENS1_21CollectiveEpilogueFwdINS6_IJSA_NS7_ILi256EEESB_EEES9_SE_SG_Li256ELb1ELb0ELb0ELb0EEENS1_36VarlenDynamicPersistentTileSchedulerILi128ELi96ELi256ELi32ELb0ELb0ELb1ELb1ELb1ELb1EEEEEEEEEvNT_6ParamsE:
        /* <DEDUP_REMOVED lines=27> */
.L_x_3736:
[----:B------:R-:W-:Y:S05]  /*01b0*/  BSYNC B0 ;  /* 0x0000000000007941 */ /* 0x000fea0003800000 */
.L_x_3735:
        /* <DEDUP_REMOVED lines=41> */
.L_x_3737:
        /* <DEDUP_REMOVED lines=22> */
.L_x_3738:
        /* <DEDUP_REMOVED lines=18> */
.L_x_3739:
        /* <DEDUP_REMOVED lines=22> */
.L_x_3740:
        /* <DEDUP_REMOVED lines=22> */
.L_x_3741:
        /* <DEDUP_REMOVED lines=8> */
.L_x_3744:
[----:B------:R-:W-:-:S08]  /*0a10*/  NOP ;  /* 0x0000000000007918 */ /* 0x000fd00000000000 */
[----:B------:R-:W0:Y:S02]  /*0a20*/  USETMAXREG.TRY_ALLOC.CTAPOOL UP0, 0xf0 ;  /* 0x000000f0000079c8 */ /* 0x000e240008000600 */
[----:B0-----:R-:W-:-:S13]  /*0a30*/  PLOP3.LUT P0, PT, PT, PT, UP0, 0x80, 0x0 ;  /* 0x000000000000781c */ /* 0x001fda0003f0f008 */
[----:B------:R-:W-:Y:S05]  /*0a40*/  @!P0 BRA `(.L_x_3744) ;  /* 0xfffffffc00f08947 */ /* 0x000fea000383ffff */
[----:B------:R-:W2:Y:S01]  /*0a50*/  LDL.LU R0, [R1] ;  /* 0x0000000001007983 */ /* 0x000ea20000300800 */
[----:B------:R-:W0:Y:S01]  /*0a60*/  S2R R2, SR_TID.X ;  /* 0x0000000000027919 */ /* 0x000e220000002100 */
[----:B------:R-:W1:Y:S01]  /*0a70*/  S2UR UR5, SR_CgaCtaId ;  /* 0x00000000000579c3 */ /* 0x000e620000008800 */
[----:B------:R-:W-:Y:S01]  /*0a80*/  UMOV UR4, 0x400 ;  /* 0x0000040000047882 */ /* 0x000fe20000000000 */
[----:B0-----:R-:W-:-:S06]  /*0a90*/  SHF.R.U32.HI R2, RZ, 0x7, R2 ;  /* 0x00000007ff027819 */ /* 0x001fcc0000011602 */
[----:B------:R-:W-:Y:S06]  /*0aa0*/  BAR.ARV 0x8, 0x120 ;  /* 0x0204800000007b1d */ /* 0x000fec0000002000 */
[----:B------:R-:W-:-:S13]  /*0ab0*/  ISETP.NE.AND P0, PT, R2, 0x1, PT ;  /* 0x000000010200780c */ /* 0x000fda0003f05270 */
[----:B------:R-:W-:Y:S08]  /*0ac0*/  @!P0 BAR.ARV 0x9, 0x100 ;  /* 0x0244000000008b1d */ /* 0x000ff00000002000 */
[----:B------:R-:W-:Y:S01]  /*0ad0*/  BAR.SYNC.DEFER_BLOCKING 0x5, 0x120 ;  /* 0x0144800000007b1d */ /* 0x000fe20000010000 */
[----:B-1----:R-:W-:-:S06]  /*0ae0*/  ULEA UR4, UR5, UR4, 0x18 ;  /* 0x0000000405047291 */ /* 0x002fcc000f8ec03f */
[----:B------:R-:W-:Y:S01]  /*0af0*/  IMAD.U32 R18, RZ, RZ, UR4 ;  /* 0x00000004ff127e24 */ /* 0x000fe2000f8e00ff */
[----:B------:R-:W-:-:S04]  /*0b00*/  ULDC UR4, c[0x0][0xc14] ;  /* 0x0003050000047ab9 */ /* 0x000fc80000000800 */
[----:B------:R-:W0:Y:S01]  /*0b10*/  LDS.128 R204, [R18+0x228d0] ;  /* 0x0228d00012cc7984 */ /* 0x000e220000000c00 */
[----:B------:R-:W-:Y:S06]  /*0b20*/  BAR.ARV 0x4, 0x120 ;  /* 0x0104800000007b1d */ /* 0x000fec0000002000 */
[----:B--2---:R-:W-:-:S04]  /*0b30*/  LOP3.LUT R0, R0, 0xffffffef, RZ, 0xc0, !PT ;  /* 0xffffffef00007812 */ /* 0x004fc800078ec0ff */
[----:B------:R-:W-:-:S05]  /*0b40*/  @P0 LOP3.LUT R0, R0, 0x10, RZ, 0xfc, !PT ;  /* 0x0000001000000812 */ /* 0x000fca00078efcff */
[----:B------:R1:W-:Y:S01]  /*0b50*/  STL [R1], R0 ;  /* 0x0000000001007387 */ /* 0x0003e20000100800 */
[----:B0-----:R-:W-:-:S13]  /*0b60*/  ISETP.GE.AND P0, PT, R207, UR4, PT ;  /* 0x00000004cf007c0c */ /* 0x001fda000bf06270 */
[----:B-1----:R-:W-:Y:S05]  /*0b70*/  @P0 BRA `(.L_x_3745) ;  /* 0x0000017000580947 */ /* 0x002fea0003800000 */
        /* <DEDUP_REMOVED lines=12> */
[----:B------:R-:W-:-:S03]  /*0c40*/  IMAD.IADD R233, R10, 0x1, -R233 ;  /* 0x000000010ae97824 */ /* 0x000fc600078e0ae9 */
        /* <DEDUP_REMOVED lines=10> */
[----:B------:R-:W-:Y:S02]  /*0cf0*/  LEA.HI R3, R0, R10, RZ, 0x4 ;  /* 0x0000000a00037211 */ /* 0x000fe400078f20ff */
[----:B------:R-:W-:Y:S02]  /*0d00*/  LOP3.LUT R5, R5, 0xfffffff8, RZ, 0xc0, !PT ;  /* 0xfffffff805057812 */ /* 0x000fe400078ec0ff */
[----:B------:R-:W-:-:S02]  /*0d10*/  SHF.R.S32.HI R6, RZ, 0x4, R3 ;  /* 0x00000004ff067819 */ /* 0x000fc40000011403 */
[----:B------:R-:W-:Y:S01]  /*0d20*/  LOP3.LUT R212, R7, 0x7ffffffc, RZ, 0xc0, !PT ;  /* 0x7ffffffc07d47812 */ /* 0x000fe200078ec0ff */
[----:B------:R-:W-:Y:S01]  /*0d30*/  IMAD.IADD R9, R4, 0x1, -R5 ;  /* 0x0000000104097824 */ /* 0x000fe200078e0a05 */
[C---:B------:R-:W-:Y:S02]  /*0d40*/  LOP3.LUT R4, R3.reuse, 0x3fffff0, RZ, 0xc0, !PT ;  /* 0x03fffff003047812 */ /* 0x040fe400078ec0ff */
[----:B------:R-:W-:Y:S01]  /*0d50*/  LEA.HI R3, R3, R6, RZ, 0x1 ;  /* 0x0000000603037211 */ /* 0x000fe200078f08ff */
[----:B------:R-:W-:Y:S01]  /*0d60*/  IMAD R9, R8, 0x10, R9 ;  /* 0x0000001008097824 */ /* 0x000fe200078e0209 */
[----:B------:R-:W-:Y:S02]  /*0d70*/  IADD3 R212, R233, -R212, RZ ;  /* 0x800000d4e9d47210 */ /* 0x000fe40007ffe0ff */
[----:B------:R-:W-:Y:S02]  /*0d80*/  LOP3.LUT R5, R3, 0x1ffffffe, RZ, 0xc0, !PT ;  /* 0x1ffffffe03057812 */ /* 0x000fe400078ec0ff */
[----:B------:R-:W-:-:S02]  /*0d90*/  IADD3 R3, R10, -R4, RZ ;  /* 0x800000040a037210 */ /* 0x000fc40007ffe0ff */
[----:B------:R-:W-:Y:S01]  /*0da0*/  LEA R213, R2, R9, 0x6 ;  /* 0x0000000902d57211 */ /* 0x000fe200078e30ff */
[----:B------:R-:W-:Y:S02]  /*0db0*/  IMAD.IADD R5, R6, 0x1, -R5 ;  /* 0x0000000106057824 */ /* 0x000fe400078e0a05 */
[----:B------:R-:W-:Y:S01]  /*0dc0*/  IMAD R4, R210, 0x10, R3 ;  /* 0x00000010d2047824 */ /* 0x000fe200078e0203 */
[CC--:B------:R-:W-:Y:S01]  /*0dd0*/  LEA.HI R3, R0.reuse, R10.reuse, RZ, 0x2 ;  /* 0x0000000a00037211 */ /* 0x0c0fe200078f10ff */
[----:B------:R-:W-:Y:S01]  /*0de0*/  IMAD.MOV.U32 R2, RZ, RZ, RZ ;  /* 0x000000ffff027224 */ /* 0x000fe200078e00ff */
[----:B------:R-:W-:Y:S01]  /*0df0*/  LEA.HI R0, R0, R10, RZ, 0x3 ;  /* 0x0000000a00007211 */ /* 0x000fe200078f18ff */
[----:B------:R-:W-:Y:S01]  /*0e00*/  IMAD R5, R4, 0x8, R5 ;  /* 0x0000000804057824 */ /* 0x000fe200078e0205 */
[--C-:B------:R-:W-:Y:S02]  /*0e10*/  SHF.R.S32.HI R19, RZ, 0x2, R3.reuse ;  /* 0x00000002ff137819 */ /* 0x100fe40000011403 */
[----:B------:R-:W-:Y:S01]  /*0e20*/  LOP3.LUT R232, R3, 0xfffffffc, RZ, 0xc0, !PT ;  /* 0xfffffffc03e87812 */ /* 0x000fe200078ec0ff */
[----:B------:R-:W-:Y:S01]  /*0e30*/  IMAD.SHL.U32 R236, R5, 0x8, RZ ;  /* 0x0000000805ec7824 */ /* 0x000fe200078e00ff */
[----:B------:R-:W-:Y:S01]  /*0e40*/  SHF.R.S32.HI R4, RZ, 0x1f, R3 ;  /* 0x0000001fff047819 */ /* 0x000fe20000011403 */
[----:B------:R-:W-:Y:S01]  /*0e50*/  VIADD R226, R19, 0x40 ;  /* 0x0000004013e27836 */ /* 0x000fe20000000000 */
[----:B------:R-:W-:-:S02]  /*0e60*/  IADD3 R232, R10, -R232, RZ ;  /* 0x800000e80ae87210 */ /* 0x000fc40007ffe0ff */
[----:B------:R-:W-:Y:S01]  /*0e70*/  SHF.R.S32.HI R208, RZ, 0x3, R0 ;  /* 0x00000003ffd07819 */ /* 0x000fe20000011400 */
[----:B------:R-:W-:Y:S01]  /*0e80*/  IMAD.SHL.U32 R203, R226, 0x40, RZ ;  /* 0x00000040e2cb7824 */ /* 0x000fe200078e00ff */
        /* <DEDUP_REMOVED lines=8> */
[----:B------:R-:W-:Y:S01]  /*0f10*/  SHF.R.U32.HI R237, RZ, 0x3, R203 ;  /* 0x00000003ffed7819 */ /* 0x000fe200000116cb */
[----:B------:R-:W-:Y:S01]  /*0f20*/  IMAD.SHL.U32 R201, R0, 0x8, RZ ;  /* 0x0000000800c97824 */ /* 0x000fe200078e00ff */
[----:B------:R-:W-:-:S02]  /*0f30*/  LOP3.LUT R6, R203, 0x38, R16, 0xf8, !PT ;  /* 0x00000038cb067812 */ /* 0x000fc400078ef810 */
[----:B------:R-:W-:Y:S02]  /*0f40*/  LOP3.LUT R211, R3, 0xfffffe00, RZ, 0xc0, !PT ;  /* 0xfffffe0003d37812 */ /* 0x000fe400078ec0ff */
[----:B------:R-:W-:Y:S02]  /*0f50*/  LOP3.LUT R4, R4, 0xfffffff8, RZ, 0xc0, !PT ;  /* 0xfffffff804047812 */ /* 0x000fe400078ec0ff */
[----:B------:R-:W-:Y:S02]  /*0f60*/  LOP3.LUT R3, R211, R6, R237, 0xf6, !PT ;  /* 0x00000006d3037212 */ /* 0x000fe400078ef6ed */
[----:B------:R-:W-:Y:S01]  /*0f70*/  SHF.R.S32.HI R228, RZ, 0x1f, R19 ;  /* 0x0000001fffe47819 */ /* 0x000fe20000011413 */
[----:B------:R-:W-:Y:S01]  /*0f80*/  IMAD.IADD R230, R19, 0x1, -R4 ;  /* 0x0000000113e67824 */ /* 0x000fe200078e0a04 */
[----:B------:R-:W-:Y:S01]  /*0f90*/  SHF.R.S32.HI R17, RZ, 0x1f, R16 ;  /* 0x0000001fff117819 */ /* 0x000fe20000011410 */
[----:B------:R-:W-:-:S07]  /*0fa0*/  IMAD R234, R3, 0x2, R18 ;  /* 0x0000000203ea7824 */ /* 0x000fce00078e0212 */
.L_x_3899:
[----:B01---5:R-:W0:Y:S02]  /*0fb0*/  LDC.64 R4, c[0x0][0xc60] ;  /* 0x00031800ff047b82 */ /* 0x023e240000000a00 */
        /* <DEDUP_REMOVED lines=14> */
[C---:B------:R-:W-:Y:S02]  /*10a0*/  @P1 LEA R6, P2, R225.reuse, UR4, 0x2 ;  /* 0x00000004e1061c11 */ /* 0x040fe4000f8410ff */
        /* <DEDUP_REMOVED lines=24> */
[----:B0--3--:R-:W-:Y:S06]  /*1230*/  @P2 BRA `(.L_x_3746) ;  /* 0x0000000000242947 */ /* 0x009fec0003800000 */
        /* <DEDUP_REMOVED lines=9> */
.L_x_3746:
        /* <DEDUP_REMOVED lines=10> */
.L_x_3747:
[----:B------:R-:W-:Y:S05]  /*1370*/  @!P0 BRA `(.L_x_3748) ;  /* 0x00000000000c8947 */ /* 0x000fea0003800000 */
[----:B------:R-:W2:Y:S04]  /*1380*/  LDG.E R5, desc[UR40][R8.64] ;  /* 0x0000002808057981 */ /* 0x000ea8000c1e1900 */
[----:B------:R-:W2:Y:S02]  /*1390*/  LDG.E R24, desc[UR40][R8.64+0x4] ;  /* 0x0000042808187981 */ /* 0x000ea4000c1e1900 */
[----:B--2---:R-:W-:-:S07]  /*13a0*/  IMAD.IADD R24, R24, 0x1, -R5 ;  /* 0x0000000118187824 */ /* 0x004fce00078e0a05 */
.L_x_3748:
        /* <DEDUP_REMOVED lines=9> */
[----:B------:R-:W-:Y:S01]  /*1440*/  LEA R3, R205, 0xdf, 0x7 ;  /* 0x000000dfcd037811 */ /* 0x000fe200078e38ff */
        /* <DEDUP_REMOVED lines=10> */
[C---:B------:R-:W-:Y:S02]  /*14f0*/  IADD3 R0, R204.reuse, 0x5f, RZ ;  /* 0x0000005fcc007810 */ /* 0x040fe40007ffe0ff */
[----:B------:R-:W-:-:S03]  /*1500*/  IADD3 R3, R204, R3, -R202 ;  /* 0x00000003cc037210 */ /* 0x000fc60007ffe8ca */
[----:B------:R-:W-:-:S04]  /*1510*/  IMAD.HI R0, R0, 0x2aaaaaab, RZ ;  /* 0x2aaaaaab00007827 */ /* 0x000fc800078e02ff */
[----:B------:R-:W-:Y:S01]  /*1520*/  IMAD.HI R4, R3, 0x2aaaaaab, RZ ;  /* 0x2aaaaaab03047827 */ /* 0x000fe200078e02ff */
[----:B------:R-:W-:-:S04]  /*1530*/  SHF.R.U32.HI R3, RZ, 0x1f, R0 ;  /* 0x0000001fff037819 */ /* 0x000fc80000011600 */
[----:B------:R-:W-:Y:S02]  /*1540*/  SHF.R.U32.HI R5, RZ, 0x1f, R4 ;  /* 0x0000001fff057819 */ /* 0x000fe40000011604 */
[----:B------:R-:W-:Y:S02]  /*1550*/  LEA.HI.SX32 R3, R0, R3, 0x1c ;  /* 0x0000000300037211 */ /* 0x000fe400078fe2ff */
[----:B------:R-:W-:-:S04]  /*1560*/  LEA.HI.SX32 R176, R4, R5, 0x1c ;  /* 0x0000000504b07211 */ /* 0x000fc800078fe2ff */
[----:B------:R-:W-:-:S05]  /*1570*/  VIMNMX R176, R3, R176, PT ;  /* 0x000000b003b07248 */ /* 0x000fca0003fe0100 */
        /* <DEDUP_REMOVED lines=33> */
.L_x_3751:
[----:B------:R-:W-:Y:S05]  /*1790*/  BSYNC B6 ;  /* 0x0000000000067941 */ /* 0x000fea0003800000 */
.L_x_3750:
        /* <DEDUP_REMOVED lines=20> */
.L_x_3753:
[----:B------:R-:W-:Y:S05]  /*18e0*/  BSYNC B6 ;  /* 0x0000000000067941 */ /* 0x000fea0003800000 */
.L_x_3752:
        /* <DEDUP_REMOVED lines=21> */
[----:B--2---:R-:W-:Y:S01]  /*1a40*/  SHF.L.U64.HI R86, R42, 0x6, R43 ;  /* 0x000000062a567819 */ /* 0x004fe2000001022b */
[----:B------:R-:W-:Y:S01]  /*1a50*/  IMAD.SHL.U32 R28, R232, 0x4, RZ ;  /* 0x00000004e81c7824 */ /* 0x000fe200078e00ff */
[----:B------:R-:W-:Y:S01]  /*1a60*/  SHF.R.S32.HI R81, RZ, 0x1f, R226 ;  /* 0x0000001fff517819 */ /* 0x000fe200000114e2 */
[----:B------:R-:W-:-:S02]  /*1a70*/  IMAD R6, R33, R42, RZ ;  /* 0x0000002a21067224 */ /* 0x000fc400078e02ff */
[----:B-1----:R-:W-:Y:S01]  /*1a80*/  IMAD.WIDE.U32 R4, R56, R42, RZ ;  /* 0x0000002a38047225 */ /* 0x002fe200078e00ff */
[----:B------:R-:W-:Y:S02]  /*1a90*/  SHF.R.U32.HI R26, RZ, 0x7, R20 ;  /* 0x00000007ff1a7819 */ /* 0x000fe40000011614 */
[----:B------:R-:W-:Y:S01]  /*1aa0*/  SHF.R.S32.HI R29, RZ, 0x1f, R28 ;  /* 0x0000001fff1d7819 */ /* 0x000fe2000001141c */
[----:B------:R-:W0:Y:S01]  /*1ab0*/  @P0 LDC R3, c[0x0][0x42c] ;  /* 0x00010b00ff030b82 */ /* 0x000e220000000800 */
[----:B------:R-:W-:Y:S01]  /*1ac0*/  ISETP.NE.AND P6, PT, R26, 0x1, PT ;  /* 0x000000011a00780c */ /* 0x000fe20003fc5270 */
[----:B------:R-:W-:Y:S01]  /*1ad0*/  IMAD.SHL.U32 R87, R230, 0x40, RZ ;  /* 0x00000040e6577824 */ /* 0x000fe200078e00ff */
[----:B---3--:R-:W-:Y:S01]  /*1ae0*/  SHF.L.U64.HI R85, R54, 0x6, R55 ;  /* 0x0000000636557819 */ /* 0x008fe20000010237 */
[----:B------:R-:W-:Y:S01]  /*1af0*/  IMAD.MOV.U32 R78, RZ, RZ, 0x20 ;  /* 0x00000020ff4e7424 */ /* 0x000fe200078e00ff */
[----:B------:R-:W-:Y:S01]  /*1b00*/  IADD3 R79, R26, 0x8, RZ ;  /* 0x000000081a4f7810 */ /* 0x000fe20007ffe0ff */
[----:B------:R-:W-:Y:S01]  /*1b10*/  IMAD.SHL.U32 R83, R54, 0x40, RZ ;  /* 0x0000004036537824 */ /* 0x000fe200078e00ff */
[----:B------:R-:W-:Y:S01]  /*1b20*/  LOP3.LUT R87, R87, 0x1c0, RZ, 0xc0, !PT ;  /* 0x000001c057577812 */ /* 0x000fe200078ec0ff */
[----:B------:R-:W1:Y:S01]  /*1b30*/  @P0 LDC R7, c[0x0][0x430] ;  /* 0x00010c00ff070b82 */ /* 0x000e620000000800 */
[----:B------:R-:W-:-:S02]  /*1b40*/  IMAD R75, R43, 0x60, RZ ;  /* 0x000000602b4b7824 */ /* 0x000fc400078e02ff */
[----:B------:R-:W-:Y:S01]  /*1b50*/  SHF.R.U32.HI R80, RZ, 0x3, R87 ;  /* 0x00000003ff507819 */ /* 0x000fe20000011657 */
[----:B------:R-:W-:Y:S02]  /*1b60*/  IMAD.SHL.U32 R84, R42, 0x40, RZ ;  /* 0x000000402a547824 */ /* 0x000fe400078e00ff */
[----:B----4-:R-:W-:Y:S02]  /*1b70*/  IMAD.SHL.U32 R76, R27, 0x2, RZ ;  /* 0x000000021b4c7824 */ /* 0x010fe400078e00ff */
        /* <DEDUP_REMOVED lines=16> */
[----:B------:R-:W-:Y:S01]  /*1c80*/  SEL R8, R0, RZ, !P0 ;  /* 0x000000ff00087207 */ /* 0x000fe20004000000 */
[----:B------:R-:W0:Y:S02]  /*1c90*/  LDC.64 R24, c[0x0][0x3e8] ;  /* 0x0000fa00ff187b82 */ /* 0x000e240000000a00 */
[----:B------:R-:W-:-:S04]  /*1ca0*/  IMAD.WIDE.U32 R20, R41, UR4, R4 ;  /* 0x0000000429147c25 */ /* 0x000fc8000f8e0004 */
[----:B------:R-:W-:Y:S02]  /*1cb0*/  IMAD R0, R8, UR4, RZ ;  /* 0x0000000408007c24 */ /* 0x000fe4000f8e02ff */
[----:B------:R-:W-:-:S04]  /*1cc0*/  IMAD.WIDE.U32 R4, R19, R42, R16 ;  /* 0x0000002a13047225 */ /* 0x000fc800078e0010 */
[----:B------:R-:W-:Y:S01]  /*1cd0*/  IMAD R95, R41, UR5, R0 ;  /* 0x00000005295f7c24 */ /* 0x000fe2000f8e0200 */
[----:B------:R-:W-:Y:S05]  /*1ce0*/  @!P6 WARPSYNC.ALL ;  /* 0x000000000000e948 */ /* 0x000fea0003800000 */
[----:B------:R-:W-:Y:S01]  /*1cf0*/  ULDC UR4, c[0x0][0x310] ;  /* 0x0000c40000047ab9 */ /* 0x000fe20000000800 */
[----:B------:R-:W-:Y:S01]  /*1d00*/  IMAD.IADD R95, R21, 0x1, R95 ;  /* 0x00000001155f7824 */ /* 0x000fe200078e025f */
[----:B------:R-:W-:Y:S01]  /*1d10*/  ISETP.GE.AND P1, PT, R97, UR4, PT ;  /* 0x0000000461007c0c */ /* 0x000fe2000bf26270 */
[----:B------:R-:W-:Y:S01]  /*1d20*/  ULDC.64 UR6, c[0x0][0x320] ;  /* 0x0000c80000067ab9 */ /* 0x000fe20000000a00 */
[----:B------:R-:W-:Y:S01]  /*1d30*/  @!P6 BAR.SYNC.DEFER_BLOCKING 0x9, 0x100 ;  /* 0x024400000000eb1d */ /* 0x000fe20000010000 */
[----:B------:R-:W-:Y:S01]  /*1d40*/  IADD3 R93, P0, R20, R4, RZ ;  /* 0x00000004145d7210 */ /* 0x000fe20007f1e0ff */
[----:B------:R-:W-:Y:S01]  /*1d50*/  VIADD R4, R16, 0xc0 ;  /* 0x000000c010047836 */ /* 0x000fe20000000000 */
[----:B------:R-:W-:Y:S01]  /*1d60*/  SEL R3, RZ, 0xffffffff, P1 ;  /* 0xffffffffff037807 */ /* 0x000fe20000800000 */
[----:B0-----:R-:W-:Y:S01]  /*1d70*/  IMAD.WIDE.U32 R10, R19, R24, R16 ;  /* 0x00000018130a7225 */ /* 0x001fe200078e0010 */
[----:B------:R-:W-:-:S02]  /*1d80*/  IADD3.X R91, R95, R5, R6, P0, !PT ;  /* 0x000000055f5b7210 */ /* 0x000fc400007fe406 */
[C---:B------:R-:W-:Y:S01]  /*1d90*/  ISETP.GE.AND P0, PT, R16.reuse, UR4, PT ;  /* 0x0000000410007c0c */ /* 0x040fe2000bf06270 */
[----:B------:R-:W-:Y:S01]  /*1da0*/  IMAD.SHL.U32 R5, R3, 0x2, RZ ;  /* 0x0000000203057824 */ /* 0x000fe200078e00ff */
[----:B------:R-:W-:Y:S01]  /*1db0*/  IADD3 R6, R16, 0xe0, RZ ;  /* 0x000000e010067810 */ /* 0x000fe20007ffe0ff */
[----:B------:R-:W-:Y:S01]  /*1dc0*/  IMAD R3, R7, UR6, RZ ;  /* 0x0000000607037c24 */ /* 0x000fe2000f8e02ff */
[----:B------:R-:W-:Y:S01]  /*1dd0*/  SEL R0, RZ, 0x1, P0 ;  /* 0x00000001ff007807 */ /* 0x000fe20000000000 */
[----:B------:R-:W-:Y:S01]  /*1de0*/  IMAD.WIDE.U32 R42, R42, 0x60, RZ ;  /* 0x000000602a2a7825 */ /* 0x000fe200078e00ff */
[----:B------:R-:W-:Y:S02]  /*1df0*/  ISETP.GE.AND P0, PT, R96, UR4, PT ;  /* 0x0000000460007c0c */ /* 0x000fe4000bf06270 */
[----:B------:R-:W-:Y:S01]  /*1e00*/  ISETP.GE.AND P1, PT, R94, UR4, PT ;  /* 0x000000045e007c0c */ /* 0x000fe2000bf26270 */
[----:B------:R-:W-:Y:S01]  /*1e10*/  IMAD R7, R206, UR7, R3 ;  /* 0x00000007ce077c24 */ /* 0x000fe2000f8e0203 */
[----:B------:R-:W-:Y:S01]  /*1e20*/  ISETP.GE.AND P3, PT, R6, UR4, PT ;  /* 0x0000000406007c0c */ /* 0x000fe2000bf66270 */
[----:B------:R-:W-:Y:S01]  /*1e30*/  IMAD.WIDE.U32 R48, R24, 0x60, RZ ;  /* 0x0000006018307825 */ /* 0x000fe200078e00ff */
[----:B------:R-:W-:-:S02]  /*1e40*/  LOP3.LUT R0, R5, 0x2, R0, 0xe2, !PT ;  /* 0x0000000205007812 */ /* 0x000fc400078ee200 */
[----:B------:R-:W-:Y:S01]  /*1e50*/  SEL R3, RZ, 0x4, P0 ;  /* 0x00000004ff037807 */ /* 0x000fe20000000000 */
[----:B------:R-:W-:Y:S01]  /*1e60*/  IMAD.SHL.U32 R89, R24, 0x40, RZ ;  /* 0x0000004018597824 */ /* 0x000fe200078e00ff */
[----:B------:R-:W-:Y:S01]  /*1e70*/  SEL R6, RZ, 0x8, P1 ;  /* 0x00000008ff067807 */ /* 0x000fe20000800000 */
[----:B------:R-:W-:Y:S01]  /*1e80*/  IMAD.IADD R75, R43, 0x1, R75 ;  /* 0x000000012b4b7824 */ /* 0x000fe200078e024b */
[----:B------:R-:W-:Y:S02]  /*1e90*/  ISETP.GE.AND P0, PT, R92, UR4, PT ;  /* 0x000000045c007c0c */ /* 0x000fe4000bf06270 */
[----:B------:R-:W-:Y:S02]  /*1ea0*/  ISETP.GE.AND P1, PT, R90, UR4, PT ;  /* 0x000000045a007c0c */ /* 0x000fe4000bf26270 */
[----:B------:R-:W-:Y:S02]  /*1eb0*/  LOP3.LUT R0, R6, R0, R3, 0xfe, !PT ;  /* 0x0000000006007212 */ /* 0x000fe400078efe03 */
[----:B------:R-:W-:-:S02]  /*1ec0*/  SEL R3, RZ, 0x10, P0 ;  /* 0x00000010ff037807 */ /* 0x000fc40000000000 */
[----:B------:R-:W-:Y:S02]  /*1ed0*/  SEL R6, RZ, 0x20, P1 ;  /* 0x00000020ff067807 */ /* 0x000fe40000800000 */
[----:B------:R-:W-:Y:S01]  /*1ee0*/  ISETP.GE.AND P2, PT, R4, UR4, PT ;  /* 0x0000000404007c0c */ /* 0x000fe2000bf46270 */
[----:B------:R-:W-:Y:S01]  /*1ef0*/  IMAD.WIDE.U32 R4, R206, UR6, R16 ;  /* 0x00000006ce047c25 */ /* 0x000fe2000f8e0010 */
[----:B------:R-:W-:Y:S01]  /*1f00*/  LOP3.LUT R3, R6, R0, R3, 0xfe, !PT ;  /* 0x0000000006037212 */ /* 0x000fe200078efe03 */
[----:B------:R-:W-:Y:S01]  /*1f10*/  ULDC.64 UR4, c[0x0][0x328] ;  /* 0x0000ca0000047ab9 */ /* 0x000fe20000000a00 */
[----:B------:R-:W-:Y:S01]  /*1f20*/  SEL R0, RZ, 0x40, P2 ;  /* 0x00000040ff007807 */ /* 0x000fe20001000000 */
[----:B------:R-:W-:Y:S01]  /*1f30*/  IMAD R6, R228, R24, RZ ;  /* 0x00000018e4067224 */ /* 0x000fe200078e02ff */
[----:B------:R-:W-:Y:S02]  /*1f40*/  ISETP.GE.AND P0, PT, R16, R27, PT ;  /* 0x0000001b1000720c */ /* 0x000fe40003f06270 */
[----:B------:R-:W-:Y:S01]  /*1f50*/  IADD3 R5, R5, R7, RZ ;  /* 0x0000000705057210 */ /* 0x000fe20007ffe0ff */
[----:B------:R-:W-:Y:S01]  /*1f60*/  IMAD R7, R8, UR4, RZ ;  /* 0x0000000408077c24 */ /* 0x000fe2000f8e02ff */
[----:B------:R-:W-:Y:S01]  /*1f70*/  LOP3.LUT R0, R3, R0, RZ, 0xfc, !PT ;  /* 0x0000000003007212 */ /* 0x000fe200078efcff */
[----:B------:R-:W-:Y:S01]  /*1f80*/  IMAD.WIDE.U32 R8, R19, R54, R16 ;  /* 0x0000003613087225 */ /* 0x000fe200078e0010 */
[----:B------:R-:W-:-:S02]  /*1f90*/  SEL R3, R27, RZ, P0 ;  /* 0x000000ff1b037207 */ /* 0x000fc40000000000 */
[----:B------:R-:W-:Y:S01]  /*1fa0*/  LOP3.LUT P1, RZ, R230, 0x4, RZ, 0xc0, !PT ;  /* 0x00000004e6ff7812 */ /* 0x000fe2000782c0ff */
[----:B------:R-:W-:Y:S01]  /*1fb0*/  IMAD R63, R41, UR5, R7 ;  /* 0x00000005293f7c24 */ /* 0x000fe2000f8e0207 */
[----:B------:R-:W-:Y:S01]  /*1fc0*/  IADD3 R56, P2, R19, R56, RZ ;  /* 0x0000003813387210 */ /* 0x000fe20007f5e0ff */
[----:B------:R-:W-:Y:S01]  /*1fd0*/  IMAD.WIDE.U32 R40, R41, UR4, R4 ;  /* 0x0000000429287c25 */ /* 0x000fe2000f8e0004 */
[----:B------:R-:W-:Y:S01]  /*1fe0*/  SHF.L.U64.HI R82, R24, 0x6, R25 ;  /* 0x0000000618527819 */ /* 0x000fe20000010219 */
[----:B------:R-:W-:Y:S01]  /*1ff0*/  ULDC UR4, c[0x0][0x2e4] ;  /* 0x0000b90000047ab9 */ /* 0x000fe20000000800 */
[----:B------:R-:W-:Y:S01]  /*2000*/  SEL R78, R78, 0xffffffe0, !P1 ;  /* 0xffffffe04e4e7807 */ /* 0x000fe20004800000 */
[----:B------:R-:W-:Y:S01]  /*2010*/  IMAD R4, R228, R54, RZ ;  /* 0x00000036e4047224 */ /* 0x000fe200078e02ff */
[C---:B------:R-:W-:Y:S01]  /*2020*/  ISETP.GE.AND P1, PT, R16.reuse, UR4, PT ;  /* 0x0000000410007c0c */ /* 0x040fe2000bf26270 */
[----:B------:R-:W-:Y:S02]  /*2030*/  IMAD.IADD R3, R16, 0x1, R3 ;  /* 0x0000000110037824 */ /* 0x000fe400078e0203 */
[----:B------:R-:W-:-:S02]  /*2040*/  IMAD R13, R19, R55, R4 ;  /* 0x00000037130d7224 */ /* 0x000fc400078e0204 */
[----:B------:R-:W-:Y:S01]  /*2050*/  IMAD.WIDE.U32 R4, R19, R54, R28 ;  /* 0x0000003613047225 */ /* 0x000fe200078e001c */
[----:B------:R-:W-:-:S03]  /*2060*/  SHF.R.S32.HI R12, RZ, 0x1f, R3 ;  /* 0x0000001fff0c7819 */ /* 0x000fc60000011403 */
[----:B------:R-:W-:Y:S01]  /*2070*/  IMAD.IADD R9, R13, 0x1, R9 ;  /* 0x000000010d097824 */ /* 0x000fe200078e0209 */
[----:B------:R-:W-:Y:S01]  /*2080*/  IADD3 R5, R5, R13, RZ ;  /* 0x0000000d05057210 */ /* 0x000fe20007ffe0ff */
[C---:B------:R-:W-:Y:S01]  /*2090*/  IMAD R15, R19.reuse, R25, R6 ;  /* 0x00000019130f7224 */ /* 0x040fe200078e0206 */
[----:B------:R-:W-:Y:S01]  /*20a0*/  LEA.HI R12, R12, R3, RZ, 0x3 ;  /* 0x000000030c0c7211 */ /* 0x000fe200078f18ff */
[-C--:B------:R-:W-:Y:S01]  /*20b0*/  IMAD.WIDE.U32 R6, R19, R24.reuse, R28 ;  /* 0x0000001813067225 */ /* 0x080fe200078e001c */
[----:B-----5:R-:W-:Y:S02]  /*20c0*/  SHF.R.S32.HI R13, RZ, 0x1f, R31 ;  /* 0x0000001fff0d7819 */ /* 0x020fe4000001141f */
[----:B------:R-:W-:Y:S01]  /*20d0*/  LOP3.LUT R3, R87, 0x18, R16, 0xf8, !PT ;  /* 0x0000001857037812 */ /* 0x000fe200078ef810 */
[----:B------:R-:W-:Y:S01]  /*20e0*/  IMAD.IADD R11, R15, 0x1, R11 ;  /* 0x000000010f0b7824 */ /* 0x000fe200078e020b */
[----:B------:R-:W-:Y:S01]  /*20f0*/  SHF.R.S32.HI R68, RZ, 0x3, R12 ;  /* 0x00000003ff447819 */ /* 0x000fe2000001140c */
[----:B------:R-:W-:Y:S01]  /*2100*/  IMAD R14, R13, R24, RZ ;  /* 0x000000180d0e7224 */ /* 0x000fe200078e02ff */
[----:B------:R-:W-:Y:S01]  /*2110*/  LOP3.LUT R3, R3, R80, RZ, 0x3c, !PT ;  /* 0x0000005003037212 */ /* 0x000fe200078e3cff */
[----:B------:R-:W-:Y:S01]  /*2120*/  IMAD.IADD R7, R7, 0x1, R15 ;  /* 0x0000000107077824 */ /* 0x000fe200078e020f */
[----:B------:R-:W-:Y:S01]  /*2130*/  LOP3.LUT R69, R12, 0xfffffff8, RZ, 0xc0, !PT ;  /* 0xfffffff80c457812 */ /* 0x000fe200078ec0ff */
[----:B------:R-:W-:-:S02]  /*2140*/  IMAD R15, R31, R25, R14 ;  /* 0x000000191f0f7224 */ /* 0x000fc400078e020e */
[----:B------:R-:W-:Y:S01]  /*2150*/  IMAD R77, R210, 0x200, R3 ;  /* 0x00000200d24d7824 */ /* 0x000fe200078e0203 */
[--C-:B------:R-:W-:Y:S01]  /*2160*/  LOP3.LUT R3, R87, 0x38, R12.reuse, 0xf8, !PT ;  /* 0x0000003857037812 */ /* 0x100fe200078ef80c */
[----:B------:R-:W-:Y:S01]  /*2170*/  IMAD R14, R13, R54, RZ ;  /* 0x000000360d0e7224 */ /* 0x000fe200078e02ff */
[----:B------:R-:W-:Y:S01]  /*2180*/  LOP3.LUT R12, R203, 0x38, R12, 0xf8, !PT ;  /* 0x00000038cb0c7812 */ /* 0x000fe200078ef80c */
[----:B------:R-:W-:Y:S01]  /*2190*/  IMAD.WIDE.U32 R44, R31, R24, R10 ;  /* 0x000000181f2c7225 */ /* 0x000fe200078e000a */
[----:B------:R-:W-:Y:S02]  /*21a0*/  LOP3.LUT R67, R3, R80, RZ, 0x3c, !PT ;  /* 0x0000005003437212 */ /* 0x000fe400078e3cff */
[----:B------:R-:W-:Y:S01]  /*21b0*/  LOP3.LUT R12, R12, R237, RZ, 0x3c, !PT ;  /* 0x000000ed0c0c7212 */ /* 0x000fe200078e3cff */
[C---:B------:R-:W-:Y:S01]  /*21c0*/  IMAD.WIDE.U32 R46, R31.reuse, R24, R6 ;  /* 0x000000181f2e7225 */ /* 0x040fe200078e0006 */
[----:B------:R-:W-:Y:S02]  /*21d0*/  SEL R3, RZ, 0xffffff80, P3 ;  /* 0xffffff80ff037807 */ /* 0x000fe40001800000 */
[----:B------:R-:W-:Y:S01]  /*21e0*/  SHF.R.S32.HI R62, RZ, 0x1f, R69 ;  /* 0x0000001fff3e7819 */ /* 0x000fe20000011445 */
[----:B------:R-:W-:Y:S01]  /*21f0*/  IMAD R7, R31, R55, R14 ;  /* 0x000000371f077224 */ /* 0x000fe200078e020e */
[----:B------:R-:W-:Y:S01]  /*2200*/  LOP3.LUT R3, R0, 0x80, R3, 0xc8, !PT ;  /* 0x0000008000037812 */ /* 0x000fe200078ec803 */
[----:B------:R-:W-:Y:S01]  /*2210*/  IMAD R11, R55, 0x60, RZ ;  /* 0x00000060370b7824 */ /* 0x000fe200078e02ff */
[----:B------:R-:W-:Y:S01]  /*2220*/  LEA R67, R210, R67, 0x9 ;  /* 0x00000043d2437211 */ /* 0x000fe200078e48ff */
[----:B------:R-:W-:Y:S01]  /*2230*/  IMAD.WIDE.U32 R50, R31, R54, R8 ;  /* 0x000000361f327225 */ /* 0x000fe200078e0008 */
[----:B------:R-:W-:-:S03]  /*2240*/  LOP3.LUT R0, R0, 0x40, RZ, 0xc0, !PT ;  /* 0x0000004000007812 */ /* 0x000fc600078ec0ff */
[----:B------:R-:W-:-:S04]  /*2250*/  IMAD.WIDE.U32 R52, R31, R54, R4 ;  /* 0x000000361f347225 */ /* 0x000fc800078e0004 */
[----:B------:R-:W-:-:S04]  /*2260*/  IMAD.WIDE.U32 R54, R54, 0x60, RZ ;  /* 0x0000006036367825 */ /* 0x000fc800078e00ff */
[----:B------:R-:W-:Y:S01]  /*2270*/  IMAD R25, R25, 0x60, RZ ;  /* 0x0000006019197824 */ /* 0x000fe200078e02ff */
[----:B------:R-:W-:Y:S01]  /*2280*/  IADD3 R72, R55, R11, RZ ;  /* 0x0000000b37487210 */ /* 0x000fe20007ffe0ff */
[----:B------:R-:W-:Y:S01]  /*2290*/  IMAD.X R57, R228, 0x1, R33, P2 ;  /* 0x00000001e4397824 */ /* 0x000fe200010e0621 */
[----:B------:R-:W-:Y:S01]  /*22a0*/  ISETP.GE.AND P2, PT, R97, UR4, PT ;  /* 0x0000000461007c0c */ /* 0x000fe2000bf46270 */
        /* <DEDUP_REMOVED lines=8> */
.L_x_3801:
        /* <DEDUP_REMOVED lines=21> */
[----:B------:R-:W-:-:S02]  /*2480*/  ISETP.GT.AND P4, PT, R59, R58, PT ;  /* 0x0000003a3b00720c */ /* 0x000fc40003f84270 */
[----:B------:R-:W-:Y:S01]  /*2490*/  LEA R106, R5, R30, 0x1 ;  /* 0x0000001e056a7211 */ /* 0x000fe200078e08ff */
[----:B------:R-:W-:Y:S01]  /*24a0*/  IMAD R102, R7, 0x2, R30 ;  /* 0x0000000207667824 */ /* 0x000fe200078e021e */
[----:B------:R-:W-:-:S05]  /*24b0*/  P2R R98, PR, RZ, 0x10 ;  /* 0x00000010ff627803 */ /* 0x000fca0000000000 */
        /* <DEDUP_REMOVED lines=43> */
.L_x_3758:
[----:B------:R-:W-:Y:S05]  /*2770*/  BSYNC B1 ;  /* 0x0000000000017941 */ /* 0x000fea0003800000 */
.L_x_3757:
        /* <DEDUP_REMOVED lines=29> */
.L_x_3760:
[----:B------:R-:W-:Y:S05]  /*2950*/  BSYNC B1 ;  /* 0x0000000000017941 */ /* 0x000fea0003800000 */
.L_x_3759:
        /* <DEDUP_REMOVED lines=28> */
.L_x_3761:
[----:B------:R-:W-:Y:S01]  /*2b20*/  LEA R88, R2, R18, 0x3 ;  /* 0x0000001202587211 */ /* 0x000fe200078e18ff */
[----:B------:R-:W-:Y:S01]  /*2b30*/  BSSY B1, `(.L_x_3762) ;  /* 0x0000004000017945 */ /* 0x000fe20003800000 */
[----:B------:R-:W-:-:S04]  /*2b40*/  SHF.L.U32 R109, R200, 0x1f, RZ ;  /* 0x0000001fc86d7819 */ /* 0x000fc800000006ff */
[----:B------:R-:W0:Y:S02]  /*2b50*/  SYNCS.PHASECHK.TRANS64.TRYWAIT P6, [R88+URZ+0x22890], R109 ;  /* 0x0228906d580075a7 */ /* 0x000e2400080c017f */
[----:B0-----:R-:W-:Y:S05]  /*2b60*/  @!P6 BRA `(.L_x_3763) ;  /* 0x000001500064e947 */ /* 0x001fea0003800000 */
.L_x_4002:
[----:B------:R-:W-:Y:S05]  /*2b70*/  BSYNC B1 ;  /* 0x0000000000017941 */ /* 0x000fea0003800000 */
.L_x_3762:
        /* <DEDUP_REMOVED lines=49> */
.L_x_3769:
[----:B------:R-:W-:Y:S05]  /*2e90*/  BSYNC B3 ;  /* 0x0000000000037941 */ /* 0x000fea0003800000 */
.L_x_3768:
[----:B--2---:R1:W-:Y:S02]  /*2ea0*/  STG.E.128 desc[UR40][R14.64], R4 ;  /* 0x000000040e007986 */ /* 0x0043e4000c101d28 */
.L_x_3767:
[----:B------:R-:W-:Y:S05]  /*2eb0*/  BSYNC B2 ;  /* 0x0000000000027941 */ /* 0x000fea0003800000 */
.L_x_3766:
        /* <DEDUP_REMOVED lines=47> */
.L_x_3771:
[----:B------:R-:W-:Y:S05]  /*31b0*/  BSYNC B2 ;  /* 0x0000000000027941 */ /* 0x000fea0003800000 */
.L_x_3770:
[----:B--2---:R2:W-:Y:S02]  /*31c0*/  STG.E.128 desc[UR40][R14.64+0x40], R4 ;  /* 0x000040040e007986 */ /* 0x0045e4000c101d28 */
.L_x_3765:
[----:B------:R-:W-:Y:S05]  /*31d0*/  BSYNC B1 ;  /* 0x0000000000017941 */ /* 0x000fea0003800000 */
.L_x_3764:
        /* <DEDUP_REMOVED lines=48> */
.L_x_3776:
[----:B------:R-:W-:Y:S05]  /*34e0*/  BSYNC B2 ;  /* 0x0000000000027941 */ /* 0x000fea0003800000 */
.L_x_3775:
[----:B--2---:R3:W-:Y:S02]  /*34f0*/  STG.E.128 desc[UR40][R12.64], R4 ;  /* 0x000000040c007986 */ /* 0x0047e4000c101d28 */
.L_x_3774:
[----:B------:R-:W-:Y:S05]  /*3500*/  BSYNC B1 ;  /* 0x0000000000017941 */ /* 0x000fea0003800000 */
.L_x_3773:
        /* <DEDUP_REMOVED lines=47> */
.L_x_3778:
[----:B------:R-:W-:Y:S05]  /*3800*/  BSYNC B1 ;  /* 0x0000000000017941 */ /* 0x000fea0003800000 */
.L_x_3777:
[----:B--2---:R1:W-:Y:S01]  /*3810*/  STG.E.128 desc[UR40][R12.64+0x40], R4 ;  /* 0x000040040c007986 */ /* 0x0043e2000c101d28 */
[----:B------:R-:W-:Y:S05]  /*3820*/  BRA `(.L_x_3772) ;  /* 0x0000001400647947 */ /* 0x000fea0003800000 */
.L_x_3756:
[----:B------:R-:W-:Y:S02]  /*3830*/  ISETP.GE.AND P3, PT, R226, R99, PT ;  /* 0x00000063e200720c */ /* 0x000fe40003f66270 */
        /* <DEDUP_REMOVED lines=18> */
[----:B------:R-:W-:Y:S02]  /*3960*/  CS2R R12, SRZ ;  /* 0x00000000000c7805 */ /* 0x000fe4000001ff00 */
[----:B------:R-:W-:-:S05]  /*3970*/  @!P4 IADD3 R4, P5, R44, R4, RZ ;  /* 0x000000042c04c210 */ /* 0x000fca0007fbe0ff */
[----:B------:R-:W-:Y:S01]  /*3980*/  @!P4 IMAD.X R10, R109, 0x1, R71, P5 ;  /* 0x000000016d0ac824 */ /* 0x000fe200028e0647 */
[C---:B---3--:R-:W-:Y:S01]  /*3990*/  @!P4 LEA R32, P5, R4.reuse, R32, 0x1 ;  /* 0x000000200420c211 */ /* 0x048fe200078a08ff */
[----:B------:R2:W3:Y:S03]  /*39a0*/  @!P4 LDG.E.128 R12, desc[UR40][R6.64] ;  /* 0x00000028060cc981 */ /* 0x0004e6000c1e1d00 */
[----:B------:R-:W-:-:S05]  /*39b0*/  @!P4 LEA.HI.X R33, R4, R33, R10, 0x1, P5 ;  /* 0x000000210421c211 */ /* 0x000fca00028f0c0a */
[----:B------:R3:W4:Y:S01]  /*39c0*/  @!P4 LDG.E.128 R24, desc[UR40][R32.64] ;  /* 0x000000282018c981 */ /* 0x000722000c1e1d00 */
        /* <DEDUP_REMOVED lines=13> */
[----:B---3--:R-:W-:Y:S02]  /*3aa0*/  IMAD.MOV.U32 R32, RZ, RZ, R14 ;  /* 0x000000ffff207224 */ /* 0x008fe400078e000e */
[----:B------:R-:W-:Y:S01]  /*3ab0*/  IMAD.MOV.U32 R33, RZ, RZ, R15 ;  /* 0x000000ffff217224 */ /* 0x000fe200078e000f */
[----:B------:R-:W-:Y:S01]  /*3ac0*/  MOV R88, R13 ;  /* 0x0000000d00587202 */ /* 0x000fe20000000f00 */
[----:B------:R-:W-:Y:S01]  /*3ad0*/  IMAD.MOV.U32 R38, RZ, RZ, R12 ;  /* 0x000000ffff267224 */ /* 0x000fe200078e000c */
[----:B------:R-:W-:Y:S02]  /*3ae0*/  PRMT R119, R32, 0x7610, R119 ;  /* 0x0000761020777816 */ /* 0x000fe40000000077 */
[----:B------:R-:W-:Y:S01]  /*3af0*/  PRMT R125, R33, 0x7610, R125 ;  /* 0x00007610217d7816 */ /* 0x000fe2000000007d */
[----:B----4-:R-:W-:Y:S01]  /*3b00*/  IMAD.MOV.U32 R32, RZ, RZ, R26 ;  /* 0x000000ffff207224 */ /* 0x010fe200078e001a */
[----:B------:R-:W-:Y:S01]  /*3b10*/  PRMT R131, R38, 0x7610, R131 ;  /* 0x0000761026837816 */ /* 0x000fe20000000083 */
[----:B0-----:R-:W-:Y:S01]  /*3b20*/  IMAD.MOV.U32 R34, RZ, RZ, R24 ;  /* 0x000000ffff227224 */ /* 0x001fe200078e0018 */
[----:B------:R-:W-:Y:S01]  /*3b30*/  PRMT R121, R88, 0x7610, R121 ;  /* 0x0000761058797816 */ /* 0x000fe20000000079 */
[----:B------:R-:W-:-:S02]  /*3b40*/  IMAD.MOV.U32 R35, RZ, RZ, R25 ;  /* 0x000000ffff237224 */ /* 0x000fc400078e0019 */
[----:B------:R-:W-:Y:S01]  /*3b50*/  IMAD.MOV.U32 R33, RZ, RZ, R27 ;  /* 0x000000ffff217224 */ /* 0x000fe200078e001b */
[----:B------:R-:W-:Y:S02]  /*3b60*/  PRMT R119, R119, 0x5410, R32 ;  /* 0x0000541077777816 */ /* 0x000fe40000000020 */
        /* <DEDUP_REMOVED lines=17> */
.L_x_3779:
        /* <DEDUP_REMOVED lines=9> */
.L_x_4003:
[----:B------:R-:W-:Y:S05]  /*3d10*/  BSYNC B1 ;  /* 0x0000000000017941 */ /* 0x000fea0003800000 */
.L_x_3780:
        /* <DEDUP_REMOVED lines=16> */
[----:B------:R-:W-:-:S04]  /*3e20*/  LOP3.LUT R33, R33, R80, RZ, 0x3c, !PT ;  /* 0x0000005021217212 */ /* 0x000fc800078e3cff */
[----:B------:R-:W-:Y:S01]  /*3e30*/  LEA R35, R210, R33, 0x9 ;  /* 0x00000021d2237211 */ /* 0x000fe200078e48ff */
[----:B------:R-:W-:-:S04]  /*3e40*/  IMAD R33, R2, 0x1800, R67 ;  /* 0x0000180002217824 */ /* 0x000fc800078e0243 */
        /* <DEDUP_REMOVED lines=88> */
.L_x_3785:
[----:B------:R-:W-:Y:S05]  /*43d0*/  BSYNC B2 ;  /* 0x0000000000027941 */ /* 0x000fea0003800000 */
.L_x_3784:
        /* <DEDUP_REMOVED lines=12> */
.L_x_3783:
[----:B------:R-:W-:Y:S05]  /*44a0*/  BSYNC B1 ;  /* 0x0000000000017941 */ /* 0x000fea0003800000 */
.L_x_3782:
        /* <DEDUP_REMOVED lines=11> */
[----:B------:R-:W-:Y:S01]  /*4560*/  LEA.HI.X R33, R12, R101, R13, 0x1, P5 ;  /* 0x000000650c217211 */ /* 0x000fe200028f0c0d */
[----:B------:R-:W-:Y:S01]  /*4570*/  IMAD R13, R2, 0x1800, R65 ;  /* 0x00001800020d7824 */ /* 0x000fe200078e0241 */
[----:B------:R-:W-:-:S03]  /*4580*/  SHF.R.S32.HI R12, RZ, 0x1f, R113 ;  /* 0x0000001fff0c7819 */ /* 0x000fc60000011471 */
[----:B------:R-:W-:Y:S01]  /*4590*/  IMAD R13, R13, 0x2, R18 ;  /* 0x000000020d0d7824 */ /* 0x000fe200078e0212 */
[----:B------:R-:W-:-:S04]  /*45a0*/  LEA.HI R113, R12, R113, RZ, 0x4 ;  /* 0x000000710c717211 */ /* 0x000fc800078f20ff */
[----:B------:R-:W-:-:S04]  /*45b0*/  LEA.HI.SX32 R35, R113, R68, 0x1c ;  /* 0x0000004471237211 */ /* 0x000fc800078fe2ff */
[----:B------:R-:W-:-:S04]  /*45c0*/  SHF.L.U32 R35, R35, 0x3, RZ ;  /* 0x0000000323237819 */ /* 0x000fc800000006ff */
[----:B------:R-:W-:-:S04]  /*45d0*/  LOP3.LUT R12, R203, 0x38, R35, 0xf8, !PT ;  /* 0x00000038cb0c7812 */ /* 0x000fc800078ef823 */
[----:B------:R-:W-:-:S05]  /*45e0*/  LOP3.LUT R12, R12, R237, RZ, 0x3c, !PT ;  /* 0x000000ed0c0c7212 */ /* 0x000fca00078e3cff */
[----:B------:R-:W-:-:S04]  /*45f0*/  IMAD.IADD R15, R211, 0x1, R12 ;  /* 0x00000001d30f7824 */ /* 0x000fc800078e020c */
[----:B------:R-:W-:-:S04]  /*4600*/  IMAD R15, R2, 0x1800, R15 ;  /* 0x00001800020f7824 */ /* 0x000fc800078e020f */
[----:B------:R-:W-:Y:S02]  /*4610*/  IMAD R24, R15, 0x2, R18 ;  /* 0x000000020f187824 */ /* 0x000fe400078e0212 */
[----:B------:R-:W1:Y:S04]  /*4620*/  LDS.128 R12, [R13+0x1c400] ;  /* 0x01c400000d0c7984 */ /* 0x000e680000000c00 */
[----:B------:R-:W2:Y:S01]  /*4630*/  LDS.128 R24, [R24+0x1c400] ;  /* 0x01c4000018187984 */ /* 0x000ea20000000c00 */
[----:B------:R-:W-:Y:S05]  /*4640*/  @P4 BRA `(.L_x_3787) ;  /* 0x0000000400484947 */ /* 0x000fea0003800000 */
[----:B------:R-:W-:Y:S02]  /*4650*/  SHF.R.U64 R117, R8, 0x10, R9 ;  /* 0x0000001008757819 */ /* 0x000fe40000001209 */
[----:B------:R-:W-:Y:S02]  /*4660*/  SHF.R.U32.HI R8, RZ, 0x10, R5 ;  /* 0x00000010ff087819 */ /* 0x000fe40000011605 */
[--C-:B------:R-:W-:Y:S02]  /*4670*/  SHF.R.U64 R115, R10, 0x10, R11.reuse ;  /* 0x000000100a737819 */ /* 0x100fe4000000120b */
[----:B------:R-:W-:Y:S01]  /*4680*/  SHF.R.U32.HI R39, RZ, 0x10, R11 ;  /* 0x00000010ff277819 */ /* 0x000fe2000001160b */
[----:B------:R-:W-:Y:S01]  /*4690*/  HADD2.F32 R10, -RZ, R8.H0_H0 ;  /* 0x20000008ff0a7230 */ /* 0x000fe20000004100 */
[----:B------:R-:W-:Y:S02]  /*46a0*/  SHF.R.U32.HI R9, RZ, 0x10, R9 ;  /* 0x00000010ff097819 */ /* 0x000fe40000011609 */
[----:B------:R-:W-:Y:S01]  /*46b0*/  SHF.R.U64 R113, R4, 0x10, R5 ;  /* 0x0000001004717819 */ /* 0x000fe20000001205 */
[----:B--2---:R-:W-:Y:S01]  /*46c0*/  HADD2.F32 R5, -RZ, R25.H0_H0 ;  /* 0x20000019ff057230 */ /* 0x004fe20000004100 */
[--C-:B------:R-:W-:Y:S01]  /*46d0*/  SHF.R.U64 R107, R6, 0x10, R7.reuse ;  /* 0x00000010066b7819 */ /* 0x100fe20000001207 */
[----:B-1----:R-:W-:Y:S01]  /*46e0*/  HADD2.F32 R4, -RZ, R13.H0_H0 ;  /* 0x2000000dff047230 */ /* 0x002fe20000004100 */
[----:B------:R-:W-:Y:S01]  /*46f0*/  SHF.R.U32.HI R11, RZ, 0x10, R7 ;  /* 0x00000010ff0b7819 */ /* 0x000fe20000011607 */
[----:B------:R-:W-:-:S02]  /*4700*/  HADD2.F32 R7, -RZ, R114.H1_H1 ;  /* 0x30000072ff077230 */ /* 0x000fc40000004100 */
[----:B------:R-:W-:Y:S02]  /*4710*/  HADD2.F32 R25, -RZ, R25.H1_H1 ;  /* 0x30000019ff197230 */ /* 0x000fe40000004100 */
[----:B------:R-:W-:Y:S02]  /*4720*/  HADD2.F32 R6, -RZ, R110.H1_H1 ;  /* 0x3000006eff067230 */ /* 0x000fe40000004100 */
[-C--:B------:R-:W-:Y:S01]  /*4730*/  FMUL.FTZ R38, R4, R7.reuse ;  /* 0x0000000704267220 */ /* 0x080fe20000410000 */
[----:B------:R-:W-:Y:S02]  /*4740*/  HADD2.F32 R13, -RZ, R13.H1_H1 ;  /* 0x3000000dff0d7230 */ /* 0x000fe40000004100 */
[----:B------:R-:W-:Y:S01]  /*4750*/  FMUL.FTZ R102, R25, R10 ;  /* 0x0000000a19667220 */ /* 0x000fe20000410000 */
[----:B------:R-:W-:Y:S02]  /*4760*/  HADD2.F32 R8, -RZ, R9.H0_H0 ;  /* 0x20000009ff087230 */ /* 0x000fe40000004100 */
[C---:B------:R-:W-:Y:S01]  /*4770*/  FMUL.FTZ R9, R5.reuse, R7 ;  /* 0x0000000705097220 */ /* 0x040fe20000410000 */
[----:B------:R-:W-:Y:S01]  /*4780*/  FFMA.FTZ R38, R5, R6, R38 ;  /* 0x0000000605267223 */ /* 0x000fe20000010026 */
[----:B------:R-:W-:Y:S01]  /*4790*/  FMUL.FTZ R10, R13, R10 ;  /* 0x0000000a0d0a7220 */ /* 0x000fe20000410000 */
[----:B------:R-:W-:-:S02]  /*47a0*/  HADD2.F32 R7, -RZ, R112.H1_H1 ;  /* 0x30000070ff077230 */ /* 0x000fc40000004100 */
[----:B------:R-:W-:Y:S01]  /*47b0*/  FFMA.FTZ R36, R4, R6, -R9 ;  /* 0x0000000604247223 */ /* 0x000fe20000010809 */
[----:B------:R-:W-:Y:S02]  /*47c0*/  HADD2.F32 R4, -RZ, R15.H0_H0 ;  /* 0x2000000fff047230 */ /* 0x000fe40000004100 */
[-C--:B------:R-:W-:Y:S01]  /*47d0*/  FFMA.FTZ R25, R25, R8.reuse, R10 ;  /* 0x0000000819197223 */ /* 0x080fe2000001000a */
[--C-:B------:R-:W-:Y:S02]  /*47e0*/  HADD2.F32 R5, -RZ, R27.reuse.H0_H0 ;  /* 0x2000001bff057230 */ /* 0x100fe40000004100 */
[----:B------:R-:W-:Y:S01]  /*47f0*/  FFMA.FTZ R37, R13, R8, -R102 ;  /* 0x000000080d257223 */ /* 0x000fe20000010866 */
[----:B------:R-:W-:Y:S02]  /*4800*/  HADD2.F32 R6, -RZ, R108.H1_H1 ;  /* 0x3000006cff067230 */ /* 0x000fe40000004100 */
[----:B------:R-:W-:Y:S01]  /*4810*/  FMUL.FTZ R102, R4, R7 ;  /* 0x0000000704667220 */ /* 0x000fe20000410000 */
[----:B------:R-:W-:-:S02]  /*4820*/  HADD2.F32 R27, -RZ, R27.H1_H1 ;  /* 0x3000001bff1b7230 */ /* 0x000fc40000004100 */
[C---:B------:R-:W-:Y:S01]  /*4830*/  FMUL.FTZ R9, R5.reuse, R7 ;  /* 0x0000000705097220 */ /* 0x040fe20000410000 */
[----:B------:R-:W-:Y:S02]  /*4840*/  HADD2.F32 R10, -RZ, R11.H0_H0 ;  /* 0x2000000bff0a7230 */ /* 0x000fe40000004100 */
        /* <DEDUP_REMOVED lines=50> */
.L_x_3787:
[----:B------:R-:W-:Y:S05]  /*4b70*/  BSYNC B1 ;  /* 0x0000000000017941 */ /* 0x000fea0003800000 */
.L_x_3786:
        /* <DEDUP_REMOVED lines=10> */
.L_x_3755:
[----:B------:R-:W-:-:S06]  /*4c20*/  UISETP.NE.AND UP0, UPT, UR44, 0x3, UPT ;  /* 0x000000032c00788c */ /* 0x000fcc000bf05270 */
[----:B------:R-:W-:-:S13]  /*4c30*/  PLOP3.LUT P3, PT, PT, PT, UP0, 0x80, 0x0 ;  /* 0x000000000000781c */ /* 0x000fda0003f6f008 */
[----:B------:R-:W-:Y:S05]  /*4c40*/  @!P3 BRA `(.L_x_3788) ;  /* 0x000000000004b947 */ /* 0x000fea0003800000 */
[----:B------:R-:W-:Y:S01]  /*4c50*/  BPT.TRAP 0x1 ;  /* 0x000000040000795c */ /* 0x000fe20000300000 */
.L_x_3788:
[----:B------:R-:W-:Y:S01]  /*4c60*/  LEA R88, R2, R18, 0x3 ;  /* 0x0000001202587211 */ /* 0x000fe200078e18ff */
[----:B------:R-:W-:Y:S01]  /*4c70*/  IMAD R99, R59, -0x60, R60 ;  /* 0xffffffa03b637824 */ /* 0x000fe200078e023c */
[----:B------:R-:W-:Y:S01]  /*4c80*/  SHF.L.U32 R109, R200, 0x1f, RZ ;  /* 0x0000001fc86d7819 */ /* 0x000fe200000006ff */
[----:B------:R-:W-:Y:S03]  /*4c90*/  BSSY B1, `(.L_x_3789) ;  /* 0x0000004000017945 */ /* 0x000fe60003800000 */
[----:B------:R-:W0:Y:S01]  /*4ca0*/  SYNCS.PHASECHK.TRANS64.TRYWAIT P4, [R88+URZ+0x22890], R109 ;  /* 0x0228906d580075a7 */ /* 0x000e22000808017f */
[----:B------:R-:W-:Y:S01]  /*4cb0*/  VIMNMX R99, R99, 0x60, PT ;  /* 0x0000006063637848 */ /* 0x000fe20003fe0100 */
[----:B0-----:R-:W-:Y:S06]  /*4cc0*/  @!P4 BRA `(.L_x_3790) ;  /* 0x000001300034c947 */ /* 0x001fec0003800000 */
.L_x_4004:
[----:B------:R-:W-:Y:S05]  /*4cd0*/  BSYNC B1 ;  /* 0x0000000000017941 */ /* 0x000fea0003800000 */
.L_x_3789:
        /* <DEDUP_REMOVED lines=8> */
.L_x_3792:
[----:B------:R-:W-:Y:S05]  /*4d60*/  BSYNC B1 ;  /* 0x0000000000017941 */ /* 0x000fea0003800000 */
.L_x_3791:
[----:B------:R-:W-:Y:S05]  /*4d70*/  @P4 BRA `(.L_x_3772) ;  /* 0x0000000000104947 */ /* 0x000fea0003800000 */
[----:B-1----:R-:W1:Y:S04]  /*4d80*/  @!P1 LDS.128 R4, [R106+0x2000] ;  /* 0x002000006a049984 */ /* 0x002e680000000c00 */
[----:B------:R-:W2:Y:S04]  /*4d90*/  @!P2 LDS.128 R8, [R102+0x2000] ;  /* 0x002000006608a984 */ /* 0x000ea80000000c00 */
[----:B-1----:R3:W-:Y:S04]  /*4da0*/  @!P1 STG.E.128 desc[UR40][R12.64], R4 ;  /* 0x000000040c009986 */ /* 0x0027e8000c101d28 */
[----:B--2---:R3:W-:Y:S02]  /*4db0*/  @!P2 STG.E.128 desc[UR40][R12.64+0x40], R8 ;  /* 0x000040080c00a986 */ /* 0x0047e4000c101d28 */
.L_x_3772:
[----:B------:R-:W-:Y:S05]  /*4dc0*/  BSYNC B0 ;  /* 0x0000000000007941 */ /* 0x000fea0003800000 */
.L_x_3754:
        /* <DEDUP_REMOVED lines=17> */
.L_x_3794:
[----:B------:R-:W-:Y:S05]  /*4ee0*/  BSYNC B0 ;  /* 0x0000000000007941 */ /* 0x000fea0003800000 */
.L_x_3793:
[----:B------:R-:W2:Y:S01]  /*4ef0*/  SYNCS.PHASECHK.TRANS64.TRYWAIT P3, [R88+URZ+0x228b0], R109 ;  /* 0x0228b06d580075a7 */ /* 0x000ea2000806017f */
[----:B------:R-:W-:Y:S01]  /*4f00*/  ULDC UR45, c[0x0][0x310] ;  /* 0x0000c400002d7ab9 */ /* 0x000fe20000000800 */
[----:B------:R-:W-:Y:S01]  /*4f10*/  ULDC.64 UR42, c[0x0][0x318] ;  /* 0x0000c600002a7ab9 */ /* 0x000fe20000000a00 */
[----:B------:R-:W-:Y:S01]  /*4f20*/  ULDC.64 UR38, c[0x0][0x308] ;  /* 0x0000c20000267ab9 */ /* 0x000fe20000000a00 */
[----:B------:R-:W-:Y:S01]  /*4f30*/  BSSY B0, `(.L_x_3795) ;  /* 0x0000003000007945 */ /* 0x000fe20003800000 */
[----:B-1----:R-:W-:-:S03]  /*4f40*/  IMAD R4, R2, 0x6000, R77 ;  /* 0x0000600002047824 */ /* 0x002fc600078e024d */
[----:B--2---:R-:W-:Y:S05]  /*4f50*/  @!P3 BRA `(.L_x_3796) ;  /* 0x0000012c00a4b947 */ /* 0x004fea0003800000 */
.L_x_4005:
[----:B------:R-:W-:Y:S05]  /*4f60*/  BSYNC B0 ;  /* 0x0000000000007941 */ /* 0x000fea0003800000 */
.L_x_3795:
        /* <DEDUP_REMOVED lines=39> */
.L_x_3798:
[----:B------:R-:W-:Y:S05]  /*51e0*/  BSYNC B0 ;  /* 0x0000000000007941 */ /* 0x000fea0003800000 */
.L_x_3797:
        /* <DEDUP_REMOVED lines=37> */
.L_x_3800:
[----:B------:R-:W-:Y:S05]  /*5440*/  BSYNC B0 ;  /* 0x0000000000007941 */ /* 0x000fea0003800000 */
.L_x_3799:
        /* <DEDUP_REMOVED lines=22> */
.L_x_3749:
[----:B------:R-:W-:Y:S01]  /*55b0*/  ISETP.GE.AND P2, PT, R176, 0x1, PT ;  /* 0x00000001b000780c */ /* 0x000fe20003f46270 */
[----:B------:R-:W-:Y:S01]  /*55c0*/  IMAD.MOV.U32 R3, RZ, RZ, RZ ;  /* 0x000000ffff037224 */ /* 0x000fe200078e00ff */
[----:B------:R-:W-:Y:S02]  /*55d0*/  PLOP3.LUT P1, PT, PT, PT, PT, 0x80, 0x0 ;  /* 0x000000000000781c */ /* 0x000fe40003f2f070 */
[----:B------:R-:W-:Y:S01]  /*55e0*/  CS2R R4, SRZ ;  /* 0x0000000000047805 */ /* 0x000fe2000001ff00 */
[----:B------:R-:W-:Y:S01]  /*55f0*/  IMAD.MOV.U32 R0, RZ, RZ, RZ ;  /* 0x000000ffff007224 */ /* 0x000fe200078e00ff */
        /* <DEDUP_REMOVED lines=53> */
[----:B------:R-:W-:Y:S02]  /*5950*/  MOV R6, RZ ;  /* 0x000000ff00067202 */ /* 0x000fe40000000f00 */
[----:B------:R-:W-:Y:S02]  /*5960*/  CS2R R48, SRZ ;  /* 0x0000000000307805 */ /* 0x000fe4000001ff00 */
[----:B------:R-:W-:Y:S02]  /*5970*/  CS2R R42, SRZ ;  /* 0x00000000002a7805 */ /* 0x000fe4000001ff00 */
[----:B------:R-:W-:Y:S01]  /*5980*/  CS2R R44, SRZ ;  /* 0x00000000002c7805 */ /* 0x000fe2000001ff00 */
[----:B------:R-:W-:Y:S01]  /*5990*/  IMAD.MOV.U32 R9, RZ, RZ, RZ ;  /* 0x000000ffff097224 */ /* 0x000fe200078e00ff */
[----:B------:R-:W-:Y:S02]  /*59a0*/  CS2R R40, SRZ ;  /* 0x0000000000287805 */ /* 0x000fe4000001ff00 */
[----:B--2---:R-:W-:-:S02]  /*59b0*/  CS2R R34, SRZ ;  /* 0x0000000000227805 */ /* 0x004fc4000001ff00 */
[----:B------:R-:W-:Y:S02]  /*59c0*/  CS2R R36, SRZ ;  /* 0x0000000000247805 */ /* 0x000fe4000001ff00 */
[----:B---3--:R-:W-:Y:S02]  /*59d0*/  CS2R R32, SRZ ;  /* 0x0000000000207805 */ /* 0x008fe4000001ff00 */
[----:B------:R-:W-:Y:S02]  /*59e0*/  CS2R R26, SRZ ;  /* 0x00000000001a7805 */ /* 0x000fe4000001ff00 */
[----:B------:R-:W-:Y:S01]  /*59f0*/  CS2R R28, SRZ ;  /* 0x00000000001c7805 */ /* 0x000fe2000001ff00 */
[----:B------:R-:W-:Y:S06]  /*5a00*/  @P0 BRA `(.L_x_3802) ;  /* 0x00000000000c0947 */ /* 0x000fec0003800000 */
[----:B------:R-:W0:Y:S01]  /*5a10*/  FENCE.VIEW.ASYNC.G ;  /* 0x00000000000073c6 */ /* 0x000e220000000100 */
[----:B------:R-:W-:Y:S05]  /*5a20*/  WARPSYNC.ALL ;  /* 0x0000000000007948 */ /* 0x000fea0003800000 */
[----:B0-----:R-:W-:Y:S06]  /*5a30*/  BAR.ARV 0xc, 0x120 ;  /* 0x0304800000007b1d */ /* 0x001fec0000002000 */
.L_x_3802:
[----:B------:R-:W-:Y:S01]  /*5a40*/  CS2R R24, SRZ ;  /* 0x0000000000187805 */ /* 0x000fe2000001ff00 */
[----:B------:R-:W-:Y:S06]  /*5a50*/  @!P2 BRA `(.L_x_3803) ;  /* 0x0000009c0078a947 */ /* 0x000fec0003800000 */
[----:B------:R-:W-:-:S03]  /*5a60*/  UMOV UR4, 0xffffffff ;  /* 0xffffffff00047882 */ /* 0x000fc60000000000 */
[----:B------:R-:W-:Y:S05]  /*5a70*/  BRA.DIV UR4, `(.L_x_3804) ;  /* 0x0000012204f07947 */ /* 0x000fea000b800000 */
[----:B------:R0:W1:Y:S02]  /*5a80*/  SHFL.IDX PT, R14, R235, RZ, 0x1f ;  /* 0x00001fffeb0e7589 */ /* 0x00006400000e0000 */
.L_x_4008:
[----:B-1----:R-:W-:Y:S01]  /*5a90*/  LEA.HI R0, R14, R14, RZ, 0x1 ;  /* 0x0000000e0e007211 */ /* 0x002fe200078f08ff */
        /* <DEDUP_REMOVED lines=22> */
[----:B-1----:R-:W-:-:S07]  /*5c00*/  IMAD.MOV.U32 R13, RZ, RZ, RZ ;  /* 0x000000ffff0d7224 */ /* 0x002fce00078e00ff */
[----:B------:R-:W-:-:S07]  /*5c10*/  LEPC R20, `(.L_x_3806) ;  /* 0x000000001014794e */ /* 0x000fce0000000000 */
[----:B0-2--5:R-:W-:Y:S05]  /*5c20*/  CALL.ABS.NOINC R14 ;  /* 0x000000000e007343 */ /* 0x025fea0003c00000 */
.L_x_3806:
[----:B------:R-:W-:Y:S05]  /*5c30*/  BSYNC B6 ;  /* 0x0000000000067941 */ /* 0x000fea0003800000 */
.L_x_3805:
        /* <DEDUP_REMOVED lines=12> */
.L_x_3810:
[----:B--2---:R2:W3:Y:S02]  /*5d00*/  SYNCS.PHASECHK.TRANS64.TRYWAIT P0, [R18+URZ+0x22800], R3 ;  /* 0x02280003120075a7 */ /* 0x0044e4000800017f */
[----:B---3--:R-:W-:Y:S05]  /*5d10*/  @!P0 NANOSLEEP.SYNCS 0x989680 ;  /* 0x009896800000895d */ /* 0x008fea0003900000 */
[----:B------:R-:W3:Y:S02]  /*5d20*/  @!P0 SYNCS.PHASECHK.TRANS64 P0, [R18+URZ+0x22800], R3 ;  /* 0x02280003120085a7 */ /* 0x000ee4000800007f */
[----:B---3--:R-:W-:Y:S05]  /*5d30*/  @!P0 BRA `(.L_x_3810) ;  /* 0xfffffffc00f08947 */ /* 0x008fea000383ffff */
.L_x_3809:
[----:B------:R-:W-:Y:S05]  /*5d40*/  BSYNC B0 ;  /* 0x0000000000007941 */ /* 0x000fea0003800000 */
.L_x_3808:
[----:B------:R-:W-:Y:S05]  /*5d50*/  BRA `(.L_x_3811) ;  /* 0x0000002c00487947 */ /* 0x000fea0003800000 */
.L_x_3807:
[----:B------:R-:W1:Y:S01]  /*5d60*/  LDC.64 R14, c[0x0][0x3e8] ;  /* 0x0000fa00ff0e7b82 */ /* 0x000e620000000a00 */
[----:B-----5:R-:W-:Y:S01]  /*5d70*/  SHF.R.S32.HI R3, RZ, 0x1f, R31 ;  /* 0x0000001fff037819 */ /* 0x020fe2000001141f */
[----:B------:R-:W-:Y:S01]  /*5d80*/  IMAD.SHL.U32 R24, R232, 0x4, RZ ;  /* 0x00000004e8187824 */ /* 0x000fe200078e00ff */
[----:B------:R-:W-:Y:S01]  /*5d90*/  LOP3.LUT P0, RZ, R26, 0x3ff, RZ, 0xc0, !PT ;  /* 0x000003ff1aff7812 */ /* 0x000fe2000780c0ff */
[----:B------:R-:W-:Y:S01]  /*5da0*/  IMAD.MOV.U32 R4, RZ, RZ, R16 ;  /* 0x000000ffff047224 */ /* 0x000fe200078e0010 */
[----:B------:R-:W-:Y:S01]  /*5db0*/  BSSY B6, `(.L_x_3812) ;  /* 0x0000031000067945 */ /* 0x000fe20003800000 */
[----:B------:R-:W-:Y:S01]  /*5dc0*/  IMAD.MOV.U32 R5, RZ, RZ, R17 ;  /* 0x000000ffff057224 */ /* 0x000fe200078e0011 */
[----:B------:R-:W-:Y:S01]  /*5dd0*/  SHF.R.S32.HI R25, RZ, 0x1f, R24 ;  /* 0x0000001fff197819 */ /* 0x000fe20000011418 */
[----:B------:R-:W2:Y:S01]  /*5de0*/  LDC.64 R12, c[0x0][0x3d8] ;  /* 0x0000f600ff0c7b82 */ /* 0x000ea20000000a00 */
[-C--:B-1----:R-:W-:Y:S01]  /*5df0*/  IMAD R6, R3, R14.reuse, RZ ;  /* 0x0000000e03067224 */ /* 0x082fe200078e02ff */
[----:B------:R-:W-:Y:S01]  /*5e00*/  SHF.L.U64.HI R57, R14, 0x6, R15 ;  /* 0x000000060e397819 */ /* 0x000fe2000001020f */
[----:B------:R-:W-:-:S04]  /*5e10*/  IMAD.WIDE.U32 R10, R19, R14, R4 ;  /* 0x0000000e130a7225 */ /* 0x000fc800078e0004 */
[----:B------:R-:W-:Y:S02]  /*5e20*/  IMAD R28, R228, R14, RZ ;  /* 0x0000000ee41c7224 */ /* 0x000fe400078e02ff */
[-C--:B--2---:R-:W-:Y:S01]  /*5e30*/  IMAD R0, R3, R12.reuse, RZ ;  /* 0x0000000c03007224 */ /* 0x084fe200078e02ff */
[----:B------:R-:W-:Y:S01]  /*5e40*/  SHF.L.U64.HI R56, R12, 0x6, R13 ;  /* 0x000000060c387819 */ /* 0x000fe2000001020d */
[----:B------:R-:W-:-:S04]  /*5e50*/  IMAD.WIDE.U32 R8, R19, R12, R4 ;  /* 0x0000000c13087225 */ /* 0x000fc800078e0004 */
[C---:B------:R-:W-:Y:S02]  /*5e60*/  IMAD R47, R31.reuse, R15, R6 ;  /* 0x0000000f1f2f7224 */ /* 0x040fe400078e0206 */
[----:B------:R-:W-:-:S04]  /*5e70*/  IMAD.WIDE.U32 R42, R31, R14, RZ ;  /* 0x0000000e1f2a7225 */ /* 0x000fc800078e00ff */
[-C--:B------:R-:W-:Y:S02]  /*5e80*/  IMAD R20, R228, R12.reuse, RZ ;  /* 0x0000000ce4147224 */ /* 0x080fe400078e02ff */
[----:B------:R-:W-:-:S04]  /*5e90*/  IMAD.WIDE.U32 R44, R31, R12, RZ ;  /* 0x0000000c1f2c7225 */ /* 0x000fc800078e00ff */
[----:B------:R-:W-:Y:S01]  /*5ea0*/  IMAD R41, R31, R13, R0 ;  /* 0x0000000d1f297224 */ /* 0x000fe200078e0200 */
[----:B------:R-:W-:Y:S01]  /*5eb0*/  IADD3 R26, P3, R8, R44, RZ ;  /* 0x0000002c081a7210 */ /* 0x000fe20007f7e0ff */
[----:B------:R-:W-:-:S03]  /*5ec0*/  IMAD.WIDE.U32 R4, R19, R12, R24 ;  /* 0x0000000c13047225 */ /* 0x000fc600078e0018 */
[----:B------:R-:W-:Y:S01]  /*5ed0*/  IADD3 R41, R41, R45, RZ ;  /* 0x0000002d29297210 */ /* 0x000fe20007ffe0ff */
[----:B------:R-:W-:Y:S01]  /*5ee0*/  IMAD.WIDE.U32 R6, R19, R14, R24 ;  /* 0x0000000e13067225 */ /* 0x000fe200078e0018 */
[----:B------:R-:W-:-:S03]  /*5ef0*/  IADD3 R46, P1, R4, R44, RZ ;  /* 0x0000002c042e7210 */ /* 0x000fc60007f3e0ff */
[----:B------:R-:W-:Y:S01]  /*5f00*/  IMAD R50, R19, R15, R28 ;  /* 0x0000000f13327224 */ /* 0x000fe200078e021c */
[-C--:B------:R-:W-:Y:S01]  /*5f10*/  IADD3 R28, P4, R10, R42.reuse, RZ ;  /* 0x0000002a0a1c7210 */ /* 0x080fe20007f9e0ff */
[----:B------:R-:W-:Y:S01]  /*5f20*/  IMAD.IADD R47, R47, 0x1, R43 ;  /* 0x000000012f2f7824 */ /* 0x000fe200078e022b */
[----:B------:R-:W-:Y:S01]  /*5f30*/  IADD3 R49, P2, R6, R42, RZ ;  /* 0x0000002a06317210 */ /* 0x000fe20007f5e0ff */
[----:B------:R-:W-:Y:S02]  /*5f40*/  IMAD R20, R19, R13, R20 ;  /* 0x0000000d13147224 */ /* 0x000fe400078e0214 */
[----:B------:R-:W-:Y:S01]  /*5f50*/  IMAD.SHL.U32 R55, R12, 0x40, RZ ;  /* 0x000000400c377824 */ /* 0x000fe200078e00ff */
[----:B------:R-:W-:Y:S01]  /*5f60*/  IADD3.X R29, R47, R50, R11, P4, !PT ;  /* 0x000000322f1d7210 */ /* 0x000fe200027fe40b */
[----:B------:R-:W-:Y:S01]  /*5f70*/  IMAD.SHL.U32 R59, R14, 0x40, RZ ;  /* 0x000000400e3b7824 */ /* 0x000fe200078e00ff */
[C---:B------:R-:W-:Y:S02]  /*5f80*/  IADD3.X R27, R41.reuse, R20, R9, P3, !PT ;  /* 0x00000014291b7210 */ /* 0x040fe40001ffe409 */
[----:B------:R-:W-:-:S02]  /*5f90*/  IADD3.X R48, R41, R5, R20, P1, !PT ;  /* 0x0000000529307210 */ /* 0x000fc40000ffe414 */
        /* <DEDUP_REMOVED lines=10> */
[----:B------:R-:W-:Y:S01]  /*6040*/  IMAD.U32 R7, RZ, RZ, UR7 ;  /* 0x00000007ff077e24 */ /* 0x000fe2000f8e00ff */
[----:B------:R-:W-:Y:S01]  /*6050*/  MOV R13, RZ ;  /* 0x000000ff000d7202 */ /* 0x000fe20000000f00 */
[----:B------:R-:W-:-:S02]  /*6060*/  IMAD.U32 R10, RZ, RZ, UR4 ;  /* 0x00000004ff0a7e24 */ /* 0x000fc4000f8e00ff */
[----:B------:R-:W-:Y:S02]  /*6070*/  IMAD.U32 R11, RZ, RZ, UR5 ;  /* 0x00000005ff0b7e24 */ /* 0x000fe4000f8e00ff */
[----:B------:R-:W-:Y:S02]  /*6080*/  IMAD.MOV.U32 R8, RZ, RZ, 0x70 ;  /* 0x00000070ff087424 */ /* 0x000fe400078e00ff */
[----:B-1----:R-:W-:-:S07]  /*6090*/  IMAD.MOV.U32 R12, RZ, RZ, 0x1 ;  /* 0x00000001ff0c7424 */ /* 0x002fce00078e00ff */
[----:B------:R-:W-:-:S07]  /*60a0*/  LEPC R20, `(.L_x_3813) ;  /* 0x000000001014794e */ /* 0x000fce0000000000 */
[----:B0-2---:R-:W-:Y:S05]  /*60b0*/  CALL.ABS.NOINC R14 ;  /* 0x000000000e007343 */ /* 0x005fea0003c00000 */
.L_x_3813:
[----:B------:R-:W-:Y:S05]  /*60c0*/  BSYNC B6 ;  /* 0x0000000000067941 */ /* 0x000fea0003800000 */
.L_x_3812:
        /* <DEDUP_REMOVED lines=22> */
[----:B------:R-:W-:Y:S01]  /*6230*/  IMAD R3, R205, 0x80, R19 ;  /* 0x00000080cd037824 */ /* 0x000fe200078e0213 */
[-C--:B------:R-:W-:Y:S01]  /*6240*/  ISETP.GE.AND P0, PT, R19, R8.reuse, PT ;  /* 0x000000081300720c */ /* 0x080fe20003f06270 */
[----:B------:R-:W-:Y:S01]  /*6250*/  BSSY B1, `(.L_x_3816) ;  /* 0x000002c000017945 */ /* 0x000fe20003800000 */
[----:B------:R-:W-:Y:S01]  /*6260*/  ISETP.GE.AND P1, PT, R226, R8, PT ;  /* 0x00000008e200720c */ /* 0x000fe20003f26270 */
[----:B------:R-:W-:Y:S01]  /*6270*/  IMAD.MOV.U32 R11, RZ, RZ, R41 ;  /* 0x000000ffff0b7224 */ /* 0x000fe200078e0029 */
[----:B------:R-:W-:Y:S01]  /*6280*/  LEA R3, R232, R3, 0x6 ;  /* 0x00000003e8037211 */ /* 0x000fe200078e30ff */
        /* <DEDUP_REMOVED lines=17> */
[----:B------:R-:W-:Y:S06]  /*63a0*/  @P0 BRA `(.L_x_3817) ;  /* 0x0000000000580947 */ /* 0x000fec0003800000 */
[----:B------:R-:W-:Y:S01]  /*63b0*/  IADD3 R15, P2, R53, R46, RZ ;  /* 0x0000002e350f7210 */ /* 0x000fe20007f5e0ff */
[----:B------:R-:W-:Y:S01]  /*63c0*/  VIADD R0, R24, 0x10 ;  /* 0x0000001018007836 */ /* 0x000fe20000000000 */
[----:B------:R-:W-:Y:S01]  /*63d0*/  ULDC UR4, c[0x0][0x3d4] ;  /* 0x0000f50000047ab9 */ /* 0x000fe20000000800 */
[----:B------:R-:W-:Y:S01]  /*63e0*/  ULDC.64 UR6, c[0x0][0x3c8] ;  /* 0x0000f20000067ab9 */ /* 0x000fe20000000a00 */
[----:B------:R-:W-:Y:S02]  /*63f0*/  IADD3.X R30, R51, R48, RZ, P2, !PT ;  /* 0x00000030331e7210 */ /* 0x000fe400017fe4ff */
[----:B------:R-:W-:Y:S02]  /*6400*/  CS2R R36, SRZ ;  /* 0x0000000000247805 */ /* 0x000fe4000001ff00 */
[----:B------:R-:W-:Y:S02]  /*6410*/  ISETP.GE.AND P2, PT, R0, UR4, PT ;  /* 0x0000000400007c0c */ /* 0x000fe4000bf46270 */
[----:B------:R-:W-:-:S02]  /*6420*/  CS2R R32, SRZ ;  /* 0x0000000000207805 */ /* 0x000fc4000001ff00 */
[----:B------:R-:W-:Y:S02]  /*6430*/  IADD3 R0, P4, R54, R49, RZ ;  /* 0x0000003136007210 */ /* 0x000fe40007f9e0ff */
[----:B------:R-:W-:Y:S02]  /*6440*/  CS2R R34, SRZ ;  /* 0x0000000000227805 */ /* 0x000fe4000001ff00 */
[C---:B------:R-:W-:Y:S02]  /*6450*/  LEA R14, P3, R15.reuse, UR6, 0x1 ;  /* 0x000000060f0e7c11 */ /* 0x040fe4000f8608ff */
[----:B------:R-:W-:Y:S01]  /*6460*/  ISETP.GE.AND P5, PT, R24, UR4, PT ;  /* 0x0000000418007c0c */ /* 0x000fe2000bfa6270 */
[----:B------:R-:W-:Y:S01]  /*6470*/  ULDC.64 UR4, c[0x0][0x3e0] ;  /* 0x0000f80000047ab9 */ /* 0x000fe20000000a00 */
[----:B------:R-:W-:Y:S01]  /*6480*/  LEA.HI.X R15, R15, UR7, R30, 0x1, P3 ;  /* 0x000000070f0f7c11 */ /* 0x000fe200098f0c1e */
[----:B------:R-:W-:Y:S01]  /*6490*/  IMAD.X R31, R52, 0x1, R50, P4 ;  /* 0x00000001341f7824 */ /* 0x000fe200020e0632 */
[----:B------:R-:W-:-:S03]  /*64a0*/  LEA R38, P3, R0, UR4, 0x1 ;  /* 0x0000000400267c11 */ /* 0x000fc6000f8608ff */
[----:B------:R1:W5:Y:S01]  /*64b0*/  @!P2 LDG.E.64 R32, desc[UR40][R14.64+0x20] ;  /* 0x000020280e20a981 */ /* 0x000362000c1e1b00 */
[----:B------:R-:W-:Y:S02]  /*64c0*/  LEA.HI.X R39, R0, UR5, R31, 0x1, P3 ;  /* 0x0000000500277c11 */ /* 0x000fe400098f0c1f */
[----:B------:R-:W-:-:S03]  /*64d0*/  CS2R R30, SRZ ;  /* 0x00000000001e7805 */ /* 0x000fc6000001ff00 */
[----:B------:R1:W5:Y:S04]  /*64e0*/  @!P5 LDG.E.64 R36, desc[UR40][R14.64] ;  /* 0x000000280e24d981 */ /* 0x000368000c1e1b00 */
[----:B------:R1:W5:Y:S04]  /*64f0*/  @!P5 LDG.E.64 R34, desc[UR40][R38.64] ;  /* 0x000000282622d981 */ /* 0x000368000c1e1b00 */
[----:B------:R1:W5:Y:S02]  /*6500*/  @!P2 LDG.E.64 R30, desc[UR40][R38.64+0x20] ;  /* 0x00002028261ea981 */ /* 0x000364000c1e1b00 */
.L_x_3817:
[----:B------:R-:W-:Y:S05]  /*6510*/  BSYNC B1 ;  /* 0x0000000000017941 */ /* 0x000fea0003800000 */
.L_x_3816:
        /* <DEDUP_REMOVED lines=24> */
.L_x_3819:
[----:B------:R-:W-:Y:S05]  /*66a0*/  BSYNC B1 ;  /* 0x0000000000017941 */ /* 0x000fea0003800000 */
.L_x_3818:
[----:B------:R-:W-:Y:S01]  /*66b0*/  IMAD.WIDE.U32 R10, R3, R6, R10 ;  /* 0x00000006030a7225 */ /* 0x000fe200078e000a */
[----:B------:R-:W-:Y:S01]  /*66c0*/  LEA.HI R0, R227, R227, RZ, 0x1 ;  /* 0x000000e3e3007211 */ /* 0x000fe200078f08ff */
[----:B------:R-:W-:Y:S01]  /*66d0*/  ULDC.64 UR4, c[0x0][0x3c8] ;  /* 0x0000f20000047ab9 */ /* 0x000fe20000000a00 */
[----:B------:R-:W-:Y:S01]  /*66e0*/  ULDC.64 UR6, c[0x0][0x3e0] ;  /* 0x0000f80000067ab9 */ /* 0x000fe20000000a00 */
[----:B------:R-:W-:-:S04]  /*66f0*/  IMAD.WIDE.U32 R12, R3, R4, R12 ;  /* 0x00000004030c7225 */ /* 0x000fc800078e000c */
[C---:B------:R-:W-:Y:S02]  /*6700*/  IMAD R6, R41.reuse, R6, RZ ;  /* 0x0000000629067224 */ /* 0x040fe400078e02ff */
[----:B------:R-:W-:Y:S02]  /*6710*/  IMAD R4, R41, R4, RZ ;  /* 0x0000000429047224 */ /* 0x000fe400078e02ff */
[----:B-12---:R-:W-:Y:S02]  /*6720*/  IMAD.SHL.U32 R14, R230, 0x40, RZ ;  /* 0x00000040e60e7824 */ /* 0x006fe400078e00ff */
[C---:B------:R-:W-:Y:S01]  /*6730*/  IMAD R7, R3.reuse, R7, R6 ;  /* 0x0000000703077224 */ /* 0x040fe200078e0206 */
[----:B------:R-:W-:Y:S01]  /*6740*/  LOP3.LUT R6, R0, 0xfffffffe, RZ, 0xc0, !PT ;  /* 0xfffffffe00067812 */ /* 0x000fe200078ec0ff */
[----:B------:R-:W-:Y:S01]  /*6750*/  IMAD R3, R3, R5, R4 ;  /* 0x0000000503037224 */ /* 0x000fe200078e0204 */
[----:B------:R-:W-:Y:S01]  /*6760*/  LOP3.LUT R15, R14, 0x1c0, RZ, 0xc0, !PT ;  /* 0x000001c00e0f7812 */ /* 0x000fe200078ec0ff */
[----:B------:R-:W-:Y:S01]  /*6770*/  IMAD.IADD R5, R11, 0x1, R7 ;  /* 0x000000010b057824 */ /* 0x000fe200078e0207 */
[----:B------:R-:W-:Y:S01]  /*6780*/  LEA R4, P2, R10, UR4, 0x1 ;  /* 0x000000040a047c11 */ /* 0x000fe2000f8408ff */
[----:B------:R-:W-:Y:S01]  /*6790*/  IMAD.IADD R3, R13, 0x1, R3 ;  /* 0x000000010d037824 */ /* 0x000fe200078e0203 */
[----:B------:R-:W-:Y:S01]  /*67a0*/  LEA R0, P3, R12, UR6, 0x1 ;  /* 0x000000060c007c11 */ /* 0x000fe2000f8608ff */
[----:B------:R-:W-:Y:S01]  /*67b0*/  UMOV UR4, 0xffffffff ;  /* 0xffffffff00047882 */ /* 0x000fe20000000000 */
[----:B------:R-:W-:-:S02]  /*67c0*/  LOP3.LUT R14, R15, 0x18, R16, 0xf8, !PT ;  /* 0x000000180f0e7812 */ /* 0x000fc400078ef810 */
[----:B------:R-:W-:Y:S02]  /*67d0*/  SHF.R.U32.HI R15, RZ, 0x3, R15 ;  /* 0x00000003ff0f7819 */ /* 0x000fe4000001160f */
[----:B------:R-:W-:Y:S02]  /*67e0*/  IADD3 R6, R227, -R6, RZ ;  /* 0x80000006e3067210 */ /* 0x000fe40007ffe0ff */
[----:B------:R-:W-:Y:S02]  /*67f0*/  LEA.HI.X R5, R10, UR5, R5, 0x1, P2 ;  /* 0x000000050a057c11 */ /* 0x000fe400090f0c05 */
[----:B------:R-:W-:Y:S02]  /*6800*/  LEA.HI.X R3, R12, UR7, R3, 0x1, P3 ;  /* 0x000000070c037c11 */ /* 0x000fe400098f0c03 */
[----:B------:R-:W-:Y:S02]  /*6810*/  LOP3.LUT R39, R14, R15, RZ, 0x3c, !PT ;  /* 0x0000000f0e277212 */ /* 0x000fe400078e3cff */
[----:B------:R-:W-:Y:S01]  /*6820*/  SHF.L.U32 R7, R6, 0x1f, RZ ;  /* 0x0000001f06077819 */ /* 0x000fe200000006ff */
[----:B------:R-:W-:Y:S06]  /*6830*/  BRA.DIV UR4, `(.L_x_3820) ;  /* 0x0000011604a87947 */ /* 0x000fec000b800000 */
.L_x_4011:
[----:B------:R-:W-:-:S03]  /*6840*/  UMOV UR4, 0xffffffff ;  /* 0xffffffff00047882 */ /* 0x000fc60000000000 */
[----:B------:R-:W-:Y:S05]  /*6850*/  BRA.DIV UR4, `(.L_x_3821) ;  /* 0x0000011604c87947 */ /* 0x000fea000b800000 */
.L_x_4014:
[----:B------:R-:W-:-:S03]  /*6860*/  UMOV UR4, 0xffffffff ;  /* 0xffffffff00047882 */ /* 0x000fc60000000000 */
[----:B------:R-:W-:Y:S05]  /*6870*/  BRA.DIV UR4, `(.L_x_3822) ;  /* 0x0000011604e87947 */ /* 0x000fea000b800000 */
.L_x_4017:
[----:B------:R-:W-:-:S03]  /*6880*/  UMOV UR4, 0xffffffff ;  /* 0xffffffff00047882 */ /* 0x000fc60000000000 */
[----:B------:R-:W-:Y:S05]  /*6890*/  BRA.DIV UR4, `(.L_x_3823) ;  /* 0x0000011a04087947 */ /* 0x000fea000b800000 */
.L_x_4020:
[----:B------:R-:W-:-:S03]  /*68a0*/  UMOV UR4, 0xffffffff ;  /* 0xffffffff00047882 */ /* 0x000fc60000000000 */
[----:B------:R-:W-:Y:S05]  /*68b0*/  BRA.DIV UR4, `(.L_x_3824) ;  /* 0x0000011a04287947 */ /* 0x000fea000b800000 */
.L_x_4023:
[----:B------:R-:W-:-:S03]  /*68c0*/  UMOV UR4, 0xffffffff ;  /* 0xffffffff00047882 */ /* 0x000fc60000000000 */
[----:B------:R-:W-:Y:S05]  /*68d0*/  BRA.DIV UR4, `(.L_x_3825) ;  /* 0x0000011a04487947 */ /* 0x000fea000b800000 */
.L_x_4026:
[----:B------:R-:W-:-:S03]  /*68e0*/  UMOV UR4, 0xffffffff ;  /* 0xffffffff00047882 */ /* 0x000fc60000000000 */
[----:B------:R-:W-:Y:S05]  /*68f0*/  BRA.DIV UR4, `(.L_x_3826) ;  /* 0x0000011a04687947 */ /* 0x000fea000b800000 */
.L_x_4029:
[----:B------:R-:W-:-:S03]  /*6900*/  UMOV UR4, 0xffffffff ;  /* 0xffffffff00047882 */ /* 0x000fc60000000000 */
[----:B------:R-:W-:Y:S05]  /*6910*/  BRA.DIV UR4, `(.L_x_3827) ;  /* 0x0000011a04887947 */ /* 0x000fea000b800000 */
.L_x_4032:
[----:B------:R-:W1:Y:S01]  /*6920*/  SYNCS.PHASECHK.TRANS64.TRYWAIT P2, [R18+URZ+0x22800], R7 ;  /* 0x02280007120075a7 */ /* 0x000e62000804017f */
[----:B-----5:R-:W-:Y:S01]  /*6930*/  IMAD.MOV.U32 R3, RZ, RZ, R35 ;  /* 0x000000ffff037224 */ /* 0x020fe200078e0023 */
[----:B------:R-:W-:Y:S01]  /*6940*/  LOP3.LUT P3, RZ, R230, 0x4, RZ, 0xc0, !PT ;  /* 0x00000004e6ff7812 */ /* 0x000fe2000786c0ff */
[----:B------:R-:W-:Y:S01]  /*6950*/  IMAD.MOV.U32 R4, RZ, RZ, R30 ;  /* 0x000000ffff047224 */ /* 0x000fe200078e001e */
[----:B------:R-:W-:Y:S01]  /*6960*/  BSSY B1, `(.L_x_3828) ;  /* 0x000001f000017945 */ /* 0x000fe20003800000 */
[----:B------:R-:W-:Y:S02]  /*6970*/  IMAD.MOV.U32 R5, RZ, RZ, R31 ;  /* 0x000000ffff057224 */ /* 0x000fe400078e001f */
[----:B------:R-:W-:Y:S01]  /*6980*/  IMAD.MOV.U32 R0, RZ, RZ, R34 ;  /* 0x000000ffff007224 */ /* 0x000fe200078e0022 */
[----:B------:R-:W-:Y:S01]  /*6990*/  PRMT R43, R3, 0x5410, R4 ;  /* 0x00005410032b7816 */ /* 0x000fe20000000004 */
[----:B------:R-:W-:Y:S01]  /*69a0*/  IMAD.MOV.U32 R4, RZ, RZ, R37 ;  /* 0x000000ffff047224 */ /* 0x000fe200078e0025 */
[----:B------:R-:W-:Y:S01]  /*69b0*/  LEA R3, R210, R39, 0x9 ;  /* 0x00000027d2037211 */ /* 0x000fe200078e48ff */
[----:B------:R-:W-:Y:S01]  /*69c0*/  IMAD.MOV.U32 R6, RZ, RZ, R26 ;  /* 0x000000ffff067224 */ /* 0x000fe200078e001a */
[----:B------:R-:W-:Y:S01]  /*69d0*/  PRMT R44, R5, 0x7610, R44 ;  /* 0x00007610052c7816 */ /* 0x000fe2000000002c */
[----:B------:R-:W-:Y:S01]  /*69e0*/  IMAD.MOV.U32 R5, RZ, RZ, R32 ;  /* 0x000000ffff057224 */ /* 0x000fe200078e0020 */
[----:B------:R-:W-:Y:S01]  /*69f0*/  PRMT R10, R0, 0x7610, R10 ;  /* 0x00007610000a7816 */ /* 0x000fe2000000000a */
[----:B------:R-:W-:Y:S01]  /*6a00*/  IMAD R3, R3, 0x2, R18 ;  /* 0x0000000203037824 */ /* 0x000fe200078e0212 */
[----:B------:R-:W-:Y:S01]  /*6a10*/  PRMT R44, R44, 0x5410, R4 ;  /* 0x000054102c2c7816 */ /* 0x000fe20000000004 */
[----:B------:R-:W-:Y:S01]  /*6a20*/  IMAD.MOV.U32 R0, RZ, RZ, R36 ;  /* 0x000000ffff007224 */ /* 0x000fe200078e0024 */
[----:B------:R-:W-:Y:S01]  /*6a30*/  PRMT R45, R5, 0x7610, R45 ;  /* 0x00007610052d7816 */ /* 0x000fe2000000002d */
[----:B------:R-:W-:-:S02]  /*6a40*/  IMAD.MOV.U32 R5, RZ, RZ, R33 ;  /* 0x000000ffff057224 */ /* 0x000fc400078e0021 */
[C---:B------:R-:W-:Y:S01]  /*6a50*/  VIADD R4, R3.reuse, 0x18400 ;  /* 0x0001840003047836 */ /* 0x040fe20000000000 */
[----:B------:R-:W-:Y:S01]  /*6a60*/  PRMT R14, R0, 0x7610, R14 ;  /* 0x00007610000e7816 */ /* 0x000fe2000000000e */
[----:B------:R-:W-:Y:S01]  /*6a70*/  IMAD.MOV.U32 R11, RZ, RZ, R27 ;  /* 0x000000ffff0b7224 */ /* 0x000fe200078e001b */
[----:B------:R-:W-:Y:S01]  /*6a80*/  IADD3 R0, R3, 0x18440, RZ ;  /* 0x0001844003007810 */ /* 0x000fe20007ffe0ff */
[----:B------:R-:W-:Y:S01]  /*6a90*/  @P3 VIADD R0, R4, 0xffffffc0 ;  /* 0xffffffc004003836 */ /* 0x000fe20000000000 */
[----:B------:R-:W-:Y:S01]  /*6aa0*/  PRMT R45, R45, 0x5410, R5 ;  /* 0x000054102d2d7816 */ /* 0x000fe20000000005 */
[----:B------:R-:W-:Y:S01]  /*6ab0*/  IMAD.MOV.U32 R4, RZ, RZ, R8 ;  /* 0x000000ffff047224 */ /* 0x000fe200078e0008 */
        /* <DEDUP_REMOVED lines=8> */
[----:B-1----:R-:W-:Y:S06]  /*6b40*/  @!P2 BRA `(.L_x_3829) ;  /* 0x000001180024a947 */ /* 0x002fec0003800000 */
.L_x_4033:
[----:B------:R-:W-:Y:S05]  /*6b50*/  BSYNC B1 ;  /* 0x0000000000017941 */ /* 0x000fea0003800000 */
.L_x_3828:
        /* <DEDUP_REMOVED lines=51> */
.L_x_3833:
[----:B------:R-:W-:Y:S05]  /*6e90*/  BSYNC B2 ;  /* 0x0000000000027941 */ /* 0x000fea0003800000 */
.L_x_3832:
        /* <DEDUP_REMOVED lines=43> */
.L_x_3831:
[----:B------:R-:W-:Y:S05]  /*7150*/  BSYNC B1 ;  /* 0x0000000000017941 */ /* 0x000fea0003800000 */
.L_x_3830:
        /* <DEDUP_REMOVED lines=49> */
.L_x_3836:
[----:B------:R-:W-:Y:S05]  /*7470*/  BSYNC B1 ;  /* 0x0000000000017941 */ /* 0x000fea0003800000 */
.L_x_3835:
        /* <DEDUP_REMOVED lines=44> */
.L_x_3815:
        /* <DEDUP_REMOVED lines=9> */
[----:B------:R-:W-:Y:S02]  /*77d0*/  @!P1 IADD3 R13, P2, P3, R26, R55, R53 ;  /* 0x000000371a0d9210 */ /* 0x000fe40007b5e035 */
[----:B------:R-:W-:Y:S02]  /*77e0*/  @!P0 IADD3 R9, P5, R53, R26, RZ ;  /* 0x0000001a35098210 */ /* 0x000fe40007fbe0ff */
[----:B------:R-:W-:Y:S02]  /*77f0*/  @!P1 IADD3.X R20, R27, R56, R51, P2, P3 ;  /* 0x000000381b149210 */ /* 0x000fe400017e6433 */
[----:B------:R-:W-:Y:S01]  /*7800*/  @!P1 IADD3 R0, P3, P4, R28, R59, R54 ;  /* 0x0000003b1c009210 */ /* 0x000fe20007c7e036 */
[----:B------:R-:W2:Y:S01]  /*7810*/  @!P1 LDC.64 R30, c[0x0][0x3e0] ;  /* 0x0000f800ff1e9b82 */ /* 0x000ea20000000a00 */
[----:B------:R-:W-:Y:S02]  /*7820*/  @!P0 IADD3 R11, P2, R54, R28, RZ ;  /* 0x0000001c360b8210 */ /* 0x000fe40007f5e0ff */
[----:B------:R-:W-:-:S02]  /*7830*/  @!P1 IADD3.X R3, R29, R57, R52, P3, P4 ;  /* 0x000000391d039210 */ /* 0x000fc40001fe8434 */
[----:B------:R-:W-:Y:S01]  /*7840*/  @!P0 IADD3.X R10, R51, R27, RZ, P5, !PT ;  /* 0x0000001b330a8210 */ /* 0x000fe20002ffe4ff */
[----:B------:R-:W-:Y:S01]  /*7850*/  @!P0 IMAD.X R24, R52, 0x1, R29, P2 ;  /* 0x0000000134188824 */ /* 0x000fe200010e061d */
[----:B------:R-:W-:Y:S02]  /*7860*/  CS2R R28, SRZ ;  /* 0x00000000001c7805 */ /* 0x000fe4000001ff00 */
[----:B------:R-:W-:-:S04]  /*7870*/  @!P0 LEA R8, P5, R9, UR4, 0x1 ;  /* 0x0000000409088c11 */ /* 0x000fc8000f8a08ff */
[----:B------:R-:W-:Y:S02]  /*7880*/  @!P0 LEA.HI.X R9, R9, UR5, R10, 0x1, P5 ;  /* 0x0000000509098c11 */ /* 0x000fe4000a8f0c0a */
[----:B------:R-:W-:Y:S02]  /*7890*/  @!P0 LEA R10, P2, R11, UR6, 0x1 ;  /* 0x000000060b0a8c11 */ /* 0x000fe4000f8408ff */
[----:B-1----:R-:W-:Y:S01]  /*78a0*/  @!P1 LEA R12, P3, R13, R14, 0x1 ;  /* 0x0000000e0d0c9211 */ /* 0x002fe200078608ff */
[----:B------:R1:W5:Y:S01]  /*78b0*/  @!P0 LDG.E.128 R32, desc[UR40][R8.64] ;  /* 0x0000002808208981 */ /* 0x000362000c1e1d00 */
[----:B------:R-:W-:Y:S02]  /*78c0*/  @!P0 LEA.HI.X R11, R11, UR7, R24, 0x1, P2 ;  /* 0x000000070b0b8c11 */ /* 0x000fe400090f0c18 */
[----:B------:R-:W-:Y:S02]  /*78d0*/  @!P1 LEA.HI.X R13, R13, R15, R20, 0x1, P3 ;  /* 0x0000000f0d0d9211 */ /* 0x000fe400018f0c14 */
[----:B--2---:R-:W-:-:S04]  /*78e0*/  @!P1 LEA R14, P4, R0, R30, 0x1 ;  /* 0x0000001e000e9211 */ /* 0x004fc800078808ff */
[----:B------:R-:W-:Y:S02]  /*78f0*/  @!P1 LEA.HI.X R15, R0, R31, R3, 0x1, P4 ;  /* 0x0000001f000f9211 */ /* 0x000fe400020f0c03 */
[----:B------:R-:W-:Y:S01]  /*7900*/  CS2R R30, SRZ ;  /* 0x00000000001e7805 */ /* 0x000fe2000001ff00 */
[----:B------:R-:W2:Y:S05]  /*7910*/  LDC R0, c[0x0][0x428] ;  /* 0x00010a00ff007b82 */ /* 0x000eaa0000000800 */
[----:B------:R-:W5:Y:S01]  /*7920*/  @!P1 LDG.E.128 R28, desc[UR40][R14.64] ;  /* 0x000000280e1c9981 */ /* 0x000f62000c1e1d00 */
[----:B--2---:R-:W-:-:S13]  /*7930*/  ISETP.NE.AND P2, PT, R0, 0x1, PT ;  /* 0x000000010000780c */ /* 0x004fda0003f45270 */
[----:B------:R-:W2:Y:S08]  /*7940*/  @P2 LDC R0, c[0x0][0x42c] ;  /* 0x00010b00ff002b82 */ /* 0x000eb00000000800 */
[----:B-1----:R-:W1:Y:S01]  /*7950*/  @P2 LDC R9, c[0x0][0x430] ;  /* 0x00010c00ff092b82 */ /* 0x002e620000000800 */
        /* <DEDUP_REMOVED lines=8> */
[----:B--2---:R-:W-:-:S03]  /*79e0*/  @P2 IMAD.HI.U32 R0, R3, R0, RZ ;  /* 0x0000000003002227 */ /* 0x004fc600078e00ff */
[----:B------:R2:W5:Y:S02]  /*79f0*/  @!P1 LDG.E.128 R24, desc[UR40][R12.64] ;  /* 0x000000280c189981 */ /* 0x000564000c1e1d00 */
[----:B-1----:R-:W-:-:S04]  /*7a00*/  @P2 SHF.R.U32.HI R3, RZ, R9, R0 ;  /* 0x00000009ff032219 */ /* 0x002fc80000011600 */
[----:B------:R-:W-:Y:S01]  /*7a10*/  SHF.R.S32.HI R21, RZ, 0x1f, R3 ;  /* 0x0000001fff157819 */ /* 0x000fe20000011403 */
[----:B------:R-:W-:Y:S01]  /*7a20*/  IMAD.MOV.U32 R9, RZ, RZ, R41 ;  /* 0x000000ffff097224 */ /* 0x000fe200078e0029 */
[----:B---3--:R-:W-:Y:S01]  /*7a30*/  MOV R10, R42 ;  /* 0x0000002a000a7202 */ /* 0x008fe20000000f00 */
[----:B------:R-:W-:Y:S02]  /*7a40*/  IMAD.MOV.U32 R11, RZ, RZ, R47 ;  /* 0x000000ffff0b7224 */ /* 0x000fe400078e002f */
[C---:B------:R-:W-:Y:S02]  /*7a50*/  IMAD R0, R21.reuse, R6, RZ ;  /* 0x0000000615007224 */ /* 0x040fe400078e02ff */
[----:B--2---:R-:W-:Y:S02]  /*7a60*/  IMAD R12, R21, R4, RZ ;  /* 0x00000004150c7224 */ /* 0x004fe400078e02ff */
        /* <DEDUP_REMOVED lines=13> */
.L_x_4036:
[----:B------:R-:W-:-:S03]  /*7b40*/  UMOV UR4, 0xffffffff ;  /* 0xffffffff00047882 */ /* 0x000fc60000000000 */
[----:B------:R-:W-:Y:S05]  /*7b50*/  BRA.DIV UR4, `(.L_x_3838) ;  /* 0x0000010a045c7947 */ /* 0x000fea000b800000 */
.L_x_4039:
[----:B------:R-:W-:-:S03]  /*7b60*/  UMOV UR4, 0xffffffff ;  /* 0xffffffff00047882 */ /* 0x000fc60000000000 */
[----:B------:R-:W-:Y:S05]  /*7b70*/  BRA.DIV UR4, `(.L_x_3839) ;  /* 0x0000010a047c7947 */ /* 0x000fea000b800000 */
.L_x_4042:
[----:B------:R-:W-:-:S03]  /*7b80*/  UMOV UR4, 0xffffffff ;  /* 0xffffffff00047882 */ /* 0x000fc60000000000 */
[----:B------:R-:W-:Y:S05]  /*7b90*/  BRA.DIV UR4, `(.L_x_3840) ;  /* 0x0000010a049c7947 */ /* 0x000fea000b800000 */
.L_x_4045:
[----:B------:R-:W-:-:S03]  /*7ba0*/  UMOV UR4, 0xffffffff ;  /* 0xffffffff00047882 */ /* 0x000fc60000000000 */
[----:B------:R-:W-:Y:S05]  /*7bb0*/  BRA.DIV UR4, `(.L_x_3841) ;  /* 0x0000010a04bc7947 */ /* 0x000fea000b800000 */
.L_x_4048:
[----:B------:R-:W-:Y:S01]  /*7bc0*/  UMOV UR4, 0xffffffff ;  /* 0xffffffff00047882 */ /* 0x000fe20000000000 */
[----:B------:R-:W-:Y:S02]  /*7bd0*/  LOP3.LUT R6, R6, 0xfffffffe, RZ, 0xc0, !PT ;  /* 0xfffffffe06067812 */ /* 0x000fe400078ec0ff */
[----:B------:R-:W-:Y:S05]  /*7be0*/  BRA.DIV UR4, `(.L_x_3842) ;  /* 0x0000010a04d87947 */ /* 0x000fea000b800000 */
.L_x_4051:
[----:B------:R-:W-:Y:S01]  /*7bf0*/  UMOV UR4, 0xffffffff ;  /* 0xffffffff00047882 */ /* 0x000fe20000000000 */
[----:B------:R-:W-:Y:S02]  /*7c00*/  IMAD.IADD R6, R227, 0x1, -R6 ;  /* 0x00000001e3067824 */ /* 0x000fe400078e0a06 */
[----:B------:R-:W-:Y:S05]  /*7c10*/  BRA.DIV UR4, `(.L_x_3843) ;  /* 0x0000010a04f47947 */ /* 0x000fea000b800000 */
.L_x_4054:
[----:B------:R-:W-:Y:S01]  /*7c20*/  UMOV UR4, 0xffffffff ;  /* 0xffffffff00047882 */ /* 0x000fe20000000000 */
[----:B------:R-:W-:Y:S02]  /*7c30*/  SHF.L.U32 R3, R6, 0x1f, RZ ;  /* 0x0000001f06037819 */ /* 0x000fe400000006ff */
[----:B------:R-:W-:Y:S05]  /*7c40*/  BRA.DIV UR4, `(.L_x_3844) ;  /* 0x0000010e04107947 */ /* 0x000fea000b800000 */
.L_x_4057:
[----:B------:R-:W1:Y:S01]  /*7c50*/  SYNCS.PHASECHK.TRANS64.TRYWAIT P2, [R18+URZ+0x22800], R3 ;  /* 0x02280003120075a7 */ /* 0x000e62000804017f */
[----:B-----5:R-:W-:Y:S01]  /*7c60*/  IMAD.MOV.U32 R0, RZ, RZ, R32 ;  /* 0x000000ffff007224 */ /* 0x020fe200078e0020 */
[----:B------:R-:W-:Y:S01]  /*7c70*/  MOV R4, R33 ;  /* 0x0000002100047202 */ /* 0x000fe20000000f00 */
[----:B------:R-:W-:Y:S01]  /*7c80*/  IMAD.MOV.U32 R5, RZ, RZ, R34 ;  /* 0x000000ffff057224 */ /* 0x000fe200078e0022 */
[----:B------:R-:W-:Y:S01]  /*7c90*/  BSSY B1, `(.L_x_3845) ;  /* 0x0000018000017945 */ /* 0x000fe20003800000 */
        /* <DEDUP_REMOVED lines=11> */
[----:B------:R-:W-:-:S02]  /*7d50*/  MOV R4, R39 ;  /* 0x0000002700047202 */ /* 0x000fc40000000f00 */
[----:B------:R-:W-:Y:S01]  /*7d60*/  PRMT R50, R50, 0x5410, R0 ;  /* 0x0000541032327816 */ /* 0x000fe20000000000 */
[----:B------:R-:W-:Y:S01]  /*7d70*/  IMAD.MOV.U32 R0, RZ, RZ, R28 ;  /* 0x000000ffff007224 */ /* 0x000fe200078e001c */
[----:B------:R-:W-:Y:S02]  /*7d80*/  PRMT R51, R4, 0x7610, R51 ;  /* 0x0000761004337816 */ /* 0x000fe40000000033 */
[----:B------:R-:W-:Y:S01]  /*7d90*/  PRMT R54, R5, 0x5410, R6 ;  /* 0x0000541005367816 */ /* 0x000fe20000000006 */
[----:B------:R-:W-:Y:S01]  /*7da0*/  IMAD.MOV.U32 R5, RZ, RZ, R26 ;  /* 0x000000ffff057224 */ /* 0x000fe200078e001a */
[----:B------:R-:W-:Y:S01]  /*7db0*/  MOV R4, R29 ;  /* 0x0000001d00047202 */ /* 0x000fe20000000f00 */
[----:B------:R-:W-:-:S03]  /*7dc0*/  IMAD.MOV.U32 R6, RZ, RZ, R27 ;  /* 0x000000ffff067224 */ /* 0x000fc600078e001b */
[----:B------:R-:W-:Y:S01]  /*7dd0*/  PRMT R53, R0, 0x5410, R4 ;  /* 0x0000541000357816 */ /* 0x000fe20000000004 */
[----:B------:R-:W-:Y:S01]  /*7de0*/  IMAD.IADD R0, R16, 0x1, R43 ;  /* 0x0000000110007824 */ /* 0x000fe200078e022b */
[----:B------:R-:W-:Y:S01]  /*7df0*/  PRMT R55, R5, 0x5410, R6 ;  /* 0x0000541005377816 */ /* 0x000fe20000000006 */
[----:B-1----:R-:W-:Y:S06]  /*7e00*/  @!P2 BRA `(.L_x_3846) ;  /* 0x0000010800c8a947 */ /* 0x002fec0003800000 */
.L_x_4058:
[----:B------:R-:W-:Y:S05]  /*7e10*/  BSYNC B1 ;  /* 0x0000000000017941 */ /* 0x000fea0003800000 */
.L_x_3845:
[----:B------:R-:W-:Y:S01]  /*7e20*/  BSSY B1, `(.L_x_3847) ;  /* 0x0000063000017945 */ /* 0x000fe20003800000 */
[----:B------:R-:W-:Y:S01]  /*7e30*/  IMAD.MOV.U32 R56, RZ, RZ, R30 ;  /* 0x000000ffff387224 */ /* 0x000fe200078e001e */
[----:B------:R-:W-:Y:S01]  /*7e40*/  LOP3.LUT R0, R0, 0x38, RZ, 0xc0, !PT ;  /* 0x0000003800007812 */ /* 0x000fe200078ec0ff */
[----:B------:R-:W-:Y:S01]  /*7e50*/  IMAD.MOV.U32 R57, RZ, RZ, R31 ;  /* 0x000000ffff397224 */ /* 0x000fe200078e001f */
[----:B------:R-:W-:Y:S06]  /*7e60*/  @P0 BRA `(.L_x_3848) ;  /* 0x0000000400780947 */ /* 0x000fec0003800000 */
[----:B-1----:R-:W-:Y:S01]  /*7e70*/  IMAD.SHL.U32 R3, R230, 0x40, RZ ;  /* 0x00000040e6037824 */ /* 0x002fe200078e00ff */
[--C-:B------:R-:W-:Y:S02]  /*7e80*/  SHF.R.U64 R49, R32, 0x10, R33.reuse ;  /* 0x0000001020317819 */ /* 0x100fe40000001221 */
[----:B------:R-:W-:Y:S01]  /*7e90*/  SHF.R.U32.HI R46, RZ, 0x10, R33 ;  /* 0x00000010ff2e7819 */ /* 0x000fe20000011621 */
[----:B------:R-:W-:Y:S01]  /*7ea0*/  HADD2.F32 R33, -RZ, R15.H1_H1 ;  /* 0x3000000fff217230 */ /* 0x000fe20000004100 */
[----:B------:R-:W-:Y:S02]  /*7eb0*/  LOP3.LUT R5, R3, 0x1c0, RZ, 0xc0, !PT ;  /* 0x000001c003057812 */ /* 0x000fe400078ec0ff */
[----:B------:R-:W-:Y:S02]  /*7ec0*/  SHF.R.U64 R47, R36, 0x10, R37 ;  /* 0x00000010242f7819 */ /* 0x000fe40000001225 */
[----:B------:R-:W-:Y:S02]  /*7ed0*/  LOP3.LUT R3, R5, 0x38, R16, 0xf8, !PT ;  /* 0x0000003805037812 */ /* 0x000fe400078ef810 */
[----:B------:R-:W-:-:S02]  /*7ee0*/  SHF.R.U32.HI R4, RZ, 0x3, R5 ;  /* 0x00000003ff047819 */ /* 0x000fc40000011605 */
[----:B------:R-:W-:Y:S01]  /*7ef0*/  SHF.R.U64 R48, R34, 0x10, R35 ;  /* 0x0000001022307819 */ /* 0x000fe20000001223 */
[----:B------:R-:W-:Y:S01]  /*7f00*/  HADD2.F32 R34, -RZ, R15.H0_H0 ;  /* 0x2000000fff227230 */ /* 0x000fe20000004100 */
[----:B------:R-:W-:Y:S02]  /*7f10*/  LOP3.LUT R3, R3, R4, RZ, 0x3c, !PT ;  /* 0x0000000403037212 */ /* 0x000fe400078e3cff */
[----:B------:R-:W-:Y:S02]  /*7f20*/  SHF.R.U32.HI R36, RZ, 0x10, R37 ;  /* 0x00000010ff247819 */ /* 0x000fe40000011625 */
[----:B------:R-:W-:Y:S01]  /*7f30*/  SHF.R.U32.HI R44, RZ, 0x10, R35 ;  /* 0x00000010ff2c7819 */ /* 0x000fe20000011623 */
[----:B------:R-:W-:Y:S01]  /*7f40*/  IMAD R3, R210, 0x200, R3 ;  /* 0x00000200d2037824 */ /* 0x000fe200078e0203 */
[--C-:B------:R-:W-:Y:S01]  /*7f50*/  SHF.R.U64 R45, R38, 0x10, R39.reuse ;  /* 0x00000010262d7819 */ /* 0x100fe20000001227 */
[----:B------:R-:W-:Y:S01]  /*7f60*/  HADD2.F32 R35, -RZ, R36.H0_H0 ;  /* 0x20000024ff237230 */ /* 0x000fe20000004100 */
[----:B------:R-:W-:Y:S01]  /*7f70*/  SHF.R.U32.HI R42, RZ, 0x10, R39 ;  /* 0x00000010ff2a7819 */ /* 0x000fe20000011627 */
[----:B------:R-:W-:Y:S01]  /*7f80*/  HADD2.F32 R36, -RZ, R51.H0_H0 ;  /* 0x20000033ff247230 */ /* 0x000fe20000004100 */
[----:B------:R-:W-:-:S02]  /*7f90*/  LEA R41, R3, R18, 0x1 ;  /* 0x0000001203297211 */ /* 0x000fc400078e08ff */
[----:B------:R-:W-:-:S03]  /*7fa0*/  LOP3.LUT R3, R4, R0, R5, 0x1e, !PT ;  /* 0x0000000004037212 */ /* 0x000fc600078e1e05 */
[----:B------:R-:W1:Y:S02]  /*7fb0*/  LDS.128 R8, [R41+0x18400] ;  /* 0x0184000029087984 */ /* 0x000e640000000c00 */
        /* <DEDUP_REMOVED lines=8> */
[----:B------:R-:W-:-:S02]  /*8040*/  HADD2.F32 R11, -RZ, R10.H0_H0 ;  /* 0x2000000aff0b7230 */ /* 0x000fc40000004100 */
[--C-:B--2---:R-:W-:Y:S02]  /*8050*/  HADD2.F32 R15, -RZ, R5.reuse.H0_H0 ;  /* 0x20000005ff0f7230 */ /* 0x104fe40000004100 */
        /* <DEDUP_REMOVED lines=32> */
[C---:B------:R-:W-:Y:S01]  /*8260*/  FMUL.FTZ R14, R7.reuse, R32 ;  /* 0x00000020070e7220 */ /* 0x040fe20000410000 */
[----:B------:R-:W-:Y:S01]  /*8270*/  FMUL.FTZ R12, R7, R20 ;  /* 0x00000014070c7220 */ /* 0x000fe20000410000 */
[----:B------:R-:W-:Y:S02]  /*8280*/  HADD2.F32 R4, -RZ, R4.H1_H1 ;  /* 0x30000004ff047230 */ /* 0x000fe40000004100 */
[----:B------:R-:W-:Y:S01]  /*8290*/  FFMA.FTZ R34, R3, R34, R5 ;  /* 0x0000002203227223 */ /* 0x000fe20000010005 */
[----:B------:R-:W-:-:S02]  /*82a0*/  HADD2.F32 R6, -RZ, R6.H1_H1 ;  /* 0x30000006ff067230 */ /* 0x000fc40000004100 */
[C---:B------:R-:W-:Y:S01]  /*82b0*/  FFMA.FTZ R14, R11.reuse, R20, -R14 ;  /* 0x000000140b0e7223 */ /* 0x040fe2000001080e */
[----:B------:R-:W-:Y:S02]  /*82c0*/  HADD2.F32 R7, -RZ, R47.H0_H0 ;  /* 0x2000002fff077230 */ /* 0x000fe40000004100 */
[----:B------:R-:W-:Y:S01]  /*82d0*/  FFMA.FTZ R12, R11, R32, R12 ;  /* 0x000000200b0c7223 */ /* 0x000fe2000001000c */
[----:B------:R-:W-:Y:S02]  /*82e0*/  HADD2.F32 R9, -RZ, R45.H0_H0 ;  /* 0x2000002dff097230 */ /* 0x000fe40000004100 */
[----:B------:R-:W-:Y:S02]  /*82f0*/  HADD2.F32 R3, -RZ, R49.H0_H0 ;  /* 0x20000031ff037230 */ /* 0x000fe40000004100 */
[----:B------:R-:W-:Y:S01]  /*8300*/  FMUL.FTZ R11, R4, R7 ;  /* 0x00000007040b7220 */ /* 0x000fe20000410000 */
[----:B------:R-:W-:Y:S02]  /*8310*/  HADD2.F32 R5, -RZ, R48.H0_H0 ;  /* 0x20000030ff057230 */ /* 0x000fe40000004100 */
[----:B------:R-:W-:Y:S01]  /*8320*/  FMUL.FTZ R15, R6, R9 ;  /* 0x00000009060f7220 */ /* 0x000fe20000410000 */
[----:B------:R-:W-:-:S02]  /*8330*/  HADD2.F32 R8, -RZ, R8.H1_H1 ;  /* 0x30000008ff087230 */ /* 0x000fc40000004100 */
[----:B------:R-:W-:Y:S01]  /*8340*/  FMUL.FTZ R4, R4, R3 ;  /* 0x0000000304047220 */ /* 0x000fe20000410000 */
[----:B------:R-:W-:Y:S02]  /*8350*/  HADD2.F32 R10, -RZ, R10.H1_H1 ;  /* 0x3000000aff0a7230 */ /* 0x000fe40000004100 */
[----:B------:R-:W-:Y:S01]  /*8360*/  FMUL.FTZ R6, R6, R5 ;  /* 0x0000000506067220 */ /* 0x000fe20000410000 */
        /* <DEDUP_REMOVED lines=14> */
.L_x_3848:
[----:B------:R-:W-:Y:S05]  /*8450*/  BSYNC B1 ;  /* 0x0000000000017941 */ /* 0x000fea0003800000 */
.L_x_3847:
[----:B------:R-:W-:Y:S01]  /*8460*/  PRMT R39, R56, 0x5410, R57 ;  /* 0x0000541038277816 */ /* 0x000fe20000000039 */
[----:B------:R-:W-:Y:S06]  /*8470*/  @P1 BRA `(.L_x_3834) ;  /* 0x00000004005c1947 */ /* 0x000fec0003800000 */
[----:B------:R-:W-:Y:S01]  /*8480*/  LOP3.LUT R0, R237, R0, R203, 0x1e, !PT ;  /* 0x00000000ed007212 */ /* 0x000fe200078e1ecb */
[----:B--2---:R-:W2:Y:S01]  /*8490*/  LDS.128 R8, [R234+0x18400] ;  /* 0x01840000ea087984 */ /* 0x004ea20000000c00 */
[----:B------:R-:W-:Y:S02]  /*84a0*/  SHF.R.U64 R36, R28, 0x10, R29 ;  /* 0x000000101c247819 */ /* 0x000fe4000000121d */
[----:B------:R-:W-:Y:S01]  /*84b0*/  SHF.R.U64 R37, R26, 0x10, R27 ;  /* 0x000000101a257819 */ /* 0x000fe2000000121b */
[----:B-1----:R-:W-:Y:S01]  /*84c0*/  IMAD.IADD R3, R211, 0x1, R0 ;  /* 0x00000001d3037824 */ /* 0x002fe200078e0200 */
[----:B------:R-:W-:Y:S01]  /*84d0*/  SHF.R.U32.HI R28, RZ, 0x10, R29 ;  /* 0x00000010ff1c7819 */ /* 0x000fe2000001161d */
[----:B------:R-:W-:Y:S01]  /*84e0*/  HADD2.F32 R26, -RZ, R53.H1_H1 ;  /* 0x30000035ff1a7230 */ /* 0x000fe20000004100 */
[--C-:B------:R-:W-:Y:S01]  /*84f0*/  SHF.R.U64 R38, R24, 0x10, R25.reuse ;  /* 0x0000001018267819 */ /* 0x100fe20000001219 */
[----:B------:R-:W-:Y:S01]  /*8500*/  IMAD R3, R3, 0x2, R18 ;  /* 0x0000000203037824 */ /* 0x000fe200078e0212 */
[----:B------:R-:W-:Y:S01]  /*8510*/  SHF.R.U32.HI R32, RZ, 0x10, R25 ;  /* 0x00000010ff207819 */ /* 0x000fe20000011619 */
[----:B------:R-:W-:Y:S01]  /*8520*/  HADD2.F32 R25, -RZ, R54.H1_H1 ;  /* 0x30000036ff197230 */ /* 0x000fe20000004100 */
[----:B------:R-:W-:Y:S01]  /*8530*/  SHF.R.U32.HI R34, RZ, 0x10, R27 ;  /* 0x00000010ff227819 */ /* 0x000fe2000001161b */
[----:B------:R-:W-:Y:S01]  /*8540*/  HADD2.F32 R27, -RZ, R28.H0_H0 ;  /* 0x2000001cff1b7230 */ /* 0x000fe20000004100 */
[----:B------:R-:W1:Y:S01]  /*8550*/  LDS.128 R4, [R3+0x18400] ;  /* 0x0184000003047984 */ /* 0x000e620000000c00 */
[----:B------:R-:W-:-:S02]  /*8560*/  SHF.R.U64 R35, R30, 0x10, R31 ;  /* 0x000000101e237819 */ /* 0x000fc4000000121f */
[----:B------:R-:W-:Y:S01]  /*8570*/  SHF.R.U32.HI R33, RZ, 0x10, R31 ;  /* 0x00000010ff217819 */ /* 0x000fe2000001161f */
[--C-:B--2---:R-:W-:Y:S02]  /*8580*/  HADD2.F32 R12, -RZ, R9.reuse.H0_H0 ;  /* 0x20000009ff0c7230 */ /* 0x104fe40000004100 */
[----:B------:R-:W-:Y:S02]  /*8590*/  HADD2.F32 R9, -RZ, R9.H1_H1 ;  /* 0x30000009ff097230 */ /* 0x000fe40000004100 */
[----:B------:R-:W-:Y:S02]  /*85a0*/  HADD2.F32 R0, -RZ, R8.H0_H0 ;  /* 0x20000008ff007230 */ /* 0x000fe40000004100 */
[----:B------:R-:W-:Y:S02]  /*85b0*/  HADD2.F32 R13, -RZ, R10.H0_H0 ;  /* 0x2000000aff0d7230 */ /* 0x000fe40000004100 */
[--C-:B------:R-:W-:Y:S02]  /*85c0*/  HADD2.F32 R14, -RZ, R11.reuse.H0_H0 ;  /* 0x2000000bff0e7230 */ /* 0x100fe40000004100 */
[----:B------:R-:W-:-:S02]  /*85d0*/  HADD2.F32 R11, -RZ, R11.H1_H1 ;  /* 0x3000000bff0b7230 */ /* 0x000fc40000004100 */
[----:B------:R-:W-:Y:S02]  /*85e0*/  HADD2.F32 R8, -RZ, R8.H1_H1 ;  /* 0x30000008ff087230 */ /* 0x000fe40000004100 */
[--C-:B-1----:R-:W-:Y:S02]  /*85f0*/  HADD2.F32 R15, -RZ, R5.reuse.H0_H0 ;  /* 0x20000005ff0f7230 */ /* 0x102fe40000004100 */
[----:B------:R-:W-:Y:S02]  /*8600*/  HADD2.F32 R20, -RZ, R5.H1_H1 ;  /* 0x30000005ff147230 */ /* 0x000fe40000004100 */
[----:B------:R-:W-:Y:S02]  /*8610*/  HADD2.F32 R5, -RZ, R4.H0_H0 ;  /* 0x20000004ff057230 */ /* 0x000fe40000004100 */
[C---:B------:R-:W-:Y:S01]  /*8620*/  FMUL.FTZ R29, R15.reuse, R26 ;  /* 0x0000001a0f1d7220 */ /* 0x040fe20000410000 */
[----:B------:R-:W-:Y:S01]  /*8630*/  FMUL.FTZ R31, R15, R25 ;  /* 0x000000190f1f7220 */ /* 0x000fe20000410000 */
[----:B------:R-:W-:-:S02]  /*8640*/  HADD2.F32 R15, -RZ, R32.H0_H0 ;  /* 0x20000020ff0f7230 */ /* 0x000fc40000004100 */
[----:B------:R-:W-:Y:S01]  /*8650*/  FMUL.FTZ R28, R20, R27 ;  /* 0x0000001b141c7220 */ /* 0x000fe20000410000 */
[C---:B------:R-:W-:Y:S01]  /*8660*/  FFMA.FTZ R29, R12.reuse, R25, -R29 ;  /* 0x000000190c1d7223 */ /* 0x040fe2000001081d */
[----:B------:R-:W-:Y:S02]  /*8670*/  HADD2.F32 R25, -RZ, R53.H0_H0 ;  /* 0x20000035ff197230 */ /* 0x000fe40000004100 */
[----:B------:R-:W-:Y:S01]  /*8680*/  FFMA.FTZ R31, R12, R26, R31 ;  /* 0x0000001a0c1f7223 */ /* 0x000fe2000001001f */
[----:B------:R-:W-:Y:S02]  /*8690*/  HADD2.F32 R12, -RZ, R54.H0_H0 ;  /* 0x20000036ff0c7230 */ /* 0x000fe40000004100 */
[-C--:B------:R-:W-:Y:S01]  /*86a0*/  FMUL.FTZ R30, R20, R15.reuse ;  /* 0x0000000f141e7220 */ /* 0x080fe20000410000 */
[----:B------:R-:W-:Y:S01]  /*86b0*/  FFMA.FTZ R28, R9, R15, -R28 ;  /* 0x0000000f091c7223 */ /* 0x000fe2000001081c */
[----:B------:R-:W-:Y:S01]  /*86c0*/  FMUL.FTZ R15, R5, R25 ;  /* 0x00000019050f7220 */ /* 0x000fe20000410000 */
[----:B------:R-:W-:-:S02]  /*86d0*/  HADD2.F32 R21, -RZ, R6.H0_H0 ;  /* 0x20000006ff157230 */ /* 0x000fc40000004100 */
[-C--:B------:R-:W-:Y:S01]  /*86e0*/  FMUL.FTZ R26, R5, R12.reuse ;  /* 0x0000000c051a7220 */ /* 0x080fe20000410000 */
[----:B------:R-:W-:Y:S02]  /*86f0*/  HADD2.F32 R20, -RZ, R39.H0_H0 ;  /* 0x20000027ff147230 */ /* 0x000fe40000004100 */
[C---:B------:R-:W-:Y:S01]  /*8700*/  FFMA.FTZ R15, R0.reuse, R12, -R15 ;  /* 0x0000000c000f7223 */ /* 0x040fe2000001080f */
[----:B------:R-:W-:Y:S01]  /*8710*/  FFMA.FTZ R30, R9, R27, R30 ;  /* 0x0000001b091e7223 */ /* 0x000fe2000001001e */
[----:B------:R-:W-:Y:S02]  /*8720*/  HADD2.F32 R12, -RZ, R55.H0_H0 ;  /* 0x20000037ff0c7230 */ /* 0x000fe40000004100 */
[----:B------:R-:W-:Y:S01]  /*8730*/  FFMA.FTZ R26, R0, R25, R26 ;  /* 0x00000019001a7223 */ /* 0x000fe2000001001a */
[----:B------:R-:W-:Y:S02]  /*8740*/  HADD2.F32 R24, -RZ, R7.H0_H0 ;  /* 0x20000007ff187230 */ /* 0x000fe40000004100 */
[----:B------:R-:W-:Y:S01]  /*8750*/  FMUL.FTZ R0, R21, R20 ;  /* 0x0000001415007220 */ /* 0x000fe20000410000 */
[----:B------:R-:W-:-:S02]  /*8760*/  HADD2.F32 R9, -RZ, R39.H1_H1 ;  /* 0x30000027ff097230 */ /* 0x000fc40000004100 */
[-C--:B------:R-:W-:Y:S01]  /*8770*/  FMUL.FTZ R32, R21, R12.reuse ;  /* 0x0000000c15207220 */ /* 0x080fe20000410000 */
[----:B------:R-:W-:Y:S02]  /*8780*/  HADD2.F32 R5, -RZ, R55.H1_H1 ;  /* 0x30000037ff057230 */ /* 0x000fe40000004100 */
[----:B------:R-:W-:Y:S01]  /*8790*/  FFMA.FTZ R21, R13, R12, -R0 ;  /* 0x0000000c0d157223 */ /* 0x000fe20000010800 */
[----:B------:R-:W-:Y:S02]  /*87a0*/  HADD2.F32 R7, -RZ, R7.H1_H1 ;  /* 0x30000007ff077230 */ /* 0x000fe40000004100 */
[C---:B------:R-:W-:Y:S01]  /*87b0*/  FMUL.FTZ R25, R24.reuse, R9 ;  /* 0x0000000918197220 */ /* 0x040fe20000410000 */
[----:B------:R-:W-:Y:S02]  /*87c0*/  HADD2.F32 R12, -RZ, R33.H0_H0 ;  /* 0x20000021ff0c7230 */ /* 0x000fe40000004100 */
[----:B------:R-:W-:Y:S01]  /*87d0*/  FMUL.FTZ R24, R24, R5 ;  /* 0x0000000518187220 */ /* 0x000fe20000410000 */
[----:B------:R-:W-:-:S02]  /*87e0*/  HADD2.F32 R0, -RZ, R34.H0_H0 ;  /* 0x20000022ff007230 */ /* 0x000fc40000004100 */
[----:B------:R-:W-:Y:S01]  /*87f0*/  FFMA.FTZ R32, R13, R20, R32 ;  /* 0x000000140d207223 */ /* 0x000fe20000010020 */
[C---:B------:R-:W-:Y:S01]  /*8800*/  FFMA.FTZ R20, R14.reuse, R5, -R25 ;  /* 0x000000050e147223 */ /* 0x040fe20000010819 */
[----:B------:R-:W-:Y:S01]  /*8810*/  FFMA.FTZ R24, R14, R9, R24 ;  /* 0x000000090e187223 */ /* 0x000fe20000010018 */
[----:B------:R-:W-:Y:S02]  /*8820*/  HADD2.F32 R4, -RZ, R4.H1_H1 ;  /* 0x30000004ff047230 */ /* 0x000fe40000004100 */
[C---:B------:R-:W-:Y:S01]  /*8830*/  FMUL.FTZ R34, R7.reuse, R12 ;  /* 0x0000000c07227220 */ /* 0x040fe20000410000 */
[-C--:B------:R-:W-:Y:S01]  /*8840*/  FMUL.FTZ R14, R7, R0.reuse ;  /* 0x00000000070e7220 */ /* 0x080fe20000410000 */
[----:B------:R-:W-:Y:S02]  /*8850*/  HADD2.F32 R9, -RZ, R36.H0_H0 ;  /* 0x20000024ff097230 */ /* 0x000fe40000004100 */
[----:B------:R-:W-:Y:S02]  /*8860*/  HADD2.F32 R5, -RZ, R38.H0_H0 ;  /* 0x20000026ff057230 */ /* 0x000fe40000004100 */
[----:B------:R-:W-:Y:S01]  /*8870*/  FFMA.FTZ R27, R11, R0, -R34 ;  /* 0x000000000b1b7223 */ /* 0x000fe20000010822 */
[----:B------:R-:W-:-:S02]  /*8880*/  HADD2.F32 R6, -RZ, R6.H1_H1 ;  /* 0x30000006ff067230 */ /* 0x000fc40000004100 */
[----:B------:R-:W-:Y:S01]  /*8890*/  FFMA.FTZ R33, R11, R12, R14 ;  /* 0x0000000c0b217223 */ /* 0x000fe2000001000e */
[----:B------:R-:W-:Y:S02]  /*88a0*/  HADD2.F32 R13, -RZ, R35.H0_H0 ;  /* 0x20000023ff0d7230 */ /* 0x000fe40000004100 */
[C---:B------:R-:W-:Y:S01]  /*88b0*/  FMUL.FTZ R11, R4.reuse, R9 ;  /* 0x00000009040b7220 */ /* 0x040fe20000410000 */
[----:B------:R-:W-:Y:S02]  /*88c0*/  HADD2.F32 R7, -RZ, R37.H0_H0 ;  /* 0x20000025ff077230 */ /* 0x000fe40000004100 */
[----:B------:R-:W-:Y:S01]  /*88d0*/  FMUL.FTZ R4, R4, R5 ;  /* 0x0000000504047220 */ /* 0x000fe20000410000 */
[----:B------:R-:W-:Y:S02]  /*88e0*/  HADD2.F32 R10, -RZ, R10.H1_H1 ;  /* 0x3000000aff0a7230 */ /* 0x000fe40000004100 */
[----:B------:R-:W-:Y:S01]  /*88f0*/  FMUL.FTZ R25, R6, R13 ;  /* 0x0000000d06197220 */ /* 0x000fe20000410000 */
[----:B------:R-:W-:Y:S01]  /*8900*/  FFMA.FTZ R0, R8, R5, -R11 ;  /* 0x0000000508007223 */ /* 0x000fe2000001080b */
[----:B------:R-:W-:Y:S01]  /*8910*/  FMUL.FTZ R6, R6, R7 ;  /* 0x0000000706067220 */ /* 0x000fe20000410000 */
[----:B------:R-:W-:Y:S01]  /*8920*/  FFMA.FTZ R9, R8, R9, R4 ;  /* 0x0000000908097223 */ /* 0x000fe20000010004 */
[C---:B------:R-:W-:Y:S01]  /*8930*/  FFMA.FTZ R4, R10.reuse, R7, -R25 ;  /* 0x000000070a047223 */ /* 0x040fe20000010819 */
[----:B------:R-:W-:Y:S01]  /*8940*/  F2FP.F16.F32.PACK_AB R39, R33, R24 ;  /* 0x000000182127723e */ /* 0x000fe200000000ff */
[----:B------:R-:W-:Y:S01]  /*8950*/  FFMA.FTZ R13, R10, R13, R6 ;  /* 0x0000000d0a0d7223 */ /* 0x000fe20000010006 */
[----:B------:R-:W-:-:S02]  /*8960*/  F2FP.F16.F32.PACK_AB R27, R27, R20 ;  /* 0x000000141b1b723e */ /* 0x000fc400000000ff */
[----:B------:R-:W-:Y:S02]  /*8970*/  F2FP.F16.F32.PACK_AB R36, R9, R26 ;  /* 0x0000001a0924723e */ /* 0x000fe400000000ff */
[----:B------:R-:W-:Y:S02]  /*8980*/  F2FP.F16.F32.PACK_AB R25, R28, R29 ;  /* 0x0000001d1c19723e */ /* 0x000fe400000000ff */
[----:B------:R-:W-:Y:S02]  /*8990*/  F2FP.F16.F32.PACK_AB R24, R0, R15 ;  /* 0x0000000f0018723e */ /* 0x000fe400000000ff */
[----:B------:R-:W-:Y:S02]  /*89a0*/  F2FP.F16.F32.PACK_AB R26, R4, R21 ;  /* 0x00000015041a723e */ /* 0x000fe400000000ff */
[----:B------:R-:W-:Y:S02]  /*89b0*/  F2FP.F16.F32.PACK_AB R37, R30, R31 ;  /* 0x0000001f1e25723e */ /* 0x000fe400000000ff */
[----:B------:R-:W-:Y:S01]  /*89c0*/  F2FP.F16.F32.PACK_AB R38, R13, R32 ;  /* 0x000000200d26723e */ /* 0x000fe200000000ff */
[----:B------:R1:W-:Y:S04]  /*89d0*/  STS.128 [R234+0x18400], R24 ;  /* 0x01840018ea007388 */ /* 0x0003e80000000c00 */
[----:B------:R1:W-:Y:S02]  /*89e0*/  STS.128 [R3+0x18400], R36 ;  /* 0x0184002403007388 */ /* 0x0003e40000000c00 */
.L_x_3834:
[----:B------:R-:W-:Y:S05]  /*89f0*/  BSYNC B0 ;  /* 0x0000000000007941 */ /* 0x000fea0003800000 */
.L_x_3814:
        /* <DEDUP_REMOVED lines=8> */
.L_x_3811:
[----:B---34-:R-:W3:Y:S01]  /*8a80*/  S2R R0, SR_TID.X ;  /* 0x0000000000007919 */ /* 0x018ee20000002100 */
[----:B------:R-:W-:Y:S05]  /*8a90*/  WARPSYNC.ALL ;  /* 0x0000000000007948 */ /* 0x000fea0003800000 */
[----:B---3--:R-:W-:-:S05]  /*8aa0*/  SHF.R.U32.HI R0, RZ, 0x7, R0 ;  /* 0x00000007ff007819 */ /* 0x008fca0000011600 */
[----:B------:R-:W-:Y:S01]  /*8ab0*/  VIADD R21, R0, 0x8 ;  /* 0x0000000800157836 */ /* 0x000fe20000000000 */
[----:B------:R-:W-:-:S04]  /*8ac0*/  MOV R0, UR44 ;  /* 0x0000002c00007c02 */ /* 0x000fc80008000f00 */
[----:B------:R3:W-:Y:S01]  /*8ad0*/  BAR.SYNC.DEFER_BLOCKING R21, 0x100 ;  /* 0x000400150000751d */ /* 0x0007e20000010000 */
[----:B------:R-:W-:-:S13]  /*8ae0*/  ISETP.NE.AND P0, PT, R0, 0x3, PT ;  /* 0x000000030000780c */ /* 0x000fda0003f05270 */
[----:B---3--:R-:W-:Y:S05]  /*8af0*/  @!P0 BRA `(.L_x_3849) ;  /* 0x0000000000048947 */ /* 0x008fea0003800000 */
[----:B------:R-:W-:Y:S01]  /*8b00*/  BPT.TRAP 0x1 ;  /* 0x000000040000795c */ /* 0x000fe20000300000 */
.L_x_3849:
[----:B------:R-:W-:Y:S01]  /*8b10*/  IMAD R20, R22, 0x8, R18 ;  /* 0x0000000816147824 */ /* 0x000fe200078e0212 */
[----:B------:R-:W-:-:S04]  /*8b20*/  SHF.L.U32 R73, R23, 0x1f, RZ ;  /* 0x0000001f17497819 */ /* 0x000fc800000006ff */
[----:B------:R3:W4:Y:S01]  /*8b30*/  SYNCS.PHASECHK.TRANS64.TRYWAIT P1, [R20+URZ+0x22830], R73 ;  /* 0x02283049140075a7 */ /* 0x000722000802017f */
[----:B------:R-:W-:Y:S05]  /*8b40*/  @!P0 BRA `(.L_x_3850) ;  /* 0x0000000000048947 */ /* 0x000fea0003800000 */
[----:B------:R-:W-:Y:S01]  /*8b50*/  BPT.TRAP 0x1 ;  /* 0x000000040000795c */ /* 0x000fe20000300000 */
.L_x_3850:
[----:B------:R-:W-:Y:S01]  /*8b60*/  VIADD R0, R18, 0x1c400 ;  /* 0x0001c40012007836 */ /* 0x000fe20000000000 */
[----:B--2---:R-:W-:Y:S01]  /*8b70*/  LOP3.LUT R4, R40, 0x10000, RZ, 0xfc, !PT ;  /* 0x0001000028047812 */ /* 0x004fe200078efcff */
[----:B------:R-:W-:-:S03]  /*8b80*/  IMAD.MOV.U32 R5, RZ, RZ, 0x40000040 ;  /* 0x40000040ff057424 */ /* 0x000fc600078e00ff */
[----:B------:R-:W-:-:S04]  /*8b90*/  SHF.R.U32.HI R0, RZ, 0x4, R0 ;  /* 0x00000004ff007819 */ /* 0x000fc80000011600 */
[----:B------:R-:W-:-:S04]  /*8ba0*/  LOP3.LUT R0, R0, 0x3fff, RZ, 0xc0, !PT ;  /* 0x00003fff00007812 */ /* 0x000fc800078ec0ff */
[----:B------:R-:W-:Y:S01]  /*8bb0*/  LOP3.LUT R9, R0, 0x10000, RZ, 0xfc, !PT ;  /* 0x0001000000097812 */ /* 0x000fe200078efcff */
[----:B----4-:R-:W-:Y:S06]  /*8bc0*/  @P1 BRA `(.L_x_3851) ;  /* 0x0000000000081947 */ /* 0x010fec0003800000 */
[----:B------:R-:W2:Y:S02]  /*8bd0*/  SYNCS.PHASECHK.TRANS64.TRYWAIT P1, [R20+URZ+0x22830], R73 ;  /* 0x02283049140075a7 */ /* 0x000ea4000802017f */
[----:B--2---:R-:W-:Y:S05]  /*8be0*/  @!P1 BRA `(.L_x_3852) ;  /* 0x000000fc00649947 */ /* 0x004fea0003800000 */
.L_x_3851:
[----:B------:R-:W-:Y:S01]  /*8bf0*/  IMAD R6, R22, 0x300, R9 ;  /* 0x0000030016067824 */ /* 0x000fe200078e0209 */
[----:B------:R-:W-:Y:S05]  /*8c00*/  WARPSYNC.ALL ;  /* 0x0000000000007948 */ /* 0x000fea0003800000 */
[----:B-1----:R-:W-:Y:S01]  /*8c10*/  IMAD.MOV.U32 R7, RZ, RZ, 0x40000040 ;  /* 0x40000040ff077424 */ /* 0x002fe200078e00ff */
[C---:B------:R-:W-:Y:S01]  /*8c20*/  R2UR UR4, R4.reuse ;  /* 0x00000000040472ca */ /* 0x040fe200000e0000 */
[----:B-----5:R-:W-:Y:S01]  /*8c30*/  WARPGROUP.ARRIVE ;  /* 0x00000000000079c5 */ /* 0x020fe20000000000 */
[----:B------:R-:W-:Y:S01]  /*8c40*/  R2UR UR5, R5 ;  /* 0x00000000050572ca */ /* 0x000fe200000e0000 */
[----:B------:R-:W-:Y:S01]  /*8c50*/  VIADD R14, R4, 0x2 ;  /* 0x00000002040e7836 */ /* 0x000fe20000000000 */
[C---:B------:R-:W-:Y:S01]  /*8c60*/  R2UR UR6, R6.reuse ;  /* 0x00000000060672ca */ /* 0x040fe200000e0000 */
[----:B------:R-:W-:Y:S01]  /*8c70*/  IMAD.MOV.U32 R15, RZ, RZ, 0x40000040 ;  /* 0x40000040ff0f7424 */ /* 0x000fe200078e00ff */
[----:B------:R-:W-:Y:S01]  /*8c80*/  R2UR UR7, R7 ;  /* 0x00000000070772ca */ /* 0x000fe200000e0000 */
[----:B------:R-:W-:Y:S01]  /*8c90*/  IMAD.MOV.U32 R11, RZ, RZ, 0x40000040 ;  /* 0x40000040ff0b7424 */ /* 0x000fe200078e00ff */
[----:B------:R-:W-:Y:S01]  /*8ca0*/  IADD3 R10, R6, 0x2, RZ ;  /* 0x00000002060a7810 */ /* 0x000fe20007ffe0ff */
[----:B------:R-:W-:Y:S01]  /*8cb0*/  VIADD R12, R4, 0x4 ;  /* 0x00000004040c7836 */ /* 0x000fe20000000000 */
[----:B------:R-:W1:Y:S01]  /*8cc0*/  S2R R72, SR_TID.X ;  /* 0x0000000000487919 */ /* 0x000e620000002100 */
[----:B------:R-:W-:-:S02]  /*8cd0*/  IMAD.MOV.U32 R13, RZ, RZ, 0x40000040 ;  /* 0x40000040ff0d7424 */ /* 0x000fc400078e00ff */
[----:B------:R-:W-:Y:S02]  /*8ce0*/  IMAD.MOV.U32 R7, RZ, RZ, 0x40000040 ;  /* 0x40000040ff077424 */ /* 0x000fe400078e00ff */
[----:B------:R-:W-:-:S04]  /*8cf0*/  IMAD R3, R176, -0x60, R204 ;  /* 0xffffffa0b0037824 */ /* 0x000fc800078e02cc */
[----:B------:R-:W-:Y:S01]  /*8d00*/  HGMMA.64x96x16.F32 R24, gdesc[UR4], RZ, !UPT, gsb0 ;  /* 0x01600000041879f0 */ /* 0x000fe2000c0008ff */
[----:B------:R-:W-:Y:S02]  /*8d10*/  R2UR UR4, R14 ;  /* 0x000000000e0472ca */ /* 0x000fe400000e0000 */
[----:B------:R-:W-:Y:S02]  /*8d20*/  R2UR UR5, R15 ;  /* 0x000000000f0572ca */ /* 0x000fe400000e0000 */
[----:B------:R-:W-:Y:S01]  /*8d30*/  R2UR UR6, R10 ;  /* 0x000000000a0672ca */ /* 0x000fe200000e0000 */
[C---:B------:R-:W-:Y:S01]  /*8d40*/  VIADD R10, R6.reuse, 0x4 ;  /* 0x00000004060a7836 */ /* 0x040fe20000000000 */
[----:B------:R-:W-:Y:S01]  /*8d50*/  R2UR UR7, R11 ;  /* 0x000000000b0772ca */ /* 0x000fe200000e0000 */
[----:B------:R-:W-:Y:S01]  /*8d60*/  VIADD R6, R6, 0x6 ;  /* 0x0000000606067836 */ /* 0x000fe20000000000 */
[----:B------:R-:W-:Y:S02]  /*8d70*/  MOV R11, 0x40000040 ;  /* 0x40000040000b7802 */ /* 0x000fe40000000f00 */
[----:B-1----:R-:W-:Y:S01]  /*8d80*/  LOP3.LUT R72, R72, 0x7f, RZ, 0xc0, !PT ;  /* 0x0000007f48487812 */ /* 0x002fe200078ec0ff */
[----:B------:R-:W-:-:S02]  /*8d90*/  WARPGROUP.DEPBAR.LE gsb0, 0x0 ;  /* 0x00008000000079c5 */ /* 0x000fc40000010000 */
[----:B------:R-:W-:-:S06]  /*8da0*/  WARPGROUP.ARRIVE ;  /* 0x00000000000079c5 */ /* 0x000fcc0000000000 */
[----:B------:R-:W-:Y:S01]  /*8db0*/  HGMMA.64x96x16.F32 R24, gdesc[UR4], R24, gsb0 ;  /* 0x01600000041879f0 */ /* 0x000fe20008000818 */
[----:B------:R-:W-:Y:S02]  /*8dc0*/  R2UR UR4, R12 ;  /* 0x000000000c0472ca */ /* 0x000fe400000e0000 */
[----:B------:R-:W-:Y:S02]  /*8dd0*/  R2UR UR5, R13 ;  /* 0x000000000d0572ca */ /* 0x000fe400000e0000 */
[----:B------:R-:W-:Y:S01]  /*8de0*/  R2UR UR6, R10 ;  /* 0x000000000a0672ca */ /* 0x000fe200000e0000 */
[----:B------:R-:W-:Y:S01]  /*8df0*/  VIADD R10, R4, 0x6 ;  /* 0x00000006040a7836 */ /* 0x000fe20000000000 */
[----:B------:R-:W-:Y:S01]  /*8e00*/  R2UR UR7, R11 ;  /* 0x000000000b0772ca */ /* 0x000fe200000e0000 */
[----:B------:R-:W-:Y:S01]  /*8e10*/  IMAD.MOV.U32 R11, RZ, RZ, 0x40000040 ;  /* 0x40000040ff0b7424 */ /* 0x000fe200078e00ff */
[----:B------:R-:W-:Y:S02]  /*8e20*/  WARPGROUP.DEPBAR.LE gsb0, 0x0 ;  /* 0x00008000000079c5 */ /* 0x000fe40000010000 */
[----:B------:R-:W-:-:S09]  /*8e30*/  WARPGROUP.ARRIVE ;  /* 0x00000000000079c5 */ /* 0x000fd20000000000 */
[----:B------:R-:W-:Y:S01]  /*8e40*/  HGMMA.64x96x16.F32 R24, gdesc[UR4], R24, gsb0 ;  /* 0x01600000041879f0 */ /* 0x000fe20008000818 */
[----:B------:R-:W-:Y:S02]  /*8e50*/  R2UR UR4, R10 ;  /* 0x000000000a0472ca */ /* 0x000fe400000e0000 */
[----:B------:R-:W-:Y:S02]  /*8e60*/  R2UR UR5, R11 ;  /* 0x000000000b0572ca */ /* 0x000fe400000e0000 */
[----:B------:R-:W-:Y:S02]  /*8e70*/  R2UR UR6, R6 ;  /* 0x00000000060672ca */ /* 0x000fe400000e0000 */
[----:B------:R-:W-:Y:S02]  /*8e80*/  R2UR UR7, R7 ;  /* 0x00000000070772ca */ /* 0x000fe400000e0000 */
[----:B------:R-:W-:Y:S01]  /*8e90*/  IADD3 R7, -R202, 0x61, R3 ;  /* 0x00000061ca077810 */ /* 0x000fe20007ffe103 */
[----:B------:R-:W-:-:S04]  /*8ea0*/  VIADD R3, R3, 0x60 ;  /* 0x0000006003037836 */ /* 0x000fc80000000000 */
[C---:B------:R-:W-:Y:S01]  /*8eb0*/  IMAD R0, R212.reuse, -0x2, R7 ;  /* 0xfffffffed4007824 */ /* 0x040fe200078e0207 */
[----:B------:R-:W-:Y:S01]  /*8ec0*/  LEA R7, R205, R213, 0x7 ;  /* 0x000000d5cd077211 */ /* 0x000fe200078e38ff */
        /* <DEDUP_REMOVED lines=13> */
[----:B------:R-:W-:Y:S02]  /*8fa0*/  FSEL R75, R26, -INF , P1 ;  /* 0xff8000001a4b7808 */ /* 0x000fe40000800000 */
[----:B------:R-:W-:Y:S02]  /*8fb0*/  FSEL R26, R27, -INF , P2 ;  /* 0xff8000001b1a7808 */ /* 0x000fe40001000000 */
[----:B------:R-:W-:Y:S02]  /*8fc0*/  ISETP.GT.AND P1, PT, R6, 0x9, PT ;  /* 0x000000090600780c */ /* 0x000fe40003f24270 */
[----:B------:R-:W-:-:S02]  /*8fd0*/  FSEL R77, R30, -INF , P3 ;  /* 0xff8000001e4d7808 */ /* 0x000fc40001800000 */
[----:B------:R-:W-:Y:S02]  /*8fe0*/  FMNMX.FTZ R8, R75, R26, !PT ;  /* 0x0000001a4b087209 */ /* 0x000fe40007810000 */
[C---:B------:R-:W-:Y:S02]  /*8ff0*/  ISETP.GT.AND P2, PT, R6.reuse, 0x10, PT ;  /* 0x000000100600780c */ /* 0x040fe40003f44270 */
[----:B------:R-:W-:Y:S02]  /*9000*/  FSEL R79, R31, -INF , P1 ;  /* 0xff8000001f4f7808 */ /* 0x000fe40000800000 */
[----:B------:R-:W-:Y:S02]  /*9010*/  FMNMX.FTZ R8, R77, R8, !PT ;  /* 0x000000084d087209 */ /* 0x000fe40007810000 */
        /* <DEDUP_REMOVED lines=57> */
[----:B------:R-:W-:Y:S02]  /*93b0*/  FSEL R119, R71, -INF , P1 ;  /* 0xff80000047777808 */ /* 0x000fe40000800000 */
[----:B------:R-:W-:Y:S02]  /*93c0*/  FMNMX.FTZ R8, R117, R8, !PT ;  /* 0x0000000875087209 */ /* 0x000fe40007810000 */
[----:B------:R-:W-:Y:S02]  /*93d0*/  ISETP.GT.AND P2, PT, R3, RZ, PT ;  /* 0x000000ff0300720c */ /* 0x000fe40003f44270 */
[----:B------:R-:W-:Y:S02]  /*93e0*/  FMNMX.FTZ R27, R119, R8, !PT ;  /* 0x00000008771b7209 */ /* 0x000fe40007810000 */
[----:B------:R-:W-:-:S02]  /*93f0*/  ISETP.GT.AND P3, PT, R3, 0x1, PT ;  /* 0x000000010300780c */ /* 0x000fc40003f64270 */
[----:B------:R-:W-:Y:S01]  /*9400*/  ISETP.GT.AND P1, PT, R3, 0x9, PT ;  /* 0x000000090300780c */ /* 0x000fe20003f24270 */
[----:B------:R-:W1:Y:S01]  /*9410*/  SHFL.BFLY PT, R6, R27, 0x2, 0x1f ;  /* 0x0c401f001b067f89 */ /* 0x000e6200000e0000 */
[----:B------:R-:W-:Y:S02]  /*9420*/  FSEL R25, R25, -INF , P3 ;  /* 0xff80000019197808 */ /* 0x000fe40001800000 */
        /* <DEDUP_REMOVED lines=8> */
[----:B-1----:R-:W-:Y:S01]  /*94b0*/  FMNMX.FTZ R30, R27, R6, !PT ;  /* 0x000000061b1e7209 */ /* 0x002fe20007810000 */
[----:B------:R-:W-:Y:S01]  /*94c0*/  IMAD.U32 R6, RZ, RZ, UR4 ;  /* 0x00000004ff067e24 */ /* 0x000fe2000f8e00ff */
[----:B------:R-:W-:Y:S02]  /*94d0*/  FSEL R27, R24, -INF , P2 ;  /* 0xff800000181b7808 */ /* 0x000fe40001000000 */
[----:B------:R-:W-:Y:S01]  /*94e0*/  ISETP.GT.AND P2, PT, R3, 0x10, PT ;  /* 0x000000100300780c */ /* 0x000fe20003f44270 */
[----:B------:R-:W1:Y:S01]  /*94f0*/  SHFL.BFLY PT, R31, R30, 0x1, 0x1f ;  /* 0x0c201f001e1f7f89 */ /* 0x000e6200000e0000 */
[----:B------:R-:W-:-:S02]  /*9500*/  FMNMX.FTZ R0, R27, R25, !PT ;  /* 0x000000191b007209 */ /* 0x000fc40007810000 */
[----:B------:R-:W-:Y:S02]  /*9510*/  FSEL R35, R32, -INF , P2 ;  /* 0xff80000020237808 */ /* 0x000fe40001000000 */
[----:B------:R-:W-:Y:S02]  /*9520*/  ISETP.GT.AND P2, PT, R3, 0x18, PT ;  /* 0x000000180300780c */ /* 0x000fe40003f44270 */
        /* <DEDUP_REMOVED lines=8> */
[----:B------:R-:W-:Y:S02]  /*95b0*/  ISETP.GT.AND P2, PT, R3, 0x30, PT ;  /* 0x000000300300780c */ /* 0x000fe40003f44270 */
[----:B-1----:R-:W-:-:S02]  /*95c0*/  FMNMX.FTZ R8, R30, R31, !PT ;  /* 0x0000001f1e087209 */ /* 0x002fc40007810000 */
[----:B------:R-:W-:Y:S02]  /*95d0*/  FSEL R31, R28, -INF , P4 ;  /* 0xff8000001c1f7808 */ /* 0x000fe40002000000 */
[C---:B------:R-:W-:Y:S01]  /*95e0*/  FSETP.NEU.FTZ.AND P3, PT, R8.reuse, -INF , PT ;  /* 0xff8000000800780b */ /* 0x040fe20003f7d000 */
[----:B------:R-:W-:Y:S01]  /*95f0*/  FMUL.FTZ R7, R8, R6 ;  /* 0x0000000608077220 */ /* 0x000fe20000410000 */
[----:B------:R-:W-:Y:S02]  /*9600*/  FMNMX.FTZ R0, R31, R0, !PT ;  /* 0x000000001f007209 */ /* 0x000fe40007810000 */
[----:B------:R-:W-:Y:S02]  /*9610*/  FSEL R51, R48, -INF , P2 ;  /* 0xff80000030337808 */ /* 0x000fe40001000000 */
[----:B------:R-:W-:Y:S02]  /*9620*/  FMNMX.FTZ R0, R29, R0, !PT ;  /* 0x000000001d007209 */ /* 0x000fe40007810000 */
[----:B------:R-:W-:-:S02]  /*9630*/  FSEL R30, R7, RZ, P3 ;  /* 0x000000ff071e7208 */ /* 0x000fc40001800000 */
[----:B------:R-:W-:Y:S02]  /*9640*/  FMNMX.FTZ R0, R35, R0, !PT ;  /* 0x0000000023007209 */ /* 0x000fe40007810000 */
[----:B------:R-:W-:Y:S01]  /*9650*/  ISETP.GT.AND P2, PT, R3, 0x38, PT ;  /* 0x000000380300780c */ /* 0x000fe20003f44270 */
[--C-:B------:R-:W-:Y:S01]  /*9660*/  FFMA.FTZ R26, R26, R6, -R30.reuse ;  /* 0x000000061a1a7223 */ /* 0x100fe2000001081e */
[----:B------:R-:W-:Y:S01]  /*9670*/  FMNMX.FTZ R24, R33, R0, !PT ;  /* 0x0000000021187209 */ /* 0x000fe20007810000 */
[--C-:B------:R-:W-:Y:S01]  /*9680*/  FFMA.FTZ R153, R75, R6, -R30.reuse ;  /* 0x000000064b997223 */ /* 0x100fe2000001081e */
[----:B------:R-:W-:Y:S01]  /*9690*/  ISETP.GT.AND P1, PT, R3, 0x39, PT ;  /* 0x000000390300780c */ /* 0x000fe20003f24270 */
[----:B------:R1:W-:Y:S01]  /*96a0*/  MUFU.EX2 R0, R26 ;  /* 0x0000001a00007308 */ /* 0x0003e20000000800 */
[----:B------:R-:W-:Y:S01]  /*96b0*/  FMNMX.FTZ R24, R39, R24, !PT ;  /* 0x0000001827187209 */ /* 0x000fe20007810000 */
[-CC-:B------:R-:W-:Y:S01]  /*96c0*/  FFMA.FTZ R155, R77, R6.reuse, -R30.reuse ;  /* 0x000000064d9b7223 */ /* 0x180fe2000001081e */
[----:B------:R-:W-:Y:S01]  /*96d0*/  FSEL R55, R52, -INF , P2 ;  /* 0xff80000034377808 */ /* 0x000fe20001000000 */
[--C-:B------:R-:W-:Y:S01]  /*96e0*/  FFMA.FTZ R79, R79, R6, -R30.reuse ;  /* 0x000000064f4f7223 */ /* 0x100fe2000001081e */
[----:B------:R-:W-:Y:S01]  /*96f0*/  FMNMX.FTZ R24, R37, R24, !PT ;  /* 0x0000001825187209 */ /* 0x000fe20007810000 */
[--C-:B------:R-:W-:Y:S01]  /*9700*/  FFMA.FTZ R157, R81, R6, -R30.reuse ;  /* 0x00000006519d7223 */ /* 0x100fe2000001081e */
[----:B------:R-:W-:Y:S01]  /*9710*/  ISETP.GT.AND P2, PT, R3, 0x40, PT ;  /* 0x000000400300780c */ /* 0x000fe20003f44270 */
[----:B------:R-:W4:Y:S01]  /*9720*/  MUFU.EX2 R153, R153 ;  /* 0x0000009900997308 */ /* 0x000f220000000800 */
[----:B------:R-:W-:Y:S01]  /*9730*/  FMNMX.FTZ R24, R43, R24, !PT ;  /* 0x000000182b187209 */ /* 0x000fe20007810000 */
[-CC-:B------:R-:W-:Y:S01]  /*9740*/  FFMA.FTZ R83, R83, R6.reuse, -R30.reuse ;  /* 0x0000000653537223 */ /* 0x180fe2000001081e */
[----:B------:R-:W-:Y:S01]  /*9750*/  FSEL R53, R53, -INF , P1 ;  /* 0xff80000035357808 */ /* 0x000fe20000800000 */
[--C-:B------:R-:W-:Y:S01]  /*9760*/  FFMA.FTZ R159, R85, R6, -R30.reuse ;  /* 0x00000006559f7223 */ /* 0x100fe2000001081e */
[----:B-1----:R-:W-:Y:S01]  /*9770*/  FMNMX.FTZ R26, R41, R24, !PT ;  /* 0x00000018291a7209 */ /* 0x002fe20007810000 */
[--C-:B------:R-:W-:Y:S01]  /*9780*/  FFMA.FTZ R87, R87, R6, -R30.reuse ;  /* 0x0000000657577223 */ /* 0x100fe2000001081e */
[----:B------:R-:W-:Y:S01]  /*9790*/  ISETP.GT.AND P1, PT, R3, 0x41, PT ;  /* 0x000000410300780c */ /* 0x000fe20003f24270 */
[----:B------:R-:W-:Y:S01]  /*97a0*/  MUFU.EX2 R155, R155 ;  /* 0x0000009b009b7308 */ /* 0x000fe20000000800 */
[----:B------:R-:W-:Y:S01]  /*97b0*/  FMNMX.FTZ R26, R47, R26, !PT ;  /* 0x0000001a2f1a7209 */ /* 0x000fe20007810000 */
[-CC-:B------:R-:W-:Y:S01]  /*97c0*/  FFMA.FTZ R89, R89, R6.reuse, -R30.reuse ;  /* 0x0000000659597223 */ /* 0x180fe2000001081e */
[----:B------:R-:W-:Y:S01]  /*97d0*/  FSEL R59, R56, -INF , P2 ;  /* 0xff800000383b7808 */ /* 0x000fe20001000000 */
[--C-:B------:R-:W-:Y:S01]  /*97e0*/  FFMA.FTZ R91, R91, R6, -R30.reuse ;  /* 0x000000065b5b7223 */ /* 0x100fe2000001081e */
[----:B------:R-:W-:Y:S01]  /*97f0*/  FMNMX.FTZ R26, R45, R26, !PT ;  /* 0x0000001a2d1a7209 */ /* 0x000fe20007810000 */
[----:B------:R-:W-:Y:S01]  /*9800*/  FFMA.FTZ R93, R93, R6, -R30 ;  /* 0x000000065d5d7223 */ /* 0x000fe2000001081e */
[----:B------:R-:W-:Y:S01]  /*9810*/  ISETP.GT.AND P2, PT, R3, 0x48, PT ;  /* 0x000000480300780c */ /* 0x000fe20003f44270 */
[----:B------:R-:W-:Y:S01]  /*9820*/  MUFU.EX2 R24, R79 ;  /* 0x0000004f00187308 */ /* 0x000fe20000000800 */
[----:B------:R-:W-:Y:S01]  /*9830*/  FMNMX.FTZ R26, R51, R26, !PT ;  /* 0x0000001a331a7209 */ /* 0x000fe20007810000 */
[----:B----4-:R-:W-:Y:S01]  /*9840*/  FADD.FTZ R48, R153, R0 ;  /* 0x0000000099307221 */ /* 0x010fe20000010000 */
[----:B------:R-:W-:Y:S01]  /*9850*/  FSEL R57, R57, -INF , P1 ;  /* 0xff80000039397808 */ /* 0x000fe20000800000 */
[--C-:B------:R-:W-:Y:S01]  /*9860*/  FFMA.FTZ R95, R95, R6, -R30.reuse ;  /* 0x000000065f5f7223 */ /* 0x100fe2000001081e */
[----:B------:R-:W-:Y:S01]  /*9870*/  FMNMX.FTZ R28, R49, R26, !PT ;  /* 0x0000001a311c7209 */ /* 0x000fe20007810000 */
        /* <DEDUP_REMOVED lines=24> */
[-CC-:B------:R-:W-:Y:S01]  /*9a00*/  FFMA.FTZ R115, R115, R6.reuse, -R30.reuse ;  /* 0x0000000673737223 */ /* 0x180fe2000001081e */
[----:B------:R-:W-:Y:S01]  /*9a10*/  ISETP.GT.AND P2, PT, R3, 0x58, PT ;  /* 0x000000580300780c */ /* 0x000fe20003f44270 */
[----:B------:R-:W-:Y:S01]  /*9a20*/  MUFU.EX2 R32, R87 ;  /* 0x0000005700207308 */ /* 0x000fe20000000800 */
[----:B------:R-:W-:Y:S01]  /*9a30*/  FSEL R65, R65, -INF , P1 ;  /* 0xff80000041417808 */ /* 0x000fe20000800000 */
[--C-:B------:R-:W-:Y:S01]  /*9a40*/  FFMA.FTZ R117, R117, R6, -R30.reuse ;  /* 0x0000000675757223 */ /* 0x100fe2000001081e */
[----:B------:R-:W-:Y:S01]  /*9a50*/  FMNMX.FTZ R28, R67, R28, !PT ;  /* 0x0000001c431c7209 */ /* 0x000fe20007810000 */
[----:B------:R-:W-:Y:S01]  /*9a60*/  FFMA.FTZ R30, R119, R6, -R30 ;  /* 0x00000006771e7223 */ /* 0x000fe2000001081e */
[----:B------:R-:W-:-:S02]  /*9a70*/  ISETP.GT.AND P1, PT, R3, 0x59, PT ;  /* 0x000000590300780c */ /* 0x000fc40003f24270 */
[----:B------:R-:W-:Y:S01]  /*9a80*/  FSEL R71, R68, -INF , P2 ;  /* 0xff80000044477808 */ /* 0x000fe20001000000 */
[----:B------:R-:W-:Y:S01]  /*9a90*/  MUFU.EX2 R89, R89 ;  /* 0x0000005900597308 */ /* 0x000fe20000000800 */
[----:B------:R-:W-:Y:S02]  /*9aa0*/  FMNMX.FTZ R28, R65, R28, !PT ;  /* 0x0000001c411c7209 */ /* 0x000fe40007810000 */
[----:B------:R-:W-:Y:S02]  /*9ab0*/  FSEL R69, R69, -INF , P1 ;  /* 0xff80000045457808 */ /* 0x000fe40000800000 */
[----:B------:R-:W-:Y:S02]  /*9ac0*/  FMNMX.FTZ R28, R71, R28, !PT ;  /* 0x0000001c471c7209 */ /* 0x000fe40007810000 */
[----:B------:R-:W-:Y:S01]  /*9ad0*/  F2FP.F16.F32.PACK_AB R153, R0, R153 ;  /* 0x000000990099723e */ /* 0x000fe200000000ff */
[----:B------:R-:W1:Y:S01]  /*9ae0*/  MUFU.EX2 R34, R91 ;  /* 0x0000005b00227308 */ /* 0x000e620000000800 */
[----:B------:R-:W-:-:S05]  /*9af0*/  FMNMX.FTZ R28, R69, R28, !PT ;  /* 0x0000001c451c7209 */ /* 0x000fca0007810000 */
[----:B------:R-:W4:Y:S02]  /*9b00*/  SHFL.BFLY PT, R3, R28, 0x2, 0x1f ;  /* 0x0c401f001c037f89 */ /* 0x000f2400000e0000 */
[----:B------:R-:W-:Y:S08]  /*9b10*/  MUFU.EX2 R93, R93 ;  /* 0x0000005d005d7308 */ /* 0x000ff00000000800 */
[----:B------:R-:W0:Y:S01]  /*9b20*/  MUFU.EX2 R36, R95 ;  /* 0x0000005f00247308 */ /* 0x000e220000000800 */
[----:B-1----:R-:W-:-:S07]  /*9b30*/  F2FP.F16.F32.PACK_AB R161, R34, R89 ;  /* 0x0000005922a1723e */ /* 0x002fce00000000ff */
[----:B------:R-:W-:Y:S01]  /*9b40*/  MUFU.EX2 R97, R97 ;  /* 0x0000006100617308 */ /* 0x000fe20000000800 */
[----:B----4-:R-:W-:-:S07]  /*9b50*/  FMNMX.FTZ R3, R28, R3, !PT ;  /* 0x000000031c037209 */ /* 0x010fce0007810000 */
[----:B------:R-:W1:Y:S01]  /*9b60*/  MUFU.EX2 R38, R99 ;  /* 0x0000006300267308 */ /* 0x000e620000000800 */
[----:B0-----:R-:W-:Y:S01]  /*9b70*/  F2FP.F16.F32.PACK_AB R163, R36, R93 ;  /* 0x0000005d24a3723e */ /* 0x001fe200000000ff */
[----:B------:R-:W0:Y:S06]  /*9b80*/  SHFL.BFLY PT, R28, R3, 0x1, 0x1f ;  /* 0x0c201f00031c7f89 */ /* 0x000e2c00000e0000 */
[----:B------:R-:W-:Y:S08]  /*9b90*/  MUFU.EX2 R101, R101 ;  /* 0x0000006500657308 */ /* 0x000ff00000000800 */
[----:B------:R-:W4:Y:S01]  /*9ba0*/  MUFU.EX2 R40, R103 ;  /* 0x0000006700287308 */ /* 0x000f220000000800 */
[----:B-1----:R-:W-:-:S07]  /*9bb0*/  F2FP.F16.F32.PACK_AB R165, R38, R97 ;  /* 0x0000006126a5723e */ /* 0x002fce00000000ff */
[----:B------:R-:W-:Y:S01]  /*9bc0*/  MUFU.EX2 R105, R105 ;  /* 0x0000006900697308 */ /* 0x000fe20000000800 */
[----:B0-----:R-:W-:-:S04]  /*9bd0*/  FMNMX.FTZ R7, R3, R28, !PT ;  /* 0x0000001c03077209 */ /* 0x001fc80007810000 */
[C---:B------:R-:W-:Y:S01]  /*9be0*/  FSETP.NEU.FTZ.AND P1, PT, R7.reuse, -INF , PT ;  /* 0xff8000000700780b */ /* 0x040fe20003f3d000 */
[-C--:B------:R-:W-:Y:S02]  /*9bf0*/  FMUL.FTZ R3, R7, R6.reuse ;  /* 0x0000000607037220 */ /* 0x080fe40000410000 */
[----:B------:R-:W-:Y:S01]  /*9c00*/  MUFU.EX2 R42, R107 ;  /* 0x0000006b002a7308 */ /* 0x000fe20000000800 */
[----:B----4-:R-:W-:Y:S02]  /*9c10*/  F2FP.F16.F32.PACK_AB R167, R40, R101 ;  /* 0x0000006528a7723e */ /* 0x010fe400000000ff */
[----:B------:R-:W-:Y:S01]  /*9c20*/  FSEL R28, R3, RZ, P1 ;  /* 0x000000ff031c7208 */ /* 0x000fe20000800000 */
[----:B------:R-:W-:Y:S01]  /*9c30*/  FADD.FTZ R3, R155, R48 ;  /* 0x000000309b037221 */ /* 0x000fe20000010000 */
[----:B------:R-:W-:Y:S02]  /*9c40*/  ISETP.NE.AND P1, PT, R72, RZ, PT ;  /* 0x000000ff4800720c */ /* 0x000fe40003f25270 */
[----:B------:R-:W0:Y:S01]  /*9c50*/  S2R R72, SR_TID.X ;  /* 0x0000000000487919 */ /* 0x000e220000002100 */
[-CC-:B------:R-:W-:Y:S01]  /*9c60*/  FFMA.FTZ R27, R27, R6.reuse, -R28.reuse ;  /* 0x000000061b1b7223 */ /* 0x180fe2000001081c */
[-CC-:B------:R-:W-:Y:S01]  /*9c70*/  FFMA.FTZ R25, R25, R6.reuse, -R28.reuse ;  /* 0x0000000619197223 */ /* 0x180fe2000001081c */
[-CC-:B------:R-:W-:Y:S01]  /*9c80*/  FFMA.FTZ R31, R31, R6.reuse, -R28.reuse ;  /* 0x000000061f1f7223 */ /* 0x180fe2000001081c */
[-CC-:B------:R-:W-:Y:S01]  /*9c90*/  FFMA.FTZ R29, R29, R6.reuse, -R28.reuse ;  /* 0x000000061d1d7223 */ /* 0x180fe2000001081c */
[-CC-:B------:R-:W-:Y:S01]  /*9ca0*/  FFMA.FTZ R35, R35, R6.reuse, -R28.reuse ;  /* 0x0000000623237223 */ /* 0x180fe2000001081c */
[----:B------:R1:W-:Y:S01]  /*9cb0*/  MUFU.EX2 R152, R25 ;  /* 0x0000001900987308 */ /* 0x0003e20000000800 */
[-CC-:B------:R-:W-:Y:S01]  /*9cc0*/  FFMA.FTZ R33, R33, R6.reuse, -R28.reuse ;  /* 0x0000000621217223 */ /* 0x180fe2000001081c */
[----:B------:R-:W-:Y:S01]  /*9cd0*/  FADD.FTZ R48, R24, R3 ;  /* 0x0000000318307221 */ /* 0x000fe20000010000 */
[-CC-:B------:R-:W-:Y:S01]  /*9ce0*/  FFMA.FTZ R39, R39, R6.reuse, -R28.reuse ;  /* 0x0000000627277223 */ /* 0x180fe2000001081c */
[-CC-:B------:R-:W-:Y:S01]  /*9cf0*/  FFMA.FTZ R37, R37, R6.reuse, -R28.reuse ;  /* 0x0000000625257223 */ /* 0x180fe2000001081c */
[-C--:B------:R-:W-:Y:S01]  /*9d00*/  FFMA.FTZ R43, R43, R6.reuse, -R28 ;  /* 0x000000062b2b7223 */ /* 0x080fe2000001081c */
[----:B------:R-:W-:Y:S01]  /*9d10*/  FADD.FTZ R3, R157, R48 ;  /* 0x000000309d037221 */ /* 0x000fe20000010000 */
[-CC-:B------:R-:W-:Y:S01]  /*9d20*/  FFMA.FTZ R41, R41, R6.reuse, -R28.reuse ;  /* 0x0000000629297223 */ /* 0x180fe2000001081c */
[----:B------:R-:W4:Y:S01]  /*9d30*/  MUFU.EX2 R27, R27 ;  /* 0x0000001b001b7308 */ /* 0x000f220000000800 */
[-CC-:B------:R-:W-:Y:S01]  /*9d40*/  FFMA.FTZ R47, R47, R6.reuse, -R28.reuse ;  /* 0x000000062f2f7223 */ /* 0x180fe2000001081c */
[----:B------:R-:W-:Y:S01]  /*9d50*/  FADD.FTZ R50, R26, R3 ;  /* 0x000000031a327221 */ /* 0x000fe20000010000 */
[-CC-:B------:R-:W-:Y:S01]  /*9d60*/  FFMA.FTZ R45, R45, R6.reuse, -R28.reuse ;  /* 0x000000062d2d7223 */ /* 0x180fe2000001081c */
[-CC-:B------:R-:W-:Y:S01]  /*9d70*/  FFMA.FTZ R51, R51, R6.reuse, -R28.reuse ;  /* 0x0000000633337223 */ /* 0x180fe2000001081c */
[-C--:B------:R-:W-:Y:S01]  /*9d80*/  FFMA.FTZ R49, R49, R6.reuse, -R28 ;  /* 0x0000000631317223 */ /* 0x080fe2000001081c */
[----:B-1----:R-:W-:Y:S01]  /*9d90*/  FADD.FTZ R25, R159, R50 ;  /* 0x000000329f197221 */ /* 0x002fe20000010000 */
[-CC-:B------:R-:W-:Y:S01]  /*9da0*/  FFMA.FTZ R55, R55, R6.reuse, -R28.reuse ;  /* 0x0000000637377223 */ /* 0x180fe2000001081c */
[----:B------:R-:W1:Y:S01]  /*9db0*/  MUFU.EX2 R31, R31 ;  /* 0x0000001f001f7308 */ /* 0x000e620000000800 */
[-CC-:B------:R-:W-:Y:S01]  /*9dc0*/  FFMA.FTZ R53, R53, R6.reuse, -R28.reuse ;  /* 0x0000000635357223 */ /* 0x180fe2000001081c */
[----:B------:R-:W-:Y:S01]  /*9dd0*/  FADD.FTZ R50, R32, R25 ;  /* 0x0000001920327221 */ /* 0x000fe20000010000 */
[-CC-:B------:R-:W-:Y:S01]  /*9de0*/  FFMA.FTZ R59, R59, R6.reuse, -R28.reuse ;  /* 0x000000063b3b7223 */ /* 0x180fe2000001081c */
[-CC-:B------:R-:W-:Y:S01]  /*9df0*/  FFMA.FTZ R57, R57, R6.reuse, -R28.reuse ;  /* 0x0000000639397223 */ /* 0x180fe2000001081c */
[-CC-:B------:R-:W-:Y:S01]  /*9e00*/  FFMA.FTZ R63, R63, R6.reuse, -R28.reuse ;  /* 0x000000063f3f7223 */ /* 0x180fe2000001081c */
[----:B------:R-:W-:Y:S01]  /*9e10*/  F2FP.F16.F32.PACK_AB R155, R24, R155 ;  /* 0x0000009b189b723e */ /* 0x000fe200000000ff */
[-C--:B------:R-:W-:Y:S01]  /*9e20*/  FFMA.FTZ R61, R61, R6.reuse, -R28 ;  /* 0x000000063d3d7223 */ /* 0x080fe2000001081c */
[----:B------:R2:W3:Y:S01]  /*9e30*/  MUFU.EX2 R154, R29 ;  /* 0x0000001d009a7308 */ /* 0x0004e20000000800 */
[----:B----4-:R-:W-:Y:S01]  /*9e40*/  FADD.FTZ R48, R27, R152 ;  /* 0x000000981b307221 */ /* 0x010fe20000010000 */
[----:B0-----:R-:W-:Y:S01]  /*9e50*/  SHF.R.U32.HI R72, RZ, 0x7, R72 ;  /* 0x00000007ff487819 */ /* 0x001fe20000011648 */
[-CC-:B------:R-:W-:Y:S01]  /*9e60*/  FFMA.FTZ R67, R67, R6.reuse, -R28.reuse ;  /* 0x0000000643437223 */ /* 0x180fe2000001081c */
[-CC-:B------:R-:W-:Y:S01]  /*9e70*/  FFMA.FTZ R65, R65, R6.reuse, -R28.reuse ;  /* 0x0000000641417223 */ /* 0x180fe2000001081c */
[-CC-:B------:R-:W-:Y:S01]  /*9e80*/  FFMA.FTZ R71, R71, R6.reuse, -R28.reuse ;  /* 0x0000000647477223 */ /* 0x180fe2000001081c */
[----:B------:R-:W-:Y:S01]  /*9e90*/  IADD3 R177, -R72, 0xb, RZ ;  /* 0x0000000b48b17810 */ /* 0x000fe20007ffe1ff */
[----:B------:R-:W-:Y:S01]  /*9ea0*/  FFMA.FTZ R28, R69, R6, -R28 ;  /* 0x00000006451c7223 */ /* 0x000fe2000001081c */
[----:B------:R-:W0:Y:S01]  /*9eb0*/  MUFU.EX2 R35, R35 ;  /* 0x0000002300237308 */ /* 0x000e220000000800 */
[----:B-1----:R-:W-:Y:S01]  /*9ec0*/  FADD.FTZ R3, R31, R48 ;  /* 0x000000301f037221 */ /* 0x002fe20000010000 */
[----:B--2---:R-:W-:Y:S01]  /*9ed0*/  FADD.FTZ R29, R89, R50 ;  /* 0x00000032591d7221 */ /* 0x004fe20000010000 */
[----:B------:R-:W-:-:S02]  /*9ee0*/  F2FP.F16.F32.PACK_AB R157, R26, R157 ;  /* 0x0000009d1a9d723e */ /* 0x000fc400000000ff */
[----:B------:R-:W-:Y:S01]  /*9ef0*/  F2FP.F16.F32.PACK_AB R159, R32, R159 ;  /* 0x0000009f209f723e */ /* 0x000fe200000000ff */
[----:B------:R-:W-:Y:S01]  /*9f00*/  FADD.FTZ R50, R34, R29 ;  /* 0x0000001d22327221 */ /* 0x000fe20000010000 */
[----:B------:R-:W-:Y:S01]  /*9f10*/  F2FP.F16.F32.PACK_AB R169, R42, R105 ;  /* 0x000000692aa9723e */ /* 0x000fe200000000ff */
[----:B------:R-:W1:Y:S01]  /*9f20*/  MUFU.EX2 R156, R33 ;  /* 0x00000021009c7308 */ /* 0x000e620000000800 */
[----:B---3--:R-:W-:Y:S01]  /*9f30*/  FADD.FTZ R48, R154, R3 ;  /* 0x000000039a307221 */ /* 0x008fe20000010000 */
[----:B------:R-:W-:Y:S02]  /*9f40*/  @!P1 VIADD R3, R20, 0x22840 ;  /* 0x0002284014039836 */ /* 0x000fe40000000000 */
[----:B------:R-:W-:Y:S01]  /*9f50*/  FADD.FTZ R29, R93, R50 ;  /* 0x000000325d1d7221 */ /* 0x000fe20000010000 */
[----:B------:R-:W-:Y:S02]  /*9f60*/  F2FP.F16.F32.PACK_AB R152, R152, R27 ;  /* 0x0000001b9898723e */ /* 0x000fe400000000ff */
[----:B------:R-:W-:Y:S01]  /*9f70*/  F2FP.F16.F32.PACK_AB R154, R154, R31 ;  /* 0x0000001f9a9a723e */ /* 0x000fe200000000ff */
[----:B------:R-:W-:Y:S01]  /*9f80*/  FADD.FTZ R50, R36, R29 ;  /* 0x0000001d24327221 */ /* 0x000fe20000010000 */
[----:B------:R-:W2:Y:S01]  /*9f90*/  MUFU.EX2 R39, R39 ;  /* 0x0000002700277308 */ /* 0x000ea20000000800 */
[----:B0-----:R-:W-:Y:S01]  /*9fa0*/  FADD.FTZ R25, R35, R48 ;  /* 0x0000003023197221 */ /* 0x001fe20000010000 */
[----:B------:R-:W-:Y:S01]  /*9fb0*/  @!P1 PRMT R3, RZ, 0x654, R3 ;  /* 0x00000654ff039816 */ /* 0x000fe20000000003 */
[----:B------:R0:W-:Y:S06]  /*9fc0*/  BAR.ARV R177, 0x100 ;  /* 0x000400b10000751d */ /* 0x0001ec0000002000 */
[----:B------:R-:W3:Y:S01]  /*9fd0*/  MUFU.EX2 R158, R37 ;  /* 0x00000025009e7308 */ /* 0x000ee20000000800 */
[C---:B-1----:R-:W-:Y:S01]  /*9fe0*/  FADD.FTZ R48, R156.reuse, R25 ;  /* 0x000000199c307221 */ /* 0x042fe20000010000 */
[----:B------:R1:W-:Y:S01]  /*9ff0*/  @!P1 SYNCS.ARRIVE.TRANS64.RED.A1T0 RZ, [R3+URZ], RZ ;  /* 0x000000ff03ff99a7 */ /* 0x0003e2000810043f */
[----:B------:R-:W-:-:S05]  /*a000*/  F2FP.F16.F32.PACK_AB R156, R156, R35 ;  /* 0x000000239c9c723e */ /* 0x000fca00000000ff */
[----:B------:R-:W1:Y:S01]  /*a010*/  MUFU.EX2 R43, R43 ;  /* 0x0000002b002b7308 */ /* 0x000e620000000800 */
[----:B--2---:R-:W-:-:S07]  /*a020*/  FADD.FTZ R25, R39, R48 ;  /* 0x0000003027197221 */ /* 0x004fce0000010000 */
[----:B------:R-:W2:Y:S01]  /*a030*/  MUFU.EX2 R160, R41 ;  /* 0x0000002900a07308 */ /* 0x000ea20000000800 */
[C---:B---3--:R-:W-:Y:S01]  /*a040*/  FADD.FTZ R48, R158.reuse, R25 ;  /* 0x000000199e307221 */ /* 0x048fe20000010000 */
[----:B------:R-:W-:Y:S01]  /*a050*/  FADD.FTZ R25, R97, R50 ;  /* 0x0000003261197221 */ /* 0x000fe20000010000 */
[----:B------:R-:W-:-:S03]  /*a060*/  F2FP.F16.F32.PACK_AB R158, R158, R39 ;  /* 0x000000279e9e723e */ /* 0x000fc600000000ff */
[----:B------:R-:W-:Y:S02]  /*a070*/  FADD.FTZ R50, R38, R25 ;  /* 0x0000001926327221 */ /* 0x000fe40000010000 */
[----:B------:R-:W3:Y:S01]  /*a080*/  MUFU.EX2 R47, R47 ;  /* 0x0000002f002f7308 */ /* 0x000ee20000000800 */
[----:B-1----:R-:W-:Y:S01]  /*a090*/  FADD.FTZ R3, R43, R48 ;  /* 0x000000302b037221 */ /* 0x002fe20000010000 */
[----:B------:R-:W-:-:S04]  /*a0a0*/  FADD.FTZ R25, R101, R50 ;  /* 0x0000003265197221 */ /* 0x000fc80000010000 */
[----:B------:R-:W-:Y:S02]  /*a0b0*/  FADD.FTZ R50, R40, R25 ;  /* 0x0000001928327221 */ /* 0x000fe40000010000 */
[----:B------:R-:W1:Y:S01]  /*a0c0*/  MUFU.EX2 R162, R45 ;  /* 0x0000002d00a27308 */ /* 0x000e620000000800 */
[C---:B--2---:R-:W-:Y:S01]  /*a0d0*/  FADD.FTZ R48, R160.reuse, R3 ;  /* 0x00000003a0307221 */ /* 0x044fe20000010000 */
[----:B------:R-:W-:Y:S01]  /*a0e0*/  FADD.FTZ R25, R105, R50 ;  /* 0x0000003269197221 */ /* 0x000fe20000010000 */
[----:B------:R-:W-:-:S03]  /*a0f0*/  F2FP.F16.F32.PACK_AB R160, R160, R43 ;  /* 0x0000002ba0a0723e */ /* 0x000fc600000000ff */
[----:B------:R-:W-:Y:S02]  /*a100*/  FADD.FTZ R24, R42, R25 ;  /* 0x000000192a187221 */ /* 0x000fe40000010000 */
[----:B------:R-:W2:Y:S01]  /*a110*/  MUFU.EX2 R51, R51 ;  /* 0x0000003300337308 */ /* 0x000ea20000000800 */
[----:B---3--:R-:W-:-:S07]  /*a120*/  FADD.FTZ R3, R47, R48 ;  /* 0x000000302f037221 */ /* 0x008fce0000010000 */
[----:B------:R-:W3:Y:S01]  /*a130*/  MUFU.EX2 R164, R49 ;  /* 0x0000003100a47308 */ /* 0x000ee20000000800 */
[C---:B-1----:R-:W-:Y:S01]  /*a140*/  FADD.FTZ R48, R162.reuse, R3 ;  /* 0x00000003a2307221 */ /* 0x042fe20000010000 */
[----:B------:R-:W-:-:S06]  /*a150*/  F2FP.F16.F32.PACK_AB R162, R162, R47 ;  /* 0x0000002fa2a2723e */ /* 0x000fcc00000000ff */
[----:B------:R-:W1:Y:S01]  /*a160*/  MUFU.EX2 R55, R55 ;  /* 0x0000003700377308 */ /* 0x000e620000000800 */
[----:B--2---:R-:W-:-:S07]  /*a170*/  FADD.FTZ R3, R51, R48 ;  /* 0x0000003033037221 */ /* 0x004fce0000010000 */
[----:B------:R-:W2:Y:S01]  /*a180*/  MUFU.EX2 R109, R109 ;  /* 0x0000006d006d7308 */ /* 0x000ea20000000800 */
[C---:B---3--:R-:W-:Y:S01]  /*a190*/  FADD.FTZ R0, R164.reuse, R3 ;  /* 0x00000003a4007221 */ /* 0x048fe20000010000 */
[----:B------:R-:W-:-:S06]  /*a1a0*/  F2FP.F16.F32.PACK_AB R164, R164, R51 ;  /* 0x00000033a4a4723e */ /* 0x000fcc00000000ff */
[----:B------:R-:W3:Y:S01]  /*a1b0*/  MUFU.EX2 R166, R53 ;  /* 0x0000003500a67308 */ /* 0x000ee20000000800 */
[----:B-1----:R-:W-:-:S07]  /*a1c0*/  FADD.FTZ R3, R55, R0 ;  /* 0x0000000037037221 */ /* 0x002fce0000010000 */
[----:B------:R-:W1:Y:S01]  /*a1d0*/  MUFU.EX2 R44, R111 ;  /* 0x0000006f002c7308 */ /* 0x000e620000000800 */
[----:B--2---:R-:W-:-:S07]  /*a1e0*/  FADD.FTZ R25, R109, R24 ;  /* 0x000000186d197221 */ /* 0x004fce0000010000 */
[----:B------:R-:W2:Y:S01]  /*a1f0*/  MUFU.EX2 R59, R59 ;  /* 0x0000003b003b7308 */ /* 0x000ea20000000800 */
[C---:B---3--:R-:W-:Y:S01]  /*a200*/  FADD.FTZ R0, R166.reuse, R3 ;  /* 0x00000003a6007221 */ /* 0x048fe20000010000 */
[----:B------:R-:W-:-:S06]  /*a210*/  F2FP.F16.F32.PACK_AB R166, R166, R55 ;  /* 0x00000037a6a6723e */ /* 0x000fcc00000000ff */
[----:B------:R-:W3:Y:S01]  /*a220*/  MUFU.EX2 R113, R113 ;  /* 0x0000007100717308 */ /* 0x000ee20000000800 */
[C---:B-1----:R-:W-:Y:S01]  /*a230*/  FADD.FTZ R24, R44.reuse, R25 ;  /* 0x000000192c187221 */ /* 0x042fe20000010000 */
[----:B------:R-:W-:-:S06]  /*a240*/  F2FP.F16.F32.PACK_AB R171, R44, R109 ;  /* 0x0000006d2cab723e */ /* 0x000fcc00000000ff */
[----:B------:R-:W1:Y:S01]  /*a250*/  MUFU.EX2 R168, R57 ;  /* 0x0000003900a87308 */ /* 0x000e620000000800 */
[----:B--2---:R-:W-:-:S07]  /*a260*/  FADD.FTZ R3, R59, R0 ;  /* 0x000000003b037221 */ /* 0x004fce0000010000 */
[----:B------:R-:W2:Y:S01]  /*a270*/  MUFU.EX2 R46, R115 ;  /* 0x00000073002e7308 */ /* 0x000ea20000000800 */
[----:B---3--:R-:W-:-:S07]  /*a280*/  FADD.FTZ R25, R113, R24 ;  /* 0x0000001871197221 */ /* 0x008fce0000010000 */
[----:B------:R-:W3:Y:S01]  /*a290*/  MUFU.EX2 R63, R63 ;  /* 0x0000003f003f7308 */ /* 0x000ee20000000800 */
[C---:B-1----:R-:W-:Y:S01]  /*a2a0*/  FADD.FTZ R0, R168.reuse, R3 ;  /* 0x00000003a8007221 */ /* 0x042fe20000010000 */
[----:B------:R-:W-:-:S06]  /*a2b0*/  F2FP.F16.F32.PACK_AB R168, R168, R59 ;  /* 0x0000003ba8a8723e */ /* 0x000fcc00000000ff */
        /* <DEDUP_REMOVED lines=9> */
[----:B------:R-:W-:-:S06]  /*a350*/  F2FP.F16.F32.PACK_AB R170, R170, R63 ;  /* 0x0000003faaaa723e */ /* 0x000fcc00000000ff */
[----:B------:R-:W2:Y:S01]  /*a360*/  MUFU.EX2 R71, R71 ;  /* 0x0000004700477308 */ /* 0x000ea20000000800 */
[----:B---3--:R-:W-:-:S07]  /*a370*/  FADD.FTZ R3, R67, R24 ;  /* 0x0000001843037221 */ /* 0x008fce0000010000 */
[----:B------:R-:W3:Y:S01]  /*a380*/  MUFU.EX2 R30, R30 ;  /* 0x0000001e001e7308 */ /* 0x000ee20000000800 */
[C---:B-1----:R-:W-:Y:S01]  /*a390*/  FADD.FTZ R24, R172.reuse, R3 ;  /* 0x00000003ac187221 */ /* 0x042fe20000010000 */
[----:B------:R-:W-:-:S06]  /*a3a0*/  F2FP.F16.F32.PACK_AB R172, R172, R67 ;  /* 0x00000043acac723e */ /* 0x000fcc00000000ff */
[----:B------:R-:W1:Y:S01]  /*a3b0*/  MUFU.EX2 R28, R28 ;  /* 0x0000001c001c7308 */ /* 0x000e620000000800 */
[----:B--2---:R-:W-:Y:S01]  /*a3c0*/  FADD.FTZ R3, R71, R24 ;  /* 0x0000001847037221 */ /* 0x004fe20000010000 */
[C---:B---3--:R-:W-:Y:S01]  /*a3d0*/  FADD.FTZ R0, R30.reuse, R25 ;  /* 0x000000191e007221 */ /* 0x048fe20000010000 */
[----:B------:R-:W-:Y:S02]  /*a3e0*/  F2FP.F16.F32.PACK_AB R175, R30, R117 ;  /* 0x000000751eaf723e */ /* 0x000fe400000000ff */
[C---:B-1----:R-:W-:Y:S01]  /*a3f0*/  FADD.FTZ R3, R28.reuse, R3 ;  /* 0x000000031c037221 */ /* 0x042fe20000010000 */
[----:B------:R-:W-:Y:S01]  /*a400*/  F2FP.F16.F32.PACK_AB R174, R28, R71 ;  /* 0x000000471cae723e */ /* 0x000fe200000000ff */
[----:B0-----:R-:W-:Y:S06]  /*a410*/  @!P0 BRA `(.L_x_3853) ;  /* 0x0000000000048947 */ /* 0x001fec0003800000 */
[----:B------:R-:W-:Y:S01]  /*a420*/  BPT.TRAP 0x1 ;  /* 0x000000040000795c */ /* 0x000fe20000300000 */
.L_x_3853:
[----:B------:R0:W1:Y:S01]  /*a430*/  SYNCS.PHASECHK.TRANS64.TRYWAIT P2, [R20+URZ+0x22850], R73 ;  /* 0x02285049140075a7 */ /* 0x000062000804017f */
[----:B------:R-:W-:Y:S05]  /*a440*/  @!P0 BRA `(.L_x_3854) ;  /* 0x0000000000048947 */ /* 0x000fea0003800000 */
[----:B------:R-:W-:Y:S01]  /*a450*/  BPT.TRAP 0x1 ;  /* 0x000000040000795c */ /* 0x000fe20000300000 */
.L_x_3854:
[----:B------:R-:W-:Y:S04]  /*a460*/  BSSY B0, `(.L_x_3855) ;  /* 0x0000004000007945 */ /* 0x000fe80003800000 */
[----:B-1----:R-:W-:Y:S05]  /*a470*/  @P2 BRA `(.L_x_3856) ;  /* 0x0000000000082947 */ /* 0x002fea0003800000 */
[----:B------:R-:W1:Y:S02]  /*a480*/  SYNCS.PHASECHK.TRANS64.TRYWAIT P2, [R20+URZ+0x22850], R73 ;  /* 0x02285049140075a7 */ /* 0x000e64000804017f */
[----:B-1----:R-:W-:Y:S05]  /*a490*/  @!P2 BRA `(.L_x_3857) ;  /* 0x000000e4004ca947 */ /* 0x002fea0003800000 */
.L_x_3856:
[----:B------:R-:W-:Y:S05]  /*a4a0*/  BSYNC B0 ;  /* 0x0000000000007941 */ /* 0x000fea0003800000 */
.L_x_3855:
[----:B------:R-:W-:Y:S05]  /*a4b0*/  WARPSYNC.ALL ;  /* 0x0000000000007948 */ /* 0x000fea0003800000 */
[----:B------:R-:W-:Y:S01]  /*a4c0*/  R2UR UR4, R18 ;  /* 0x00000000120472ca */ /* 0x000fe200000e0000 */
[----:B------:R2:W-:Y:S01]  /*a4d0*/  BAR.SYNC.DEFER_BLOCKING R21, 0x100 ;  /* 0x000400150000751d */ /* 0x0005e20000010000 */
[----:B------:R-:W-:Y:S01]  /*a4e0*/  IMAD.MOV.U32 R179, RZ, RZ, 0xc00 ;  /* 0x00000c00ffb37424 */ /* 0x000fe200078e00ff */
[----:B------:R-:W-:Y:S01]  /*a4f0*/  IADD3 R206, R176, -0x2, RZ ;  /* 0xfffffffeb0ce7810 */ /* 0x000fe20007ffe0ff */
[----:B01----:R-:W-:-:S03]  /*a500*/  @!P1 VIADD R20, R20, 0x22860 ;  /* 0x0002286014149836 */ /* 0x003fc60000000000 */
[----:B------:R-:W-:Y:S01]  /*a510*/  ULDC UR46, c[0x0][0x988] ;  /* 0x00026200002e7ab9 */ /* 0x000fe20000000800 */
[----:B------:R-:W-:Y:S01]  /*a520*/  ULDC UR47, c[0x0][0x988] ;  /* 0x00026200002f7ab9 */ /* 0x000fe20000000800 */
        /* <DEDUP_REMOVED lines=9> */
[----:B------:R-:W-:Y:S01]  /*a5c0*/  R2UR UR7, R179 ;  /* 0x00000000b30772ca */ /* 0x000fe200000e0000 */
[----:B------:R-:W-:-:S12]  /*a5d0*/  IMAD.MOV.U32 R179, RZ, RZ, 0x40000040 ;  /* 0x40000040ffb37424 */ /* 0x000fd800078e00ff */
[----:B------:R-:W-:Y:S03]  /*a5e0*/  HGMMA.64x256x16.F32 R24, R152, gdesc[UR4].tnspB, RZ, !UPT, gsb0 ;  /* 0x43e0000498187df0 */ /* 0x000fe6000c0008ff */
[----:B------:R-:W-:Y:S02]  /*a5f0*/  WARPGROUP.DEPBAR.LE gsb0, 0x0 ;  /* 0x00008000000079c5 */ /* 0x000fe40000010000 */
[----:B------:R-:W-:Y:S01]  /*a600*/  VIADD R152, R178, 0x80 ;  /* 0x00000080b2987836 */ /* 0x000fe20000000000 */
[----:B------:R-:W-:Y:S01]  /*a610*/  MOV R153, 0x40000040 ;  /* 0x4000004000997802 */ /* 0x000fe20000000f00 */
[----:B------:R-:W-:-:S03]  /*a620*/  WARPGROUP.ARRIVE ;  /* 0x00000000000079c5 */ /* 0x000fc60000000000 */
        /* <DEDUP_REMOVED lines=16> */
[----:B------:R-:W-:Y:S01]  /*a730*/  VIADD R178, R178, 0x280 ;  /* 0x00000280b2b27836 */ /* 0x000fe20000000000 */
[----:B------:R-:W-:Y:S01]  /*a740*/  MOV R153, 0x40000040 ;  /* 0x4000004000997802 */ /* 0x000fe20000000f00 */
[----:B------:R-:W-:Y:S02]  /*a750*/  WARPGROUP.DEPBAR.LE gsb0, 0x0 ;  /* 0x00008000000079c5 */ /* 0x000fe40000010000 */
[----:B------:R-:W-:-:S15]  /*a760*/  WARPGROUP.ARRIVE ;  /* 0x00000000000079c5 */ /* 0x000fde0000000000 */
[----:B------:R-:W-:-:S05]  /*a770*/  NOP ;  /* 0x0000000000007918 */ /* 0x000fca0000000000 */
[----:B------:R-:W-:Y:S01]  /*a780*/  HGMMA.64x256x16.F32 R24, R164, gdesc[UR4].tnspB, R24, gsb0 ;  /* 0x43e00004a4187df0 */ /* 0x000fe20008000818 */
[----:B------:R-:W-:Y:S01]  /*a790*/  R2UR UR6, R152 ;  /* 0x00000000980672ca */ /* 0x000fe200000e0000 */
[----:B------:R-:W-:Y:S01]  /*a7a0*/  IMAD.IADD R152, R204, 0x1, -R202 ;  /* 0x00000001cc987824 */ /* 0x000fe200078e0aca */
[----:B------:R-:W-:-:S03]  /*a7b0*/  R2UR UR7, R153 ;  /* 0x00000000990772ca */ /* 0x000fc600000e0000 */
[----:B------:R-:W-:-:S04]  /*a7c0*/  IMAD R152, R205, 0x80, R152 ;  /* 0x00000080cd987824 */ /* 0x000fc800078e0298 */
[----:B------:R-:W-:-:S05]  /*a7d0*/  IMAD.HI R152, R152, 0x2aaaaaab, RZ ;  /* 0x2aaaaaab98987827 */ /* 0x000fca00078e02ff */
[----:B--2---:R-:W-:-:S04]  /*a7e0*/  SHF.R.U32.HI R21, RZ, 0x1f, R152 ;  /* 0x0000001fff157819 */ /* 0x004fc80000011698 */
[----:B------:R-:W-:-:S04]  /*a7f0*/  LEA.HI.SX32 R21, R152, R21, 0x1c ;  /* 0x0000001598157211 */ /* 0x000fc800078fe2ff */
[----:B------:R-:W-:-:S04]  /*a800*/  VIMNMX R207, RZ, R21, !PT ;  /* 0x00000015ffcf7248 */ /* 0x000fc80007fe0100 */
[----:B------:R-:W-:Y:S01]  /*a810*/  ISETP.GE.AND P2, PT, R206, R207, PT ;  /* 0x000000cfce00720c */ /* 0x000fe20003f46270 */
[----:B------:R-:W-:Y:S02]  /*a820*/  WARPGROUP.DEPBAR.LE gsb0, 0x0 ;  /* 0x00008000000079c5 */ /* 0x000fe40000010000 */
[----:B------:R-:W-:-:S06]  /*a830*/  WARPGROUP.ARRIVE ;  /* 0x00000000000079c5 */ /* 0x000fcc0000000000 */
        /* <DEDUP_REMOVED lines=10> */
[----:B------:R-:W-:Y:S02]  /*a8e0*/  IMAD.MOV.U32 R219, RZ, RZ, R8 ;  /* 0x000000ffffdb7224 */ /* 0x000fe400078e0008 */
[----:B------:R-:W-:-:S07]  /*a8f0*/  IMAD.MOV.U32 R220, RZ, RZ, R7 ;  /* 0x000000ffffdc7224 */ /* 0x000fce00078e0007 */
.L_x_3868:
        /* <DEDUP_REMOVED lines=8> */
.L_x_3859:
[----:B------:R-:W-:Y:S01]  /*a980*/  IMAD R21, R22, 0x8, R18 ;  /* 0x0000000816157824 */ /* 0x000fe200078e0212 */
[----:B0-----:R-:W-:-:S04]  /*a990*/  SHF.L.U32 R20, R23, 0x1f, RZ ;  /* 0x0000001f17147819 */ /* 0x001fc800000006ff */
[----:B------:R0:W1:Y:S01]  /*a9a0*/  SYNCS.PHASECHK.TRANS64.TRYWAIT P2, [R21+URZ+0x22830], R20 ;  /* 0x02283014150075a7 */ /* 0x000062000804017f */
[----:B------:R-:W-:Y:S05]  /*a9b0*/  @!P0 BRA `(.L_x_3860) ;  /* 0x0000000000048947 */ /* 0x000fea0003800000 */
[----:B------:R-:W-:Y:S01]  /*a9c0*/  BPT.TRAP 0x1 ;  /* 0x000000040000795c */ /* 0x000fe20000300000 */
.L_x_3860:
[----:B------:R-:W-:Y:S02]  /*a9d0*/  IMAD R6, R22, 0x300, R9 ;  /* 0x0000030016067824 */ /* 0x000fe400078e0209 */
[----:B------:R-:W-:Y:S01]  /*a9e0*/  IMAD.MOV.U32 R7, RZ, RZ, 0x40000040 ;  /* 0x40000040ff077424 */ /* 0x000fe200078e00ff */
[----:B-1----:R-:W-:Y:S06]  /*a9f0*/  @P2 BRA `(.L_x_3861) ;  /* 0x0000000000082947 */ /* 0x002fec0003800000 */
[----:B------:R-:W1:Y:S02]  /*aa00*/  SYNCS.PHASECHK.TRANS64.TRYWAIT P2, [R21+URZ+0x22830], R20 ;  /* 0x02283014150075a7 */ /* 0x000e64000804017f */
[----:B-1----:R-:W-:Y:S05]  /*aa10*/  @!P2 BRA `(.L_x_3862) ;  /* 0x000000e00000a947 */ /* 0x002fea0003800000 */
.L_x_3861:
[----:B------:R-:W-:Y:S05]  /*aa20*/  WARPSYNC.ALL ;  /* 0x0000000000007948 */ /* 0x000fea0003800000 */
[----:B------:R-:W-:Y:S01]  /*aa30*/  R2UR UR6, R6 ;  /* 0x00000000060672ca */ /* 0x000fe200000e0000 */
[----:B------:R-:W2:Y:S01]  /*aa40*/  LDL.LU R222, [R1] ;  /* 0x0000000001de7983 */ /* 0x000ea20000300800 */
[----:B------:R-:W-:Y:S01]  /*aa50*/  R2UR UR7, R7 ;  /* 0x00000000070772ca */ /* 0x000fe200000e0000 */
[----:B------:R-:W-:Y:S01]  /*aa60*/  WARPGROUP.ARRIVE ;  /* 0x00000000000079c5 */ /* 0x000fe20000000000 */
[----:B------:R-:W-:Y:S01]  /*aa70*/  R2UR UR4, R4 ;  /* 0x00000000040472ca */ /* 0x000fe200000e0000 */
[----:B------:R-:W-:Y:S01]  /*aa80*/  IMAD.MOV.U32 R215, RZ, RZ, 0x40000040 ;  /* 0x40000040ffd77424 */ /* 0x000fe200078e00ff */
[----:B------:R-:W-:Y:S01]  /*aa90*/  R2UR UR5, R5 ;  /* 0x00000000050572ca */ /* 0x000fe200000e0000 */
[----:B------:R-:W-:Y:S01]  /*aaa0*/  IMAD.MOV.U32 R7, RZ, RZ, 0x40000040 ;  /* 0x40000040ff077424 */ /* 0x000fe200078e00ff */
[----:B------:R-:W-:-:S11]  /*aab0*/  IADD3 R214, R6, 0x2, RZ ;  /* 0x0000000206d67810 */ /* 0x000fd60007ffe0ff */
        /* <DEDUP_REMOVED lines=22> */
[----:B------:R-:W-:-:S05]  /*ac20*/  SHF.L.U32 R7, R205, 0x7, RZ ;  /* 0x00000007cd077819 */ /* 0x000fca00000006ff */
[----:B------:R-:W-:-:S05]  /*ac30*/  IMAD R7, R206, -0x60, R7 ;  /* 0xffffffa0ce077824 */ /* 0x000fca00078e0207 */
[----:B------:R-:W-:-:S05]  /*ac40*/  IADD3 R7, R7, 0x1, R204 ;  /* 0x0000000107077810 */ /* 0x000fca0007ffe0cc */
[----:B------:R-:W-:-:S04]  /*ac50*/  IMAD.IADD R7, R7, 0x1, -R202 ;  /* 0x0000000107077824 */ /* 0x000fc800078e0aca */
[----:B------:R-:W-:-:S04]  /*ac60*/  IMAD R6, R212, -0x2, R7 ;  /* 0xfffffffed4067824 */ /* 0x000fc800078e0207 */
[----:B------:R-:W-:-:S05]  /*ac70*/  IMAD.IADD R6, R213, 0x1, R6 ;  /* 0x00000001d5067824 */ /* 0x000fca00078e0206 */
[C---:B------:R-:W-:Y:S02]  /*ac80*/  ISETP.GT.AND P2, PT, R6.reuse, RZ, PT ;  /* 0x000000ff0600720c */ /* 0x040fe40003f44270 */
[----:B------:R-:W-:Y:S02]  /*ac90*/  ISETP.GT.AND P3, PT, R6, 0x1, PT ;  /* 0x000000010600780c */ /* 0x000fe40003f64270 */
[----:B--2---:R-:W-:-:S04]  /*aca0*/  LOP3.LUT R222, R222, 0xfffffeff, RZ, 0xc0, !PT ;  /* 0xfffffeffdede7812 */ /* 0x004fc800078ec0ff */
[----:B------:R-:W-:-:S04]  /*acb0*/  @P1 LOP3.LUT R222, R222, 0x100, RZ, 0xfc, !PT ;  /* 0x00000100dede1812 */ /* 0x000fc800078efcff */
[----:B------:R-:W-:-:S04]  /*acc0*/  LOP3.LUT R222, R222, 0xffffff7f, RZ, 0xc0, !PT ;  /* 0xffffff7fdede7812 */ /* 0x000fc800078ec0ff */
[----:B------:R-:W-:-:S04]  /*acd0*/  @P0 LOP3.LUT R222, R222, 0x80, RZ, 0xfc, !PT ;  /* 0x00000080dede0812 */ /* 0x000fc800078efcff */
[----:B------:R-:W-:Y:S01]  /*ace0*/  LOP3.LUT R222, R222, 0xfffffdff, RZ, 0xc0, !PT ;  /* 0xfffffdffdede7812 */ /* 0x000fe200078ec0ff */
        /* <DEDUP_REMOVED lines=71> */
[----:B------:R-:W-:Y:S02]  /*b160*/  FSEL R197, R197, -INF , P3 ;  /* 0xff800000c5c57808 */ /* 0x000fe40001800000 */
[----:B------:R-:W-:-:S04]  /*b170*/  FMNMX.FTZ R8, R196, R7, !PT ;  /* 0x00000007c4087209 */ /* 0x000fc80007810000 */
[----:B------:R-:W-:-:S05]  /*b180*/  FMNMX.FTZ R215, R197, R8, !PT ;  /* 0x00000008c5d77209 */ /* 0x000fca0007810000 */
[----:B------:R-:W2:Y:S02]  /*b190*/  SHFL.BFLY PT, R8, R215, 0x2, 0x1f ;  /* 0x0c401f00d7087f89 */ /* 0x000ea400000e0000 */
[----:B--2---:R-:W-:-:S05]  /*b1a0*/  FMNMX.FTZ R221, R215, R8, !PT ;  /* 0x00000008d7dd7209 */ /* 0x004fca0007810000 */
[----:B------:R-:W2:Y:S02]  /*b1b0*/  SHFL.BFLY PT, R8, R221, 0x1, 0x1f ;  /* 0x0c201f00dd087f89 */ /* 0x000ea400000e0000 */
[----:B--2---:R-:W-:Y:S01]  /*b1c0*/  FMNMX.FTZ R7, R221, R8, !PT ;  /* 0x00000008dd077209 */ /* 0x004fe20007810000 */
[----:B------:R-:W-:Y:S02]  /*b1d0*/  VIADD R8, R6, 0x8 ;  /* 0x0000000806087836 */ /* 0x000fe40000000000 */
[----:B------:R-:W-:Y:S01]  /*b1e0*/  IMAD.U32 R6, RZ, RZ, UR47 ;  /* 0x0000002fff067e24 */ /* 0x000fe2000f8e00ff */
[C---:B------:R-:W-:Y:S02]  /*b1f0*/  FSETP.NEU.FTZ.AND P2, PT, R7.reuse, -INF , PT ;  /* 0xff8000000700780b */ /* 0x040fe40003f5d000 */
[C---:B------:R-:W-:Y:S01]  /*b200*/  ISETP.GT.AND P3, PT, R8.reuse, RZ, PT ;  /* 0x000000ff0800720c */ /* 0x040fe20003f64270 */
[----:B------:R-:W-:Y:S01]  /*b210*/  FMUL.FTZ R215, R7, R6 ;  /* 0x0000000607d77220 */ /* 0x000fe20000410000 */
[----:B------:R-:W-:-:S02]  /*b220*/  ISETP.GT.AND P5, PT, R8, 0x1, PT ;  /* 0x000000010800780c */ /* 0x000fc40003fa4270 */
[----:B------:R-:W-:Y:S02]  /*b230*/  FSEL R154, R154, -INF , P3 ;  /* 0xff8000009a9a7808 */ /* 0x000fe40001800000 */
[C---:B------:R-:W-:Y:S02]  /*b240*/  ISETP.GT.AND P4, PT, R8.reuse, 0x8, PT ;  /* 0x000000080800780c */ /* 0x040fe40003f84270 */
        /* <DEDUP_REMOVED lines=8> */
[----:B------:R-:W-:Y:S02]  /*b2d0*/  FSEL R163, R163, -INF , P4 ;  /* 0xff800000a3a37808 */ /* 0x000fe40002000000 */
[----:B------:R-:W-:-:S02]  /*b2e0*/  FSEL R166, R166, -INF , P3 ;  /* 0xff800000a6a67808 */ /* 0x000fc40001800000 */
[C---:B------:R-:W-:Y:S02]  /*b2f0*/  ISETP.GT.AND P5, PT, R8.reuse, 0x19, PT ;  /* 0x000000190800780c */ /* 0x040fe40003fa4270 */
[C---:B------:R-:W-:Y:S02]  /*b300*/  ISETP.GT.AND P4, PT, R8.reuse, 0x20, PT ;  /* 0x000000200800780c */ /* 0x040fe40003f84270 */
[C---:B------:R-:W-:Y:S02]  /*b310*/  ISETP.GT.AND P3, PT, R8.reuse, 0x21, PT ;  /* 0x000000210800780c */ /* 0x040fe40003f64270 */
[----:B------:R-:W-:Y:S02]  /*b320*/  ISETP.GT.AND P1, PT, R8, 0x41, PT ;  /* 0x000000410800780c */ /* 0x000fe40003f24270 */
[----:B------:R-:W-:Y:S02]  /*b330*/  FSEL R167, R167, -INF , P5 ;  /* 0xff800000a7a77808 */ /* 0x000fe40002800000 */
[----:B------:R-:W-:-:S02]  /*b340*/  FSEL R170, R170, -INF , P4 ;  /* 0xff800000aaaa7808 */ /* 0x000fc40002000000 */
[----:B------:R-:W-:Y:S02]  /*b350*/  FSEL R171, R171, -INF , P3 ;  /* 0xff800000abab7808 */ /* 0x000fe40001800000 */
        /* <DEDUP_REMOVED lines=9> */
[----:B------:R-:W-:Y:S02]  /*b3f0*/  FSEL R223, R7, RZ, P2 ;  /* 0x000000ff07df7208 */ /* 0x000fe40001000000 */
[----:B------:R-:W-:-:S02]  /*b400*/  FSEL R179, R179, -INF , P5 ;  /* 0xff800000b3b37808 */ /* 0x000fc40002800000 */
[----:B------:R-:W-:Y:S01]  /*b410*/  FSEL R182, R182, -INF , P4 ;  /* 0xff800000b6b67808 */ /* 0x000fe20002000000 */
[----:B------:R-:W-:Y:S01]  /*b420*/  FADD.FTZ R214, -R223, R220 ;  /* 0x000000dcdfd67221 */ /* 0x000fe20000010100 */
[----:B------:R-:W-:Y:S02]  /*b430*/  @P1 LOP3.LUT R222, R222, 0x200, RZ, 0xfc, !PT ;  /* 0x00000200dede1812 */ /* 0x000fe400078efcff */
[----:B------:R-:W-:Y:S02]  /*b440*/  FSEL R183, R183, -INF , P3 ;  /* 0xff800000b7b77808 */ /* 0x000fe40001800000 */
[----:B------:R-:W-:Y:S01]  /*b450*/  FSEL R215, R215, RZ, P2 ;  /* 0x000000ffd7d77208 */ /* 0x000fe20001000000 */
[----:B------:R-:W-:Y:S01]  /*b460*/  STL [R1], R222 ;  /* 0x000000de01007387 */ /* 0x000fe20000100800 */
[C---:B------:R-:W-:Y:S02]  /*b470*/  ISETP.GT.AND P0, PT, R8.reuse, 0x48, PT ;  /* 0x000000480800780c */ /* 0x040fe40003f04270 */
[----:B------:R-:W-:Y:S01]  /*b480*/  ISETP.GT.AND P3, PT, R8, 0x50, PT ;  /* 0x000000500800780c */ /* 0x000fe20003f64270 */
[-CC-:B------:R-:W-:Y:S01]  /*b490*/  FFMA.FTZ R152, R152, R6.reuse, -R215.reuse ;  /* 0x0000000698987223 */ /* 0x180fe200000108d7 */
[C---:B------:R-:W-:Y:S01]  /*b4a0*/  ISETP.GT.AND P4, PT, R8.reuse, 0x51, PT ;  /* 0x000000510800780c */ /* 0x040fe20003f84270 */
[-CC-:B------:R-:W-:Y:S01]  /*b4b0*/  FFMA.FTZ R153, R153, R6.reuse, -R215.reuse ;  /* 0x0000000699997223 */ /* 0x180fe200000108d7 */
[----:B------:R-:W-:Y:S01]  /*b4c0*/  ISETP.GT.AND P5, PT, R8, 0x58, PT ;  /* 0x000000580800780c */ /* 0x000fe20003fa4270 */
[-CC-:B------:R-:W-:Y:S01]  /*b4d0*/  FFMA.FTZ R156, R156, R6.reuse, -R215.reuse ;  /* 0x000000069c9c7223 */ /* 0x180fe200000108d7 */
[C---:B------:R-:W-:Y:S01]  /*b4e0*/  ISETP.GT.AND P6, PT, R8.reuse, 0x59, PT ;  /* 0x000000590800780c */ /* 0x040fe20003fc4270 */
[-CC-:B------:R-:W-:Y:S01]  /*b4f0*/  FFMA.FTZ R157, R157, R6.reuse, -R215.reuse ;  /* 0x000000069d9d7223 */ /* 0x180fe200000108d7 */
[----:B------:R-:W-:Y:S01]  /*b500*/  ISETP.GT.AND P1, PT, R8, 0x40, PT ;  /* 0x000000400800780c */ /* 0x000fe20003f24270 */
[-CC-:B------:R-:W-:Y:S01]  /*b510*/  FFMA.FTZ R160, R160, R6.reuse, -R215.reuse ;  /* 0x00000006a0a07223 */ /* 0x180fe200000108d7 */
[----:B------:R-:W-:Y:S01]  /*b520*/  ISETP.GT.AND P2, PT, R8, 0x49, PT ;  /* 0x000000490800780c */ /* 0x000fe20003f44270 */
[-CC-:B------:R-:W-:Y:S01]  /*b530*/  FFMA.FTZ R161, R161, R6.reuse, -R215.reuse ;  /* 0x00000006a1a17223 */ /* 0x180fe200000108d7 */
        /* <DEDUP_REMOVED lines=19> */
[----:B------:R-:W-:Y:S01]  /*b670*/  FMNMX.FTZ R215, R155, R8, !PT ;  /* 0x000000089bd77209 */ /* 0x000fe20007810000 */
[----:B------:R2:W-:Y:S01]  /*b680*/  MUFU.EX2 R220, R189 ;  /* 0x000000bd00dc7308 */ /* 0x0005e20000000800 */
[----:B------:R-:W-:-:S02]  /*b690*/  FSEL R186, R186, -INF , P1 ;  /* 0xff800000baba7808 */ /* 0x000fc40000800000 */
[----:B------:R-:W-:Y:S02]  /*b6a0*/  FMNMX.FTZ R8, R158, R215, !PT ;  /* 0x000000d79e087209 */ /* 0x000fe40007810000 */
[----:B------:R-:W-:Y:S02]  /*b6b0*/  LOP3.LUT P1, RZ, R222, 0x200, RZ, 0xc0, !PT ;  /* 0x00000200deff7812 */ /* 0x000fe4000782c0ff */
[----:B------:R-:W-:Y:S01]  /*b6c0*/  FMNMX.FTZ R215, R159, R8, !PT ;  /* 0x000000089fd77209 */ /* 0x000fe20007810000 */
[----:B------:R-:W-:Y:S01]  /*b6d0*/  MUFU.EX2 R152, R152 ;  /* 0x0000009800987308 */ /* 0x000fe20000000800 */
[----:B------:R-:W-:Y:S01]  /*b6e0*/  FSEL R187, R187, -INF , P1 ;  /* 0xff800000bbbb7808 */ /* 0x000fe20000800000 */
[----:B--2---:R-:W-:Y:S01]  /*b6f0*/  FMUL.FTZ R189, R214, R6 ;  /* 0x00000006d6bd7220 */ /* 0x004fe20000410000 */
[----:B------:R-:W-:Y:S02]  /*b700*/  FMNMX.FTZ R8, R162, R215, !PT ;  /* 0x000000d7a2087209 */ /* 0x000fe40007810000 */
[----:B------:R-:W-:-:S02]  /*b710*/  FSEL R190, R190, -INF , P0 ;  /* 0xff800000bebe7808 */ /* 0x000fc40000000000 */
[----:B------:R-:W-:Y:S01]  /*b720*/  FMNMX.FTZ R215, R163, R8, !PT ;  /* 0x00000008a3d77209 */ /* 0x000fe20007810000 */
[----:B------:R-:W2:Y:S01]  /*b730*/  MUFU.EX2 R189, R189 ;  /* 0x000000bd00bd7308 */ /* 0x000ea20000000800 */
[----:B------:R-:W-:Y:S02]  /*b740*/  FSEL R191, R191, -INF , P2 ;  /* 0xff800000bfbf7808 */ /* 0x000fe40001000000 */
[----:B------:R-:W-:Y:S02]  /*b750*/  FMNMX.FTZ R8, R166, R215, !PT ;  /* 0x000000d7a6087209 */ /* 0x000fe40007810000 */
[----:B------:R-:W-:Y:S02]  /*b760*/  FSEL R194, R194, -INF , P3 ;  /* 0xff800000c2c27808 */ /* 0x000fe40001800000 */
[----:B------:R-:W-:Y:S01]  /*b770*/  FMNMX.FTZ R215, R167, R8, !PT ;  /* 0x00000008a7d77209 */ /* 0x000fe20007810000 */
[----:B------:R-:W3:Y:S01]  /*b780*/  MUFU.EX2 R153, R153 ;  /* 0x0000009900997308 */ /* 0x000ee20000000800 */
[----:B------:R-:W-:-:S02]  /*b790*/  FSEL R195, R195, -INF , P4 ;  /* 0xff800000c3c37808 */ /* 0x000fc40002000000 */
[----:B------:R-:W-:Y:S02]  /*b7a0*/  FMNMX.FTZ R8, R170, R215, !PT ;  /* 0x000000d7aa087209 */ /* 0x000fe40007810000 */
[----:B------:R-:W-:Y:S02]  /*b7b0*/  FSEL R198, R198, -INF , P5 ;  /* 0xff800000c6c67808 */ /* 0x000fe40002800000 */
[----:B------:R-:W-:Y:S01]  /*b7c0*/  FMNMX.FTZ R215, R171, R8, !PT ;  /* 0x00000008abd77209 */ /* 0x000fe20007810000 */
[----:B------:R-:W-:Y:S01]  /*b7d0*/  MUFU.EX2 R156, R156 ;  /* 0x0000009c009c7308 */ /* 0x000fe20000000800 */
[----:B------:R-:W-:Y:S01]  /*b7e0*/  FSEL R199, R199, -INF , P6 ;  /* 0xff800000c7c77808 */ /* 0x000fe20003000000 */
[----:B--2---:R-:W-:Y:S01]  /*b7f0*/  FFMA.FTZ R3, R189, R3, R152 ;  /* 0x00000003bd037223 */ /* 0x004fe20000010098 */
[----:B------:R-:W-:Y:S01]  /*b800*/  FMNMX.FTZ R8, R174, R215, !PT ;  /* 0x000000d7ae087209 */ /* 0x000fe20007810000 */
[-C--:B------:R-:W-:Y:S01]  /*b810*/  FMUL.FTZ R24, R24, R189.reuse ;  /* 0x000000bd18187220 */ /* 0x080fe20000410000 */
[----:B------:R-:W-:Y:S01]  /*b820*/  LOP3.LUT P1, RZ, R222, 0x100, RZ, 0xc0, !PT ;  /* 0x00000100deff7812 */ /* 0x000fe2000782c0ff */
[-C--:B------:R-:W-:Y:S01]  /*b830*/  FMUL.FTZ R25, R25, R189.reuse ;  /* 0x000000bd19197220 */ /* 0x080fe20000410000 */
[----:B------:R-:W-:Y:S01]  /*b840*/  FMNMX.FTZ R215, R175, R8, !PT ;  /* 0x00000008afd77209 */ /* 0x000fe20007810000 */
[----:B------:R-:W-:Y:S01]  /*b850*/  MUFU.EX2 R157, R157 ;  /* 0x0000009d009d7308 */ /* 0x000fe20000000800 */
[C---:B---3--:R-:W-:Y:S01]  /*b860*/  FADD.FTZ R3, R153.reuse, R3 ;  /* 0x0000000399037221 */ /* 0x048fe20000010000 */
[----:B------:R-:W-:Y:S01]  /*b870*/  F2FP.F16.F32.PACK_AB R152, R153, R152 ;  /* 0x000000989998723e */ /* 0x000fe200000000ff */
[----:B------:R-:W-:Y:S01]  /*b880*/  FMUL.FTZ R28, R28, R189 ;  /* 0x000000bd1c1c7220 */ /* 0x000fe20000410000 */
[----:B------:R-:W-:Y:S01]  /*b890*/  FMNMX.FTZ R8, R178, R215, !PT ;  /* 0x000000d7b2087209 */ /* 0x000fe20007810000 */
[-C--:B------:R-:W-:Y:S01]  /*b8a0*/  FMUL.FTZ R29, R29, R189.reuse ;  /* 0x000000bd1d1d7220 */ /* 0x080fe20000410000 */
[----:B------:R-:W-:Y:S01]  /*b8b0*/  LOP3.LUT P0, RZ, R222, 0x80, RZ, 0xc0, !PT ;  /* 0x00000080deff7812 */ /* 0x000fe2000780c0ff */
[-C--:B------:R-:W-:Y:S01]  /*b8c0*/  FMUL.FTZ R32, R32, R189.reuse ;  /* 0x000000bd20207220 */ /* 0x080fe20000410000 */
[----:B------:R-:W-:Y:S01]  /*b8d0*/  FMNMX.FTZ R215, R179, R8, !PT ;  /* 0x00000008b3d77209 */ /* 0x000fe20007810000 */
[----:B------:R-:W-:Y:S01]  /*b8e0*/  MUFU.EX2 R160, R160 ;  /* 0x000000a000a07308 */ /* 0x000fe20000000800 */
[-C--:B------:R-:W-:Y:S01]  /*b8f0*/  FMUL.FTZ R33, R33, R189.reuse ;  /* 0x000000bd21217220 */ /* 0x080fe20000410000 */
[----:B------:R-:W-:Y:S01]  /*b900*/  FMUL.FTZ R36, R36, R189 ;  /* 0x000000bd24247220 */ /* 0x000fe20000410000 */
[----:B------:R-:W-:Y:S01]  /*b910*/  FMNMX.FTZ R8, R182, R215, !PT ;  /* 0x000000d7b6087209 */ /* 0x000fe20007810000 */
[-C--:B------:R-:W-:Y:S01]  /*b920*/  FMUL.FTZ R37, R37, R189.reuse ;  /* 0x000000bd25257220 */ /* 0x080fe20000410000 */
[-C--:B------:R-:W-:Y:S01]  /*b930*/  FMUL.FTZ R40, R40, R189.reuse ;  /* 0x000000bd28287220 */ /* 0x080fe20000410000 */
        /* <DEDUP_REMOVED lines=61> */
[----:B------:R-:W-:Y:S01]  /*bd10*/  FMUL.FTZ R128, R128, R189 ;  /* 0x000000bd80807220 */ /* 0x000fe20000410000 */
[----:B--2---:R-:W-:Y:S01]  /*bd20*/  FMNMX.FTZ R8, R8, R215, !PT ;  /* 0x000000d708087209 */ /* 0x004fe20007810000 */
[-C--:B------:R-:W-:Y:S01]  /*bd30*/  FMUL.FTZ R129, R129, R189.reuse ;  /* 0x000000bd81817220 */ /* 0x080fe20000410000 */
[-C--:B------:R-:W-:Y:S01]  /*bd40*/  FMUL.FTZ R132, R132, R189.reuse ;  /* 0x000000bd84847220 */ /* 0x080fe20000410000 */
[-C--:B------:R-:W-:Y:S01]  /*bd50*/  FMUL.FTZ R133, R133, R189.reuse ;  /* 0x000000bd85857220 */ /* 0x080fe20000410000 */
[----:B------:R2:W-:Y:S01]  /*bd60*/  MUFU.EX2 R215, R177 ;  /* 0x000000b100d77308 */ /* 0x0005e20000000800 */
[----:B------:R-:W3:Y:S01]  /*bd70*/  SHFL.BFLY PT, R221, R8, 0x1, 0x1f ;  /* 0x0c201f0008dd7f89 */ /* 0x000ee200000e0000 */
        /* <DEDUP_REMOVED lines=8> */
[----:B------:R-:W-:-:S06]  /*be00*/  FMUL.FTZ R149, R149, R189 ;  /* 0x000000bd95957220 */ /* 0x000fcc0000410000 */
[----:B------:R-:W-:Y:S08]  /*be10*/  MUFU.EX2 R181, R181 ;  /* 0x000000b500b57308 */ /* 0x000ff00000000800 */
[----:B------:R-:W-:Y:S01]  /*be20*/  MUFU.EX2 R184, R184 ;  /* 0x000000b800b87308 */ /* 0x000fe20000000800 */
[----:B---3--:R-:W-:-:S04]  /*be30*/  FMNMX.FTZ R8, R8, R221, !PT ;  /* 0x000000dd08087209 */ /* 0x008fc80007810000 */
[C---:B------:R-:W-:Y:S01]  /*be40*/  FSETP.NEU.FTZ.AND P2, PT, R8.reuse, -INF , PT ;  /* 0xff8000000800780b */ /* 0x040fe20003f5d000 */
[----:B------:R-:W-:Y:S02]  /*be50*/  FMUL.FTZ R221, R8, R6 ;  /* 0x0000000608dd7220 */ /* 0x000fe40000410000 */
[----:B------:R-:W-:Y:S03]  /*be60*/  MUFU.EX2 R185, R185 ;  /* 0x000000b900b97308 */ /* 0x000fe60000000800 */
[----:B--2---:R-:W-:-:S05]  /*be70*/  FSEL R177, R221, RZ, P2 ;  /* 0x000000ffddb17208 */ /* 0x004fca0001000000 */
        /* <DEDUP_REMOVED lines=25> */
[----:B------:R-:W2:Y:S07]  /*c010*/  S2R R177, SR_TID.X ;  /* 0x0000000000b17919 */ /* 0x000eae0000002100 */
[----:B------:R3:W-:Y:S08]  /*c020*/  MUFU.EX2 R197, R154 ;  /* 0x0000009a00c57308 */ /* 0x0007f00000000800 */
[----:B------:R-:W-:Y:S01]  /*c030*/  MUFU.EX2 R221, R158 ;  /* 0x0000009e00dd7308 */ /* 0x000fe20000000800 */
[----:B---3--:R-:W-:-:S05]  /*c040*/  FSEL R154, R8, RZ, P2 ;  /* 0x000000ff089a7208 */ /* 0x008fca0001000000 */
[----:B------:R-:W-:Y:S01]  /*c050*/  FADD.FTZ R153, -R154, R219 ;  /* 0x000000db9a997221 */ /* 0x000fe20000010100 */
[----:B------:R-:W-:Y:S01]  /*c060*/  @!P1 VIADD R154, R21, 0x22840 ;  /* 0x00022840159a9836 */ /* 0x000fe20000000000 */
[----:B------:R-:W-:Y:S02]  /*c070*/  MUFU.EX2 R219, R214 ;  /* 0x000000d600db7308 */ /* 0x000fe40000000800 */
[----:B------:R-:W-:Y:S02]  /*c080*/  FMUL.FTZ R153, R153, R6 ;  /* 0x0000000699997220 */ /* 0x000fe40000410000 */
[----:B------:R-:W-:-:S04]  /*c090*/  @!P1 PRMT R154, RZ, 0x654, R154 ;  /* 0x00000654ff9a9816 */ /* 0x000fc8000000009a */
[----:B------:R-:W3:Y:S01]  /*c0a0*/  MUFU.EX2 R214, R153 ;  /* 0x0000009900d67308 */ /* 0x000ee20000000800 */
[----:B--2---:R-:W-:-:S04]  /*c0b0*/  SHF.R.U32.HI R177, RZ, 0x7, R177 ;  /* 0x00000007ffb17819 */ /* 0x004fc800000116b1 */
[----:B------:R-:W-:-:S03]  /*c0c0*/  IADD3 R177, -R177, 0xb, RZ ;  /* 0x0000000bb1b17810 */ /* 0x000fc60007ffe1ff */
[----:B------:R-:W2:Y:S02]  /*c0d0*/  MUFU.EX2 R155, R155 ;  /* 0x0000009b009b7308 */ /* 0x000ea40000000800 */
[----:B------:R4:W-:Y:S06]  /*c0e0*/  BAR.ARV R177, 0x100 ;  /* 0x000400b10000751d */ /* 0x0009ec0000002000 */
[----:B------:R5:W-:Y:S01]  /*c0f0*/  @!P1 SYNCS.ARRIVE.TRANS64.RED.A1T0 RZ, [R154+URZ], RZ ;  /* 0x000000ff9aff99a7 */ /* 0x000be2000810043f */
[----:B------:R-:W0:Y:S01]  /*c100*/  MUFU.EX2 R159, R159 ;  /* 0x0000009f009f7308 */ /* 0x000e220000000800 */
[----:B---3--:R-:W-:Y:S01]  /*c110*/  FFMA.FTZ R0, R214, R0, R197 ;  /* 0x00000000d6007223 */ /* 0x008fe200000100c5 */
[-C--:B------:R-:W-:Y:S01]  /*c120*/  FMUL.FTZ R26, R26, R214.reuse ;  /* 0x000000d61a1a7220 */ /* 0x080fe20000410000 */
[-C--:B------:R-:W-:Y:S01]  /*c130*/  FMUL.FTZ R27, R27, R214.reuse ;  /* 0x000000d61b1b7220 */ /* 0x080fe20000410000 */
[-C--:B------:R-:W-:Y:S01]  /*c140*/  FMUL.FTZ R30, R30, R214.reuse ;  /* 0x000000d61e1e7220 */ /* 0x080fe20000410000 */
[-C--:B------:R-:W-:Y:S01]  /*c150*/  FMUL.FTZ R31, R31, R214.reuse ;  /* 0x000000d61f1f7220 */ /* 0x080fe20000410000 */
[-C--:B------:R-:W-:Y:S01]  /*c160*/  FMUL.FTZ R34, R34, R214.reuse ;  /* 0x000000d622227220 */ /* 0x080fe20000410000 */
[----:B-----5:R-:W-:Y:S01]  /*c170*/  FADD.FTZ R154, R156, R3 ;  /* 0x000000039c9a7221 */ /* 0x020fe20000010000 */
[----:B------:R3:W5:Y:S01]  /*c180*/  MUFU.EX2 R222, R162 ;  /* 0x000000a200de7308 */ /* 0x0007620000000800 */
[----:B--2---:R-:W-:Y:S01]  /*c190*/  FADD.FTZ R0, R155, R0 ;  /* 0x000000009b007221 */ /* 0x004fe20000010000 */
[----:B------:R-:W-:Y:S01]  /*c1a0*/  FMUL.FTZ R35, R35, R214 ;  /* 0x000000d623237220 */ /* 0x000fe20000410000 */
[C---:B------:R-:W-:Y:S01]  /*c1b0*/  FADD.FTZ R3, R157.reuse, R154 ;  /* 0x0000009a9d037221 */ /* 0x040fe20000010000 */
[----:B------:R-:W-:Y:S01]  /*c1c0*/  F2FP.F16.F32.PACK_AB R154, R157, R156 ;  /* 0x0000009c9d9a723e */ /* 0x000fe200000000ff */
[----:B------:R-:W-:Y:S01]  /*c1d0*/  FADD.FTZ R0, R221, R0 ;  /* 0x00000000dd007221 */ /* 0x000fe20000010000 */
[-C--:B------:R-:W-:Y:S01]  /*c1e0*/  FMUL.FTZ R38, R38, R214.reuse ;  /* 0x000000d626267220 */ /* 0x080fe20000410000 */
[----:B------:R-:W-:Y:S01]  /*c1f0*/  FADD.FTZ R156, R160, R3 ;  /* 0x00000003a09c7221 */ /* 0x000fe20000010000 */
[----:B------:R-:W2:Y:S01]  /*c200*/  MUFU.EX2 R163, R163 ;  /* 0x000000a300a37308 */ /* 0x000ea20000000800 */
[-C--:B------:R-:W-:Y:S01]  /*c210*/  FMUL.FTZ R39, R39, R214.reuse ;  /* 0x000000d627277220 */ /* 0x080fe20000410000 */
[----:B------:R-:W-:Y:S01]  /*c220*/  FMUL.FTZ R42, R42, R214 ;  /* 0x000000d62a2a7220 */ /* 0x000fe20000410000 */
[C---:B------:R-:W-:Y:S01]  /*c230*/  FADD.FTZ R3, R161.reuse, R156 ;  /* 0x0000009ca1037221 */ /* 0x040fe20000010000 */
[----:B------:R-:W-:Y:S01]  /*c240*/  F2FP.F16.F32.PACK_AB R156, R161, R160 ;  /* 0x000000a0a19c723e */ /* 0x000fe200000000ff */
[-C--:B------:R-:W-:Y:S01]  /*c250*/  FMUL.FTZ R43, R43, R214.reuse ;  /* 0x000000d62b2b7220 */ /* 0x080fe20000410000 */
[-C--:B------:R-:W-:Y:S01]  /*c260*/  FMUL.FTZ R46, R46, R214.reuse ;  /* 0x000000d62e2e7220 */ /* 0x080fe20000410000 */
[----:B------:R-:W-:Y:S01]  /*c270*/  FADD.FTZ R158, R164, R3 ;  /* 0x00000003a49e7221 */ /* 0x000fe20000010000 */
[----:B------:R1:W4:Y:S01]  /*c280*/  MUFU.EX2 R223, R166 ;  /* 0x000000a600df7308 */ /* 0x0003220000000800 */
[-C--:B------:R-:W-:Y:S01]  /*c290*/  FMUL.FTZ R47, R47, R214.reuse ;  /* 0x000000d62f2f7220 */ /* 0x080fe20000410000 */
[----:B------:R-:W-:Y:S01]  /*c2a0*/  FMUL.FTZ R50, R50, R214 ;  /* 0x000000d632327220 */ /* 0x000fe20000410000 */
[C---:B------:R-:W-:Y:S01]  /*c2b0*/  FADD.FTZ R3, R165.reuse, R158 ;  /* 0x0000009ea5037221 */ /* 0x040fe20000010000 */
[----:B------:R-:W-:Y:S01]  /*c2c0*/  F2FP.F16.F32.PACK_AB R158, R165, R164 ;  /* 0x000000a4a59e723e */ /* 0x000fe200000000ff */
[-C--:B------:R-:W-:Y:S01]  /*c2d0*/  FMUL.FTZ R51, R51, R214.reuse ;  /* 0x000000d633337220 */ /* 0x080fe20000410000 */
[-C--:B------:R-:W-:Y:S01]  /*c2e0*/  FMUL.FTZ R54, R54, R214.reuse ;  /* 0x000000d636367220 */ /* 0x080fe20000410000 */
[----:B------:R-:W-:Y:S01]  /*c2f0*/  FADD.FTZ R160, R168, R3 ;  /* 0x00000003a8a07221 */ /* 0x000fe20000010000 */
[----:B------:R-:W4:Y:S01]  /*c300*/  MUFU.EX2 R167, R167 ;  /* 0x000000a700a77308 */ /* 0x000f220000000800 */
[-C--:B------:R-:W-:Y:S01]  /*c310*/  FMUL.FTZ R55, R55, R214.reuse ;  /* 0x000000d637377220 */ /* 0x080fe20000410000 */
[----:B------:R-:W-:Y:S01]  /*c320*/  FMUL.FTZ R58, R58, R214 ;  /* 0x000000d63a3a7220 */ /* 0x000fe20000410000 */
[C---:B------:R-:W-:Y:S01]  /*c330*/  FADD.FTZ R3, R169.reuse, R160 ;  /* 0x000000a0a9037221 */ /* 0x040fe20000010000 */
[----:B------:R-:W-:Y:S01]  /*c340*/  F2FP.F16.F32.PACK_AB R160, R169, R168 ;  /* 0x000000a8a9a0723e */ /* 0x000fe200000000ff */
[-C--:B------:R-:W-:Y:S01]  /*c350*/  FMUL.FTZ R59, R59, R214.reuse ;  /* 0x000000d63b3b7220 */ /* 0x080fe20000410000 */
[-C--:B------:R-:W-:Y:S01]  /*c360*/  FMUL.FTZ R62, R62, R214.reuse ;  /* 0x000000d63e3e7220 */ /* 0x080fe20000410000 */
[----:B---3--:R-:W-:Y:S01]  /*c370*/  FADD.FTZ R162, R172, R3 ;  /* 0x00000003aca27221 */ /* 0x008fe20000010000 */
[----:B------:R-:W-:Y:S01]  /*c380*/  MUFU.EX2 R224, R170 ;  /* 0x000000aa00e07308 */ /* 0x000fe20000000800 */
[-C--:B------:R-:W-:Y:S01]  /*c390*/  FMUL.FTZ R63, R63, R214.reuse ;  /* 0x000000d63f3f7220 */ /* 0x080fe20000410000 */
[----:B------:R-:W-:Y:S01]  /*c3a0*/  FMUL.FTZ R66, R66, R214 ;  /* 0x000000d642427220 */ /* 0x000fe20000410000 */
[C---:B------:R-:W-:Y:S01]  /*c3b0*/  FADD.FTZ R3, R173.reuse, R162 ;  /* 0x000000a2ad037221 */ /* 0x040fe20000010000 */
[----:B------:R-:W-:Y:S01]  /*c3c0*/  F2FP.F16.F32.PACK_AB R162, R173, R172 ;  /* 0x000000acada2723e */ /* 0x000fe200000000ff */
[-C--:B------:R-:W-:Y:S01]  /*c3d0*/  FMUL.FTZ R67, R67, R214.reuse ;  /* 0x000000d643437220 */ /* 0x080fe20000410000 */
[-C--:B------:R-:W-:Y:S01]  /*c3e0*/  FMUL.FTZ R70, R70, R214.reuse ;  /* 0x000000d646467220 */ /* 0x080fe20000410000 */
[----:B------:R-:W-:Y:S01]  /*c3f0*/  FADD.FTZ R164, R176, R3 ;  /* 0x00000003b0a47221 */ /* 0x000fe20000010000 */
[----:B0-----:R-:W-:Y:S01]  /*c400*/  FADD.FTZ R3, R159, R0 ;  /* 0x000000009f037221 */ /* 0x001fe20000010000 */
[----:B------:R-:W0:Y:S01]  /*c410*/  MUFU.EX2 R188, R188 ;  /* 0x000000bc00bc7308 */ /* 0x000e220000000800 */
[----:B------:R-:W-:Y:S01]  /*c420*/  FMUL.FTZ R71, R71, R214 ;  /* 0x000000d647477220 */ /* 0x000fe20000410000 */
[C---:B------:R-:W-:Y:S01]  /*c430*/  FADD.FTZ R153, R215.reuse, R164 ;  /* 0x000000a4d7997221 */ /* 0x040fe20000010000 */
[----:B-----5:R-:W-:Y:S01]  /*c440*/  FADD.FTZ R0, R222, R3 ;  /* 0x00000003de007221 */ /* 0x020fe20000010000 */
[----:B------:R-:W-:Y:S01]  /*c450*/  F2FP.F16.F32.PACK_AB R164, R215, R176 ;  /* 0x000000b0d7a4723e */ /* 0x000fe200000000ff */
[-C--:B------:R-:W-:Y:S01]  /*c460*/  FMUL.FTZ R74, R74, R214.reuse ;  /* 0x000000d64a4a7220 */ /* 0x080fe20000410000 */
[----:B-1----:R-:W-:Y:S01]  /*c470*/  FADD.FTZ R166, R180, R153 ;  /* 0x00000099b4a67221 */ /* 0x002fe20000010000 */
[----:B--2---:R-:W-:Y:S01]  /*c480*/  FADD.FTZ R0, R163, R0 ;  /* 0x00000000a3007221 */ /* 0x004fe20000010000 */
[----:B------:R-:W1:Y:S01]  /*c490*/  MUFU.EX2 R171, R171 ;  /* 0x000000ab00ab7308 */ /* 0x000e620000000800 */
[----:B------:R-:W-:Y:S01]  /*c4a0*/  FMUL.FTZ R75, R75, R214 ;  /* 0x000000d64b4b7220 */ /* 0x000fe20000410000 */
[----:B------:R-:W-:Y:S01]  /*c4b0*/  FADD.FTZ R3, R181, R166 ;  /* 0x000000a6b5037221 */ /* 0x000fe20000010000 */
[----:B----4-:R-:W-:Y:S01]  /*c4c0*/  FADD.FTZ R0, R223, R0 ;  /* 0x00000000df007221 */ /* 0x010fe20000010000 */
[----:B------:R-:W-:Y:S01]  /*c4d0*/  F2FP.F16.F32.PACK_AB R166, R181, R180 ;  /* 0x000000b4b5a6723e */ /* 0x000fe200000000ff */
[----:B------:R-:W-:Y:S01]  /*c4e0*/  FMUL.FTZ R78, R78, R214 ;  /* 0x000000d64e4e7220 */ /* 0x000fe20000410000 */
[----:B------:R-:W-:Y:S01]  /*c4f0*/  FADD.FTZ R168, R184, R3 ;  /* 0x00000003b8a87221 */ /* 0x000fe20000010000 */
[----:B------:R-:W-:Y:S01]  /*c500*/  FADD.FTZ R3, R167, R0 ;  /* 0x00000000a7037221 */ /* 0x000fe20000010000 */
[----:B------:R-:W2:Y:S01]  /*c510*/  MUFU.EX2 R192, R192 ;  /* 0x000000c000c07308 */ /* 0x000ea20000000800 */
[----:B0-----:R-:W-:Y:S01]  /*c520*/  F2FP.F16.F32.PACK_AB R170, R220, R188 ;  /* 0x000000bcdcaa723e */ /* 0x001fe200000000ff */
[C---:B------:R-:W-:Y:S01]  /*c530*/  FADD.FTZ R153, R185.reuse, R168 ;  /* 0x000000a8b9997221 */ /* 0x040fe20000010000 */
[----:B------:R-:W-:Y:S01]  /*c540*/  FADD.FTZ R0, R224, R3 ;  /* 0x00000003e0007221 */ /* 0x000fe20000010000 */
[----:B------:R-:W-:Y:S01]  /*c550*/  F2FP.F16.F32.PACK_AB R168, R185, R184 ;  /* 0x000000b8b9a8723e */ /* 0x000fe200000000ff */
[-C--:B------:R-:W-:Y:S01]  /*c560*/  FMUL.FTZ R79, R79, R214.reuse ;  /* 0x000000d64f4f7220 */ /* 0x080fe20000410000 */
[----:B------:R-:W-:Y:S01]  /*c570*/  FADD.FTZ R153, R188, R153 ;  /* 0x00000099bc997221 */ /* 0x000fe20000010000 */
[----:B------:R-:W-:Y:S01]  /*c580*/  FMUL.FTZ R82, R82, R214 ;  /* 0x000000d652527220 */ /* 0x000fe20000410000 */
[----:B------:R-:W0:Y:S01]  /*c590*/  MUFU.EX2 R175, R175 ;  /* 0x000000af00af7308 */ /* 0x000e220000000800 */
[C---:B-1----:R-:W-:Y:S01]  /*c5a0*/  FADD.FTZ R0, R171.reuse, R0 ;  /* 0x00000000ab007221 */ /* 0x042fe20000010000 */
[----:B------:R-:W-:Y:S01]  /*c5b0*/  FADD.FTZ R153, R220, R153 ;  /* 0x00000099dc997221 */ /* 0x000fe20000010000 */
[----:B------:R-:W-:Y:S01]  /*c5c0*/  F2FP.F16.F32.PACK_AB R161, R171, R224 ;  /* 0x000000e0aba1723e */ /* 0x000fe200000000ff */
        /* <DEDUP_REMOVED lines=40> */
[----:B------:R-:W-:Y:S01]  /*c850*/  FMUL.FTZ R139, R139, R214 ;  /* 0x000000d68b8b7220 */ /* 0x000fe20000410000 */
[C---:B------:R-:W-:Y:S01]  /*c860*/  FADD.FTZ R3, R174.reuse, R3 ;  /* 0x00000003ae037221 */ /* 0x040fe20000010000 */
[----:B------:R-:W-:Y:S01]  /*c870*/  F2FP.F16.F32.PACK_AB R174, R174, R196 ;  /* 0x000000c4aeae723e */ /* 0x000fe200000000ff */
        /* <DEDUP_REMOVED lines=8> */
[----:B------:R-:W-:Y:S01]  /*c900*/  FMUL.FTZ R151, R151, R214 ;  /* 0x000000d697977220 */ /* 0x000fe20000410000 */
[----:B------:R-:W1:Y:S01]  /*c910*/  MUFU.EX2 R169, R186 ;  /* 0x000000ba00a97308 */ /* 0x000e620000000800 */
[----:B--2---:R-:W-:Y:S01]  /*c920*/  FADD.FTZ R176, R182, R153 ;  /* 0x00000099b6b07221 */ /* 0x004fe20000010000 */
[----:B------:R-:W-:-:S02]  /*c930*/  F2FP.F16.F32.PACK_AB R153, R155, R197 ;  /* 0x000000c59b99723e */ /* 0x000fc400000000ff */
[----:B------:R-:W-:Y:S02]  /*c940*/  F2FP.F16.F32.PACK_AB R155, R159, R221 ;  /* 0x000000dd9f9b723e */ /* 0x000fe400000000ff */
[----:B------:R-:W-:Y:S02]  /*c950*/  F2FP.F16.F32.PACK_AB R159, R167, R223 ;  /* 0x000000dfa79f723e */ /* 0x000fe400000000ff */
        /* <DEDUP_REMOVED lines=9> */
[----:B0-----:R-:W-:Y:S01]  /*c9f0*/  FADD.FTZ R176, R190, R157 ;  /* 0x0000009dbeb07221 */ /* 0x001fe20000010000 */
[----:B------:R-:W-:-:S06]  /*ca00*/  F2FP.F16.F32.PACK_AB R157, R163, R222 ;  /* 0x000000dea39d723e */ /* 0x000fcc00000000ff */
[----:B------:R-:W0:Y:S01]  /*ca10*/  MUFU.EX2 R0, R195 ;  /* 0x000000c300007308 */ /* 0x000e220000000800 */
[----:B-1----:R-:W-:-:S07]  /*ca20*/  FADD.FTZ R176, R191, R176 ;  /* 0x000000b0bfb07221 */ /* 0x002fce0000010000 */
[----:B------:R-:W1:Y:S01]  /*ca30*/  MUFU.EX2 R198, R198 ;  /* 0x000000c600c67308 */ /* 0x000e620000000800 */
[----:B--2---:R-:W-:-:S07]  /*ca40*/  FADD.FTZ R163, R173, R176 ;  /* 0x000000b0ada37221 */ /* 0x004fce0000010000 */
[----:B------:R-:W2:Y:S01]  /*ca50*/  MUFU.EX2 R199, R199 ;  /* 0x000000c700c77308 */ /* 0x000ea20000000800 */
[C---:B0-----:R-:W-:Y:S01]  /*ca60*/  FADD.FTZ R171, R0.reuse, R163 ;  /* 0x000000a300ab7221 */ /* 0x041fe20000010000 */
[----:B------:R-:W-:Y:S02]  /*ca70*/  F2FP.F16.F32.PACK_AB R163, R175, R219 ;  /* 0x000000dbafa3723e */ /* 0x000fe400000000ff */
[----:B------:R-:W-:Y:S01]  /*ca80*/  F2FP.F16.F32.PACK_AB R173, R0, R173 ;  /* 0x000000ad00ad723e */ /* 0x000fe200000000ff */
[----:B-1----:R-:W-:Y:S01]  /*ca90*/  FADD.FTZ R176, R198, R171 ;  /* 0x000000abc6b07221 */ /* 0x002fe20000010000 */
[----:B------:R-:W-:-:S03]  /*caa0*/  F2FP.F16.F32.PACK_AB R171, R191, R190 ;  /* 0x000000bebfab723e */ /* 0x000fc600000000ff */
[C---:B--2---:R-:W-:Y:S01]  /*cab0*/  FADD.FTZ R0, R199.reuse, R176 ;  /* 0x000000b0c7007221 */ /* 0x044fe20000010000 */
[----:B------:R-:W-:Y:S01]  /*cac0*/  F2FP.F16.F32.PACK_AB R175, R199, R198 ;  /* 0x000000c6c7af723e */ /* 0x000fe200000000ff */
[----:B------:R-:W-:Y:S06]  /*cad0*/  @!P0 BRA `(.L_x_3863) ;  /* 0x0000000000048947 */ /* 0x000fec0003800000 */
[----:B------:R-:W-:Y:S01]  /*cae0*/  BPT.TRAP 0x1 ;  /* 0x000000040000795c */ /* 0x000fe20000300000 */
.L_x_3863:
[----:B------:R0:W1:Y:S01]  /*caf0*/  SYNCS.PHASECHK.TRANS64.TRYWAIT P2, [R21+URZ+0x22850], R20 ;  /* 0x02285014150075a7 */ /* 0x000062000804017f */
[----:B------:R-:W-:Y:S05]  /*cb00*/  @!P0 BRA `(.L_x_3864) ;  /* 0x0000000000048947 */ /* 0x000fea0003800000 */
[----:B------:R-:W-:Y:S01]  /*cb10*/  BPT.TRAP 0x1 ;  /* 0x000000040000795c */ /* 0x000fe20000300000 */
.L_x_3864:
[----:B------:R-:W-:Y:S04]  /*cb20*/  BSSY B0, `(.L_x_3865) ;  /* 0x0000004000007945 */ /* 0x000fe80003800000 */
[----:B-1----:R-:W-:Y:S05]  /*cb30*/  @P2 BRA `(.L_x_3866) ;  /* 0x0000000000082947 */ /* 0x002fea0003800000 */
[----:B------:R-:W1:Y:S02]  /*cb40*/  SYNCS.PHASECHK.TRANS64.TRYWAIT P2, [R21+URZ+0x22850], R20 ;  /* 0x02285014150075a7 */ /* 0x000e64000804017f */
[----:B-1----:R-:W-:Y:S05]  /*cb50*/  @!P2 BRA `(.L_x_3867) ;  /* 0x000000bc00c4a947 */ /* 0x002fea0003800000 */
.L_x_3866:
[----:B------:R-:W-:Y:S05]  /*cb60*/  BSYNC B0 ;  /* 0x0000000000007941 */ /* 0x000fea0003800000 */
.L_x_3865:
[----:B------:R-:W2:Y:S01]  /*cb70*/  S2R R176, SR_TID.X ;  /* 0x0000000000b07919 */ /* 0x000ea20000002100 */
[----:B------:R-:W-:Y:S05]  /*cb80*/  WARPSYNC.ALL ;  /* 0x0000000000007948 */ /* 0x000fea0003800000 */
[----:B------:R-:W-:Y:S01]  /*cb90*/  MOV R179, 0xc00 ;  /* 0x00000c0000b37802 */ /* 0x000fe20000000f00 */
[----:B01----:R-:W-:Y:S01]  /*cba0*/  @!P1 VIADD R21, R21, 0x22860 ;  /* 0x0002286015159836 */ /* 0x003fe20000000000 */
[C---:B------:R-:W-:Y:S01]  /*cbb0*/  ISETP.GT.AND P2, PT, R206.reuse, R207, PT ;  /* 0x000000cfce00720c */ /* 0x040fe20003f44270 */
[----:B------:R-:W-:Y:S02]  /*cbc0*/  VIADD R206, R206, 0xffffffff ;  /* 0xffffffffcece7836 */ /* 0x000fe40000000000 */
[----:B------:R-:W-:Y:S01]  /*cbd0*/  IMAD R178, R22, R179, UR37 ;  /* 0x0000002516b27e24 */ /* 0x000fe2000f8e02b3 */
[----:B------:R-:W-:Y:S01]  /*cbe0*/  @!P1 PRMT R21, RZ, 0x654, R21 ;  /* 0x00000654ff159816 */ /* 0x000fe20000000015 */
[----:B------:R-:W-:-:S02]  /*cbf0*/  IMAD.MOV.U32 R179, RZ, RZ, 0x40000040 ;  /* 0x40000040ffb37424 */ /* 0x000fc400078e00ff */
[----:B------:R-:W-:Y:S01]  /*cc00*/  IMAD.MOV.U32 R219, RZ, RZ, R8 ;  /* 0x000000ffffdb7224 */ /* 0x000fe200078e0008 */
[----:B------:R-:W-:Y:S01]  /*cc10*/  R2UR UR6, R178 ;  /* 0x00000000b20672ca */ /* 0x000fe200000e0000 */
[----:B------:R-:W-:Y:S01]  /*cc20*/  IMAD.MOV.U32 R220, RZ, RZ, R7 ;  /* 0x000000ffffdc7224 */ /* 0x000fe200078e0007 */
[----:B------:R-:W-:Y:S02]  /*cc30*/  R2UR UR7, R179 ;  /* 0x00000000b30772ca */ /* 0x000fe400000e0000 */
[----:B------:R-:W-:Y:S02]  /*cc40*/  MOV R179, 0x40000040 ;  /* 0x4000004000b37802 */ /* 0x000fe40000000f00 */
[----:B--2---:R-:W-:-:S05]  /*cc50*/  SHF.R.U32.HI R176, RZ, 0x7, R176 ;  /* 0x00000007ffb07819 */ /* 0x004fca00000116b0 */
        /* <DEDUP_REMOVED lines=45> */
.L_x_3858:
[----:B------:R-:W-:-:S13]  /*cf30*/  ISETP.GE.AND P2, PT, R206, RZ, PT ;  /* 0x000000ffce00720c */ /* 0x000fda0003f46270 */
[----:B------:R-:W-:Y:S05]  /*cf40*/  @!P2 BRA `(.L_x_3869) ;  /* 0x0000001c00b4a947 */ /* 0x000fea0003800000 */
[----:B------:R-:W-:Y:S01]  /*cf50*/  IMAD.MOV.U32 R202, RZ, RZ, R8 ;  /* 0x000000ffffca7224 */ /* 0x000fe200078e0008 */
[----:B------:R-:W-:-:S07]  /*cf60*/  MOV R207, R7 ;  /* 0x0000000700cf7202 */ /* 0x000fce0000000f00 */
.L_x_3879:
[----:B------:R-:W-:Y:S01]  /*cf70*/  VIADD R22, R22, 0x1 ;  /* 0x0000000116167836 */ /* 0x000fe20000000000 */
[----:B------:R-:W-:Y:S05]  /*cf80*/  YIELD ;  /* 0x0000000000007946 */ /* 0x000fea0003800000 */
[----:B------:R-:W-:-:S04]  /*cf90*/  ISETP.NE.AND P2, PT, R22, 0x2, PT ;  /* 0x000000021600780c */ /* 0x000fc80003f45270 */
[----:B------:R-:W-:Y:S02]  /*cfa0*/  SEL R6, RZ, 0x1, P2 ;  /* 0x00000001ff067807 */ /* 0x000fe40001000000 */
[----:B------:R-:W-:Y:S02]  /*cfb0*/  SEL R22, R22, RZ, P2 ;  /* 0x000000ff16167207 */ /* 0x000fe40001000000 */
[----:B------:R-:W-:Y:S01]  /*cfc0*/  LOP3.LUT R23, R23, R6, RZ, 0x3c, !PT ;  /* 0x0000000617177212 */ /* 0x000fe200078e3cff */
[----:B--2---:R-:W-:Y:S06]  /*cfd0*/  @!P0 BRA `(.L_x_3870) ;  /* 0x0000000000048947 */ /* 0x004fec0003800000 */
[----:B------:R-:W-:Y:S01]  /*cfe0*/  BPT.TRAP 0x1 ;  /* 0x000000040000795c */ /* 0x000fe20000300000 */
.L_x_3870:
[----:B01----:R-:W-:Y:S01]  /*cff0*/  IMAD R20, R22, 0x8, R18 ;  /* 0x0000000816147824 */ /* 0x003fe200078e0212 */
[----:B------:R-:W-:-:S04]  /*d000*/  SHF.L.U32 R21, R23, 0x1f, RZ ;  /* 0x0000001f17157819 */ /* 0x000fc800000006ff */
[----:B------:R0:W1:Y:S01]  /*d010*/  SYNCS.PHASECHK.TRANS64.TRYWAIT P2, [R20+URZ+0x22830], R21 ;  /* 0x02283015140075a7 */ /* 0x000062000804017f */
[----:B------:R-:W-:Y:S05]  /*d020*/  @!P0 BRA `(.L_x_3871) ;  /* 0x0000000000048947 */ /* 0x000fea0003800000 */
[----:B------:R-:W-:Y:S01]  /*d030*/  BPT.TRAP 0x1 ;  /* 0x000000040000795c */ /* 0x000fe20000300000 */
.L_x_3871:
[----:B------:R-:W-:Y:S02]  /*d040*/  IMAD R6, R22, 0x300, R9 ;  /* 0x0000030016067824 */ /* 0x000fe400078e0209 */
[----:B------:R-:W-:Y:S01]  /*d050*/  IMAD.MOV.U32 R7, RZ, RZ, 0x40000040 ;  /* 0x40000040ff077424 */ /* 0x000fe200078e00ff */
[----:B-1----:R-:W-:Y:S06]  /*d060*/  @P2 BRA `(.L_x_3872) ;  /* 0x0000000000082947 */ /* 0x002fec0003800000 */
[----:B------:R-:W1:Y:S02]  /*d070*/  SYNCS.PHASECHK.TRANS64.TRYWAIT P2, [R20+URZ+0x22830], R21 ;  /* 0x02283015140075a7 */ /* 0x000e64000804017f */
[----:B-1----:R-:W-:Y:S05]  /*d080*/  @!P2 BRA `(.L_x_3873) ;  /* 0x000000b8008ca947 */ /* 0x002fea0003800000 */
.L_x_3872:
        /* <DEDUP_REMOVED lines=11> */
[----:B------:R-:W-:-:S02]  /*d140*/  R2UR UR6, R204 ;  /* 0x00000000cc0672ca */ /* 0x000fc400000e0000 */
[----:B------:R-:W-:Y:S01]  /*d150*/  R2UR UR7, R205 ;  /* 0x00000000cd0772ca */ /* 0x000fe200000e0000 */
[----:B------:R-:W-:Y:S01]  /*d160*/  IMAD.MOV.U32 R205, RZ, RZ, 0x40000040 ;  /* 0x40000040ffcd7424 */ /* 0x000fe200078e00ff */
[----:B------:R-:W-:Y:S02]  /*d170*/  R2UR UR4, R14 ;  /* 0x000000000e0472ca */ /* 0x000fe400000e0000 */
[----:B------:R-:W-:Y:S02]  /*d180*/  R2UR UR5, R15 ;  /* 0x000000000f0572ca */ /* 0x000fe400000e0000 */
[C---:B------:R-:W-:Y:S01]  /*d190*/  IADD3 R204, R6.reuse, 0x4, RZ ;  /* 0x0000000406cc7810 */ /* 0x040fe20007ffe0ff */
[----:B------:R-:W-:Y:S01]  /*d1a0*/  VIADD R6, R6, 0x6 ;  /* 0x0000000606067836 */ /* 0x000fe20000000000 */
[----:B--2---:R-:W-:Y:S01]  /*d1b0*/  SHF.R.U32.HI R223, RZ, 0x7, R220 ;  /* 0x00000007ffdf7819 */ /* 0x004fe200000116dc */
        /* <DEDUP_REMOVED lines=44> */
[----:B--2---:R-:W-:-:S05]  /*d480*/  FMNMX.FTZ R215, R214, R7, !PT ;  /* 0x00000007d6d77209 */ /* 0x004fca0007810000 */
[----:B------:R-:W2:Y:S02]  /*d490*/  SHFL.BFLY PT, R6, R215, 0x1, 0x1f ;  /* 0x0c201f00d7067f89 */ /* 0x000ea400000e0000 */
[----:B--2---:R-:W-:Y:S01]  /*d4a0*/  FMNMX.FTZ R7, R215, R6, !PT ;  /* 0x00000006d7077209 */ /* 0x004fe20007810000 */
[----:B------:R-:W-:-:S04]  /*d4b0*/  IMAD.U32 R6, RZ, RZ, UR46 ;  /* 0x0000002eff067e24 */ /* 0x000fc8000f8e00ff */
[----:B------:R-:W-:Y:S01]  /*d4c0*/  FADD.FTZ R205, -R7, R207 ;  /* 0x000000cf07cd7221 */ /* 0x000fe20000010100 */
[----:B------:R-:W-:-:S03]  /*d4d0*/  FMNMX.FTZ R207, R155, R8, !PT ;  /* 0x000000089bcf7209 */ /* 0x000fc60007810000 */
[-C--:B------:R-:W-:Y:S01]  /*d4e0*/  FMUL.FTZ R204, R205, R6.reuse ;  /* 0x00000006cdcc7220 */ /* 0x080fe20000410000 */
[----:B------:R-:W-:Y:S01]  /*d4f0*/  FMNMX.FTZ R8, R158, R207, !PT ;  /* 0x000000cf9e087209 */ /* 0x000fe20007810000 */
[----:B------:R-:W-:-:S03]  /*d500*/  FMUL.FTZ R205, R7, R6 ;  /* 0x0000000607cd7220 */ /* 0x000fc60000410000 */
        /* <DEDUP_REMOVED lines=30> */
[----:B------:R-:W-:Y:S01]  /*d6f0*/  FFMA.FTZ R215, R197, R6, -R205 ;  /* 0x00000006c5d77223 */ /* 0x000fe200000108cd */
[----:B------:R-:W2:Y:S01]  /*d700*/  MUFU.EX2 R204, R204 ;  /* 0x000000cc00cc7308 */ /* 0x000ea20000000800 */
[----:B------:R-:W-:-:S04]  /*d710*/  FMNMX.FTZ R207, R175, R8, !PT ;  /* 0x00000008afcf7209 */ /* 0x000fc80007810000 */
[----:B------:R-:W-:-:S03]  /*d720*/  FMNMX.FTZ R8, R178, R207, !PT ;  /* 0x000000cfb2087209 */ /* 0x000fc60007810000 */
[----:B------:R-:W-:Y:S01]  /*d730*/  MUFU.EX2 R152, R152 ;  /* 0x0000009800987308 */ /* 0x000fe20000000800 */
[----:B------:R-:W-:-:S04]  /*d740*/  FMNMX.FTZ R207, R179, R8, !PT ;  /* 0x00000008b3cf7209 */ /* 0x000fc80007810000 */
[----:B------:R-:W-:-:S03]  /*d750*/  FMNMX.FTZ R8, R182, R207, !PT ;  /* 0x000000cfb6087209 */ /* 0x000fc60007810000 */
[----:B------:R-:W-:Y:S01]  /*d760*/  MUFU.EX2 R153, R153 ;  /* 0x0000009900997308 */ /* 0x000fe20000000800 */
[----:B------:R-:W-:Y:S01]  /*d770*/  FMNMX.FTZ R207, R183, R8, !PT ;  /* 0x00000008b7cf7209 */ /* 0x000fe20007810000 */
[-C--:B--2---:R-:W-:Y:S01]  /*d780*/  FMUL.FTZ R24, R24, R204.reuse ;  /* 0x000000cc18187220 */ /* 0x084fe20000410000 */
[-C--:B------:R-:W-:Y:S01]  /*d790*/  FMUL.FTZ R25, R25, R204.reuse ;  /* 0x000000cc19197220 */ /* 0x080fe20000410000 */
[-C--:B------:R-:W-:Y:S01]  /*d7a0*/  FMUL.FTZ R28, R28, R204.reuse ;  /* 0x000000cc1c1c7220 */ /* 0x080fe20000410000 */
[----:B------:R-:W-:Y:S01]  /*d7b0*/  FMNMX.FTZ R8, R186, R207, !PT ;  /* 0x000000cfba087209 */ /* 0x000fe20007810000 */
[-C--:B------:R-:W-:Y:S01]  /*d7c0*/  FMUL.FTZ R29, R29, R204.reuse ;  /* 0x000000cc1d1d7220 */ /* 0x080fe20000410000 */
[----:B------:R-:W-:Y:S01]  /*d7d0*/  FMUL.FTZ R32, R32, R204 ;  /* 0x000000cc20207220 */ /* 0x000fe20000410000 */
        /* <DEDUP_REMOVED lines=20> */
[----:B------:R-:W-:Y:S01]  /*d920*/  FMUL.FTZ R57, R57, R204 ;  /* 0x000000cc39397220 */ /* 0x000fe20000410000 */
[----:B------:R-:W-:Y:S01]  /*d930*/  FMNMX.FTZ R8, R198, R207, !PT ;  /* 0x000000cfc6087209 */ /* 0x000fe20007810000 */
[----:B------:R-:W-:Y:S01]  /*d940*/  FFMA.FTZ R207, R177, R6, -R205 ;  /* 0x00000006b1cf7223 */ /* 0x000fe200000108cd */
[----:B------:R-:W-:Y:S01]  /*d950*/  FMUL.FTZ R60, R60, R204 ;  /* 0x000000cc3c3c7220 */ /* 0x000fe20000410000 */
[----:B------:R-:W-:Y:S01]  /*d960*/  MUFU.EX2 R161, R161 ;  /* 0x000000a100a17308 */ /* 0x000fe20000000800 */
[----:B------:R-:W-:Y:S01]  /*d970*/  FMNMX.FTZ R8, R199, R8, !PT ;  /* 0x00000008c7087209 */ /* 0x000fe20007810000 */
[-C--:B------:R-:W-:Y:S01]  /*d980*/  FMUL.FTZ R61, R61, R204.reuse ;  /* 0x000000cc3d3d7220 */ /* 0x080fe20000410000 */
[-C--:B------:R-:W-:Y:S01]  /*d990*/  FMUL.FTZ R64, R64, R204.reuse ;  /* 0x000000cc40407220 */ /* 0x080fe20000410000 */
[-C--:B------:R-:W-:Y:S01]  /*d9a0*/  FMUL.FTZ R65, R65, R204.reuse ;  /* 0x000000cc41417220 */ /* 0x080fe20000410000 */
[-C--:B------:R-:W-:Y:S01]  /*d9b0*/  FMUL.FTZ R68, R68, R204.reuse ;  /* 0x000000cc44447220 */ /* 0x080fe20000410000 */
[----:B------:R-:W2:Y:S01]  /*d9c0*/  SHFL.BFLY PT, R214, R8, 0x2, 0x1f ;  /* 0x0c401f0008d67f89 */ /* 0x000ea200000e0000 */
        /* <DEDUP_REMOVED lines=22> */
[----:B------:R-:W-:Y:S01]  /*db30*/  FMUL.FTZ R108, R108, R204 ;  /* 0x000000cc6c6c7220 */ /* 0x000fe20000410000 */
[----:B--2---:R-:W-:Y:S01]  /*db40*/  FMNMX.FTZ R8, R8, R214, !PT ;  /* 0x000000d608087209 */ /* 0x004fe20007810000 */
[-C--:B------:R-:W-:Y:S01]  /*db50*/  FMUL.FTZ R109, R109, R204.reuse ;  /* 0x000000cc6d6d7220 */ /* 0x080fe20000410000 */
[----:B------:R-:W-:Y:S01]  /*db60*/  MUFU.EX2 R169, R169 ;  /* 0x000000a900a97308 */ /* 0x000fe20000000800 */
[-C--:B------:R-:W-:Y:S01]  /*db70*/  FMUL.FTZ R112, R112, R204.reuse ;  /* 0x000000cc70707220 */ /* 0x080fe20000410000 */
[-C--:B------:R-:W-:Y:S01]  /*db80*/  FMUL.FTZ R113, R113, R204.reuse ;  /* 0x000000cc71717220 */ /* 0x080fe20000410000 */
[----:B------:R-:W2:Y:S01]  /*db90*/  SHFL.BFLY PT, R177, R8, 0x1, 0x1f ;  /* 0x0c201f0008b17f89 */ /* 0x000ea200000e0000 */
        /* <DEDUP_REMOVED lines=21> */
[----:B--2---:R-:W-:-:S05]  /*dcf0*/  FMNMX.FTZ R8, R8, R177, !PT ;  /* 0x000000b108087209 */ /* 0x004fca0007810000 */
[CC--:B------:R-:W-:Y:S01]  /*dd00*/  FMUL.FTZ R221, R8.reuse, R6.reuse ;  /* 0x0000000608dd7220 */ /* 0x0c0fe20000410000 */
[----:B------:R-:W-:Y:S01]  /*dd10*/  FADD.FTZ R177, -R8, R202 ;  /* 0x000000ca08b17221 */ /* 0x000fe20000010100 */
[----:B------:R-:W-:Y:S02]  /*dd20*/  MUFU.EX2 R207, R207 ;  /* 0x000000cf00cf7308 */ /* 0x000fe40000000800 */
[-CC-:B------:R-:W-:Y:S01]  /*dd30*/  FFMA.FTZ R205, R154, R6.reuse, -R221.reuse ;  /* 0x000000069acd7223 */ /* 0x180fe200000108dd */
[-C--:B------:R-:W-:Y:S01]  /*dd40*/  FMUL.FTZ R177, R177, R6.reuse ;  /* 0x00000006b1b17220 */ /* 0x080fe20000410000 */
[-CC-:B------:R-:W-:Y:S01]  /*dd50*/  FFMA.FTZ R155, R155, R6.reuse, -R221.reuse ;  /* 0x000000069b9b7223 */ /* 0x180fe200000108dd */
[-CC-:B------:R-:W-:Y:S01]  /*dd60*/  FFMA.FTZ R214, R158, R6.reuse, -R221.reuse ;  /* 0x000000069ed67223 */ /* 0x180fe200000108dd */
[-CC-:B------:R-:W-:Y:S01]  /*dd70*/  FFMA.FTZ R159, R159, R6.reuse, -R221.reuse ;  /* 0x000000069f9f7223 */ /* 0x180fe200000108dd */
[-CC-:B------:R-:W-:Y:S01]  /*dd80*/  FFMA.FTZ R163, R163, R6.reuse, -R221.reuse ;  /* 0x00000006a3a37223 */ /* 0x180fe200000108dd */
[----:B------:R2:W-:Y:S01]  /*dd90*/  MUFU.EX2 R197, R177 ;  /* 0x000000b100c57308 */ /* 0x0005e20000000800 */
[-CC-:B------:R-:W-:Y:S01]  /*dda0*/  FFMA.FTZ R219, R166, R6.reuse, -R221.reuse ;  /* 0x00000006a6db7223 */ /* 0x180fe200000108dd */
[-CC-:B------:R-:W-:Y:S01]  /*ddb0*/  FFMA.FTZ R166, R175, R6.reuse, -R221.reuse ;  /* 0x00000006afa67223 */ /* 0x180fe200000108dd */
[-CC-:B------:R-:W-:Y:S01]  /*ddc0*/  FFMA.FTZ R167, R167, R6.reuse, -R221.reuse ;  /* 0x00000006a7a77223 */ /* 0x180fe200000108dd */
[-CC-:B------:R-:W-:Y:S01]  /*ddd0*/  FFMA.FTZ R222, R170, R6.reuse, -R221.reuse ;  /* 0x00000006aade7223 */ /* 0x180fe200000108dd */
[-CC-:B------:R-:W-:Y:S01]  /*dde0*/  FFMA.FTZ R170, R178, R6.reuse, -R221.reuse ;  /* 0x00000006b2aa7223 */ /* 0x180fe200000108dd */
[-CC-:B------:R-:W-:Y:S01]  /*ddf0*/  FFMA.FTZ R220, R171, R6.reuse, -R221.reuse ;  /* 0x00000006abdc7223 */ /* 0x180fe200000108dd */
[----:B------:R-:W-:Y:S01]  /*de00*/  @!P1 VIADD R154, R20, 0x22840 ;  /* 0x00022840149a9836 */ /* 0x000fe20000000000 */
[----:B------:R-:W3:Y:S01]  /*de10*/  MUFU.EX2 R205, R205 ;  /* 0x000000cd00cd7308 */ /* 0x000ee20000000800 */
[----:B--2---:R-:W-:Y:S01]  /*de20*/  IADD3 R177, -R223, 0xb, RZ ;  /* 0x0000000bdfb17810 */ /* 0x004fe20007ffe1ff */
[-CC-:B------:R-:W-:Y:S01]  /*de30*/  FFMA.FTZ R174, R174, R6.reuse, -R221.reuse ;  /* 0x00000006aeae7223 */ /* 0x180fe200000108dd */
[-CC-:B------:R-:W-:Y:S01]  /*de40*/  FFMA.FTZ R158, R183, R6.reuse, -R221.reuse ;  /* 0x00000006b79e7223 */ /* 0x180fe200000108dd */
[----:B------:R-:W-:Y:S01]  /*de50*/  @!P1 PRMT R154, RZ, 0x654, R154 ;  /* 0x00000654ff9a9816 */ /* 0x000fe2000000009a */
[-CC-:B------:R-:W-:Y:S01]  /*de60*/  FFMA.FTZ R186, R186, R6.reuse, -R221.reuse ;  /* 0x00000006baba7223 */ /* 0x180fe200000108dd */
[----:B------:R2:W-:Y:S06]  /*de70*/  BAR.ARV R177, 0x100 ;  /* 0x000400b10000751d */ /* 0x0005ec0000002000 */
[----:B------:R-:W4:Y:S01]  /*de80*/  MUFU.EX2 R155, R155 ;  /* 0x0000009b009b7308 */ /* 0x000f220000000800 */
[----:B------:R5:W-:Y:S01]  /*de90*/  @!P1 SYNCS.ARRIVE.TRANS64.RED.A1T0 RZ, [R154+URZ], RZ ;  /* 0x000000ff9aff99a7 */ /* 0x000be2000810043f */
[-CC-:B------:R-:W-:Y:S01]  /*dea0*/  FFMA.FTZ R187, R187, R6.reuse, -R221.reuse ;  /* 0x00000006bbbb7223 */ /* 0x180fe200000108dd */
[-CC-:B------:R-:W-:Y:S01]  /*deb0*/  FFMA.FTZ R190, R190, R6.reuse, -R221.reuse ;  /* 0x00000006bebe7223 */ /* 0x180fe200000108dd */
[----:B------:R-:W-:Y:S01]  /*dec0*/  FFMA.FTZ R191, R191, R6, -R221 ;  /* 0x00000006bfbf7223 */ /* 0x000fe200000108dd */
[----:B---3--:R-:W-:Y:S01]  /*ded0*/  FFMA.FTZ R0, R197, R0, R205 ;  /* 0x00000000c5007223 */ /* 0x008fe200000100cd */
[-CC-:B------:R-:W-:Y:S01]  /*dee0*/  FFMA.FTZ R194, R194, R6.reuse, -R221.reuse ;  /* 0x00000006c2c27223 */ /* 0x180fe200000108dd */
[-CC-:B------:R-:W-:Y:S01]  /*def0*/  FFMA.FTZ R195, R195, R6.reuse, -R221.reuse ;  /* 0x00000006c3c37223 */ /* 0x180fe200000108dd */
[----:B------:R-:W3:Y:S01]  /*df00*/  MUFU.EX2 R214, R214 ;  /* 0x000000d600d67308 */ /* 0x000ee20000000800 */
[-CC-:B-----5:R-:W-:Y:S01]  /*df10*/  FFMA.FTZ R154, R179, R6.reuse, -R221.reuse ;  /* 0x00000006b39a7223 */ /* 0x1a0fe200000108dd */
[-CC-:B------:R-:W-:Y:S01]  /*df20*/  FFMA.FTZ R198, R198, R6.reuse, -R221.reuse ;  /* 0x00000006c6c67223 */ /* 0x180fe200000108dd */
[-CC-:B------:R-:W-:Y:S01]  /*df30*/  FFMA.FTZ R199, R199, R6.reuse, -R221.reuse ;  /* 0x00000006c7c77223 */ /* 0x180fe200000108dd */
        /* <DEDUP_REMOVED lines=12> */
[----:B------:R-:W0:Y:S01]  /*e000*/  MUFU.EX2 R159, R159 ;  /* 0x0000009f009f7308 */ /* 0x000e220000000800 */
[-CC-:B-----5:R-:W-:Y:S01]  /*e010*/  FFMA.FTZ R215, R162, R6.reuse, -R221.reuse ;  /* 0x00000006a2d77223 */ /* 0x1a0fe200000108dd */
[----:B------:R-:W-:Y:S01]  /*e020*/  FFMA.FTZ R162, R182, R6, -R221 ;  /* 0x00000006b6a27223 */ /* 0x000fe200000108dd */
[----:B------:R-:W-:Y:S01]  /*e030*/  FFMA.FTZ R182, R204, R3, R152 ;  /* 0x00000003ccb67223 */ /* 0x000fe20000010098 */
[----:B------:R-:W-:Y:S01]  /*e040*/  F2FP.F16.F32.PACK_AB R152, R153, R152 ;  /* 0x000000989998723e */ /* 0x000fe200000000ff */
[-C--:B------:R-:W-:Y:S01]  /*e050*/  FMUL.FTZ R47, R47, R197.reuse ;  /* 0x000000c52f2f7220 */ /* 0x080fe20000410000 */
[-C--:B------:R-:W-:Y:S01]  /*e060*/  FMUL.FTZ R50, R50, R197.reuse ;  /* 0x000000c532327220 */ /* 0x080fe20000410000 */
[----:B------:R-:W-:Y:S01]  /*e070*/  FADD.FTZ R3, R153, R182 ;  /* 0x000000b699037221 */ /* 0x000fe20000010000 */
[----:B------:R-:W5:Y:S01]  /*e080*/  MUFU.EX2 R215, R215 ;  /* 0x000000d700d77308 */ /* 0x000f620000000800 */
[----:B----4-:R-:W-:Y:S01]  /*e090*/  FADD.FTZ R153, R155, R0 ;  /* 0x000000009b997221 */ /* 0x010fe20000010000 */
[-C--:B------:R-:W-:Y:S01]  /*e0a0*/  FMUL.FTZ R51, R51, R197.reuse ;  /* 0x000000c533337220 */ /* 0x080fe20000410000 */
[-C--:B------:R-:W-:Y:S01]  /*e0b0*/  FMUL.FTZ R54, R54, R197.reuse ;  /* 0x000000c536367220 */ /* 0x080fe20000410000 */
[-C--:B------:R-:W-:Y:S01]  /*e0c0*/  FMUL.FTZ R55, R55, R197.reuse ;  /* 0x000000c537377220 */ /* 0x080fe20000410000 */
[----:B---3--:R-:W-:Y:S01]  /*e0d0*/  FADD.FTZ R0, R214, R153 ;  /* 0x00000099d6007221 */ /* 0x008fe20000010000 */
        /* <DEDUP_REMOVED lines=11> */
[----:B-----5:R-:W-:Y:S01]  /*e190*/  FADD.FTZ R0, R215, R0 ;  /* 0x00000000d7007221 */ /* 0x020fe20000010000 */
        /* <DEDUP_REMOVED lines=30> */
[----:B------:R-:W4:Y:S01]  /*e380*/  MUFU.EX2 R220, R220 ;  /* 0x000000dc00dc7308 */ /* 0x000f220000000800 */
[----:B------:R-:W-:Y:S01]  /*e390*/  FADD.FTZ R166, R164, R3 ;  /* 0x00000003a4a67221 */ /* 0x000fe20000010000 */
[----:B---3--:R-:W-:Y:S01]  /*e3a0*/  FADD.FTZ R0, R167, R0 ;  /* 0x00000000a7007221 */ /* 0x008fe20000010000 */
[-C--:B------:R-:W-:Y:S01]  /*e3b0*/  FMUL.FTZ R115, R115, R197.reuse ;  /* 0x000000c573737220 */ /* 0x080fe20000410000 */
[-C--:B------:R-:W-:Y:S01]  /*e3c0*/  FMUL.FTZ R118, R118, R197.reuse ;  /* 0x000000c576767220 */ /* 0x080fe20000410000 */
[----:B------:R-:W-:Y:S01]  /*e3d0*/  FADD.FTZ R3, R165, R166 ;  /* 0x000000a6a5037221 */ /* 0x000fe20000010000 */
        /* <DEDUP_REMOVED lines=19> */
[----:B0-----:R-:W-:Y:S01]  /*e510*/  F2FP.F16.F32.PACK_AB R154, R157, R156 ;  /* 0x0000009c9d9a723e */ /* 0x001fe200000000ff */
[----:B---3--:R-:W-:Y:S01]  /*e520*/  FADD.FTZ R153, R175, R0 ;  /* 0x00000000af997221 */ /* 0x008fe20000010000 */
[----:B------:R-:W-:Y:S01]  /*e530*/  F2FP.F16.F32.PACK_AB R156, R161, R160 ;  /* 0x000000a0a19c723e */ /* 0x000fe200000000ff */
[----:B------:R-:W-:Y:S01]  /*e540*/  FADD.FTZ R160, R168, R3 ;  /* 0x00000003a8a07221 */ /* 0x000fe20000010000 */
[----:B------:R-:W-:Y:S01]  /*e550*/  F2FP.F16.F32.PACK_AB R161, R220, R171 ;  /* 0x000000abdca1723e */ /* 0x000fe200000000ff */
[C---:B------:R-:W-:Y:S01]  /*e560*/  FADD.FTZ R0, R178.reuse, R153 ;  /* 0x00000099b2007221 */ /* 0x040fe20000010000 */
[----:B------:R-:W-:Y:S01]  /*e570*/  F2FP.F16.F32.PACK_AB R157, R163, R215 ;  /* 0x000000d7a39d723e */ /* 0x000fe200000000ff */
[C---:B------:R-:W-:Y:S01]  /*e580*/  FADD.FTZ R3, R169.reuse, R160 ;  /* 0x000000a0a9037221 */ /* 0x040fe20000010000 */
[----:B------:R0:W-:Y:S01]  /*e590*/  MUFU.EX2 R204, R158 ;  /* 0x0000009e00cc7308 */ /* 0x0001e20000000800 */
[----:B------:R-:W-:Y:S01]  /*e5a0*/  F2FP.F16.F32.PACK_AB R160, R169, R168 ;  /* 0x000000a8a9a0723e */ /* 0x000fe200000000ff */
[----:B------:R-:W-:Y:S01]  /*e5b0*/  FMUL.FTZ R147, R147, R197 ;  /* 0x000000c593937220 */ /* 0x000fe20000410000 */
[----:B------:R-:W-:Y:S01]  /*e5c0*/  F2FP.F16.F32.PACK_AB R163, R178, R175 ;  /* 0x000000afb2a3723e */ /* 0x000fe200000000ff */
[-C--:B------:R-:W-:Y:S01]  /*e5d0*/  FMUL.FTZ R150, R150, R197.reuse ;  /* 0x000000c596967220 */ /* 0x080fe20000410000 */
[----:B------:R-:W-:-:S03]  /*e5e0*/  FMUL.FTZ R151, R151, R197 ;  /* 0x000000c597977220 */ /* 0x000fc60000410000 */
[----:B------:R-:W3:Y:S01]  /*e5f0*/  MUFU.EX2 R180, R180 ;  /* 0x000000b400b47308 */ /* 0x000ee20000000800 */
[----:B0-----:R-:W-:Y:S01]  /*e600*/  F2FP.F16.F32.PACK_AB R158, R165, R164 ;  /* 0x000000a4a59e723e */ /* 0x001fe200000000ff */
[----:B------:R-:W-:Y:S01]  /*e610*/  FADD.FTZ R164, R172, R3 ;  /* 0x00000003aca47221 */ /* 0x000fe20000010000 */
[----:B----4-:R-:W-:-:S03]  /*e620*/  FADD.FTZ R153, R179, R0 ;  /* 0x00000000b3997221 */ /* 0x010fc60000010000 */
[----:B------:R-:W-:Y:S01]  /*e630*/  FADD.FTZ R3, R173, R164 ;  /* 0x000000a4ad037221 */ /* 0x000fe20000010000 */
[----:B------:R-:W-:Y:S01]  /*e640*/  FADD.FTZ R0, R182, R153 ;  /* 0x00000099b6007221 */ /* 0x000fe20000010000 */
[----:B------:R0:W4:Y:S02]  /*e650*/  MUFU.EX2 R183, R162 ;  /* 0x000000a200b77308 */ /* 0x0001240000000800 */
[----:B------:R-:W-:-:S04]  /*e660*/  FADD.FTZ R164, R176, R3 ;  /* 0x00000003b0a47221 */ /* 0x000fc80000010000 */
[C---:B------:R-:W-:Y:S01]  /*e670*/  FADD.FTZ R3, R207.reuse, R164 ;  /* 0x000000a4cf037221 */ /* 0x040fe20000010000 */
[----:B------:R-:W-:Y:S01]  /*e680*/  F2FP.F16.F32.PACK_AB R164, R207, R176 ;  /* 0x000000b0cfa4723e */ /* 0x000fe200000000ff */
[----:B------:R-:W5:Y:S01]  /*e690*/  MUFU.EX2 R181, R181 ;  /* 0x000000b500b57308 */ /* 0x000f620000000800 */
[----:B0-----:R-:W-:Y:S01]  /*e6a0*/  F2FP.F16.F32.PACK_AB R162, R173, R172 ;  /* 0x000000acada2723e */ /* 0x001fe200000000ff */
[----:B---3--:R-:W-:-:S06]  /*e6b0*/  FADD.FTZ R166, R180, R3 ;  /* 0x00000003b4a67221 */ /* 0x008fcc0000010000 */
[----:B------:R-:W0:Y:S01]  /*e6c0*/  MUFU.EX2 R184, R184 ;  /* 0x000000b800b87308 */ /* 0x000e220000000800 */
[----:B----4-:R-:W-:-:S04]  /*e6d0*/  FADD.FTZ R153, R183, R0 ;  /* 0x00000000b7997221 */ /* 0x010fc80000010000 */
[----:B------:R-:W-:-:S03]  /*e6e0*/  FADD.FTZ R153, R204, R153 ;  /* 0x00000099cc997221 */ /* 0x000fc60000010000 */
[----:B------:R-:W3:Y:S01]  /*e6f0*/  MUFU.EX2 R186, R186 ;  /* 0x000000ba00ba7308 */ /* 0x000ee20000000800 */
[C---:B-----5:R-:W-:Y:S01]  /*e700*/  FADD.FTZ R3, R181.reuse, R166 ;  /* 0x000000a6b5037221 */ /* 0x060fe20000010000 */
[----:B------:R-:W-:-:S06]  /*e710*/  F2FP.F16.F32.PACK_AB R166, R181, R180 ;  /* 0x000000b4b5a6723e */ /* 0x000fcc00000000ff */
[----:B------:R-:W4:Y:S01]  /*e720*/  MUFU.EX2 R185, R185 ;  /* 0x000000b900b97308 */ /* 0x000f220000000800 */
[----:B0-----:R-:W-:-:S07]  /*e730*/  FADD.FTZ R168, R184, R3 ;  /* 0x00000003b8a87221 */ /* 0x001fce0000010000 */
[----:B------:R-:W0:Y:S01]  /*e740*/  MUFU.EX2 R169, R187 ;  /* 0x000000bb00a97308 */ /* 0x000e220000000800 */
[----:B---3--:R-:W-:-:S07]  /*e750*/  FADD.FTZ R0, R186, R153 ;  /* 0x00000099ba007221 */ /* 0x008fce0000010000 */
[----:B------:R-:W3:Y:S01]  /*e760*/  MUFU.EX2 R188, R188 ;  /* 0x000000bc00bc7308 */ /* 0x000ee20000000800 */
[C---:B----4-:R-:W-:Y:S01]  /*e770*/  FADD.FTZ R3, R185.reuse, R168 ;  /* 0x000000a8b9037221 */ /* 0x050fe20000010000 */
[----:B------:R-:W-:-:S06]  /*e780*/  F2FP.F16.F32.PACK_AB R168, R185, R184 ;  /* 0x000000b8b9a8723e */ /* 0x000fcc00000000ff */
[----:B------:R-:W4:Y:S01]  /*e790*/  MUFU.EX2 R190, R190 ;  /* 0x000000be00be7308 */ /* 0x000f220000000800 */
[C---:B0-----:R-:W-:Y:S01]  /*e7a0*/  FADD.FTZ R153, R169.reuse, R0 ;  /* 0x00000000a9997221 */ /* 0x041fe20000010000 */
[----:B------:R-:W-:-:S06]  /*e7b0*/  F2FP.F16.F32.PACK_AB R169, R169, R186 ;  /* 0x000000baa9a9723e */ /* 0x000fcc00000000ff */
[----:B------:R-:W0:Y:S01]  /*e7c0*/  MUFU.EX2 R189, R189 ;  /* 0x000000bd00bd7308 */ /* 0x000e220000000800 */
[----:B---3--:R-:W-:-:S07]  /*e7d0*/  FADD.FTZ R170, R188, R3 ;  /* 0x00000003bcaa7221 */ /* 0x008fce0000010000 */
[----:B------:R-:W3:Y:S01]  /*e7e0*/  MUFU.EX2 R191, R191 ;  /* 0x000000bf00bf7308 */ /* 0x000ee20000000800 */
[----:B----4-:R-:W-:Y:S01]  /*e7f0*/  FADD.FTZ R0, R190, R153 ;  /* 0x00000099be007221 */ /* 0x010fe20000010000 */
[----:B------:R-:W-:Y:S02]  /*e800*/  F2FP.F16.F32.PACK_AB R153, R155, R205 ;  /* 0x000000cd9b99723e */ /* 0x000fe400000000ff */
[----:B------:R-:W-:Y:S02]  /*e810*/  F2FP.F16.F32.PACK_AB R155, R159, R214 ;  /* 0x000000d69f9b723e */ /* 0x000fe400000000ff */
[----:B------:R-:W-:Y:S02]  /*e820*/  F2FP.F16.F32.PACK_AB R159, R167, R219 ;  /* 0x000000dba79f723e */ /* 0x000fe400000000ff */
[----:B------:R-:W4:Y:S01]  /*e830*/  MUFU.EX2 R192, R192 ;  /* 0x000000c000c07308 */ /* 0x000f220000000800 */
[C---:B0-----:R-:W-:Y:S01]  /*e840*/  FADD.FTZ R3, R189.reuse, R170 ;  /* 0x000000aabd037221 */ /* 0x041fe20000010000 */
[----:B------:R-:W-:-:S02]  /*e850*/  F2FP.F16.F32.PACK_AB R170, R189, R188 ;  /* 0x000000bcbdaa723e */ /* 0x000fc400000000ff */
[----:B------:R-:W-:-:S04]  /*e860*/  F2FP.F16.F32.PACK_AB R167, R204, R183 ;  /* 0x000000b7cca7723e */ /* 0x000fc800000000ff */
[----:B------:R-:W0:Y:S01]  /*e870*/  MUFU.EX2 R173, R194 ;  /* 0x000000c200ad7308 */ /* 0x000e220000000800 */
[----:B---3--:R-:W-:-:S07]  /*e880*/  FADD.FTZ R0, R191, R0 ;  /* 0x00000000bf007221 */ /* 0x008fce0000010000 */
[----:B------:R-:W3:Y:S01]  /*e890*/  MUFU.EX2 R193, R193 ;  /* 0x000000c100c17308 */ /* 0x000ee20000000800 */
[----:B----4-:R-:W-:-:S07]  /*e8a0*/  FADD.FTZ R172, R192, R3 ;  /* 0x00000003c0ac7221 */ /* 0x010fce0000010000 */
[----:B------:R-:W4:Y:S01]  /*e8b0*/  MUFU.EX2 R176, R195 ;  /* 0x000000c300b07308 */ /* 0x000f220000000800 */
[----:B0-----:R-:W-:-:S07]  /*e8c0*/  FADD.FTZ R165, R173, R0 ;  /* 0x00000000ada57221 */ /* 0x001fce0000010000 */
[----:B------:R-:W0:Y:S01]  /*e8d0*/  MUFU.EX2 R196, R196 ;  /* 0x000000c400c47308 */ /* 0x000e220000000800 */
[C---:B---3--:R-:W-:Y:S01]  /*e8e0*/  FADD.FTZ R3, R193.reuse, R172 ;  /* 0x000000acc1037221 */ /* 0x048fe20000010000 */
[----:B------:R-:W-:-:S06]  /*e8f0*/  F2FP.F16.F32.PACK_AB R172, R193, R192 ;  /* 0x000000c0c1ac723e */ /* 0x000fcc00000000ff */
[----:B------:R-:W3:Y:S01]  /*e900*/  MUFU.EX2 R198, R198 ;  /* 0x000000c600c67308 */ /* 0x000ee20000000800 */
[----:B----4-:R-:W-:Y:S01]  /*e910*/  FADD.FTZ R171, R176, R165 ;  /* 0x000000a5b0ab7221 */ /* 0x010fe20000010000 */
[----:B------:R-:W-:Y:S02]  /*e920*/  F2FP.F16.F32.PACK_AB R165, R182, R179 ;  /* 0x000000b3b6a5723e */ /* 0x000fe400000000ff */
[----:B------:R-:W-:-:S04]  /*e930*/  F2FP.F16.F32.PACK_AB R173, R176, R173 ;  /* 0x000000adb0ad723e */ /* 0x000fc800000000ff */
[----:B------:R-:W4:Y:S01]  /*e940*/  MUFU.EX2 R199, R199 ;  /* 0x000000c700c77308 */ /* 0x000f220000000800 */
[----:B0-----:R-:W-:Y:S01]  /*e950*/  FADD.FTZ R3, R196, R3 ;  /* 0x00000003c4037221 */ /* 0x001fe20000010000 */
[----:B------:R-:W-:-:S03]  /*e960*/  F2FP.F16.F32.PACK_AB R174, R202, R196 ;  /* 0x000000c4caae723e */ /* 0x000fc600000000ff */
[----:B------:R-:W-:Y:S01]  /*e970*/  FADD.FTZ R3, R202, R3 ;  /* 0x00000003ca037221 */ /* 0x000fe20000010000 */
[----:B---3--:R-:W-:Y:S01]  /*e980*/  FADD.FTZ R0, R198, R171 ;  /* 0x000000abc6007221 */ /* 0x008fe20000010000 */
[----:B------:R-:W-:-:S03]  /*e990*/  F2FP.F16.F32.PACK_AB R171, R191, R190 ;  /* 0x000000bebfab723e */ /* 0x000fc600000000ff */
[C---:B----4-:R-:W-:Y:S01]  /*e9a0*/  FADD.FTZ R0, R199.reuse, R0 ;  /* 0x00000000c7007221 */ /* 0x050fe20000010000 */
[----:B------:R-:W-:Y:S01]  /*e9b0*/  F2FP.F16.F32.PACK_AB R175, R199, R198 ;  /* 0x000000c6c7af723e */ /* 0x000fe200000000ff */
[----:B--2---:R-:W-:Y:S06]  /*e9c0*/  @!P0 BRA `(.L_x_3874) ;  /* 0x0000000000048947 */ /* 0x004fec0003800000 */
[----:B------:R-:W-:Y:S01]  /*e9d0*/  BPT.TRAP 0x1 ;  /* 0x000000040000795c */ /* 0x000fe20000300000 */
.L_x_3874:
[----:B------:R0:W2:Y:S01]  /*e9e0*/  SYNCS.PHASECHK.TRANS64.TRYWAIT P2, [R20+URZ+0x22850], R21 ;  /* 0x02285015140075a7 */ /* 0x0000a2000804017f */
[----:B------:R-:W-:Y:S05]  /*e9f0*/  @!P0 BRA `(.L_x_3875) ;  /* 0x0000000000048947 */ /* 0x000fea0003800000 */
[----:B------:R-:W-:Y:S01]  /*ea00*/  BPT.TRAP 0x1 ;  /* 0x000000040000795c */ /* 0x000fe20000300000 */
.L_x_3875:
[----:B------:R-:W-:Y:S04]  /*ea10*/  BSSY B0, `(.L_x_3876) ;  /* 0x0000004000007945 */ /* 0x000fe80003800000 */
[----:B--2---:R-:W-:Y:S05]  /*ea20*/  @P2 BRA `(.L_x_3877) ;  /* 0x0000000000082947 */ /* 0x004fea0003800000 */
[----:B------:R-:W2:Y:S02]  /*ea30*/  SYNCS.PHASECHK.TRANS64.TRYWAIT P2, [R20+URZ+0x22850], R21 ;  /* 0x02285015140075a7 */ /* 0x000ea4000804017f */
[----:B--2---:R-:W-:Y:S05]  /*ea40*/  @!P2 BRA `(.L_x_3878) ;  /* 0x000000a00030a947 */ /* 0x004fea0003800000 */
.L_x_3877:
[----:B------:R-:W-:Y:S05]  /*ea50*/  BSYNC B0 ;  /* 0x0000000000007941 */ /* 0x000fea0003800000 */
.L_x_3876:
[----:B------:R-:W3:Y:S01]  /*ea60*/  S2R R176, SR_TID.X ;  /* 0x0000000000b07919 */ /* 0x000ee20000002100 */
[----:B------:R-:W-:Y:S05]  /*ea70*/  WARPSYNC.ALL ;  /* 0x0000000000007948 */ /* 0x000fea0003800000 */
[----:B------:R-:W-:Y:S01]  /*ea80*/  MOV R179, 0xc00 ;  /* 0x00000c0000b37802 */ /* 0x000fe20000000f00 */
[----:B012---:R-:W-:Y:S01]  /*ea90*/  @!P1 VIADD R20, R20, 0x22860 ;  /* 0x0002286014149836 */ /* 0x007fe20000000000 */
[C---:B------:R-:W-:Y:S01]  /*eaa0*/  ISETP.GT.AND P2, PT, R206.reuse, RZ, PT ;  /* 0x000000ffce00720c */ /* 0x040fe20003f44270 */
        /* <DEDUP_REMOVED lines=55> */
.L_x_3869:
[----:B------:R-:W-:Y:S05]  /*ee20*/  WARPSYNC.ALL ;  /* 0x0000000000007948 */ /* 0x000fea0003800000 */
[----:B------:R-:W3:Y:S01]  /*ee30*/  SHFL.BFLY PT, R4, R3, 0x2, 0x1f ;  /* 0x0c401f0003047f89 */ /* 0x000ee200000e0000 */
[----:B------:R-:W-:Y:S01]  /*ee40*/  IADD3 R22, R22, 0x1, RZ ;  /* 0x0000000116167810 */ /* 0x000fe20007ffe0ff */
[----:B------:R-:W-:Y:S01]  /*ee50*/  VIADD R227, R227, 0x1 ;  /* 0x00000001e3e37836 */ /* 0x000fe20000000000 */
[----:B------:R4:W-:Y:S08]  /*ee60*/  BAR.ARV R177, 0x100 ;  /* 0x000400b10000751d */ /* 0x0009f00000002000 */
[----:B------:R-:W-:Y:S06]  /*ee70*/  BAR.ARV 0x8, 0x120 ;  /* 0x0204800000007b1d */ /* 0x000fec0000002000 */
[----:B------:R-:W-:Y:S01]  /*ee80*/  ISETP.NE.AND P0, PT, R22, 0x2, PT ;  /* 0x000000021600780c */ /* 0x000fe20003f05270 */
[----:B------:R-:W5:Y:S01]  /*ee90*/  SHFL.BFLY PT, R9, R0, 0x2, 0x1f ;  /* 0x0c401f0000097f89 */ /* 0x000f6200000e0000 */
[----:B------:R-:W-:-:S02]  /*eea0*/  PLOP3.LUT P1, PT, PT, PT, PT, 0x8, 0x0 ;  /* 0x000000000000781c */ /* 0x000fc40003f2e170 */
[----:B------:R-:W-:Y:S01]  /*eeb0*/  SEL R22, R22, RZ, P0 ;  /* 0x000000ff16167207 */ /* 0x000fe20000000000 */
[----:B---3--:R-:W-:Y:S01]  /*eec0*/  FADD.FTZ R10, R4, R3 ;  /* 0x00000003040a7221 */ /* 0x008fe20000010000 */
[----:B------:R-:W-:Y:S02]  /*eed0*/  IMAD.MOV.U32 R4, RZ, RZ, RZ ;  /* 0x000000ffff047224 */ /* 0x000fe400078e00ff */
[----:B------:R-:W-:Y:S02]  /*eee0*/  IMAD.MOV.U32 R3, RZ, RZ, -0x800000 ;  /* 0xff800000ff037424 */ /* 0x000fe400078e00ff */
[----:B------:R-:W3:Y:S01]  /*eef0*/  SHFL.BFLY PT, R5, R10, 0x1, 0x1f ;  /* 0x0c201f000a057f89 */ /* 0x000ee200000e0000 */
[----:B-----5:R-:W-:Y:S01]  /*ef00*/  FADD.FTZ R11, R9, R0 ;  /* 0x00000000090b7221 */ /* 0x020fe20000010000 */
[----:B------:R-:W-:-:S04]  /*ef10*/  IMAD.MOV.U32 R0, RZ, RZ, RZ ;  /* 0x000000ffff007224 */ /* 0x000fc800078e00ff */
[----:B------:R-:W5:Y:S01]  /*ef20*/  SHFL.BFLY PT, R12, R11, 0x1, 0x1f ;  /* 0x0c201f000b0c7f89 */ /* 0x000f6200000e0000 */
[----:B---3--:R-:W-:Y:S01]  /*ef30*/  FADD.FTZ R5, R10, R5 ;  /* 0x000000050a057221 */ /* 0x008fe20000010000 */
[----:B------:R-:W-:-:S04]  /*ef40*/  SEL R10, RZ, 0x1, P0 ;  /* 0x00000001ff0a7807 */ /* 0x000fc80000000000 */
[----:B------:R-:W-:Y:S02]  /*ef50*/  FSETP.NE.FTZ.AND P2, PT, R5, RZ, PT ;  /* 0x000000ff0500720b */ /* 0x000fe40003f55000 */
[----:B------:R-:W-:-:S11]  /*ef60*/  LOP3.LUT R23, R23, R10, RZ, 0x3c, !PT ;  /* 0x0000000a17177212 */ /* 0x000fd600078e3cff */
        /* <DEDUP_REMOVED lines=8> */
[----:B------:R-:W3:Y:S01]  /*eff0*/  @P3 MUFU.LG2 R14, R9 ;  /* 0x00000009000e3308 */ /* 0x000ee20000000c00 */
[----:B------:R-:W-:Y:S01]  /*f000*/  @P3 FMUL.FTZ R11, R6, 0.69314718246459960938 ;  /* 0x3f317218060b3820 */ /* 0x000fe20000410000 */
[-C--:B------:R-:W-:Y:S01]  /*f010*/  FMUL.FTZ R25, R25, R4.reuse ;  /* 0x0000000419197220 */ /* 0x080fe20000410000 */
[-C--:B------:R-:W-:Y:S01]  /*f020*/  FMUL.FTZ R28, R28, R4.reuse ;  /* 0x000000041c1c7220 */ /* 0x080fe20000410000 */
[-C--:B------:R-:W-:Y:S01]  /*f030*/  FMUL.FTZ R29, R29, R4.reuse ;  /* 0x000000041d1d7220 */ /* 0x080fe20000410000 */
[----:B-----5:R-:W-:Y:S01]  /*f040*/  @P2 FMUL.FTZ R13, R12, 0.69314718246459960938 ;  /* 0x3f3172180c0d2820 */ /* 0x020fe20000410000 */
[-C--:B------:R-:W-:Y:S01]  /*f050*/  FMUL.FTZ R32, R32, R4.reuse ;  /* 0x0000000420207220 */ /* 0x080fe20000410000 */
[-C--:B------:R-:W-:Y:S01]  /*f060*/  FMUL.FTZ R33, R33, R4.reuse ;  /* 0x0000000421217220 */ /* 0x080fe20000410000 */
[----:B------:R-:W5:Y:S01]  /*f070*/  @P3 MUFU.RCP R0, R9 ;  /* 0x0000000900003308 */ /* 0x000f620000001000 */
        /* <DEDUP_REMOVED lines=15> */
[----:B------:R-:W-:Y:S01]  /*f170*/  FMUL.FTZ R64, R64, R4 ;  /* 0x0000000440407220 */ /* 0x000fe20000410000 */
[-C--:B-----5:R-:W-:Y:S01]  /*f180*/  FMUL.FTZ R68, R35, R0.reuse ;  /* 0x0000000023447220 */ /* 0x0a0fe20000410000 */
        /* <DEDUP_REMOVED lines=106> */
[----:B----4-:R-:W-:-:S07]  /*f830*/  @P3 FFMA.FTZ R3, R11, R8, R14 ;  /* 0x000000080b033223 */ /* 0x010fce000001000e */
.L_x_3803:
[----:B------:R-:W-:Y:S05]  /*f840*/  WARPSYNC.ALL ;  /* 0x0000000000007948 */ /* 0x000fea0003800000 */
[----:B------:R-:W3:Y:S08]  /*f850*/  S2UR UR5, SR_CgaCtaId ;  /* 0x00000000000579c3 */ /* 0x000ef00000008800 */
[----:B------:R-:W-:Y:S06]  /*f860*/  BAR.SYNC.DEFER_BLOCKING 0x5, 0x120 ;  /* 0x0144800000007b1d */ /* 0x000fec0000010000 */
[----:B------:R-:W-:Y:S01]  /*f870*/  UMOV UR4, 0x400 ;  /* 0x0000040000047882 */ /* 0x000fe20000000000 */
[----:B------:R-:W-:Y:S01]  /*f880*/  BSSY B0, `(.L_x_3880) ;  /* 0x0000292000007945 */ /* 0x000fe20003800000 */
[----:B---3--:R-:W-:-:S06]  /*f890*/  ULEA UR4, UR5, UR4, 0x18 ;  /* 0x0000000405047291 */ /* 0x008fcc000f8ec03f */
[----:B------:R-:W-:-:S05]  /*f8a0*/  IMAD.U32 R18, RZ, RZ, UR4 ;  /* 0x00000004ff127e24 */ /* 0x000fca000f8e00ff */
[----:B------:R3:W4:Y:S01]  /*f8b0*/  LDS.128 R204, [R18+0x228d0] ;  /* 0x0228d00012cc7984 */ /* 0x0007220000000c00 */
[----:B------:R-:W-:Y:S06]  /*f8c0*/  BAR.ARV 0x4, 0x120 ;  /* 0x0104800000007b1d */ /* 0x000fec0000002000 */
[----:B------:R-:W-:Y:S05]  /*f8d0*/  @P1 BRA `(.L_x_3881) ;  /* 0x0000001c004c1947 */ /* 0x000fea0003800000 */
[----:B------:R-:W0:Y:S01]  /*f8e0*/  S2R R7, SR_SWINHI ;  /* 0x0000000000077919 */ /* 0x000e220000002f00 */
        /* <DEDUP_REMOVED lines=24> */
[C---:B------:R-:W-:Y:S02]  /*fa70*/  IADD3 R175, P2, R130.reuse, 0x40, RZ ;  /* 0x0000004082af7810 */ /* 0x040fe40007f5e0ff */
[----:B------:R-:W-:-:S02]  /*fa80*/  IADD3 R177, P3, R130, 0x60, RZ ;  /* 0x0000006082b17810 */ /* 0x000fc40007f7e0ff */
[----:B-12---:R-:W-:Y:S01]  /*fa90*/  LOP3.LUT R20, R151, 0x380, RZ, 0xc0, !PT ;  /* 0x0000038097147812 */ /* 0x006fe200078ec0ff */
[--C-:B-----5:R-:W-:Y:S01]  /*faa0*/  IMAD.X R31, RZ, RZ, R131.reuse, P2 ;  /* 0x000000ffff1f7224 */ /* 0x120fe200010e0683 */
[----:B------:R-:W-:Y:S01]  /*fab0*/  LOP3.LUT R30, R175, 0x380, RZ, 0xc0, !PT ;  /* 0x00000380af1e7812 */ /* 0x000fe200078ec0ff */
[--C-:B------:R-:W-:Y:S01]  /*fac0*/  IMAD.X R87, RZ, RZ, R131.reuse, P3 ;  /* 0x000000ffff577224 */ /* 0x100fe200018e0683 */
[----:B------:R-:W-:Y:S02]  /*fad0*/  IADD3 R179, P4, R130, 0x4000, RZ ;  /* 0x0000400082b37810 */ /* 0x000fe40007f9e0ff */
[----:B------:R-:W-:Y:S02]  /*fae0*/  SHF.R.U64 R20, R20, 0x3, RZ ;  /* 0x0000000314147819 */ /* 0x000fe400000012ff */
[----:B------:R-:W-:Y:S01]  /*faf0*/  IADD3 R106, P2, R130, 0x8000, RZ ;  /* 0x00008000826a7810 */ /* 0x000fe20007f5e0ff */
[----:B------:R-:W-:Y:S01]  /*fb00*/  IMAD.X R91, RZ, RZ, R131, P4 ;  /* 0x000000ffff5b7224 */ /* 0x000fe200020e0683 */
[----:B------:R-:W-:-:S02]  /*fb10*/  LOP3.LUT R86, R177, 0x380, RZ, 0xc0, !PT ;  /* 0x00000380b1567812 */ /* 0x000fc400078ec0ff */
[----:B------:R-:W-:Y:S01]  /*fb20*/  SHF.R.U64 R30, R30, 0x3, RZ ;  /* 0x000000031e1e7819 */ /* 0x000fe200000012ff */
[--C-:B------:R-:W-:Y:S01]  /*fb30*/  IMAD.X R107, RZ, RZ, R131.reuse, P2 ;  /* 0x000000ffff6b7224 */ /* 0x100fe200010e0683 */
[----:B------:R-:W-:Y:S02]  /*fb40*/  IADD3 R110, P3, R130, 0x8020, RZ ;  /* 0x00008020826e7810 */ /* 0x000fe40007f7e0ff */
[----:B------:R-:W-:Y:S02]  /*fb50*/  IADD3.X R21, RZ, R131, RZ, P1, !PT ;  /* 0x00000083ff157210 */ /* 0x000fe40000ffe4ff */
[----:B------:R-:W-:Y:S01]  /*fb60*/  LOP3.LUT R20, R20, R151, RZ, 0x3c, !PT ;  /* 0x0000009714147212 */ /* 0x000fe200078e3cff */
[----:B------:R-:W-:Y:S01]  /*fb70*/  IMAD.X R111, RZ, RZ, R131, P3 ;  /* 0x000000ffff6f7224 */ /* 0x000fe200018e0683 */
[----:B------:R-:W-:Y:S02]  /*fb80*/  IADD3 R185, P1, R130, 0x4060, RZ ;  /* 0x0000406082b97810 */ /* 0x000fe40007f3e0ff */
[----:B------:R-:W-:-:S02]  /*fb90*/  SHF.R.U64 R86, R86, 0x3, RZ ;  /* 0x0000000356567819 */ /* 0x000fc400000012ff */
[----:B------:R-:W-:Y:S02]  /*fba0*/  LOP3.LUT R30, R30, R175, RZ, 0x3c, !PT ;  /* 0x000000af1e1e7212 */ /* 0x000fe400078e3cff */
[----:B------:R-:W-:Y:S02]  /*fbb0*/  LOP3.LUT R151, R106, 0x380, RZ, 0xc0, !PT ;  /* 0x000003806a977812 */ /* 0x000fe400078ec0ff */
[----:B------:R-:W-:Y:S02]  /*fbc0*/  IADD3 R114, P4, R130, 0x8040, RZ ;  /* 0x0000804082727810 */ /* 0x000fe40007f9e0ff */
[----:B------:R-:W-:Y:S02]  /*fbd0*/  LOP3.LUT R175, R110, 0x380, RZ, 0xc0, !PT ;  /* 0x000003806eaf7812 */ /* 0x000fe400078ec0ff */
[----:B------:R-:W-:Y:S01]  /*fbe0*/  IADD3.X R103, RZ, R131, RZ, P1, !PT ;  /* 0x00000083ff677210 */ /* 0x000fe20000ffe4ff */
[----:B------:R-:W-:Y:S01]  /*fbf0*/  IMAD.X R115, RZ, RZ, R131, P4 ;  /* 0x000000ffff737224 */ /* 0x000fe200020e0683 */
[----:B------:R-:W-:-:S02]  /*fc00*/  LOP3.LUT R86, R86, R177, RZ, 0x3c, !PT ;  /* 0x000000b156567212 */ /* 0x000fc400078e3cff */
[----:B------:R-:W-:Y:S02]  /*fc10*/  SHF.R.U64 R151, R151, 0x3, RZ ;  /* 0x0000000397977819 */ /* 0x000fe400000012ff */
[C---:B------:R-:W-:Y:S02]  /*fc20*/  LOP3.LUT R15, R130.reuse, 0x380, RZ, 0xc0, !PT ;  /* 0x00000380820f7812 */ /* 0x040fe400078ec0ff */
[----:B------:R-:W-:Y:S02]  /*fc30*/  IADD3 R10, P1, R130, 0xc020, RZ ;  /* 0x0000c020820a7810 */ /* 0x000fe40007f3e0ff */
[----:B------:R-:W-:Y:S02]  /*fc40*/  LOP3.LUT R177, R114, 0x380, RZ, 0xc0, !PT ;  /* 0x0000038072b17812 */ /* 0x000fe400078ec0ff */
[----:B------:R-:W-:Y:S02]  /*fc50*/  SHF.R.U64 R175, R175, 0x3, RZ ;  /* 0x00000003afaf7819 */ /* 0x000fe400000012ff */
[----:B------:R-:W-:-:S02]  /*fc60*/  IADD3 R181, P5, R130, 0x4020, RZ ;  /* 0x0000402082b57810 */ /* 0x000fc40007fbe0ff */
[C---:B------:R-:W-:Y:S02]  /*fc70*/  IADD3 R183, P0, R130.reuse, 0x4040, RZ ;  /* 0x0000404082b77810 */ /* 0x040fe40007f1e0ff */
[----:B------:R-:W-:Y:S01]  /*fc80*/  IADD3 R14, P2, R130, 0xc040, RZ ;  /* 0x0000c040820e7810 */ /* 0x000fe20007f5e0ff */
[--C-:B------:R-:W-:Y:S01]  /*fc90*/  IMAD.X R95, RZ, RZ, R131.reuse, P5 ;  /* 0x000000ffff5f7224 */ /* 0x100fe200028e0683 */
[----:B------:R-:W-:Y:S01]  /*fca0*/  LOP3.LUT R106, R151, R106, RZ, 0x3c, !PT ;  /* 0x0000006a976a7212 */ /* 0x000fe200078e3cff */
[--C-:B------:R-:W-:Y:S01]  /*fcb0*/  IMAD.X R99, RZ, RZ, R131.reuse, P0 ;  /* 0x000000ffff637224 */ /* 0x100fe200000e0683 */
[----:B------:R-:W-:Y:S01]  /*fcc0*/  SHF.R.U64 R15, R15, 0x3, RZ ;  /* 0x000000030f0f7819 */ /* 0x000fe200000012ff */
[----:B------:R-:W-:Y:S01]  /*fcd0*/  IMAD.X R11, RZ, RZ, R131, P2 ;  /* 0x000000ffff0b7224 */ /* 0x000fe200010e0683 */
[----:B------:R-:W-:Y:S02]  /*fce0*/  LOP3.LUT R90, R179, 0x380, RZ, 0xc0, !PT ;  /* 0x00000380b35a7812 */ /* 0x000fe400078ec0ff */
[----:B------:R-:W-:-:S02]  /*fcf0*/  SHF.R.U64 R177, R177, 0x3, RZ ;  /* 0x00000003b1b17819 */ /* 0x000fc400000012ff */
[----:B------:R-:W-:Y:S02]  /*fd00*/  LOP3.LUT R110, R175, R110, RZ, 0x3c, !PT ;  /* 0x0000006eaf6e7212 */ /* 0x000fe400078e3cff */
[----:B------:R-:W-:Y:S02]  /*fd10*/  LOP3.LUT R151, R10, 0x380, RZ, 0xc0, !PT ;  /* 0x000003800a977812 */ /* 0x000fe400078ec0ff */
[----:B------:R-:W-:Y:S02]  /*fd20*/  IADD3 R8, P3, R130, 0xc060, RZ ;  /* 0x0000c06082087810 */ /* 0x000fe40007f7e0ff */
[----:B------:R-:W-:Y:S02]  /*fd30*/  LOP3.LUT R94, R181, 0x380, RZ, 0xc0, !PT ;  /* 0x00000380b55e7812 */ /* 0x000fe400078ec0ff */
[----:B------:R-:W-:Y:S02]  /*fd40*/  LOP3.LUT R175, R14, 0x380, RZ, 0xc0, !PT ;  /* 0x000003800eaf7812 */ /* 0x000fe400078ec0ff */
[----:B------:R-:W-:-:S02]  /*fd50*/  LOP3.LUT R98, R183, 0x380, RZ, 0xc0, !PT ;  /* 0x00000380b7627812 */ /* 0x000fc400078ec0ff */
[C---:B------:R-:W-:Y:S02]  /*fd60*/  IADD3 R118, P5, R130.reuse, 0x8060, RZ ;  /* 0x0000806082767810 */ /* 0x040fe40007fbe0ff */
[----:B------:R-:W-:Y:S02]  /*fd70*/  IADD3 R7, P0, R130, 0xc000, RZ ;  /* 0x0000c00082077810 */ /* 0x000fe40007f1e0ff */
[----:B------:R-:W-:Y:S01]  /*fd80*/  LOP3.LUT R130, R15, R130, RZ, 0x3c, !PT ;  /* 0x000000820f827212 */ /* 0x000fe200078e3cff */
[--C-:B------:R-:W-:Y:S01]  /*fd90*/  IMAD.X R119, RZ, RZ, R131.reuse, P5 ;  /* 0x000000ffff777224 */ /* 0x100fe200028e0683 */
[----:B------:R-:W-:Y:S01]  /*fda0*/  SHF.R.U64 R90, R90, 0x3, RZ ;  /* 0x000000035a5a7819 */ /* 0x000fe200000012ff */
[--C-:B------:R-:W-:Y:S01]  /*fdb0*/  IMAD.X R123, RZ, RZ, R131.reuse, P0 ;  /* 0x000000ffff7b7224 */ /* 0x100fe200000e0683 */
[----:B------:R-:W-:Y:S01]  /*fdc0*/  LOP3.LUT R114, R177, R114, RZ, 0x3c, !PT ;  /* 0x00000072b1727212 */ /* 0x000fe200078e3cff */
[----:B------:R-:W-:Y:S01]  /*fdd0*/  IMAD.X R15, RZ, RZ, R131, P3 ;  /* 0x000000ffff0f7224 */ /* 0x000fe200018e0683 */
[----:B------:R-:W-:-:S02]  /*fde0*/  SHF.R.U64 R151, R151, 0x3, RZ ;  /* 0x0000000397977819 */ /* 0x000fc400000012ff */
[----:B------:R-:W-:Y:S02]  /*fdf0*/  LOP3.LUT R102, R185, 0x380, RZ, 0xc0, !PT ;  /* 0x00000380b9667812 */ /* 0x000fe400078ec0ff */
[----:B------:R-:W-:Y:S02]  /*fe00*/  SHF.R.U64 R94, R94, 0x3, RZ ;  /* 0x000000035e5e7819 */ /* 0x000fe400000012ff */
[----:B------:R-:W-:Y:S02]  /*fe10*/  LOP3.LUT R177, R8, 0x380, RZ, 0xc0, !PT ;  /* 0x0000038008b17812 */ /* 0x000fe400078ec0ff */
[----:B------:R-:W-:Y:S02]  /*fe20*/  SHF.R.U64 R175, R175, 0x3, RZ ;  /* 0x00000003afaf7819 */ /* 0x000fe400000012ff */
[----:B------:R-:W-:Y:S02]  /*fe30*/  SHF.R.U64 R98, R98, 0x3, RZ ;  /* 0x0000000362627819 */ /* 0x000fe400000012ff */
[----:B------:R-:W-:-:S02]  /*fe40*/  LOP3.LUT R90, R90, R179, RZ, 0x3c, !PT ;  /* 0x000000b35a5a7212 */ /* 0x000fc400078e3cff */
[----:B------:R-:W-:Y:S02]  /*fe50*/  LOP3.LUT R126, R151, R10, RZ, 0x3c, !PT ;  /* 0x0000000a977e7212 */ /* 0x000fe400078e3cff */
[----:B------:R-:W-:Y:S02]  /*fe60*/  MOV R130, R130 ;  /* 0x0000008200827202 */ /* 0x000fe40000000f00 */
[----:B------:R-:W-:Y:S02]  /*fe70*/  SHF.R.U64 R102, R102, 0x3, RZ ;  /* 0x0000000366667819 */ /* 0x000fe400000012ff */
[----:B------:R-:W-:Y:S01]  /*fe80*/  LOP3.LUT R94, R94, R181, RZ, 0x3c, !PT ;  /* 0x000000b55e5e7212 */ /* 0x000fe200078e3cff */
[----:B------:R0:W-:Y:S01]  /*fe90*/  STSM.16.M88.4 [R130], R24 ;  /* 0x0000001882007844 */ /* 0x0001e20000000200 */
[----:B------:R-:W-:Y:S02]  /*fea0*/  SHF.R.U64 R177, R177, 0x3, RZ ;  /* 0x00000003b1b17819 */ /* 0x000fe400000012ff */
[----:B------:R-:W-:-:S02]  /*feb0*/  LOP3.LUT R10, R175, R14, RZ, 0x3c, !PT ;  /* 0x0000000eaf0a7212 */ /* 0x000fc400078e3cff */
[----:B------:R-:W-:Y:S02]  /*fec0*/  MOV R21, R20 ;  /* 0x0000001400157202 */ /* 0x000fe40000000f00 */
[----:B------:R-:W-:Y:S02]  /*fed0*/  LOP3.LUT R98, R98, R183, RZ, 0x3c, !PT ;  /* 0x000000b762627212 */ /* 0x000fe400078e3cff */
[----:B------:R-:W-:Y:S01]  /*fee0*/  MOV R30, R30 ;  /* 0x0000001e001e7202 */ /* 0x000fe20000000f00 */
[----:B------:R-:W-:Y:S01]  /*fef0*/  STSM.16.M88.4 [R21], R32 ;  /* 0x0000002015007844 */ /* 0x000fe20000000200 */
[----:B------:R-:W-:Y:S02]  /*ff00*/  MOV R86, R86 ;  /* 0x0000005600567202 */ /* 0x000fe40000000f00 */
[----:B------:R-:W-:Y:S01]  /*ff10*/  F2FP.F16.F32.PACK_AB R57, R5, R58 ;  /* 0x0000003a0539723e */ /* 0x000fe200000000ff */
[----:B------:R1:W-:Y:S01]  /*ff20*/  STSM.16.M88.4 [R30], R40 ;  /* 0x000000281e007844 */ /* 0x0003e20000000200 */
[----:B------:R-:W-:-:S02]  /*ff30*/  F2FP.F16.F32.PACK_AB R64, R65, R64 ;  /* 0x000000404140723e */ /* 0x000fc400000000ff */
[----:B------:R-:W-:Y:S01]  /*ff40*/  MOV R90, R90 ;  /* 0x0000005a005a7202 */ /* 0x000fe20000000f00 */
[----:B------:R-:W-:Y:S01]  /*ff50*/  STSM.16.M88.4 [R86], R48 ;  /* 0x0000003056007844 */ /* 0x000fe20000000200 */
[----:B------:R-:W-:Y:S02]  /*ff60*/  F2FP.F16.F32.PACK_AB R58, R61, R60 ;  /* 0x0000003c3d3a723e */ /* 0x000fe400000000ff */
[----:B------:R-:W-:Y:S02]  /*ff70*/  F2FP.F16.F32.PACK_AB R59, R59, R62 ;  /* 0x0000003e3b3b723e */ /* 0x000fe400000000ff */
[----:B------:R-:W-:Y:S02]  /*ff80*/  F2FP.F16.F32.PACK_AB R65, R67, R66 ;  /* 0x000000424341723e */ /* 0x000fe400000000ff */
[----:B------:R-:W-:Y:S01]  /*ff90*/  LOP3.LUT R102, R102, R185, RZ, 0x3c, !PT ;  /* 0x000000b966667212 */ /* 0x000fe200078e3cff */
[----:B------:R-:W-:Y:S01]  /*ffa0*/  STSM.16.M88.4 [R90], R56 ;  /* 0x000000385a007844 */ /* 0x000fe20000000200 */
[----:B------:R-:W-:-:S02]  /*ffb0*/  LOP3.LUT R179, R118, 0x380, RZ, 0xc0, !PT ;  /* 0x0000038076b37812 */ /* 0x000fc400078ec0ff */
[----:B------:R-:W-:Y:S02]  /*ffc0*/  LOP3.LUT R14, R177, R8, RZ, 0x3c, !PT ;  /* 0x00000008b10e7212 */ /* 0x000fe400078e3cff */
[----:B------:R-:W-:Y:S02]  /*ffd0*/  MOV R94, R94 ;  /* 0x0000005e005e7202 */ /* 0x000fe40000000f00 */
[----:B------:R-:W-:Y:S02]  /*ffe0*/  MOV R20, R10 ;  /* 0x0000000a00147202 */ /* 0x000fe40000000f00 */
[----:B------:R-:W-:Y:S02]  /*fff0*/  F2FP.F16.F32.PACK_AB R66, R69, R159 ;  /* 0x0000009f4542723e */ /* 0x000fe400000000ff */
[----:B------:R-:W-:Y:S02]  /*10000*/  F2FP.F16.F32.PACK_AB R67, R71, R70 ;  /* 0x000000464743723e */ /* 0x000fe400000000ff */
[----:B------:R-:W-:-:S02]  /*10010*/  LOP3.LUT R122, R7, 0x380, RZ, 0xc0, !PT ;  /* 0x00000380077a7812 */ /* 0x000fc400078ec0ff */
[----:B------:R-:W-:Y:S01]  /*10020*/  MOV R98, R98 ;  /* 0x0000006200627202 */ /* 0x000fe20000000f00 */
[----:B------:R-:W-:Y:S01]  /*10030*/  STSM.16.M88.4 [R94], R64 ;  /* 0x000000405e007844 */ /* 0x000fe20000000200 */
[----:B------:R-:W-:Y:S02]  /*10040*/  F2FP.F16.F32.PACK_AB R8, R73, R160 ;  /* 0x000000a04908723e */ /* 0x000fe400000000ff */
[----:B------:R-:W-:Y:S02]  /*10050*/  F2FP.F16.F32.PACK_AB R9, R75, R74 ;  /* 0x0000004a4b09723e */ /* 0x000fe400000000ff */
[----:B------:R-:W-:Y:S02]  /*10060*/  F2FP.F16.F32.PACK_AB R10, R77, R161 ;  /* 0x000000a14d0a723e */ /* 0x000fe400000000ff */
[----:B------:R-:W-:Y:S01]  /*10070*/  F2FP.F16.F32.PACK_AB R11, R79, R78 ;  /* 0x0000004e4f0b723e */ /* 0x000fe200000000ff */
[----:B------:R-:W-:Y:S01]  /*10080*/  IMAD.MOV.U32 R79, RZ, RZ, RZ ;  /* 0x000000ffff4f7224 */ /* 0x000fe200078e00ff */
[----:B------:R-:W-:-:S02]  /*10090*/  SHF.R.U64 R179, R179, 0x3, RZ ;  /* 0x00000003b3b37819 */ /* 0x000fc400000012ff */
[----:B------:R-:W-:Y:S01]  /*100a0*/  MOV R102, R102 ;  /* 0x0000006600667202 */ /* 0x000fe20000000f00 */
[----:B------:R2:W-:Y:S01]  /*100b0*/  STSM.16.M88.4 [R98], R8 ;  /* 0x0000000862007844 */ /* 0x0005e20000000200 */
[----:B0-----:R-:W-:Y:S02]  /*100c0*/  F2FP.F16.F32.PACK_AB R24, R81, R162 ;  /* 0x000000a25118723e */ /* 0x001fe400000000ff */
[----:B------:R-:W-:Y:S02]  /*100d0*/  F2FP.F16.F32.PACK_AB R25, R83, R82 ;  /* 0x000000525319723e */ /* 0x000fe400000000ff */
[----:B------:R-:W-:Y:S02]  /*100e0*/  F2FP.F16.F32.PACK_AB R26, R85, R163 ;  /* 0x000000a3551a723e */ /* 0x000fe400000000ff */
[----:B------:R-:W-:Y:S02]  /*100f0*/  F2FP.F16.F32.PACK_AB R27, R46, R38 ;  /* 0x000000262e1b723e */ /* 0x000fe400000000ff */
[----:B------:R-:W-:-:S02]  /*10100*/  SHF.R.U64 R122, R122, 0x3, RZ ;  /* 0x000000037a7a7819 */ /* 0x000fc400000012ff */
[----:B------:R-:W-:Y:S01]  /*10110*/  MOV R106, R106 ;  /* 0x0000006a006a7202 */ /* 0x000fe20000000f00 */
[----:B------:R0:W-:Y:S01]  /*10120*/  STSM.16.M88.4 [R102], R24 ;  /* 0x0000001866007844 */ /* 0x0001e20000000200 */
[----:B------:R-:W-:Y:S02]  /*10130*/  F2FP.F16.F32.PACK_AB R28, R89, R164 ;  /* 0x000000a4591c723e */ /* 0x000fe400000000ff */
[----:B------:R-:W-:Y:S02]  /*10140*/  F2FP.F16.F32.PACK_AB R29, R63, R54 ;  /* 0x000000363f1d723e */ /* 0x000fe400000000ff */
[----:B-1----:R-:W-:Y:S02]  /*10150*/  F2FP.F16.F32.PACK_AB R30, R93, R165 ;  /* 0x000000a55d1e723e */ /* 0x002fe400000000ff */
[----:B------:R-:W-:Y:S02]  /*10160*/  F2FP.F16.F32.PACK_AB R31, R84, R80 ;  /* 0x00000050541f723e */ /* 0x000fe400000000ff */
[----:B------:R-:W-:-:S02]  /*10170*/  MOV R110, R110 ;  /* 0x0000006e006e7202 */ /* 0x000fc40000000f00 */
[----:B------:R-:W-:Y:S01]  /*10180*/  F2FP.F16.F32.PACK_AB R32, R97, R166 ;  /* 0x000000a66120723e */ /* 0x000fe200000000ff */
[----:B------:R-:W-:Y:S01]  /*10190*/  STSM.16.M88.4 [R106], R28 ;  /* 0x0000001c6a007844 */ /* 0x000fe20000000200 */
[----:B------:R-:W-:Y:S02]  /*101a0*/  F2FP.F16.F32.PACK_AB R33, R92, R88 ;  /* 0x000000585c21723e */ /* 0x000fe400000000ff */
[----:B------:R-:W-:Y:S02]  /*101b0*/  F2FP.F16.F32.PACK_AB R34, R101, R167 ;  /* 0x000000a76522723e */ /* 0x000fe400000000ff */
[----:B------:R-:W-:Y:S02]  /*101c0*/  F2FP.F16.F32.PACK_AB R35, R100, R96 ;  /* 0x000000606423723e */ /* 0x000fe400000000ff */
[----:B------:R-:W-:Y:S02]  /*101d0*/  MOV R114, R114 ;  /* 0x0000007200727202 */ /* 0x000fe40000000f00 */
[----:B--2---:R-:W-:Y:S01]  /*101e0*/  F2FP.F16.F32.PACK_AB R8, R105, R168 ;  /* 0x000000a86908723e */ /* 0x004fe200000000ff */
[----:B------:R-:W-:Y:S01]  /*101f0*/  STSM.16.M88.4 [R110], R32 ;  /* 0x000000206e007844 */ /* 0x000fe20000000200 */
[----:B------:R-:W-:-:S02]  /*10200*/  F2FP.F16.F32.PACK_AB R9, R108, R104 ;  /* 0x000000686c09723e */ /* 0x000fc400000000ff */
[----:B------:R-:W-:Y:S02]  /*10210*/  F2FP.F16.F32.PACK_AB R10, R109, R169 ;  /* 0x000000a96d0a723e */ /* 0x000fe400000000ff */
[----:B------:R-:W-:Y:S02]  /*10220*/  F2FP.F16.F32.PACK_AB R11, R116, R112 ;  /* 0x00000070740b723e */ /* 0x000fe400000000ff */
[----:B------:R-:W-:Y:S02]  /*10230*/  LOP3.LUT R118, R179, R118, RZ, 0x3c, !PT ;  /* 0x00000076b3767212 */ /* 0x000fe400078e3cff */
[----:B------:R-:W-:Y:S01]  /*10240*/  LOP3.LUT R122, R122, R7, RZ, 0x3c, !PT ;  /* 0x000000077a7a7212 */ /* 0x000fe200078e3cff */
[----:B------:R1:W-:Y:S01]  /*10250*/  STSM.16.M88.4 [R114], R8 ;  /* 0x0000000872007844 */ /* 0x0003e20000000200 */
[----:B------:R-:W-:Y:S02]  /*10260*/  IADD3.X R127, RZ, R131, RZ, P1, !PT ;  /* 0x00000083ff7f7210 */ /* 0x000fe40000ffe4ff */
[----:B------:R-:W-:-:S02]  /*10270*/  MOV R118, R118 ;  /* 0x0000007600767202 */ /* 0x000fc40000000f00 */
[----:B0-----:R-:W-:Y:S02]  /*10280*/  F2FP.F16.F32.PACK_AB R24, R113, R170 ;  /* 0x000000aa7118723e */ /* 0x001fe400000000ff */
[----:B------:R-:W-:Y:S02]  /*10290*/  F2FP.F16.F32.PACK_AB R25, R124, R120 ;  /* 0x000000787c19723e */ /* 0x000fe400000000ff */
[----:B------:R-:W-:Y:S02]  /*102a0*/  F2FP.F16.F32.PACK_AB R26, R117, R171 ;  /* 0x000000ab751a723e */ /* 0x000fe400000000ff */
[----:B------:R-:W-:Y:S02]  /*102b0*/  F2FP.F16.F32.PACK_AB R27, R152, R128 ;  /* 0x00000080981b723e */ /* 0x000fe400000000ff */
[----:B------:R-:W-:Y:S02]  /*102c0*/  F2FP.F16.F32.PACK_AB R153, R154, R153 ;  /* 0x000000999a99723e */ /* 0x000fe400000000ff */
[----:B------:R-:W-:Y:S01]  /*102d0*/  MOV R122, R122 ;  /* 0x0000007a007a7202 */ /* 0x000fe20000000f00 */
[----:B------:R0:W-:Y:S01]  /*102e0*/  STSM.16.M88.4 [R118], R24 ;  /* 0x0000001876007844 */ /* 0x0001e20000000200 */
[----:B------:R-:W-:-:S02]  /*102f0*/  F2FP.F16.F32.PACK_AB R152, R121, R172 ;  /* 0x000000ac7998723e */ /* 0x000fc400000000ff */
[----:B------:R-:W-:Y:S02]  /*10300*/  F2FP.F16.F32.PACK_AB R154, R125, R173 ;  /* 0x000000ad7d9a723e */ /* 0x000fe400000000ff */
[----:B------:R-:W-:Y:S02]  /*10310*/  F2FP.F16.F32.PACK_AB R155, R156, R155 ;  /* 0x0000009b9c9b723e */ /* 0x000fe400000000ff */
[----:B------:R-:W-:Y:S02]  /*10320*/  F2FP.F16.F32.PACK_AB R157, R158, R157 ;  /* 0x0000009d9e9d723e */ /* 0x000fe400000000ff */
[----:B------:R-:W-:Y:S01]  /*10330*/  F2FP.F16.F32.PACK_AB R136, R137, R136 ;  /* 0x000000888988723e */ /* 0x000fe200000000ff */
[----:B------:R0:W-:Y:S01]  /*10340*/  STSM.16.M88.4 [R122], R152 ;  /* 0x000000987a007844 */ /* 0x0001e20000000200 */
[----:B------:R-:W-:Y:S02]  /*10350*/  ISETP.NE.U32.AND P0, PT, RZ, UR4, PT ;  /* 0x00000004ff007c0c */ /* 0x000fe4000bf05070 */
[----:B-1----:R-:W-:-:S02]  /*10360*/  IADD3 R8, P1, R217, UR4, RZ ;  /* 0x00000004d9087c10 */ /* 0x002fc4000ff3e0ff */
[----:B------:R-:W-:Y:S02]  /*10370*/  MOV R126, R126 ;  /* 0x0000007e007e7202 */ /* 0x000fe40000000f00 */
        /* <DEDUP_REMOVED lines=13> */
[----:B------:R-:W-:-:S02]  /*10450*/  ISETP.NE.AND.EX P0, PT, RZ, UR5, PT, P0 ;  /* 0x00000005ff007c0c */ /* 0x000fc4000bf05300 */
        /* <DEDUP_REMOVED lines=14> */
[----:B------:R-:W-:Y:S01]  /*10540*/  IADD3 R15, P4, R12, 0x1000, RZ ;  /* 0x000010000c0f7810 */ /* 0x000fe20007f9e0ff */
[----:B------:R-:W-:-:S12]  /*10550*/  @P1 BRA `(.L_x_3882) ;  /* 0x0000000000101947 */ /* 0x000fd80003800000 */
[----:B------:R-:W-:Y:S05]  /*10560*/  @!P0 BRA `(.L_x_3882) ;  /* 0x00000000000c8947 */ /* 0x000fea0003800000 */
[----:B------:R-:W2:Y:S04]  /*10570*/  LDG.E R5, desc[UR40][R8.64] ;  /* 0x0000002808057981 */ /* 0x000ea8000c1e1900 */
[----:B-----5:R-:W2:Y:S02]  /*10580*/  LDG.E R0, desc[UR40][R8.64+0x4] ;  /* 0x0000042808007981 */ /* 0x020ea4000c1e1900 */
[----:B--2---:R-:W-:-:S07]  /*10590*/  IADD3 R0, -R5, R0, RZ ;  /* 0x0000000005007210 */ /* 0x004fce0007ffe1ff */
.L_x_3882:
[----:B------:R-:W-:Y:S01]  /*105a0*/  SHF.R.S32.HI R80, RZ, 0x1f, R216 ;  /* 0x0000001fff507819 */ /* 0x000fe200000114d8 */
[----:B------:R-:W-:Y:S01]  /*105b0*/  ULDC.64 UR4, c[0x0][0xb70] ;  /* 0x0002dc0000047ab9 */ /* 0x000fe20000000a00 */
[--C-:B-----5:R-:W-:Y:S01]  /*105c0*/  SHF.R.S32.HI R21, RZ, 0x1f, R79.reuse ;  /* 0x0000001fff157819 */ /* 0x120fe2000001144f */
[----:B0-----:R-:W-:Y:S01]  /*105d0*/  IMAD.MOV.U32 R20, RZ, RZ, R79 ;  /* 0x000000ffff147224 */ /* 0x001fe200078e004f */
[----:B------:R-:W-:Y:S01]  /*105e0*/  SEL R231, R231, RZ, !P0 ;  /* 0x000000ffe7e77207 */ /* 0x000fe20004000000 */
[----:B------:R-:W-:Y:S01]  /*105f0*/  IMAD R5, R80, UR4, RZ ;  /* 0x0000000450057c24 */ /* 0x000fe2000f8e02ff */
[----:B------:R-:W-:Y:S01]  /*10600*/  SEL R225, R225, RZ, !P0 ;  /* 0x000000ffe1e17207 */ /* 0x000fe20004000000 */
[----:B------:R-:W-:Y:S01]  /*10610*/  IMAD.WIDE.U32 R6, R216, UR4, R20 ;  /* 0x00000004d8067c25 */ /* 0x000fe2000f8e0014 */
[C---:B------:R-:W-:Y:S02]  /*10620*/  IADD3 R29, P0, R12.reuse, 0x3000, RZ ;  /* 0x000030000c1d7810 */ /* 0x040fe40007f1e0ff */
[----:B------:R-:W-:Y:S01]  /*10630*/  IADD3 R25, P5, R12, 0x2000, RZ ;  /* 0x000020000c197810 */ /* 0x000fe20007fbe0ff */
[----:B------:R-:W-:Y:S01]  /*10640*/  IMAD R5, R216, UR5, R5 ;  /* 0x00000005d8057c24 */ /* 0x000fe2000f8e0205 */
[----:B------:R-:W-:Y:S01]  /*10650*/  ULDC.64 UR4, c[0x0][0xb78] ;  /* 0x0002de0000047ab9 */ /* 0x000fe20000000a00 */
[----:B------:R-:W-:Y:S01]  /*10660*/  IMAD R9, R229, 0x80, R213 ;  /* 0x00000080e5097824 */ /* 0x000fe200078e02d5 */
[C---:B------:R-:W-:Y:S01]  /*10670*/  IADD3 R37, P2, R12.reuse, 0x5000, RZ ;  /* 0x000050000c257810 */ /* 0x040fe20007f5e0ff */
[----:B------:R-:W-:Y:S01]  /*10680*/  IMAD.IADD R7, R7, 0x1, R5 ;  /* 0x0000000107077824 */ /* 0x000fe200078e0205 */
[----:B------:R-:W-:Y:S01]  /*10690*/  IADD3 R33, P1, R12, 0x4000, RZ ;  /* 0x000040000c217810 */ /* 0x000fe20007f3e0ff */
[----:B------:R-:W-:Y:S01]  /*106a0*/  IMAD R5, R231, UR4, RZ ;  /* 0x00000004e7057c24 */ /* 0x000fe2000f8e02ff */
[----:B------:R-:W-:Y:S01]  /*106b0*/  LOP3.LUT R28, R29, 0x380, RZ, 0xc0, !PT ;  /* 0x000003801d1c7812 */ /* 0x000fe200078ec0ff */
[----:B------:R-:W-:Y:S01]  /*106c0*/  IMAD.WIDE.U32 R6, R225, UR4, R6 ;  /* 0x00000004e1067c25 */ /* 0x000fe2000f8e0006 */
[----:B------:R-:W-:-:S02]  /*106d0*/  LOP3.LUT R14, R15, 0x380, RZ, 0xc0, !PT ;  /* 0x000003800f0e7812 */ /* 0x000fc400078ec0ff */
[----:B------:R-:W-:Y:S01]  /*106e0*/  LOP3.LUT R24, R25, 0x380, RZ, 0xc0, !PT ;  /* 0x0000038019187812 */ /* 0x000fe200078ec0ff */
[----:B------:R-:W-:Y:S01]  /*106f0*/  IMAD R8, R225, UR5, R5 ;  /* 0x00000005e1087c24 */ /* 0x000fe2000f8e0205 */
[----:B------:R-:W-:Y:S01]  /*10700*/  SHF.R.S32.HI R5, RZ, 0x1f, R9 ;  /* 0x0000001fff057819 */ /* 0x000fe20000011409 */
[----:B------:R-:W-:Y:S01]  /*10710*/  ULDC.64 UR4, c[0x0][0xb40] ;  /* 0x0002d00000047ab9 */ /* 0x000fe20000000a00 */
[----:B------:R-:W-:Y:S02]  /*10720*/  IADD3 R6, P3, R9, R6, RZ ;  /* 0x0000000609067210 */ /* 0x000fe40007f7e0ff */
[----:B------:R-:W-:Y:S02]  /*10730*/  LOP3.LUT R36, R37, 0x380, RZ, 0xc0, !PT ;  /* 0x0000038025247812 */ /* 0x000fe400078ec0ff */
[----:B------:R-:W-:Y:S02]  /*10740*/  LOP3.LUT R32, R33, 0x380, RZ, 0xc0, !PT ;  /* 0x0000038021207812 */ /* 0x000fe400078ec0ff */
[----:B------:R-:W-:-:S02]  /*10750*/  SHF.R.U64 R28, R28, 0x3, RZ ;  /* 0x000000031c1c7819 */ /* 0x000fc400000012ff */
[----:B------:R-:W-:Y:S02]  /*10760*/  SHF.R.U64 R14, R14, 0x3, RZ ;  /* 0x000000030e0e7819 */ /* 0x000fe400000012ff */
[----:B------:R-:W-:Y:S02]  /*10770*/  SHF.R.U64 R24, R24, 0x3, RZ ;  /* 0x0000000318187819 */ /* 0x000fe400000012ff */
[----:B------:R-:W-:Y:S02]  /*10780*/  IADD3.X R5, R5, R7, R8, P3, !PT ;  /* 0x0000000705057210 */ /* 0x000fe40001ffe408 */
[----:B------:R-:W-:Y:S02]  /*10790*/  SHF.R.U64 R36, R36, 0x3, RZ ;  /* 0x0000000324247819 */ /* 0x000fe400000012ff */
[----:B------:R-:W-:Y:S02]  /*107a0*/  LEA R54, P3, R6, UR4, 0x2 ;  /* 0x0000000406367c11 */ /* 0x000fe4000f8610ff */
[----:B------:R-:W-:-:S02]  /*107b0*/  SHF.R.U64 R32, R32, 0x3, RZ ;  /* 0x0000000320207819 */ /* 0x000fc400000012ff */
        /* <DEDUP_REMOVED lines=8> */
[----:B------:R-:W-:Y:S01]  /*10840*/  LEA.HI.X R55, R6, UR5, R5, 0x2, P3 ;  /* 0x0000000506377c11 */ /* 0x000fe200098f1405 */
[----:B------:R-:W-:Y:S01]  /*10850*/  VIADD R5, R9, 0x8 ;  /* 0x0000000809057836 */ /* 0x000fe20000000000 */
[C---:B------:R-:W-:Y:S01]  /*10860*/  IADD3 R7, P0, R12.reuse, 0x9000, RZ ;  /* 0x000090000c077810 */ /* 0x040fe20007f1e0ff */
[----:B------:R-:W-:Y:S01]  /*10870*/  ULDC.64 UR4, c[0x0][0xaa0] ;  /* 0x0002a80000047ab9 */ /* 0x000fe20000000a00 */
[----:B------:R-:W-:-:S02]  /*10880*/  IADD3 R41, P3, R12, 0x6000, RZ ;  /* 0x000060000c297810 */ /* 0x000fc40007f7e0ff */
[C---:B------:R-:W-:Y:S02]  /*10890*/  IADD3 R45, P4, R12.reuse, 0x7000, RZ ;  /* 0x000070000c2d7810 */ /* 0x040fe40007f9e0ff */
[----:B------:R-:W-:Y:S02]  /*108a0*/  IADD3 R49, P5, R12, 0x8000, RZ ;  /* 0x000080000c317810 */ /* 0x000fe40007fbe0ff */
[----:B------:R-:W-:Y:S01]  /*108b0*/  LOP3.LUT R32, R32, R33, RZ, 0x3c, !PT ;  /* 0x0000002120207212 */ /* 0x000fe200078e3cff */
[----:B------:R-:W-:Y:S01]  /*108c0*/  IMAD.X R33, RZ, RZ, R13, P1 ;  /* 0x000000ffff217224 */ /* 0x000fe200008e060d */
[C---:B------:R-:W-:Y:S02]  /*108d0*/  IADD3 R57, P2, R12.reuse, 0xb000, RZ ;  /* 0x0000b0000c397810 */ /* 0x040fe40007f5e0ff */
[----:B------:R-:W-:Y:S02]  /*108e0*/  LOP3.LUT R6, R7, 0x380, RZ, 0xc0, !PT ;  /* 0x0000038007067812 */ /* 0x000fe400078ec0ff */
[----:B------:R-:W-:-:S02]  /*108f0*/  IADD3 R53, P1, R12, 0xa000, RZ ;  /* 0x0000a0000c357810 */ /* 0x000fc40007f3e0ff */
[----:B------:R-:W-:Y:S02]  /*10900*/  LOP3.LUT R40, R41, 0x380, RZ, 0xc0, !PT ;  /* 0x0000038029287812 */ /* 0x000fe400078ec0ff */
[----:B------:R-:W-:Y:S02]  /*10910*/  LOP3.LUT R44, R45, 0x380, RZ, 0xc0, !PT ;  /* 0x000003802d2c7812 */ /* 0x000fe400078ec0ff */
[----:B------:R-:W-:Y:S02]  /*10920*/  LOP3.LUT R48, R49, 0x380, RZ, 0xc0, !PT ;  /* 0x0000038031307812 */ /* 0x000fe400078ec0ff */
[----:B------:R-:W-:Y:S02]  /*10930*/  LOP3.LUT R56, R57, 0x380, RZ, 0xc0, !PT ;  /* 0x0000038039387812 */ /* 0x000fe400078ec0ff */
[----:B------:R-:W-:Y:S02]  /*10940*/  SHF.R.U64 R6, R6, 0x3, RZ ;  /* 0x0000000306067819 */ /* 0x000fe400000012ff */
[----:B------:R-:W-:-:S02]  /*10950*/  LOP3.LUT R52, R53, 0x380, RZ, 0xc0, !PT ;  /* 0x0000038035347812 */ /* 0x000fc400078ec0ff */
[----:B------:R-:W-:Y:S02]  /*10960*/  SHF.R.U64 R40, R40, 0x3, RZ ;  /* 0x0000000328287819 */ /* 0x000fe400000012ff */
[----:B------:R-:W-:Y:S02]  /*10970*/  SHF.R.U64 R44, R44, 0x3, RZ ;  /* 0x000000032c2c7819 */ /* 0x000fe400000012ff */
[----:B------:R-:W-:Y:S02]  /*10980*/  SHF.R.U64 R48, R48, 0x3, RZ ;  /* 0x0000000330307819 */ /* 0x000fe400000012ff */
[----:B------:R-:W-:Y:S02]  /*10990*/  SHF.R.U64 R56, R56, 0x3, RZ ;  /* 0x0000000338387819 */ /* 0x000fe400000012ff */
[----:B------:R-:W-:Y:S02]  /*109a0*/  LOP3.LUT R6, R6, R7, RZ, 0x3c, !PT ;  /* 0x0000000706067212 */ /* 0x000fe400078e3cff */
[----:B------:R-:W-:-:S02]  /*109b0*/  SHF.R.U64 R52, R52, 0x3, RZ ;  /* 0x0000000334347819 */ /* 0x000fc400000012ff */
[----:B------:R-:W-:Y:S01]  /*109c0*/  LOP3.LUT R40, R40, R41, RZ, 0x3c, !PT ;  /* 0x0000002928287212 */ /* 0x000fe200078e3cff */
[--C-:B------:R-:W-:Y:S01]  /*109d0*/  IMAD.X R41, RZ, RZ, R13.reuse, P3 ;  /* 0x000000ffff297224 */ /* 0x100fe200018e060d */
[----:B------:R-:W-:Y:S01]  /*109e0*/  LOP3.LUT R44, R44, R45, RZ, 0x3c, !PT ;  /* 0x0000002d2c2c7212 */ /* 0x000fe200078e3cff */
[--C-:B------:R-:W-:Y:S01]  /*109f0*/  IMAD.X R45, RZ, RZ, R13.reuse, P4 ;  /* 0x000000ffff2d7224 */ /* 0x100fe200020e060d */
[----:B------:R-:W-:Y:S01]  /*10a00*/  LOP3.LUT R48, R48, R49, RZ, 0x3c, !PT ;  /* 0x0000003130307212 */ /* 0x000fe200078e3cff */
[--C-:B------:R-:W-:Y:S01]  /*10a10*/  IMAD.X R49, RZ, RZ, R13.reuse, P5 ;  /* 0x000000ffff317224 */ /* 0x100fe200028e060d */
[----:B------:R-:W-:Y:S02]  /*10a20*/  IADD3.X R7, RZ, R13, RZ, P0, !PT ;  /* 0x0000000dff077210 */ /* 0x000fe400007fe4ff */
[----:B------:R-:W-:Y:S01]  /*10a30*/  LOP3.LUT R56, R56, R57, RZ, 0x3c, !PT ;  /* 0x0000003938387212 */ /* 0x000fe200078e3cff */
[----:B------:R-:W-:Y:S01]  /*10a40*/  IMAD.X R57, RZ, RZ, R13, P2 ;  /* 0x000000ffff397224 */ /* 0x000fe200010e060d */
[----:B------:R-:W-:-:S02]  /*10a50*/  LOP3.LUT P0, RZ, R233, 0x3, RZ, 0xc0, !PT ;  /* 0x00000003e9ff7812 */ /* 0x000fc4000780c0ff */
[C---:B------:R-:W-:Y:S02]  /*10a60*/  IADD3 R61, P3, R12.reuse, 0xc000, RZ ;  /* 0x0000c0000c3d7810 */ /* 0x040fe40007f7e0ff */
[C---:B------:R-:W-:Y:S02]  /*10a70*/  IADD3 R65, P4, R12.reuse, 0xd000, RZ ;  /* 0x0000d0000c417810 */ /* 0x040fe40007f9e0ff */
[----:B------:R-:W-:Y:S02]  /*10a80*/  IADD3 R69, P5, R12, 0xe000, RZ ;  /* 0x0000e0000c457810 */ /* 0x000fe40007fbe0ff */
[----:B------:R-:W-:Y:S01]  /*10a90*/  LOP3.LUT R52, R52, R53, RZ, 0x3c, !PT ;  /* 0x0000003534347212 */ /* 0x000fe200078e3cff */
[----:B------:R-:W-:Y:S01]  /*10aa0*/  IMAD.X R53, RZ, RZ, R13, P1 ;  /* 0x000000ffff357224 */ /* 0x000fe200008e060d */
[----:B------:R-:W-:Y:S02]  /*10ab0*/  IADD3 R10, P2, R12, 0xf000, RZ ;  /* 0x0000f0000c0a7810 */ /* 0x000fe40007f5e0ff */
[----:B------:R-:W-:-:S02]  /*10ac0*/  ISETP.GE.OR P1, PT, R9, R0, P0 ;  /* 0x000000000900720c */ /* 0x000fc40000726670 */
[----:B------:R-:W-:Y:S01]  /*10ad0*/  LOP3.LUT R60, R61, 0x380, RZ, 0xc0, !PT ;  /* 0x000003803d3c7812 */ /* 0x000fe200078ec0ff */
[----:B------:R-:W-:Y:S01]  /*10ae0*/  IMAD.X R73, RZ, RZ, R13, P2 ;  /* 0x000000ffff497224 */ /* 0x000fe200010e060d */
[----:B------:R-:W-:Y:S02]  /*10af0*/  LOP3.LUT R64, R65, 0x380, RZ, 0xc0, !PT ;  /* 0x0000038041407812 */ /* 0x000fe400078ec0ff */
[----:B------:R-:W-:Y:S02]  /*10b00*/  LOP3.LUT R68, R69, 0x380, RZ, 0xc0, !PT ;  /* 0x0000038045447812 */ /* 0x000fe400078ec0ff */
[----:B------:R-:W-:Y:S02]  /*10b10*/  LOP3.LUT R9, R12, 0x380, RZ, 0xc0, !PT ;  /* 0x000003800c097812 */ /* 0x000fe400078ec0ff */
[----:B------:R-:W-:Y:S02]  /*10b20*/  ISETP.GE.OR P0, PT, R5, R0, P0 ;  /* 0x000000000500720c */ /* 0x000fe40000706670 */
[----:B------:R-:W-:Y:S01]  /*10b30*/  LOP3.LUT R5, R10, 0x380, RZ, 0xc0, !PT ;  /* 0x000003800a057812 */ /* 0x000fe200078ec0ff */
[----:B------:R-:W-:Y:S01]  /*10b40*/  IMAD.MOV.U32 R76, RZ, RZ, R201 ;  /* 0x000000ffff4c7224 */ /* 0x000fe200078e00c9 */
[----:B------:R-:W-:Y:S01]  /*10b50*/  SHF.R.U64 R60, R60, 0x3, RZ ;  /* 0x000000033c3c7819 */ /* 0x000fe200000012ff */
[----:B------:R0:W-:Y:S01]  /*10b60*/  @!P1 STG.E desc[UR40][R54.64], R4 ;  /* 0x0000000436009986 */ /* 0x0001e2000c101928 */
[----:B------:R-:W-:-:S02]  /*10b70*/  SHF.R.U64 R64, R64, 0x3, RZ ;  /* 0x0000000340407819 */ /* 0x000fc400000012ff */
[----:B------:R-:W-:Y:S02]  /*10b80*/  SHF.R.U64 R68, R68, 0x3, RZ ;  /* 0x0000000344447819 */ /* 0x000fe400000012ff */
[----:B------:R-:W-:Y:S02]  /*10b90*/  SHF.R.U64 R9, R9, 0x3, RZ ;  /* 0x0000000309097819 */ /* 0x000fe400000012ff */
[----:B------:R-:W-:Y:S01]  /*10ba0*/  SHF.R.U64 R5, R5, 0x3, RZ ;  /* 0x0000000305057819 */ /* 0x000fe200000012ff */
[----:B------:R1:W-:Y:S01]  /*10bb0*/  @!P0 STG.E desc[UR40][R54.64+0x20], R3 ;  /* 0x0000200336008986 */ /* 0x0003e2000c101928 */
[----:B------:R-:W-:Y:S01]  /*10bc0*/  LOP3.LUT R60, R60, R61, RZ, 0x3c, !PT ;  /* 0x0000003d3c3c7212 */ /* 0x000fe200078e3cff */
[--C-:B------:R-:W-:Y:S01]  /*10bd0*/  IMAD.X R61, RZ, RZ, R13.reuse, P3 ;  /* 0x000000ffff3d7224 */ /* 0x100fe200018e060d */
[----:B------:R-:W-:Y:S01]  /*10be0*/  LOP3.LUT R64, R64, R65, RZ, 0x3c, !PT ;  /* 0x0000004140407212 */ /* 0x000fe200078e3cff */
[----:B------:R-:W-:Y:S01]  /*10bf0*/  IMAD.X R65, RZ, RZ, R13, P4 ;  /* 0x000000ffff417224 */ /* 0x000fe200020e060d */
[----:B------:R-:W-:-:S02]  /*10c00*/  LOP3.LUT R68, R68, R69, RZ, 0x3c, !PT ;  /* 0x0000004544447212 */ /* 0x000fc400078e3cff */
[----:B------:R-:W-:Y:S01]  /*10c10*/  SHF.R.S32.HI R77, RZ, 0x1f, R201 ;  /* 0x0000001fff4d7819 */ /* 0x000fe200000114c9 */
[----:B------:R-:W-:Y:S01]  /*10c20*/  IMAD R78, R21, UR4, RZ ;  /* 0x00000004154e7c24 */ /* 0x000fe2000f8e02ff */
[----:B------:R-:W-:Y:S01]  /*10c30*/  LOP3.LUT R8, R9, R12, RZ, 0x3c, !PT ;  /* 0x0000000c09087212 */ /* 0x000fe200078e3cff */
[----:B------:R-:W-:Y:S01]  /*10c40*/  IMAD.MOV.U32 R9, RZ, RZ, R13 ;  /* 0x000000ffff097224 */ /* 0x000fe200078e000d */
[----:B------:R-:W-:Y:S01]  /*10c50*/  IADD3.X R69, RZ, R13, RZ, P5, !PT ;  /* 0x0000000dff457210 */ /* 0x000fe20002ffe4ff */
[----:B------:R-:W5:Y:S01]  /*10c60*/  LD.E.128 R24, desc[UR40][R24.64] ;  /* 0x0000002818187980 */ /* 0x000f62000c101d00 */
[----:B------:R-:W-:Y:S01]  /*10c70*/  LOP3.LUT R72, R5, R10, RZ, 0x3c, !PT ;  /* 0x0000000a05487212 */ /* 0x000fe200078e3cff */
[C---:B------:R-:W-:Y:S02]  /*10c80*/  IMAD.WIDE.U32 R20, R79.reuse, UR4, R76 ;  /* 0x000000044f147c25 */ /* 0x040fe4000f8e004c */
[----:B------:R-:W5:Y:S04]  /*10c90*/  LD.E.128 R8, desc[UR40][R8.64] ;  /* 0x0000002808087980 */ /* 0x000f68000c101d00 */
[----:B------:R-:W5:Y:S01]  /*10ca0*/  LD.E.128 R12, desc[UR40][R14.64] ;  /* 0x000000280e0c7980 */ /* 0x000f62000c101d00 */
[----:B------:R-:W-:Y:S01]  /*10cb0*/  IMAD R79, R79, UR5, R78 ;  /* 0x000000054f4f7c24 */ /* 0x000fe2000f8e024e */
[----:B------:R-:W-:-:S02]  /*10cc0*/  ULDC.64 UR4, c[0x0][0xae0] ;  /* 0x0002b80000047ab9 */ /* 0x000fc40000000a00 */
[----:B------:R-:W5:Y:S04]  /*10cd0*/  LD.E.128 R28, desc[UR40][R28.64] ;  /* 0x000000281c1c7980 */ /* 0x000f68000c101d00 */
[----:B------:R-:W5:Y:S04]  /*10ce0*/  LD.E.128 R32, desc[UR40][R32.64] ;  /* 0x0000002820207980 */ /* 0x000f68000c101d00 */
[----:B------:R-:W5:Y:S04]  /*10cf0*/  LD.E.128 R36, desc[UR40][R36.64] ;  /* 0x0000002824247980 */ /* 0x000f68000c101d00 */
[----:B------:R-:W5:Y:S04]  /*10d00*/  LD.E.128 R40, desc[UR40][R40.64] ;  /* 0x0000002828287980 */ /* 0x000f68000c101d00 */
[----:B------:R-:W5:Y:S04]  /*10d10*/  LD.E.128 R44, desc[UR40][R44.64] ;  /* 0x000000282c2c7980 */ /* 0x000f68000c101d00 */
[----:B------:R-:W5:Y:S04]  /*10d20*/  LD.E.128 R48, desc[UR40][R48.64] ;  /* 0x0000002830307980 */ /* 0x000f68000c101d00 */
[----:B0-----:R-:W5:Y:S04]  /*10d30*/  LD.E.128 R4, desc[UR40][R6.64] ;  /* 0x0000002806047980 */ /* 0x001f68000c101d00 */
[----:B-1----:R-:W5:Y:S04]  /*10d40*/  LD.E.128 R52, desc[UR40][R52.64] ;  /* 0x0000002834347980 */ /* 0x002f68000c101d00 */
[----:B------:R-:W5:Y:S04]  /*10d50*/  LD.E.128 R56, desc[UR40][R56.64] ;  /* 0x0000002838387980 */ /* 0x000f68000c101d00 */
[----:B------:R-:W5:Y:S04]  /*10d60*/  LD.E.128 R60, desc[UR40][R60.64] ;  /* 0x000000283c3c7980 */ /* 0x000f68000c101d00 */
[----:B------:R-:W5:Y:S04]  /*10d70*/  LD.E.128 R64, desc[UR40][R64.64] ;  /* 0x0000002840407980 */ /* 0x000f68000c101d00 */
[----:B------:R-:W5:Y:S04]  /*10d80*/  LD.E.128 R68, desc[UR40][R68.64] ;  /* 0x0000002844447980 */ /* 0x000f68000c101d00 */
[----:B------:R-:W5:Y:S01]  /*10d90*/  LD.E.128 R72, desc[UR40][R72.64] ;  /* 0x0000002848487980 */ /* 0x000f62000c101d00 */
[----:B------:R-:W-:Y:S01]  /*10da0*/  @!PT LDS RZ, [RZ] ;  /* 0x00000000fffff984 */ /* 0x000fe20000000800 */
[----:B------:R-:W-:Y:S01]  /*10db0*/  @!PT LDS RZ, [RZ] ;  /* 0x00000000fffff984 */ /* 0x000fe20000000800 */
[----:B------:R-:W-:Y:S01]  /*10dc0*/  @!PT LDS RZ, [RZ] ;  /* 0x00000000fffff984 */ /* 0x000fe20000000800 */
[----:B------:R-:W-:Y:S01]  /*10dd0*/  @!PT LDS RZ, [RZ] ;  /* 0x00000000fffff984 */ /* 0x000fe20000000800 */
[----:B------:R0:W-:Y:S06]  /*10de0*/  MEMBAR.ALL.CTA ;  /* 0x0000000000007992 */ /* 0x0001ec0000008000 */
[----:B0-----:R-:W0:Y:S01]  /*10df0*/  FENCE.VIEW.ASYNC.S ;  /* 0x00000000000073c6 */ /* 0x001e220000000000 */
[----:B------:R-:W-:-:S02]  /*10e00*/  IMAD.IADD R21, R21, 0x1, R79 ;  /* 0x0000000115157824 */ /* 0x000fc400078e024f */
[----:B------:R-:W-:Y:S01]  /*10e10*/  IMAD R79, R229, -0x80, R0 ;  /* 0xffffff80e54f7824 */ /* 0x000fe200078e0200 */
[----:B------:R-:W-:Y:S01]  /*10e20*/  IADD3 R0, R208, 0x40, RZ ;  /* 0x00000040d0007810 */ /* 0x000fe20007ffe0ff */
[----:B------:R-:W-:Y:S02]  /*10e30*/  IMAD R77, R80, UR4, RZ ;  /* 0x00000004504d7c24 */ /* 0x000fe4000f8e02ff */
[C---:B------:R-:W-:Y:S01]  /*10e40*/  VIADD R3, R208.reuse, 0x20 ;  /* 0x00000020d0037836 */ /* 0x040fe20000000000 */
[-C--:B------:R-:W-:Y:S01]  /*10e50*/  ISETP.GE.AND P3, PT, R208, R79.reuse, PT ;  /* 0x0000004fd000720c */ /* 0x080fe20003f66270 */
[----:B------:R-:W-:Y:S01]  /*10e60*/  IMAD R77, R216, UR5, R77 ;  /* 0x00000005d84d7c24 */ /* 0x000fe2000f8e024d */
[----:B------:R-:W-:Y:S01]  /*10e70*/  ISETP.GE.AND P0, PT, R0, R79, PT ;  /* 0x0000004f0000720c */ /* 0x000fe20003f06270 */
        /* <DEDUP_REMOVED lines=10> */
[----:B------:R-:W-:Y:S01]  /*10f20*/  SHF.R.S32.HI R209, RZ, 0x1f, R208 ;  /* 0x0000001fffd17819 */ /* 0x000fe200000114d0 */
[----:B0-----:R0:W-:Y:S01]  /*10f30*/  SYNCS.ARRIVE.TRANS64.RED.A1T0 RZ, [R0+URZ], RZ ;  /* 0x000000ff00ff79a7 */ /* 0x0011e2000810043f */
[----:B------:R-:W-:Y:S01]  /*10f40*/  BSSY B1, `(.L_x_3883) ;  /* 0x000001b000017945 */ /* 0x000fe20003800000 */
[----:B------:R-:W-:-:S02]  /*10f50*/  IMAD R3, R225, UR5, R3 ;  /* 0x00000005e1037c24 */ /* 0x000fc4000f8e0203 */
[----:B------:R-:W-:-:S04]  /*10f60*/  IMAD.WIDE R76, R229, 0x80, R208 ;  /* 0x00000080e54c7825 */ /* 0x000fc800078e02d0 */
[----:B------:R-:W-:Y:S01]  /*10f70*/  IMAD.IADD R83, R79, 0x1, R3 ;  /* 0x000000014f537824 */ /* 0x000fe200078e0203 */
[----:B0-----:R-:W-:Y:S06]  /*10f80*/  @P3 BRA `(.L_x_3884) ;  /* 0x0000000000583947 */ /* 0x001fec0003800000 */
[----:B------:R-:W-:Y:S01]  /*10f90*/  MOV R21, R83 ;  /* 0x0000005300157202 */ /* 0x000fe20000000f00 */
[----:B------:R-:W-:Y:S01]  /*10fa0*/  ULDC.64 UR4, c[0x0][0xad8] ;  /* 0x0002b60000047ab9 */ /* 0x000fe20000000a00 */
[----:B------:R-:W-:Y:S01]  /*10fb0*/  IMAD.MOV.U32 R20, RZ, RZ, R78 ;  /* 0x000000ffff147224 */ /* 0x000fe200078e004e */
[----:B------:R-:W-:Y:S01]  /*10fc0*/  ULDC.64 UR6, c[0x0][0xa80] ;  /* 0x0002a00000067ab9 */ /* 0x000fe20000000a00 */
        /* <DEDUP_REMOVED lines=18> */
.L_x_3884:
[----:B------:R-:W-:Y:S05]  /*110f0*/  BSYNC B1 ;  /* 0x0000000000017941 */ /* 0x000fea0003800000 */
.L_x_3883:
[----:B------:R-:W-:Y:S04]  /*11100*/  BSSY B1, `(.L_x_3885) ;  /* 0x000001a000017945 */ /* 0x000fe80003800000 */
[----:B------:R-:W-:Y:S05]  /*11110*/  @P2 BRA `(.L_x_3886) ;  /* 0x0000000000602947 */ /* 0x000fea0003800000 */
[----:B------:R-:W-:Y:S01]  /*11120*/  IADD3 R3, P2, R76, 0x20, RZ ;  /* 0x000000204c037810 */ /* 0x000fe20007f5e0ff */
[----:B------:R-:W-:Y:S01]  /*11130*/  ULDC.64 UR6, c[0x0][0xad8] ;  /* 0x0002b60000067ab9 */ /* 0x000fe20000000a00 */
[----:B0----5:R-:W-:Y:S01]  /*11140*/  IMAD.MOV.U32 R8, RZ, RZ, R78 ;  /* 0x000000ffff087224 */ /* 0x021fe200078e004e */
[----:B------:R-:W-:Y:S01]  /*11150*/  IADD3 R10, R201, 0x40, RZ ;  /* 0x00000040c90a7810 */ /* 0x000fe20007ffe0ff */
[----:B------:R-:W-:Y:S01]  /*11160*/  IMAD.MOV.U32 R9, RZ, RZ, R83 ;  /* 0x000000ffff097224 */ /* 0x000fe200078e0053 */
[----:B------:R-:W-:Y:S01]  /*11170*/  ULDC UR4, c[0x0][0xa8c] ;  /* 0x0002a30000047ab9 */ /* 0x000fe20000000800 */
[----:B------:R-:W-:Y:S01]  /*11180*/  IMAD.X R0, RZ, RZ, R77, P2 ;  /* 0x000000ffff007224 */ /* 0x000fe200010e064d */
[----:B------:R-:W-:Y:S01]  /*11190*/  ISETP.GE.AND P3, PT, R10, UR4, PT ;  /* 0x000000040a007c0c */ /* 0x000fe2000bf66270 */
[----:B------:R-:W-:Y:S01]  /*111a0*/  IMAD.WIDE.U32 R8, R3, UR6, R8 ;  /* 0x0000000603087c25 */ /* 0x000fe2000f8e0008 */
[----:B------:R-:W-:-:S03]  /*111b0*/  ISETP.GE.AND P4, PT, R201, UR4, PT ;  /* 0x00000004c9007c0c */ /* 0x000fc6000bf86270 */
[----:B------:R-:W-:-:S04]  /*111c0*/  IMAD R0, R0, UR6, RZ ;  /* 0x0000000600007c24 */ /* 0x000fc8000f8e02ff */
        /* <DEDUP_REMOVED lines=13> */
.L_x_3886:
[----:B------:R-:W-:Y:S05]  /*112a0*/  BSYNC B1 ;  /* 0x0000000000017941 */ /* 0x000fea0003800000 */
.L_x_3885:
[----:B------:R-:W-:Y:S04]  /*112b0*/  BSSY B1, `(.L_x_3887) ;  /* 0x000001a000017945 */ /* 0x000fe80003800000 */
[----:B------:R-:W-:Y:S05]  /*112c0*/  @P0 BRA `(.L_x_3888) ;  /* 0x0000000000600947 */ /* 0x000fea0003800000 */
[----:B------:R-:W-:Y:S01]  /*112d0*/  IADD3 R3, P0, R76, 0x40, RZ ;  /* 0x000000404c037810 */ /* 0x000fe20007f1e0ff */
[C---:B-1---5:R-:W-:Y:S01]  /*112e0*/  VIADD R5, R201.reuse, 0x80 ;  /* 0x00000080c9057836 */ /* 0x062fe20000000000 */
        /* <DEDUP_REMOVED lines=15> */
[----:B------:R-:W-:Y:S02]  /*113e0*/  LEA R6, P0, R4, UR6, 0x1 ;  /* 0x0000000604067c11 */ /* 0x000fe4000f8008ff */
[----:B------:R-:W-:-:S04]  /*113f0*/  IADD3 R3, R5, R3, RZ ;  /* 0x0000000305037210 */ /* 0x000fc80007ffe0ff */
[----:B------:R-:W-:-:S05]  /*11400*/  LEA.HI.X R7, R4, UR7, R3, 0x1, P0 ;  /* 0x0000000704077c11 */ /* 0x000fca00080f0c03 */
[----:B------:R2:W-:Y:S04]  /*11410*/  @!P2 STG.E.128 desc[UR40][R6.64], R24 ;  /* 0x000000180600a986 */ /* 0x0005e8000c101d28 */
[----:B------:R2:W-:Y:S04]  /*11420*/  @!P3 STG.E.128 desc[UR40][R6.64+0x80], R40 ;  /* 0x000080280600b986 */ /* 0x0005e8000c101d28 */
[----:B------:R2:W-:Y:S04]  /*11430*/  @!P4 STG.E.128 desc[UR40][R6.64+0x100], R52 ;  /* 0x000100340600c986 */ /* 0x0005e8000c101d28 */
[----:B------:R2:W-:Y:S02]  /*11440*/  @!P5 STG.E.128 desc[UR40][R6.64+0x180], R68 ;  /* 0x000180440600d986 */ /* 0x0005e4000c101d28 */
.L_x_3888:
[----:B------:R-:W-:Y:S05]  /*11450*/  BSYNC B1 ;  /* 0x0000000000017941 */ /* 0x000fea0003800000 */
.L_x_3887:
[----:B------:R-:W-:Y:S05]  /*11460*/  @P1 BRA `(.L_x_3889) ;  /* 0x0000000c004c1947 */ /* 0x000fea0003800000 */
[----:B------:R-:W-:Y:S01]  /*11470*/  IADD3 R3, P0, R76, 0x60, RZ ;  /* 0x000000604c037810 */ /* 0x000fe20007f1e0ff */
[C---:B------:R-:W-:Y:S01]  /*11480*/  VIADD R0, R201.reuse, 0x40 ;  /* 0x00000040c9007836 */ /* 0x040fe20000000000 */
[----:B------:R-:W-:Y:S01]  /*11490*/  ULDC UR4, c[0x0][0xa8c] ;  /* 0x0002a30000047ab9 */ /* 0x000fe20000000800 */
[----:B------:R-:W-:Y:S01]  /*114a0*/  ULDC.64 UR6, c[0x0][0xad8] ;  /* 0x0002b60000067ab9 */ /* 0x000fe20000000a00 */
[----:B-1---5:R-:W-:Y:S01]  /*114b0*/  IMAD.MOV.U32 R4, RZ, RZ, R78 ;  /* 0x000000ffff047224 */ /* 0x022fe200078e004e */
        /* <DEDUP_REMOVED lines=11> */
[----:B--2---:R-:W-:Y:S02]  /*11570*/  LEA R6, P0, R4, UR6, 0x1 ;  /* 0x0000000604067c11 */ /* 0x004fe4000f8008ff */
[----:B------:R-:W-:-:S04]  /*11580*/  IADD3 R3, R5, R3, RZ ;  /* 0x0000000305037210 */ /* 0x000fc80007ffe0ff */
        /* <DEDUP_REMOVED lines=8> */
.L_x_3881:
[----:B------:R-:W0:Y:S01]  /*11610*/  S2R R0, SR_TID.X ;  /* 0x0000000000007919 */ /* 0x000e220000002100 */
[----:B------:R-:W-:Y:S01]  /*11620*/  ULDC.64 UR4, c[0x0][0xbd8] ;  /* 0x0002f60000047ab9 */ /* 0x000fe20000000a00 */
[----:B------:R-:W-:Y:S01]  /*11630*/  IMAD.MOV.U32 R3, RZ, RZ, RZ ;  /* 0x000000ffff037224 */ /* 0x000fe200078e00ff */
[----:B------:R-:W-:Y:S02]  /*11640*/  ISETP.NE.U32.AND P0, PT, RZ, UR4, PT ;  /* 0x00000004ff007c0c */ /* 0x000fe4000bf05070 */
[----:B------:R-:W-:Y:S02]  /*11650*/  IADD3 R4, P1, R217, UR4, RZ ;  /* 0x00000004d9047c10 */ /* 0x000fe4000ff3e0ff */
[----:B------:R-:W-:Y:S02]  /*11660*/  ISETP.NE.AND.EX P0, PT, RZ, UR5, PT, P0 ;  /* 0x00000005ff007c0c */ /* 0x000fe4000bf05300 */
[----:B------:R-:W-:Y:S01]  /*11670*/  IADD3.X R5, R218, UR5, RZ, P1, !PT ;  /* 0x00000005da057c10 */ /* 0x000fe20008ffe4ff */
[----:B------:R-:W-:-:S02]  /*11680*/  ULDC.64 UR4, c[0x0][0xbe0] ;  /* 0x0002f80000047ab9 */ /* 0x000fc40000000a00 */
[----:B------:R-:W-:-:S04]  /*11690*/  ISETP.NE.U32.AND P1, PT, RZ, UR4, PT ;  /* 0x00000004ff007c0c */ /* 0x000fc8000bf25070 */
[----:B------:R-:W-:-:S04]  /*116a0*/  ISETP.NE.AND.EX P1, PT, RZ, UR5, PT, P1 ;  /* 0x00000005ff007c0c */ /* 0x000fc8000bf25310 */
[----:B------:R0:W5:Y:S09]  /*116b0*/  @P0 LDG.E R3, desc[UR40][R4.64] ;  /* 0x0000002804030981 */ /* 0x000172000c1e1900 */
[----:B------:R-:W-:Y:S01]  /*116c0*/  @P1 IADD3 R6, P2, R217, UR4, RZ ;  /* 0x00000004d9061c10 */ /* 0x000fe2000ff5e0ff */
[----:B------:R-:W-:Y:S01]  /*116d0*/  ULDC UR4, c[0x0][0xa88] ;  /* 0x0002a20000047ab9 */ /* 0x000fe20000000800 */
[----:B0-----:R-:W-:-:S02]  /*116e0*/  VIADD R8, R0, 0xffffff80 ;  /* 0xffffff8000087836 */ /* 0x001fc40000000000 */
[----:B------:R-:W-:Y:S01]  /*116f0*/  @P1 IADD3.X R7, R218, UR5, RZ, P2, !PT ;  /* 0x00000005da071c10 */ /* 0x000fe200097fe4ff */
[----:B------:R-:W-:-:S06]  /*11700*/  IMAD.U32 R0, RZ, RZ, UR4 ;  /* 0x00000004ff007e24 */ /* 0x000fcc000f8e00ff */
[----:B------:R0:W5:Y:S01]  /*11710*/  @P1 LDG.E R0, desc[UR40][R6.64] ;  /* 0x0000002806001981 */ /* 0x000162000c1e1900 */
[----:B------:R-:W-:Y:S01]  /*11720*/  ISETP.GT.AND P2, PT, R8, 0x7f, PT ;  /* 0x0000007f0800780c */ /* 0x000fe20003f44270 */
[----:B------:R-:W-:-:S12]  /*11730*/  @P1 BRA `(.L_x_3890) ;  /* 0x0000000000101947 */ /* 0x000fd80003800000 */
[----:B------:R-:W-:Y:S05]  /*11740*/  @!P0 BRA `(.L_x_3890) ;  /* 0x00000000000c8947 */ /* 0x000fea0003800000 */
[----:B0-----:R-:W2:Y:S04]  /*11750*/  LDG.E R7, desc[UR40][R4.64] ;  /* 0x0000002804077981 */ /* 0x001ea8000c1e1900 */
[----:B-----5:R-:W2:Y:S02]  /*11760*/  LDG.E R0, desc[UR40][R4.64+0x4] ;  /* 0x0000042804007981 */ /* 0x020ea4000c1e1900 */
[----:B--2---:R-:W-:-:S07]  /*11770*/  IMAD.IADD R0, R0, 0x1, -R7 ;  /* 0x0000000100007824 */ /* 0x004fce00078e0a07 */
.L_x_3890:
[----:B------:R-:W-:Y:S01]  /*11780*/  BSSY B1, `(.L_x_3891) ;  /* 0x000001d000017945 */ /* 0x000fe20003800000 */
[----:B------:R-:W-:Y:S02]  /*11790*/  SHF.R.S32.HI R9, RZ, 0x1f, R216 ;  /* 0x0000001fff097819 */ /* 0x000fe400000114d8 */
[----:B------:R-:W-:Y:S02]  /*117a0*/  SHF.R.S32.HI R10, RZ, 0x1f, R201 ;  /* 0x0000001fff0a7819 */ /* 0x000fe400000114c9 */
[----:B------:R-:W-:Y:S02]  /*117b0*/  SEL R225, R225, RZ, !P0 ;  /* 0x000000ffe1e17207 */ /* 0x000fe40004000000 */
[----:B------:R-:W-:Y:S02]  /*117c0*/  SEL R231, R231, RZ, !P0 ;  /* 0x000000ffe7e77207 */ /* 0x000fe40004000000 */
[----:B-----5:R-:W-:Y:S01]  /*117d0*/  SHF.R.S32.HI R8, RZ, 0x1f, R3 ;  /* 0x0000001fff087819 */ /* 0x020fe20000011403 */
[----:B------:R-:W-:Y:S06]  /*117e0*/  @P2 BRA `(.L_x_3892) ;  /* 0x0000000000582947 */ /* 0x000fec0003800000 */
[----:B------:R-:W5:Y:S02]  /*117f0*/  S2R R4, SR_TID.X ;  /* 0x0000000000047919 */ /* 0x000f640000002100 */
[----:B-----5:R-:W-:-:S05]  /*11800*/  LEA R4, R229, R4, 0x7 ;  /* 0x00000004e5047211 */ /* 0x020fca00078e38ff */
[----:B------:R-:W-:-:S05]  /*11810*/  VIADD R5, R4, 0xffffff80 ;  /* 0xffffff8004057836 */ /* 0x000fca0000000000 */
[----:B------:R-:W-:-:S13]  /*11820*/  ISETP.GE.AND P0, PT, R5, R0, PT ;  /* 0x000000000500720c */ /* 0x000fda0003f06270 */
[----:B------:R-:W-:Y:S05]  /*11830*/  @P0 BRA `(.L_x_3892) ;  /* 0x0000000000440947 */ /* 0x000fea0003800000 */
[----:B------:R-:W-:Y:S01]  /*11840*/  IADD3 R4, P0, R5, R3, RZ ;  /* 0x0000000305047210 */ /* 0x000fe20007f1e0ff */
[----:B------:R-:W-:Y:S02]  /*11850*/  ULDC.64 UR4, c[0x0][0xb70] ;  /* 0x0002dc0000047ab9 */ /* 0x000fe40000000a00 */
[----:B0-----:R-:W-:Y:S01]  /*11860*/  IMAD R7, R9, UR4, RZ ;  /* 0x0000000409077c24 */ /* 0x001fe2000f8e02ff */
        /* <DEDUP_REMOVED lines=14> */
.L_x_3892:
[----:B------:R-:W-:Y:S05]  /*11950*/  BSYNC B1 ;  /* 0x0000000000017941 */ /* 0x000fea0003800000 */
.L_x_3891:
[----:B------:R-:W-:Y:S01]  /*11960*/  ULDC.64 UR4, c[0x0][0xaa0] ;  /* 0x0002a80000047ab9 */ /* 0x000fe20000000a00 */
[----:B0-----:R-:W-:Y:S01]  /*11970*/  MOV R5, R10 ;  /* 0x0000000a00057202 */ /* 0x001fe20000000f00 */
        /* <DEDUP_REMOVED lines=47> */
.L_x_3894:
[----:B------:R-:W-:Y:S05]  /*11c70*/  BSYNC B1 ;  /* 0x0000000000017941 */ /* 0x000fea0003800000 */
.L_x_3893:
        /* <DEDUP_REMOVED lines=28> */
.L_x_3896:
[----:B------:R-:W-:Y:S05]  /*11e40*/  BSYNC B1 ;  /* 0x0000000000017941 */ /* 0x000fea0003800000 */
.L_x_3895:
        /* <DEDUP_REMOVED lines=27> */
.L_x_3898:
[----:B------:R-:W-:Y:S05]  /*12000*/  BSYNC B1 ;  /* 0x0000000000017941 */ /* 0x000fea0003800000 */
.L_x_3897:
        /* <DEDUP_REMOVED lines=25> */
.L_x_3889:
[----:B------:R-:W-:Y:S05]  /*121a0*/  BSYNC B0 ;  /* 0x0000000000007941 */ /* 0x000fea0003800000 */
.L_x_3880:
[----:B------:R-:W-:Y:S02]  /*121b0*/  ULDC UR4, c[0x0][0xc14] ;  /* 0x0003050000047ab9 */ /* 0x000fe40000000800 */
[----:B----4-:R-:W-:-:S13]  /*121c0*/  ISETP.GE.AND P0, PT, R207, UR4, PT ;  /* 0x00000004cf007c0c */ /* 0x010fda000bf06270 */
[----:B------:R-:W-:Y:S05]  /*121d0*/  @!P0 BRA `(.L_x_3899) ;  /* 0xfffffeec00748947 */ /* 0x000fea000383ffff */
[----:B------:R-:W-:Y:S05]  /*121e0*/  BRA `(.L_x_3745) ;  /* 0x0000005800bc7947 */ /* 0x000fea0003800000 */
.L_x_3743:
[----:B------:R-:W-:-:S08]  /*121f0*/  NOP ;  /* 0x0000000000007918 */ /* 0x000fd00000000000 */
[----:B------:R-:W0:-:S00]  /*12200*/  USETMAXREG.DEALLOC.CTAPOOL 0x18 ;  /* 0x00000018000079c8 */ /* 0x000e0000080e0500 */
[----:B0-----:R-:W-:-:S06]  /*12210*/  LOP3.LUT R0, R0, 0x3, RZ, 0xc0, !PT ;  /* 0x0000000300007812 */ /* 0x001fcc00078ec0ff */
[----:B------:R-:W0:Y:S02]  /*12220*/  SHFL.IDX PT, R0, R0, RZ, 0x1f ;  /* 0x00001fff00007589 */ /* 0x000e2400000e0000 */
[----:B0-----:R-:W-:-:S13]  /*12230*/  ISETP.NE.AND P0, PT, R0, RZ, PT ;  /* 0x000000ff0000720c */ /* 0x001fda0003f05270 */
[----:B------:R-:W-:Y:S05]  /*12240*/  @P0 BRA `(.L_x_3745) ;  /* 0x0000005800a40947 */ /* 0x000fea0003800000 */
[----:B------:R-:W2:Y:S01]  /*12250*/  LDL.LU R6, [R1] ;  /* 0x0000000001067983 */ /* 0x000ea20000300800 */
        /* <DEDUP_REMOVED lines=25> */
[----:B0-----:R-:W-:-:S04]  /*123f0*/  SEL R5, R4, RZ, P0 ;  /* 0x000000ff04057207 */ /* 0x001fc80000000000 */
[----:B------:R-:W-:-:S05]  /*12400*/  IADD3 R5, R0, R5, RZ ;  /* 0x0000000500057210 */ /* 0x000fca0007ffe0ff */
        /* <DEDUP_REMOVED lines=18> */
[----:B------:R2:W-:Y:S01]  /*12530*/  STL [R1], R6 ;  /* 0x0000000601007387 */ /* 0x0005e20000100800 */
[----:B0-----:R-:W-:-:S05]  /*12540*/  IMAD R4, R2, UR4, RZ ;  /* 0x0000000402047c24 */ /* 0x001fca000f8e02ff */
[----:B-1----:R-:W-:Y:S01]  /*12550*/  ISETP.GT.AND P0, PT, R4, UR6, PT ;  /* 0x0000000604007c0c */ /* 0x002fe2000bf04270 */
[----:B------:R-:W-:-:S12]  /*12560*/  IMAD.MOV.U32 R5, RZ, RZ, R4 ;  /* 0x000000ffff057224 */ /* 0x000fd800078e0004 */
[----:B--2---:R-:W-:Y:S05]  /*12570*/  @P0 BRA `(.L_x_3900) ;  /* 0x0000000000bc0947 */ /* 0x004fea0003800000 */
[----:B------:R-:W-:Y:S01]  /*12580*/  MOV R4, R5 ;  /* 0x0000000500047202 */ /* 0x000fe20000000f00 */
[----:B------:R-:W-:Y:S01]  /*12590*/  IMAD.MOV.U32 R19, RZ, RZ, RZ ;  /* 0x000000ffff137224 */ /* 0x000fe200078e00ff */
[----:B------:R-:W-:Y:S01]  /*125a0*/  ULDC UR5, c[0x0][0xc14] ;  /* 0x0003050000057ab9 */ /* 0x000fe20000000800 */
[----:B------:R-:W-:Y:S01]  /*125b0*/  ULDC UR7, c[0x0][0xc14] ;  /* 0x0003050000077ab9 */ /* 0x000fe20000000800 */
[----:B------:R-:W-:-:S05]  /*125c0*/  ULDC UR4, c[0x0][0xc10] ;  /* 0x0003040000047ab9 */ /* 0x000fca0000000800 */
.L_x_3904:
[----:B------:R-:W-:Y:S02]  /*125d0*/  VIADD R0, R19, 0x1f ;  /* 0x0000001f13007836 */ /* 0x000fe40000000000 */
[----:B------:R-:W-:-:S03]  /*125e0*/  IMAD.U32 R19, RZ, RZ, UR7 ;  /* 0x00000007ff137e24 */ /* 0x000fc6000f8e00ff */
[----:B------:R-:W-:-:S13]  /*125f0*/  ISETP.GE.AND P0, PT, R0, UR5, PT ;  /* 0x0000000500007c0c */ /* 0x000fda000bf06270 */
[----:B------:R-:W-:Y:S05]  /*12600*/  @P0 BRA `(.L_x_3901) ;  /* 0x0000000400c80947 */ /* 0x000fea0003800000 */
[----:B------:R-:W0:Y:S01]  /*12610*/  S2R R2, SR_TID.X ;  /* 0x0000000000027919 */ /* 0x000e220000002100 */
[----:B------:R-:W-:Y:S01]  /*12620*/  IMAD.MOV.U32 R19, RZ, RZ, R0 ;  /* 0x000000ffff137224 */ /* 0x000fe200078e0000 */
[----:B------:R-:W-:Y:S01]  /*12630*/  BSSY B0, `(.L_x_3902) ;  /* 0x000000a000007945 */ /* 0x000fe20003800000 */
[----:B------:R-:W-:Y:S02]  /*12640*/  MOV R17, RZ ;  /* 0x000000ff00117202 */ /* 0x000fe40000000f00 */
        /* <DEDUP_REMOVED lines=8> */
.L_x_3903:
[----:B------:R-:W-:Y:S05]  /*126d0*/  BSYNC B0 ;  /* 0x0000000000007941 */ /* 0x000fea0003800000 */
.L_x_3902:
        /* <DEDUP_REMOVED lines=21> */
[----:B0-----:R-:W-:-:S05]  /*12830*/  IMAD R5, R6, UR4, RZ ;  /* 0x0000000406057c24 */ /* 0x001fca000f8e02ff */
[----:B------:R-:W-:-:S04]  /*12840*/  IADD3 R4, R5, R4, RZ ;  /* 0x0000000405047210 */ /* 0x000fc80007ffe0ff */
[----:B------:R-:W-:-:S13]  /*12850*/  ISETP.GT.AND P0, PT, R4, UR6, PT ;  /* 0x0000000604007c0c */ /* 0x000fda000bf04270 */
[----:B------:R-:W-:Y:S05]  /*12860*/  @!P0 BRA `(.L_x_3904) ;  /* 0xfffffffc00588947 */ /* 0x000fea000383ffff */
.L_x_3900:
        /* <DEDUP_REMOVED lines=20> */
.L_x_3905:
[----:B-12---:R-:W-:Y:S01]  /*129b0*/  IMAD.MOV R0, RZ, RZ, -R3 ;  /* 0x000000ffff007224 */ /* 0x006fe200078e0a03 */
[----:B------:R-:W-:Y:S01]  /*129c0*/  MOV R2, RZ ;  /* 0x000000ff00027202 */ /* 0x000fe20000000f00 */
[----:B---3--:R-:W-:Y:S02]  /*129d0*/  IMAD R16, R16, UR4, R5 ;  /* 0x0000000410107c24 */ /* 0x008fe4000f8e0205 */
[----:B------:R-:W-:Y:S01]  /*129e0*/  IMAD R5, R0, R9, RZ ;  /* 0x0000000900057224 */ /* 0x000fe200078e02ff */
[----:B------:R-:W-:-:S03]  /*129f0*/  IABS R0, R6 ;  /* 0x0000000600007213 */ /* 0x000fc60000000000 */
        /* <DEDUP_REMOVED lines=17> */
[----:B------:R-:W-:-:S03]  /*12b10*/  IMAD.MOV R2, RZ, RZ, -R2 ;  /* 0x000000ffff027224 */ /* 0x000fc600078e0a02 */
[----:B------:R-:W-:Y:S01]  /*12b20*/  IADD3 R3, -R0, RZ, RZ ;  /* 0x000000ff00037210 */ /* 0x000fe20007ffe1ff */
        /* <DEDUP_REMOVED lines=17> */
[----:B------:R-:W-:Y:S01]  /*12c40*/  @!P0 IMAD.IADD R3, R3, 0x1, -R4 ;  /* 0x0000000103038824 */ /* 0x000fe200078e0a04 */
[----:B------:R-:W-:-:S04]  /*12c50*/  @!P0 IADD3 R2, R2, 0x1, RZ ;  /* 0x0000000102028810 */ /* 0x000fc80007ffe0ff */
        /* <DEDUP_REMOVED lines=10> */
[----:B------:R-:W-:-:S04]  /*12d00*/  LOP3.LUT R2, RZ, R2, RZ, 0x33, !PT ;  /* 0x00000002ff027212 */ /* 0x000fc800078e33ff */
[----:B------:R-:W-:Y:S01]  /*12d10*/  IADD3 R17, R17, R2, RZ ;  /* 0x0000000211117210 */ /* 0x000fe20007ffe0ff */
[----:B------:R-:W-:Y:S06]  /*12d20*/  BRA `(.L_x_3906) ;  /* 0x00000000000c7947 */ /* 0x000fec0003800000 */
.L_x_3901:
[----:B------:R-:W-:Y:S02]  /*12d30*/  IMAD.MOV.U32 R17, RZ, RZ, RZ ;  /* 0x000000ffff117224 */ /* 0x000fe400078e00ff */
[----:B------:R-:W-:Y:S02]  /*12d40*/  IMAD.U32 R16, RZ, RZ, UR6 ;  /* 0x00000006ff107e24 */ /* 0x000fe4000f8e00ff */
[----:B------:R-:W-:-:S07]  /*12d50*/  IMAD.MOV.U32 R18, RZ, RZ, RZ ;  /* 0x000000ffff127224 */ /* 0x000fce00078e00ff */
.L_x_3906:
        /* <DEDUP_REMOVED lines=16> */
[----:B------:R-:W-:Y:S01]  /*12e60*/  ULDC.64 UR38, c[0x0][0x198] ;  /* 0x0000660000267ab9 */ /* 0x000fe20000000a00 */
[----:B------:R-:W-:Y:S02]  /*12e70*/  ULDC UR37, c[0x0][0xc] ;  /* 0x0000030000257ab9 */ /* 0x000fe40000000800 */
[----:B------:R1:W-:Y:S04]  /*12e80*/  STL [R1+0x8], R0 ;  /* 0x0000080001007387 */ /* 0x0003e80000100800 */
[----:B------:R1:W-:Y:S04]  /*12e90*/  STL [R1+0x4], RZ ;  /* 0x000004ff01007387 */ /* 0x0003e80000100800 */
[----:B------:R1:W-:Y:S04]  /*12ea0*/  STL [R1+0xc], R0 ;  /* 0x00000c0001007387 */ /* 0x0003e80000100800 */
[----:B------:R1:W-:Y:S02]  /*12eb0*/  STL [R1+0x28], RZ ;  /* 0x000028ff01007387 */ /* 0x0003e40000100800 */
.L_x_3991:
[----:B--2---:R-:W2:Y:S02]  /*12ec0*/  LDC.64 R2, c[0x0][0xc60] ;  /* 0x00031800ff027b82 */ /* 0x004ea40000000a00 */
[----:B--2---:R-:W-:-:S05]  /*12ed0*/  IMAD.WIDE R2, R19, 0x4, R2 ;  /* 0x0000000413027825 */ /* 0x004fca00078e0202 */
[----:B01----:R-:W1:Y:S01]  /*12ee0*/  LDG.E R11, desc[UR40][R2.64] ;  /* 0x00000028020b7981 */ /* 0x003e62000c1e1900 */
[----:B------:R-:W-:Y:S05]  /*12ef0*/  YIELD ;  /* 0x0000000000007946 */ /* 0x000fea0003800000 */
[----:B------:R-:W-:Y:S01]  /*12f00*/  ULDC.64 UR4, c[0x0][0xa28] ;  /* 0x00028a0000047ab9 */ /* 0x000fe20000000a00 */
[----:B------:R-:W-:Y:S02]  /*12f10*/  CS2R R8, SRZ ;  /* 0x0000000000087805 */ /* 0x000fe4000001ff00 */
[----:B------:R-:W-:Y:S01]  /*12f20*/  ISETP.NE.U32.AND P0, PT, RZ, UR4, PT ;  /* 0x00000004ff007c0c */ /* 0x000fe2000bf05070 */
[----:B------:R-:W-:Y:S01]  /*12f30*/  ULDC.64 UR8, c[0x0][0xa08] ;  /* 0x0002820000087ab9 */ /* 0x000fe20000000a00 */
[----:B------:R-:W-:-:S02]  /*12f40*/  ULDC.64 UR10, c[0x0][0xa10] ;  /* 0x00028400000a7ab9 */ /* 0x000fc40000000a00 */
[----:B------:R-:W-:Y:S02]  /*12f50*/  ISETP.NE.AND.EX P0, PT, RZ, UR5, PT, P0 ;  /* 0x00000005ff007c0c */ /* 0x000fe4000bf05300 */
[----:B-1----:R-:W-:Y:S01]  /*12f60*/  SHF.R.S32.HI R0, RZ, 0x1f, R11 ;  /* 0x0000001fff007819 */ /* 0x002fe2000001140b */
[----:B------:R-:W-:Y:S10]  /*12f70*/  STL [R1+0x18], R11 ;  /* 0x0000180b01007387 */ /* 0x000ff40000100800 */
[----:B------:R-:W-:-:S04]  /*12f80*/  @P0 LEA R2, P1, R11, UR4, 0x2 ;  /* 0x000000040b020c11 */ /* 0x000fc8000f8210ff */
[----:B------:R-:W-:Y:S01]  /*12f90*/  @P0 LEA.HI.X R3, R11, UR5, R0, 0x2, P1 ;  /* 0x000000050b030c11 */ /* 0x000fe200088f1400 */
[----:B------:R-:W-:-:S04]  /*12fa0*/  ULDC.64 UR4, c[0x0][0xa18] ;  /* 0x0002860000047ab9 */ /* 0x000fc80000000a00 */
[----:B------:R0:W5:Y:S01]  /*12fb0*/  @P0 LDG.E R8, desc[UR40][R2.64] ;  /* 0x0000002802080981 */ /* 0x000162000c1e1900 */
[----:B------:R-:W-:Y:S02]  /*12fc0*/  ISETP.NE.U32.AND P0, PT, RZ, UR4, PT ;  /* 0x00000004ff007c0c */ /* 0x000fe4000bf05070 */
[C---:B------:R-:W-:Y:S02]  /*12fd0*/  SHF.L.U32 R15, R11.reuse, 0x2, RZ ;  /* 0x000000020b0f7819 */ /* 0x040fe400000006ff */
[----:B------:R-:W-:Y:S02]  /*12fe0*/  ISETP.NE.AND.EX P0, PT, RZ, UR5, PT, P0 ;  /* 0x00000005ff007c0c */ /* 0x000fe4000bf05300 */
[----:B------:R-:W-:Y:S01]  /*12ff0*/  SHF.L.U64.HI R14, R11, 0x2, R0 ;  /* 0x000000020b0e7819 */ /* 0x000fe20000010200 */
[----:B------:R-:W-:Y:S01]  /*13000*/  STL [R1+0x20], R15 ;  /* 0x0000200f01007387 */ /* 0x000fe20000100800 */
[----:B------:R-:W-:-:S03]  /*13010*/  ULDC UR6, c[0x0][0x338] ;  /* 0x0000ce0000067ab9 */ /* 0x000fc60000000800 */
[----:B------:R-:W-:Y:S06]  /*13020*/  STL [R1+0x24], R14 ;  /* 0x0000240e01007387 */ /* 0x000fec0000100800 */
[----:B------:R-:W-:-:S04]  /*13030*/  @P0 IADD3 R12, P1, R15, UR4, RZ ;  /* 0x000000040f0c0c10 */ /* 0x000fc8000ff3e0ff */
[C---:B------:R-:W-:Y:S01]  /*13040*/  @P0 IADD3.X R13, R14.reuse, UR5, RZ, P1, !PT ;  /* 0x000000050e0d0c10 */ /* 0x040fe20008ffe4ff */
[----:B------:R-:W-:Y:S02]  /*13050*/  ULDC.64 UR4, c[0x0][0xa00] ;  /* 0x0002800000047ab9 */ /* 0x000fe40000000a00 */
[----:B------:R-:W-:Y:S02]  /*13060*/  ISETP.NE.U32.AND P2, PT, RZ, UR4, PT ;  /* 0x00000004ff007c0c */ /* 0x000fe4000bf45070 */
[C---:B0-----:R-:W-:Y:S02]  /*13070*/  IADD3 R2, P1, R15.reuse, UR4, RZ ;  /* 0x000000040f027c10 */ /* 0x041fe4000ff3e0ff */
[----:B------:R-:W-:Y:S02]  /*13080*/  ISETP.NE.AND.EX P2, PT, RZ, UR5, PT, P2 ;  /* 0x00000005ff007c0c */ /* 0x000fe4000bf45320 */
[----:B------:R-:W-:Y:S01]  /*13090*/  IADD3.X R3, R14, UR5, RZ, P1, !PT ;  /* 0x000000050e037c10 */ /* 0x000fe20008ffe4ff */
[----:B------:R-:W-:Y:S01]  /*130a0*/  ULDC UR4, c[0x0][0x288] ;  /* 0x0000a20000047ab9 */ /* 0x000fe20000000800 */
[----:B------:R-:W-:Y:S01]  /*130b0*/  IADD3 R6, P1, R15, UR8, RZ ;  /* 0x000000080f067c10 */ /* 0x000fe2000ff3e0ff */
[----:B------:R-:W-:Y:S01]  /*130c0*/  IMAD.U32 R10, RZ, RZ, UR4 ;  /* 0x00000004ff0a7e24 */ /* 0x000fe2000f8e00ff */
[----:B------:R-:W-:-:S02]  /*130d0*/  ULDC.64 UR4, c[0x0][0x3f8] ;  /* 0x0000fe0000047ab9 */ /* 0x000fc40000000a00 */
[----:B------:R-:W-:-:S03]  /*130e0*/  IADD3.X R7, R14, UR9, RZ, P1, !PT ;  /* 0x000000090e077c10 */ /* 0x000fc60008ffe4ff */
[----:B------:R0:W5:Y:S04]  /*130f0*/  @P0 LDG.E R10, desc[UR40][R12.64] ;  /* 0x000000280c0a0981 */ /* 0x000168000c1e1900 */
[----:B------:R-:W2:Y:S01]  /*13100*/  @P2 LDG.E R9, desc[UR40][R2.64] ;  /* 0x0000002802092981 */ /* 0x000ea2000c1e1900 */
[----:B------:R-:W-:Y:S01]  /*13110*/  UISETP.NE.U32.AND UP0, UPT, UR4, URZ, UPT ;  /* 0x0000003f0400728c */ /* 0x000fe2000bf05070 */
[----:B------:R-:W-:Y:S02]  /*13120*/  IADD3 R4, P1, R15, UR10, RZ ;  /* 0x0000000a0f047c10 */ /* 0x000fe4000ff3e0ff */
[----:B------:R-:W-:Y:S01]  /*13130*/  ULDC UR4, c[0x0][0x404] ;  /* 0x0001010000047ab9 */ /* 0x000fe20000000800 */
[----:B------:R-:W-:Y:S01]  /*13140*/  UISETP.NE.AND.EX UP0, UPT, UR5, URZ, UPT, UP0 ;  /* 0x0000003f0500728c */ /* 0x000fe2000bf05300 */
[----:B------:R-:W-:-:S02]  /*13150*/  IADD3.X R5, R14, UR11, RZ, P1, !PT ;  /* 0x0000000b0e057c10 */ /* 0x000fc40008ffe4ff */
[----:B------:R-:W-:Y:S01]  /*13160*/  ISETP.NE.U32.AND P1, PT, RZ, UR8, PT ;  /* 0x00000008ff007c0c */ /* 0x000fe2000bf25070 */
[----:B------:R-:W-:Y:S01]  /*13170*/  USEL UR4, UR4, 0x1, UP0 ;  /* 0x0000000104047887 */ /* 0x000fe20008000000 */
[----:B------:R-:W-:Y:S02]  /*13180*/  ULDC UR5, c[0x0][0x2e0] ;  /* 0x0000b80000057ab9 */ /* 0x000fe40000000800 */
[----:B------:R-:W-:Y:S01]  /*13190*/  ISETP.NE.AND.EX P3, PT, RZ, UR9, PT, P1 ;  /* 0x00000009ff007c0c */ /* 0x000fe2000bf65310 */
[----:B------:R-:W-:Y:S01]  /*131a0*/  UIMAD UR4, UR4, UR5, URZ ;  /* 0x00000005040472a4 */ /* 0x000fe2000f8e023f */
[----:B------:R-:W-:Y:S01]  /*131b0*/  ISETP.NE.U32.AND P1, PT, RZ, UR10, PT ;  /* 0x0000000aff007c0c */ /* 0x000fe2000bf25070 */
[----:B------:R-:W-:-:S03]  /*131c0*/  IMAD.U32 R0, RZ, RZ, UR6 ;  /* 0x00000006ff007e24 */ /* 0x000fc6000f8e00ff */
[----:B------:R-:W-:Y:S01]  /*131d0*/  ISETP.NE.AND.EX P1, PT, RZ, UR11, PT, P1 ;  /* 0x0000000bff007c0c */ /* 0x000fe2000bf25310 */
[----:B--2---:R1:W-:Y:S02]  /*131e0*/  STL [R1+0x2c], R9 ;  /* 0x00002c0901007387 */ /* 0x0043e40000100800 */
[----:B-1----:R-:W-:Y:S01]  /*131f0*/  IMAD.U32 R9, RZ, RZ, UR4 ;  /* 0x00000004ff097e24 */ /* 0x002fe2000f8e00ff */
[----:B0-----:R-:W-:Y:S09]  /*13200*/  @P0 BRA `(.L_x_3908) ;  /* 0x0000000000100947 */ /* 0x001ff20003800000 */
[----:B------:R-:W-:Y:S05]  /*13210*/  @!P2 BRA `(.L_x_3908) ;  /* 0x00000000000ca947 */ /* 0x000fea0003800000 */
[----:B-----5:R-:W2:Y:S04]  /*13220*/  LDG.E R10, desc[UR40][R2.64] ;  /* 0x00000028020a7981 */ /* 0x020ea8000c1e1900 */
[----:B------:R-:W2:Y:S02]  /*13230*/  LDG.E R2, desc[UR40][R2.64+0x4] ;  /* 0x0000042802027981 */ /* 0x000ea4000c1e1900 */
[----:B--2---:R-:W-:-:S07]  /*13240*/  IMAD.IADD R10, R2, 0x1, -R10 ;  /* 0x00000001020a7824 */ /* 0x004fce00078e0a0a */
.L_x_3908:
[----:B------:R-:W-:Y:S01]  /*13250*/  IMAD.MOV.U32 R2, RZ, RZ, RZ ;  /* 0x000000ffff027224 */ /* 0x000fe200078e00ff */
[----:B------:R-:W-:Y:S01]  /*13260*/  MOV R20, RZ ;  /* 0x000000ff00147202 */ /* 0x000fe20000000f00 */
[----:B------:R-:W-:-:S04]  /*13270*/  ULDC.64 UR4, c[0x0][0xa20] ;  /* 0x0002880000047ab9 */ /* 0x000fc80000000a00 */
[----:B------:R-:W2:Y:S04]  /*13280*/  @P3 LDG.E R2, desc[UR40][R6.64] ;  /* 0x0000002806023981 */ /* 0x000ea8000c1e1900 */
[----:B------:R0:W5:Y:S01]  /*13290*/  @P1 LDG.E R20, desc[UR40][R4.64] ;  /* 0x0000002804141981 */ /* 0x000162000c1e1900 */
[----:B------:R-:W-:-:S04]  /*132a0*/  ISETP.NE.U32.AND P0, PT, RZ, UR4, PT ;  /* 0x00000004ff007c0c */ /* 0x000fc8000bf05070 */
[----:B------:R-:W-:Y:S01]  /*132b0*/  ISETP.NE.AND.EX P0, PT, RZ, UR5, PT, P0 ;  /* 0x00000005ff007c0c */ /* 0x000fe2000bf05300 */
[----:B--2--5:R-:W-:-:S05]  /*132c0*/  IMAD.IADD R2, R2, 0x1, R8 ;  /* 0x0000000102027824 */ /* 0x024fca00078e0208 */
[----:B------:R0:W-:Y:S07]  /*132d0*/  STL [R1+0x10], R2 ;  /* 0x0000100201007387 */ /* 0x0001ee0000100800 */
[----:B------:R-:W-:Y:S05]  /*132e0*/  @!P0 BRA `(.L_x_3909) ;  /* 0x0000000000108947 */ /* 0x000fea0003800000 */
[----:B0-----:R-:W-:-:S04]  /*132f0*/  IADD3 R2, P0, R15, UR4, RZ ;  /* 0x000000040f027c10 */ /* 0x001fc8000ff1e0ff */
[----:B------:R-:W-:-:S05]  /*13300*/  IADD3.X R3, R14, UR5, RZ, P0, !PT ;  /* 0x000000050e037c10 */ /* 0x000fca00087fe4ff */
[----:B------:R0:W5:Y:S01]  /*13310*/  LDG.E R9, desc[UR40][R2.64] ;  /* 0x0000002802097981 */ /* 0x000162000c1e1900 */
[----:B------:R-:W-:Y:S05]  /*13320*/  BRA `(.L_x_3910) ;  /* 0x0000000000107947 */ /* 0x000fea0003800000 */
.L_x_3909:
[----:B------:R-:W-:Y:S05]  /*13330*/  @!P3 BRA `(.L_x_3910) ;  /* 0x00000000000cb947 */ /* 0x000fea0003800000 */
[----:B------:R-:W2:Y:S04]  /*13340*/  LDG.E R9, desc[UR40][R6.64] ;  /* 0x0000002806097981 */ /* 0x000ea8000c1e1900 */
[----:B------:R-:W2:Y:S02]  /*13350*/  LDG.E R6, desc[UR40][R6.64+0x4] ;  /* 0x0000042806067981 */ /* 0x000ea4000c1e1900 */
[----:B--2---:R-:W-:-:S07]  /*13360*/  IMAD.IADD R9, R6, 0x1, -R9 ;  /* 0x0000000106097824 */ /* 0x004fce00078e0a09 */
.L_x_3910:
[----:B0-----:R-:W2:Y:S01]  /*13370*/  @P1 LDG.E R2, desc[UR40][R4.64] ;  /* 0x0000002804021981 */ /* 0x001ea2000c1e1900 */
[----:B-----5:R-:W-:-:S03]  /*13380*/  IMAD.IADD R9, R9, 0x1, -R8 ;  /* 0x0000000109097824 */ /* 0x020fc600078e0a08 */
[----:B------:R-:W2:Y:S01]  /*13390*/  @P1 LDG.E R4, desc[UR40][R4.64+0x4] ;  /* 0x0000042804041981 */ /* 0x000ea2000c1e1900 */
[----:B------:R-:W-:Y:S01]  /*133a0*/  LEA R3, R17, 0xdf, 0x7 ;  /* 0x000000df11037811 */ /* 0x000fe200078e38ff */
[----:B------:R-:W-:Y:S01]  /*133b0*/  BSSY B0, `(.L_x_3911) ;  /* 0x00000ee000007945 */ /* 0x000fe20003800000 */
[----:B------:R-:W-:Y:S01]  /*133c0*/  PLOP3.LUT P2, PT, PT, PT, PT, 0x80, 0x0 ;  /* 0x000000000000781c */ /* 0x000fe20003f4f070 */
[----:B--2---:R-:W-:-:S04]  /*133d0*/  @P1 IMAD.IADD R0, R4, 0x1, -R2 ;  /* 0x0000000104001824 */ /* 0x004fc800078e0a02 */
[----:B------:R-:W-:-:S05]  /*133e0*/  IMAD.IADD R2, R9, 0x1, R0 ;  /* 0x0000000109027824 */ /* 0x000fca00078e0200 */
[C---:B------:R-:W-:Y:S02]  /*133f0*/  IADD3 R3, R2.reuse, R3, -R10 ;  /* 0x0000000302037210 */ /* 0x040fe40007ffe80a */
[----:B------:R-:W-:-:S05]  /*13400*/  IADD3 R2, R2, 0x5f, RZ ;  /* 0x0000005f02027810 */ /* 0x000fca0007ffe0ff */
[----:B------:R-:W-:-:S04]  /*13410*/  IMAD.HI R2, R2, 0x2aaaaaab, RZ ;  /* 0x2aaaaaab02027827 */ /* 0x000fc800078e02ff */
[----:B------:R-:W-:Y:S01]  /*13420*/  IMAD.HI R3, R3, 0x2aaaaaab, RZ ;  /* 0x2aaaaaab03037827 */ /* 0x000fe200078e02ff */
[----:B------:R-:W-:-:S04]  /*13430*/  SHF.R.U32.HI R4, RZ, 0x1f, R2 ;  /* 0x0000001fff047819 */ /* 0x000fc80000011602 */
[----:B------:R-:W-:Y:S02]  /*13440*/  LEA.HI.SX32 R4, R2, R4, 0x1c ;  /* 0x0000000402047211 */ /* 0x000fe400078fe2ff */
[----:B------:R-:W-:-:S04]  /*13450*/  SHF.R.U32.HI R2, RZ, 0x1f, R3 ;  /* 0x0000001fff027819 */ /* 0x000fc80000011603 */
[----:B------:R-:W-:-:S04]  /*13460*/  LEA.HI.SX32 R2, R3, R2, 0x1c ;  /* 0x0000000203027211 */ /* 0x000fc800078fe2ff */
[----:B------:R-:W-:-:S05]  /*13470*/  VIMNMX R6, R4, R2, PT ;  /* 0x0000000204067248 */ /* 0x000fca0003fe0100 */
[--C-:B------:R-:W-:Y:S02]  /*13480*/  IMAD R2, R6, 0x60, -R9.reuse ;  /* 0x0000006006027824 */ /* 0x100fe400078e0a09 */
[----:B------:R-:W-:-:S03]  /*13490*/  IMAD.MOV R9, RZ, RZ, -R9 ;  /* 0x000000ffff097224 */ /* 0x000fc600078e0a09 */
[----:B------:R-:W-:Y:S02]  /*134a0*/  VIMNMX R2, R2, R0, PT ;  /* 0x0000000002027248 */ /* 0x000fe40003fe0100 */
[----:B------:R-:W-:-:S04]  /*134b0*/  VIMNMX R9, RZ, R9, !PT ;  /* 0x00000009ff097248 */ /* 0x000fc80007fe0100 */
[----:B------:R-:W-:Y:S01]  /*134c0*/  ISETP.GT.AND P0, PT, R2, R9, PT ;  /* 0x000000090200720c */ /* 0x000fe20003f04270 */
[----:B------:R0:W-:-:S12]  /*134d0*/  STL [R1+0x1c], R6 ;  /* 0x00001c0601007387 */ /* 0x0001d80000100800 */
[----:B------:R-:W-:Y:S02]  /*134e0*/  @P0 VIADD R4, R2, 0x5f ;  /* 0x0000005f02040836 */ /* 0x000fe40000000000 */
[----:B------:R-:W-:-:S04]  /*134f0*/  IMAD.WIDE.U32 R2, R9, -0x55555555, RZ ;  /* 0xaaaaaaab09027825 */ /* 0x000fc800078e00ff */
[----:B------:R-:W-:Y:S01]  /*13500*/  @P0 IMAD.HI R4, R4, 0x2aaaaaab, RZ ;  /* 0x2aaaaaab04040827 */ /* 0x000fe200078e02ff */
[----:B------:R-:W-:-:S04]  /*13510*/  SHF.R.U32.HI R0, RZ, 0x6, R3 ;  /* 0x00000006ff007819 */ /* 0x000fc80000011603 */
[----:B------:R-:W-:Y:S01]  /*13520*/  @P0 SHF.R.U32.HI R3, RZ, 0x1f, R4 ;  /* 0x0000001fff030819 */ /* 0x000fe20000011604 */
[----:B------:R-:W-:-:S03]  /*13530*/  IMAD.MOV.U32 R2, RZ, RZ, R0 ;  /* 0x000000ffff027224 */ /* 0x000fc600078e0000 */
[----:B------:R-:W-:-:S04]  /*13540*/  @P0 LEA.HI.SX32 R2, R4, R3, 0x1c ;  /* 0x0000000304020211 */ /* 0x000fc800078fe2ff */
[----:B------:R-:W-:-:S13]  /*13550*/  ISETP.GT.AND P0, PT, R2, R0, PT ;  /* 0x000000000200720c */ /* 0x000fda0003f04270 */
[----:B0-----:R-:W-:Y:S05]  /*13560*/  @!P0 BRA `(.L_x_3912) ;  /* 0x0000000c00488947 */ /* 0x001fea0003800000 */
[----:B------:R-:W0:Y:S01]  /*13570*/  LDC R3, c[0x0][0x428] ;  /* 0x00010a00ff037b82 */ /* 0x000e220000000800 */
[----:B------:R-:W-:Y:S01]  /*13580*/  UMOV UR4, 0xffffffff ;  /* 0xffffffff00047882 */ /* 0x000fe20000000000 */
[----:B0-----:R-:W-:Y:S01]  /*13590*/  ISETP.NE.AND P0, PT, R3, 0x1, PT ;  /* 0x000000010300780c */ /* 0x001fe20003f05270 */
[----:B------:R-:W-:-:S12]  /*135a0*/  IMAD.MOV.U32 R3, RZ, RZ, R18 ;  /* 0x000000ffff037224 */ /* 0x000fd800078e0012 */
[----:B------:R-:W0:Y:S08]  /*135b0*/  @P0 LDC R4, c[0x0][0x42c] ;  /* 0x00010b00ff040b82 */ /* 0x000e300000000800 */
[----:B------:R-:W1:Y:S01]  /*135c0*/  @P0 LDC R5, c[0x0][0x430] ;  /* 0x00010c00ff050b82 */ /* 0x000e620000000800 */
[----:B0-----:R-:W-:-:S05]  /*135d0*/  @P0 IMAD.HI.U32 R4, R18, R4, RZ ;  /* 0x0000000412040227 */ /* 0x001fca00078e00ff */
[----:B-1----:R-:W-:Y:S02]  /*135e0*/  @P0 SHF.R.U32.HI R3, RZ, R5, R4 ;  /* 0x00000005ff030219 */ /* 0x002fe40000011604 */
[----:B------:R-:W-:Y:S01]  /*135f0*/  SEL R4, R11, RZ, !P1 ;  /* 0x000000ff0b047207 */ /* 0x000fe20004800000 */
[----:B------:R-:W-:Y:S06]  /*13600*/  BRA.DIV UR4, `(.L_x_3913) ;  /* 0x0000005604547947 */ /* 0x000fec000b800000 */
.L_x_4061:
[----:B------:R-:W-:-:S03]  /*13610*/  UMOV UR4, 0xffffffff ;  /* 0xffffffff00047882 */ /* 0x000fc60000000000 */
[----:B------:R-:W-:Y:S05]  /*13620*/  BRA.DIV UR4, `(.L_x_3914) ;  /* 0x0000005604807947 */ /* 0x000fea000b800000 */
[----:B------:R-:W-:-:S13]  /*13630*/  ELECT P6, URZ, PT ;  /* 0x00000000003f782f */ /* 0x000fda00038c0000 */
.L_x_4064:
[----:B------:R-:W2:Y:S01]  /*13640*/  LDL R5, [R1+0x28] ;  /* 0x0000280001057983 */ /* 0x000ea20000100800 */
[----:B------:R-:W-:Y:S01]  /*13650*/  BSSY B1, `(.L_x_3915) ;  /* 0x000000b000017945 */ /* 0x000fe20003800000 */
[----:B------:R-:W0:Y:S01]  /*13660*/  S2R R9, SR_CgaCtaId ;  /* 0x0000000000097919 */ /* 0x000e220000008800 */
[----:B--2---:R-:W-:-:S05]  /*13670*/  VIADD R5, R5, 0x1 ;  /* 0x0000000105057836 */ /* 0x004fca0000000000 */
[----:B------:R-:W-:-:S04]  /*13680*/  LEA.HI R6, R5, R5, RZ, 0x1 ;  /* 0x0000000505067211 */ /* 0x000fc800078f08ff */
[----:B------:R-:W-:-:S04]  /*13690*/  LOP3.LUT R6, R6, 0xfffffffe, RZ, 0xc0, !PT ;  /* 0xfffffffe06067812 */ /* 0x000fc800078ec0ff */
[----:B------:R-:W-:Y:S02]  /*136a0*/  IADD3 R5, R5, -R6, RZ ;  /* 0x8000000605057210 */ /* 0x000fe40007ffe0ff */
[----:B------:R-:W-:Y:S02]  /*136b0*/  MOV R6, 0x400 ;  /* 0x0000040000067802 */ /* 0x000fe40000000f00 */
[----:B------:R-:W-:Y:S02]  /*136c0*/  SHF.L.U32 R5, R5, 0x1f, RZ ;  /* 0x0000001f05057819 */ /* 0x000fe400000006ff */
[----:B0-----:R-:W-:-:S04]  /*136d0*/  LEA R9, R9, R6, 0x18 ;  /* 0x0000000609097211 */ /* 0x001fc800078ec0ff */
[----:B------:R-:W0:Y:S02]  /*136e0*/  SYNCS.PHASECHK.TRANS64.TRYWAIT P0, [R9+URZ+0x22820], R5 ;  /* 0x02282005090075a7 */ /* 0x000e24000800017f */
[----:B0-----:R-:W-:Y:S05]  /*136f0*/  @!P0 BRA `(.L_x_3916) ;  /* 0x00000054006c8947 */ /* 0x001fea0003800000 */
.L_x_4065:
[----:B------:R-:W-:Y:S05]  /*13700*/  BSYNC B1 ;  /* 0x0000000000017941 */ /* 0x000fea0003800000 */
.L_x_3915:
        /* <DEDUP_REMOVED lines=8> */
.L_x_4066:
        /* <DEDUP_REMOVED lines=11> */
.L_x_3920:
        /* <DEDUP_REMOVED lines=19> */
.L_x_4067:
        /* <DEDUP_REMOVED lines=8> */
.L_x_3922:
        /* <DEDUP_REMOVED lines=31> */
.L_x_3918:
[----:B------:R-:W-:Y:S05]  /*13be0*/  BSYNC B1 ;  /* 0x0000000000017941 */ /* 0x000fea0003800000 */
.L_x_3917:
        /* <DEDUP_REMOVED lines=12> */
[----:B0-----:R-:W-:Y:S05]  /*13cb0*/  @!P0 BRA `(.L_x_3912) ;  /* 0x0000000400748947 */ /* 0x001fea0003800000 */
[C---:B------:R-:W-:Y:S02]  /*13cc0*/  IMAD R5, R2.reuse, 0x60, R20 ;  /* 0x0000006002057824 */ /* 0x040fe400078e0214 */
[----:B------:R-:W-:Y:S02]  /*13cd0*/  VIADD R2, R2, 0xffffffff ;  /* 0xffffffff02027836 */ /* 0x000fe40000000000 */
[----:B------:R-:W-:-:S07]  /*13ce0*/  VIADD R5, R5, 0xffffff40 ;  /* 0xffffff4005057836 */ /* 0x000fce0000000000 */
.L_x_3929:
[----:B------:R-:W-:Y:S05]  /*13cf0*/  YIELD ;  /* 0x0000000000007946 */ /* 0x000fea0003800000 */
[----:B------:R-:W-:Y:S04]  /*13d00*/  BSSY B1, `(.L_x_3923) ;  /* 0x000004b000017945 */ /* 0x000fe80003800000 */
[----:B0-----:R-:W-:Y:S05]  /*13d10*/  @!P6 BRA `(.L_x_3924) ;  /* 0x000000040024e947 */ /* 0x001fea0003800000 */
[----:B------:R-:W2:Y:S04]  /*13d20*/  LDL R6, [R1+0x4] ;  /* 0x0000040001067983 */ /* 0x000ea80000100800 */
[----:B------:R-:W3:Y:S01]  /*13d30*/  LDL R7, [R1+0xc] ;  /* 0x00000c0001077983 */ /* 0x000ee20000100800 */
[----:B--2---:R-:W-:Y:S01]  /*13d40*/  IMAD R6, R6, 0x8, R9 ;  /* 0x0000000806067824 */ /* 0x004fe200078e0209 */
[----:B---3--:R-:W-:-:S04]  /*13d50*/  SHF.L.U32 R7, R7, 0x1f, RZ ;  /* 0x0000001f07077819 */ /* 0x008fc800000006ff */
[----:B------:R-:W0:Y:S02]  /*13d60*/  SYNCS.PHASECHK.TRANS64.TRYWAIT P0, [R6+URZ+0x228a0], R7 ;  /* 0x0228a007060075a7 */ /* 0x000e24000800017f */
[----:B0-----:R-:W-:Y:S05]  /*13d70*/  @!P0 BRA `(.L_x_3925) ;  /* 0x0000005000088947 */ /* 0x001fea0003800000 */
.L_x_4068:
        /* <DEDUP_REMOVED lines=11> */
.L_x_3926:
        /* <DEDUP_REMOVED lines=17> */
.L_x_4069:
        /* <DEDUP_REMOVED lines=8> */
.L_x_3928:
        /* <DEDUP_REMOVED lines=31> */
.L_x_3924:
[----:B------:R-:W-:Y:S05]  /*141b0*/  BSYNC B1 ;  /* 0x0000000000017941 */ /* 0x000fea0003800000 */
.L_x_3923:
        /* <DEDUP_REMOVED lines=13> */
.L_x_3912:
[----:B------:R-:W-:Y:S05]  /*14290*/  BSYNC B0 ;  /* 0x0000000000007941 */ /* 0x000fea0003800000 */
.L_x_3911:
[----:B------:R-:W2:Y:S01]  /*142a0*/  LDL R6, [R1+0x1c] ;  /* 0x00001c0001067983 */ /* 0x000ea20000100800 */
        /* <DEDUP_REMOVED lines=9> */
[----:B0-----:R-:W0:Y:S01]  /*14340*/  S2R R7, SR_LANEID ;  /* 0x0000000000077919 */ /* 0x001e220000000000 */
[----:B------:R-:W-:Y:S01]  /*14350*/  VOTEU.ANY UR4, UPT, PT ;  /* 0x0000000000047886 */ /* 0x000fe200038e0100 */
[----:B------:R-:W1:Y:S01]  /*14360*/  LDC.64 R2, c[0x0][0xc38] ;  /* 0x00030e00ff027b82 */ /* 0x000e620000000a00 */
[----:B------:R-:W0:Y:S08]  /*14370*/  FLO.U32 R0, UR4 ;  /* 0x0000000400007d00 */ /* 0x000e3000080e0000 */
[----:B------:R-:W1:Y:S01]  /*14380*/  POPC R5, UR4 ;  /* 0x0000000400057d09 */ /* 0x000e620008000000 */
[----:B0-----:R-:W-:-:S13]  /*14390*/  ISETP.EQ.U32.AND P0, PT, R0, R7, PT ;  /* 0x000000070000720c */ /* 0x001fda0003f02070 */
[----:B-1----:R-:W2:Y:S01]  /*143a0*/  @P0 ATOMG.E.ADD.STRONG.GPU PT, R3, desc[UR40][R2.64], R5 ;  /* 0x00000005020309a8 */ /* 0x002ea200081ee1e8 */
[----:B------:R-:W0:Y:S02]  /*143b0*/  S2R R4, SR_LTMASK ;  /* 0x0000000000047919 */ /* 0x000e240000003900 */
[----:B0-----:R-:W-:-:S04]  /*143c0*/  LOP3.LUT R4, R4, UR4, RZ, 0xc0, !PT ;  /* 0x0000000404047c12 */ /* 0x001fc8000f8ec0ff */
[----:B------:R-:W0:Y:S01]  /*143d0*/  POPC R7, R4 ;  /* 0x0000000400077309 */ /* 0x000e220000000000 */
[----:B--2---:R-:W0:Y:S02]  /*143e0*/  SHFL.IDX PT, R0, R3, R0, 0x1f ;  /* 0x00001f0003007589 */ /* 0x004e2400000e0000 */
[----:B0-----:R-:W-:Y:S01]  /*143f0*/  IADD3 R16, R0, UR37, R7 ;  /* 0x0000002500107c10 */ /* 0x001fe2000fffe007 */
[----:B------:R-:W-:Y:S06]  /*14400*/  BRA `(.L_x_3932) ;  /* 0x0000002800447947 */ /* 0x000fec0003800000 */
.L_x_3931:
        /* <DEDUP_REMOVED lines=11> */
[----:B------:R-:W-:Y:S01]  /*144c0*/  IMAD.U32 R4, RZ, RZ, UR6 ;  /* 0x00000006ff047e24 */ /* 0x000fe2000f8e00ff */
[----:B------:R-:W-:Y:S01]  /*144d0*/  MOV R6, UR8 ;  /* 0x0000000800067c02 */ /* 0x000fe20008000f00 */
[----:B------:R-:W1:Y:S01]  /*144e0*/  LDC.64 R2, c[0x4][R2] ;  /* 0x0100000002027b82 */ /* 0x000e620000000a00 */
[----:B------:R-:W-:Y:S01]  /*144f0*/  IMAD.U32 R5, RZ, RZ, UR7 ;  /* 0x00000007ff057e24 */ /* 0x000fe2000f8e00ff */
[----:B------:R-:W-:Y:S01]  /*14500*/  MOV R13, RZ ;  /* 0x000000ff000d7202 */ /* 0x000fe20000000f00 */
[----:B0-----:R-:W-:Y:S02]  /*14510*/  IMAD.U32 R7, RZ, RZ, UR9 ;  /* 0x00000009ff077e24 */ /* 0x001fe4000f8e00ff */
[----:B------:R-:W-:-:S02]  /*14520*/  IMAD.U32 R10, RZ, RZ, UR4 ;  /* 0x00000004ff0a7e24 */ /* 0x000fc4000f8e00ff */
[----:B------:R-:W-:Y:S02]  /*14530*/  IMAD.U32 R11, RZ, RZ, UR5 ;  /* 0x00000005ff0b7e24 */ /* 0x000fe4000f8e00ff */
[----:B------:R-:W-:Y:S02]  /*14540*/  IMAD.MOV.U32 R8, RZ, RZ, 0x70 ;  /* 0x00000070ff087424 */ /* 0x000fe400078e00ff */
[----:B------:R-:W-:-:S07]  /*14550*/  IMAD.MOV.U32 R12, RZ, RZ, 0x1 ;  /* 0x00000001ff0c7424 */ /* 0x000fce00078e00ff */
[----:B------:R-:W-:-:S07]  /*14560*/  LEPC R20, `(.L_x_3933) ;  /* 0x000000001014794e */ /* 0x000fce0000000000 */
[----:B-1----:R-:W-:Y:S05]  /*14570*/  CALL.ABS.NOINC R2 ;  /* 0x0000000002007343 */ /* 0x002fea0003c00000 */
.L_x_3933:
        /* <DEDUP_REMOVED lines=13> */
[----:B0-----:R-:W-:-:S02]  /*14650*/  IMAD.U32 R7, RZ, RZ, UR9 ;  /* 0x00000009ff077e24 */ /* 0x001fc4000f8e00ff */
[----:B------:R-:W-:Y:S02]  /*14660*/  IMAD.U32 R11, RZ, RZ, UR5 ;  /* 0x00000005ff0b7e24 */ /* 0x000fe4000f8e00ff */
[----:B------:R-:W-:Y:S02]  /*14670*/  IMAD.MOV.U32 R8, RZ, RZ, 0x70 ;  /* 0x00000070ff087424 */ /* 0x000fe400078e00ff */
[----:B------:R-:W-:Y:S02]  /*14680*/  IMAD.MOV.U32 R12, RZ, RZ, 0x1 ;  /* 0x00000001ff0c7424 */ /* 0x000fe400078e00ff */
[----:B-1----:R-:W-:-:S07]  /*14690*/  IMAD.MOV.U32 R13, RZ, RZ, RZ ;  /* 0x000000ffff0d7224 */ /* 0x002fce00078e00ff */
[----:B------:R-:W-:-:S07]  /*146a0*/  LEPC R20, `(.L_x_3935) ;  /* 0x000000001014794e */ /* 0x000fce0000000000 */
[----:B--2---:R-:W-:Y:S05]  /*146b0*/  CALL.ABS.NOINC R2 ;  /* 0x0000000002007343 */ /* 0x004fea0003c00000 */
.L_x_3935:
        /* <DEDUP_REMOVED lines=16> */
.L_x_3934:
[----:B------:R-:W2:Y:S01]  /*147c0*/  LDL.LU R2, [R1+0x20] ;  /* 0x0000200001027983 */ /* 0x000ea20000300800 */
[----:B------:R-:W-:-:S03]  /*147d0*/  ULDC.64 UR4, c[0x0][0x9f8] ;  /* 0x00027e0000047ab9 */ /* 0x000fc60000000a00 */
[----:B------:R-:W3:Y:S04]  /*147e0*/  LDL.LU R0, [R1+0x24] ;  /* 0x0000240001007983 */ /* 0x000ee80000300800 */
[----:B------:R-:W4:Y:S04]  /*147f0*/  LDL.LU R4, [R1+0x2c] ;  /* 0x00002c0001047983 */ /* 0x000f280000300800 */
[----:B0-----:R-:W4:Y:S01]  /*14800*/  LDL.LU R7, [R1+0x18] ;  /* 0x0000180001077983 */ /* 0x001f220000300800 */
        /* <DEDUP_REMOVED lines=26> */
.L_x_3936:
        /* <DEDUP_REMOVED lines=19> */
.L_x_4072:
[----:B------:R-:W-:Y:S01]  /*14ae0*/  UMOV UR4, 0xffffffff ;  /* 0xffffffff00047882 */ /* 0x000fe20000000000 */
[----:B------:R-:W-:Y:S02]  /*14af0*/  SHF.R.S32.HI R8, RZ, 0x1f, R0 ;  /* 0x0000001fff087819 */ /* 0x000fe40000011400 */
[----:B------:R-:W-:Y:S05]  /*14b00*/  BRA.DIV UR4, `(.L_x_3938) ;  /* 0x0000004604007947 */ /* 0x000fea000b800000 */
[----:B------:R-:W-:-:S13]  /*14b10*/  ELECT P6, URZ, PT ;  /* 0x00000000003f782f */ /* 0x000fda00038c0000 */
.L_x_4075:
[----:B------:R-:W-:Y:S05]  /*14b20*/  @!P6 BRA `(.L_x_3939) ;  /* 0x0000000000fce947 */ /* 0x000fea0003800000 */
[----:B------:R-:W-:-:S04]  /*14b30*/  ISETP.NE.U32.AND P0, PT, R20, RZ, PT ;  /* 0x000000ff1400720c */ /* 0x000fc80003f05070 */
[----:B------:R-:W-:-:S13]  /*14b40*/  ISETP.NE.AND.EX P0, PT, R21, RZ, PT, P0 ;  /* 0x000000ff1500720c */ /* 0x000fda0003f05300 */
[----:B------:R-:W-:Y:S05]  /*14b50*/  @!P0 BRA `(.L_x_3940) ;  /* 0x0000000000488947 */ /* 0x000fea0003800000 */
[----:B------:R-:W0:Y:S01]  /*14b60*/  LDC R9, c[0x0][0x41c] ;  /* 0x00010700ff097b82 */ /* 0x000e220000000800 */
[----:B------:R-:W-:Y:S01]  /*14b70*/  MOV R5, R3 ;  /* 0x0000000300057202 */ /* 0x000fe20000000f00 */
        /* <DEDUP_REMOVED lines=16> */
.L_x_3940:
        /* <DEDUP_REMOVED lines=9> */
.L_x_4076:
        /* <DEDUP_REMOVED lines=11> */
.L_x_3942:
        /* <DEDUP_REMOVED lines=22> */
.L_x_3939:
        /* <DEDUP_REMOVED lines=30> */
.L_x_4077:
[----:B------:R-:W-:Y:S05]  /*15100*/  BSYNC B0 ;  /* 0x0000000000007941 */ /* 0x000fea0003800000 */
.L_x_3943:
        /* <DEDUP_REMOVED lines=11> */
.L_x_4078:
        /* <DEDUP_REMOVED lines=11> */
.L_x_3948:
        /* <DEDUP_REMOVED lines=37> */
.L_x_3946:
[----:B------:R-:W-:Y:S05]  /*154c0*/  BSYNC B0 ;  /* 0x0000000000007941 */ /* 0x000fea0003800000 */
.L_x_3945:
[----:B------:R-:W2:Y:S01]  /*154d0*/  LDL R3, [R1+0x1c] ;  /* 0x00001c0001037983 */ /* 0x000ea20000100800 */
[----:B------:R-:W-:Y:S01]  /*154e0*/  BSSY B0, `(.L_x_3949) ;  /* 0x0000168000007945 */ /* 0x000fe20003800000 */
[----:B--2---:R-:W-:-:S13]  /*154f0*/  ISETP.GE.AND P0, PT, R3, 0x2, PT ;  /* 0x000000020300780c */ /* 0x004fda0003f06270 */
[----:B------:R-:W-:Y:S05]  /*15500*/  @!P0 BRA `(.L_x_3950) ;  /* 0x0000001400948947 */ /* 0x000fea0003800000 */
[C---:B0-----:R-:W-:Y:S01]  /*15510*/  LOP3.LUT R2, R3.reuse, 0x1, RZ, 0xc0, !PT ;  /* 0x0000000103027812 */ /* 0x041fe200078ec0ff */
[----:B------:R-:W-:Y:S01]  /*15520*/  VIADD R7, R3, 0xfffffffe ;  /* 0xfffffffe03077836 */ /* 0x000fe20000000000 */
[----:B------:R-:W-:Y:S02]  /*15530*/  BSSY B1, `(.L_x_3951) ;  /* 0x0000079000017945 */ /* 0x000fe40003800000 */
[----:B------:R-:W-:Y:S02]  /*15540*/  ISETP.NE.U32.AND P0, PT, R2, 0x1, PT ;  /* 0x000000010200780c */ /* 0x000fe40003f05070 */
[----:B------:R-:W-:-:S11]  /*15550*/  MOV R5, R7 ;  /* 0x0000000700057202 */ /* 0x000fd60000000f00 */
        /* <DEDUP_REMOVED lines=24> */
[--C-:B------:R-:W-:Y:S01]  /*156e0*/  SHF.R.S32.HI R3, RZ, 0x1f, R2.reuse ;  /* 0x0000001fff037819 */ /* 0x100fe20000011402 */
        /* <DEDUP_REMOVED lines=8> */
.L_x_3955:
[----:B------:R-:W2:Y:S01]  /*15770*/  S2R R5, SR_CgaCtaId ;  /* 0x0000000000057919 */ /* 0x000ea20000008800 */
[----:B------:R-:W-:-:S04]  /*15780*/  MOV R3, 0x400 ;  /* 0x0000040000037802 */ /* 0x000fc80000000f00 */
[----:B--2---:R-:W-:Y:S02]  /*15790*/  LEA R3, R5, R3, 0x18 ;  /* 0x0000000305037211 */ /* 0x004fe400078ec0ff */
[----:B------:R-:W-:Y:S02]  /*157a0*/  SHF.L.U32 R5, R9, 0x1f, RZ ;  /* 0x0000001f09057819 */ /* 0x000fe400000006ff */
[----:B------:R-:W-:-:S04]  /*157b0*/  LEA R3, R12, R3, 0x3 ;  /* 0x000000030c037211 */ /* 0x000fc800078e18ff */
[----:B------:R-:W2:Y:S02]  /*157c0*/  SYNCS.PHASECHK.TRANS64.TRYWAIT P0, [R3+URZ+0x22840], R5 ;  /* 0x02284005030075a7 */ /* 0x000ea4000800017f */
[----:B--2---:R-:W-:Y:S05]  /*157d0*/  @!P0 BRA `(.L_x_3956) ;  /* 0x0000003800348947 */ /* 0x004fea0003800000 */
.L_x_4079:
        /* <DEDUP_REMOVED lines=11> */
.L_x_3957:
[----:B0-----:R-:W3:Y:S01]  /*15890*/  LDL R9, [R1] ;  /* 0x0000000001097983 */ /* 0x001ee20000100800 */
[----:B------:R-:W-:-:S03]  /*158a0*/  MOV R11, 0x400 ;  /* 0x00000400000b7802 */ /* 0x000fc60000000f00 */
        /* <DEDUP_REMOVED lines=20> */
.L_x_4080:
        /* <DEDUP_REMOVED lines=8> */
.L_x_3959:
[----:B0-2---:R-:W2:Y:S01]  /*15a70*/  LDL R5, [R1] ;  /* 0x0000000001057983 */ /* 0x005ea20000100800 */
[----:B------:R-:W-:Y:S01]  /*15a80*/  MOV R9, 0x400 ;  /* 0x0000040000097802 */ /* 0x000fe20000000f00 */
[----:B------:R-:W0:Y:S01]  /*15a90*/  S2R R10, SR_CgaCtaId ;  /* 0x00000000000a7919 */ /* 0x000e220000008800 */
[----:B------:R-:W-:Y:S02]  /*15aa0*/  R2UR UR11, R2 ;  /* 0x00000000020b72ca */ /* 0x000fe400000e0000 */
[----:B------:R-:W-:Y:S01]  /*15ab0*/  R2UR UR9, R3 ;  /* 0x00000000030972ca */ /* 0x000fe200000e0000 */
[----:B------:R-:W-:Y:S01]  /*15ac0*/  UIADD3 UR4, UP0, UR38, 0x470, URZ ;  /* 0x0000047026047890 */ /* 0x000fe2000ff1e03f */
[----:B------:R-:W-:Y:S02]  /*15ad0*/  R2UR UR12, R4 ;  /* 0x00000000040c72ca */ /* 0x000fe400000e0000 */
[----:B------:R-:W-:Y:S01]  /*15ae0*/  R2UR UR13, R6 ;  /* 0x00000000060d72ca */ /* 0x000fe200000e0000 */
[----:B------:R-:W-:Y:S01]  /*15af0*/  UIADD3.X UR5, URZ, UR39, URZ, UP0, !UPT ;  /* 0x000000273f057290 */ /* 0x000fe200087fe43f */
[----:B0-----:R-:W-:-:S07]  /*15b00*/  LEA R9, R10, R9, 0x18 ;  /* 0x000000090a097211 */ /* 0x001fce00078ec0ff */
        /* <DEDUP_REMOVED lines=24> */
.L_x_3954:
[----:B------:R-:W-:Y:S05]  /*15c90*/  BSYNC B2 ;  /* 0x0000000000027941 */ /* 0x000fea0003800000 */
.L_x_3953:
[----:B------:R-:W2:Y:S02]  /*15ca0*/  LDL.LU R2, [R1+0x1c] ;  /* 0x00001c0001027983 */ /* 0x000ea40000300800 */
[----:B--2---:R-:W-:-:S07]  /*15cb0*/  VIADD R5, R2, 0xfffffffd ;  /* 0xfffffffd02057836 */ /* 0x004fce0000000000 */
.L_x_3952:
[----:B------:R-:W-:Y:S05]  /*15cc0*/  BSYNC B1 ;  /* 0x0000000000017941 */ /* 0x000fea0003800000 */
.L_x_3951:
[----:B------:R-:W-:-:S13]  /*15cd0*/  ISETP.NE.AND P0, PT, R7, RZ, PT ;  /* 0x000000ff0700720c */ /* 0x000fda0003f05270 */
[----:B------:R-:W-:Y:S05]  /*15ce0*/  @!P0 BRA `(.L_x_3950) ;  /* 0x0000000c009c8947 */ /* 0x000fea0003800000 */
.L_x_3974:
[----:B0-----:R-:W0:Y:S04]  /*15cf0*/  LDL.LU R3, [R1] ;  /* 0x0000000001037983 */ /* 0x001e280000300800 */
[----:B------:R-:W2:Y:S01]  /*15d00*/  LDL.LU R2, [R1+0x8] ;  /* 0x0000080001027983 */ /* 0x000ea20000300800 */
[----:B------:R-:W-:Y:S05]  /*15d10*/  YIELD ;  /* 0x0000000000007946 */ /* 0x000fea0003800000 */
[----:B------:R-:W-:Y:S01]  /*15d20*/  BSSY B1, `(.L_x_3960) ;  /* 0x000006d000017945 */ /* 0x000fe20003800000 */
[----:B0-----:R-:W-:-:S05]  /*15d30*/  VIADD R9, R3, 0x1 ;  /* 0x0000000103097836 */ /* 0x001fca0000000000 */
[----:B------:R-:W-:-:S04]  /*15d40*/  ISETP.NE.AND P0, PT, R9, 0x2, PT ;  /* 0x000000020900780c */ /* 0x000fc80003f05270 */
[----:B------:R-:W-:Y:S02]  /*15d50*/  SEL R10, RZ, 0x1, P0 ;  /* 0x00000001ff0a7807 */ /* 0x000fe40000000000 */
[----:B------:R-:W-:Y:S02]  /*15d60*/  SEL R9, R9, RZ, P0 ;  /* 0x000000ff09097207 */ /* 0x000fe40000000000 */
[----:B--2---:R-:W-:Y:S01]  /*15d70*/  LOP3.LUT R10, R2, R10, RZ, 0x3c, !PT ;  /* 0x0000000a020a7212 */ /* 0x004fe200078e3cff */
[----:B------:R-:W-:Y:S06]  /*15d80*/  @!P6 BRA `(.L_x_3961) ;  /* 0x000000040098e947 */ /* 0x000fec0003800000 */
[----:B------:R-:W-:Y:S01]  /*15d90*/  ULDC.64 UR4, c[0x0][0x3f8] ;  /* 0x0000fe0000047ab9 */ /* 0x000fe20000000a00 */
[----:B------:R-:W-:Y:S01]  /*15da0*/  IMAD.MOV.U32 R11, RZ, RZ, R5 ;  /* 0x000000ffff0b7224 */ /* 0x000fe200078e0005 */
[----:B------:R-:W-:-:S04]  /*15db0*/  ISETP.NE.U32.AND P0, PT, RZ, UR4, PT ;  /* 0x00000004ff007c0c */ /* 0x000fc8000bf05070 */
[----:B------:R-:W-:-:S13]  /*15dc0*/  ISETP.NE.AND.EX P0, PT, RZ, UR5, PT, P0 ;  /* 0x00000005ff007c0c */ /* 0x000fda000bf05300 */
[----:B------:R-:W-:Y:S05]  /*15dd0*/  @!P0 BRA `(.L_x_3962) ;  /* 0x0000000000448947 */ /* 0x000fea0003800000 */
[----:B------:R-:W0:Y:S01]  /*15de0*/  LDC R6, c[0x0][0x41c] ;  /* 0x00010700ff067b82 */ /* 0x000e220000000800 */
[----:B------:R-:W-:Y:S02]  /*15df0*/  ULDC.64 UR6, c[0x0][0x408] ;  /* 0x0001020000067ab9 */ /* 0x000fe40000000a00 */
[----:B------:R-:W-:Y:S01]  /*15e00*/  IMAD R7, R8, UR6, RZ ;  /* 0x0000000608077c24 */ /* 0x000fe2000f8e02ff */
[----:B0-----:R-:W-:-:S13]  /*15e10*/  ISETP.NE.AND P0, PT, R6, 0x1, PT ;  /* 0x000000010600780c */ /* 0x001fda0003f05270 */
[----:B------:R-:W0:Y:S02]  /*15e20*/  @P0 LDC.64 R2, c[0x0][0x420] ;  /* 0x00010800ff020b82 */ /* 0x000e240000000a00 */
[----:B0-----:R-:W-:Y:S01]  /*15e30*/  @P0 IMAD.HI.U32 R12, R5, R2, RZ ;  /* 0x00000002050c0227 */ /* 0x001fe200078e00ff */
[----:B------:R-:W-:-:S04]  /*15e40*/  MOV R2, R5 ;  /* 0x0000000500027202 */ /* 0x000fc80000000f00 */
        /* <DEDUP_REMOVED lines=10> */
.L_x_3962:
[----:B------:R-:W2:Y:S01]  /*15ef0*/  S2R R3, SR_CgaCtaId ;  /* 0x0000000000037919 */ /* 0x000ea20000008800 */
[----:B------:R-:W-:-:S04]  /*15f00*/  MOV R2, 0x400 ;  /* 0x0000040000027802 */ /* 0x000fc80000000f00 */
[----:B--2---:R-:W-:Y:S02]  /*15f10*/  LEA R2, R3, R2, 0x18 ;  /* 0x0000000203027211 */ /* 0x004fe400078ec0ff */
[----:B------:R-:W-:-:S03]  /*15f20*/  SHF.L.U32 R3, R10, 0x1f, RZ ;  /* 0x0000001f0a037819 */ /* 0x000fc600000006ff */
[----:B------:R-:W-:-:S04]  /*15f30*/  IMAD R2, R9, 0x8, R2 ;  /* 0x0000000809027824 */ /* 0x000fc800078e0202 */
[----:B------:R-:W2:Y:S02]  /*15f40*/  SYNCS.PHASECHK.TRANS64.TRYWAIT P0, [R2+URZ+0x22840], R3 ;  /* 0x02284003020075a7 */ /* 0x000ea4000800017f */
[----:B--2---:R-:W-:Y:S05]  /*15f50*/  @!P0 BRA `(.L_x_3963) ;  /* 0x00000030007c8947 */ /* 0x004fea0003800000 */
.L_x_4081:
        /* <DEDUP_REMOVED lines=11> */
.L_x_3964:
[----:B------:R-:W3:Y:S01]  /*16010*/  LDL R12, [R1+0x10] ;  /* 0x00001000010c7983 */ /* 0x000ee20000100800 */
        /* <DEDUP_REMOVED lines=19> */
[----:B0--3--:R-:W-:Y:S05]  /*16150*/  @!P1 BRA `(.L_x_3965) ;  /* 0x0000003000109947 */ /* 0x009fea0003800000 */
.L_x_4082:
        /* <DEDUP_REMOVED lines=8> */
.L_x_3966:
        /* <DEDUP_REMOVED lines=33> */
.L_x_3961:
[----:B------:R-:W-:Y:S05]  /*163f0*/  BSYNC B1 ;  /* 0x0000000000017941 */ /* 0x000fea0003800000 */
.L_x_3960:
[----:B------:R-:W-:Y:S01]  /*16400*/  IADD3 R9, R9, 0x1, RZ ;  /* 0x0000000109097810 */ /* 0x000fe20007ffe0ff */
[----:B------:R-:W-:Y:S03]  /*16410*/  BSSY B1, `(.L_x_3967) ;  /* 0x0000070000017945 */ /* 0x000fe60003800000 */
        /* <DEDUP_REMOVED lines=14> */
[----:B------:R-:W-:Y:S01]  /*16500*/  IMAD R7, R8, UR6, RZ ;  /* 0x0000000608077c24 */ /* 0x000fe2000f8e02ff */
        /* <DEDUP_REMOVED lines=8> */
[C---:B------:R-:W-:Y:S02]  /*16590*/  IMAD R6, R0.reuse, UR7, R7 ;  /* 0x0000000700067c24 */ /* 0x040fe4000f8e0207 */
[----:B------:R-:W-:-:S04]  /*165a0*/  IMAD.WIDE.U32 R2, R0, UR6, R2 ;  /* 0x0000000600027c25 */ /* 0x000fc8000f8e0002 */
[----:B------:R-:W-:Y:S01]  /*165b0*/  IMAD.IADD R3, R6, 0x1, R3 ;  /* 0x0000000106037824 */ /* 0x000fe200078e0203 */
[----:B------:R-:W-:-:S04]  /*165c0*/  LEA R6, P0, R2, UR4, 0x2 ;  /* 0x0000000402067c11 */ /* 0x000fc8000f8010ff */
[----:B------:R-:W-:-:S05]  /*165d0*/  LEA.HI.X R7, R2, UR5, R3, 0x2, P0 ;  /* 0x0000000502077c11 */ /* 0x000fca00080f1403 */
[----:B------:R2:W5:Y:S04]  /*165e0*/  LDG.E R6, desc[UR40][R6.64] ;  /* 0x0000002806067981 */ /* 0x000568000c1e1900 */
.L_x_3969:
[----:B------:R-:W3:Y:S01]  /*165f0*/  S2R R3, SR_CgaCtaId ;  /* 0x0000000000037919 */ /* 0x000ee20000008800 */
[----:B------:R-:W-:-:S04]  /*16600*/  MOV R2, 0x400 ;  /* 0x0000040000027802 */ /* 0x000fc80000000f00 */
[----:B---3--:R-:W-:Y:S02]  /*16610*/  LEA R2, R3, R2, 0x18 ;  /* 0x0000000203027211 */ /* 0x008fe400078ec0ff */
[----:B------:R-:W-:-:S03]  /*16620*/  SHF.L.U32 R3, R11, 0x1f, RZ ;  /* 0x0000001f0b037819 */ /* 0x000fc600000006ff */
[----:B------:R-:W-:-:S04]  /*16630*/  IMAD R2, R12, 0x8, R2 ;  /* 0x000000080c027824 */ /* 0x000fc800078e0202 */
[----:B------:R-:W3:Y:S02]  /*16640*/  SYNCS.PHASECHK.TRANS64.TRYWAIT P0, [R2+URZ+0x22840], R3 ;  /* 0x02284003020075a7 */ /* 0x000ee4000800017f */
[----:B---3--:R-:W-:Y:S05]  /*16650*/  @!P0 BRA `(.L_x_3970) ;  /* 0x0000002800e48947 */ /* 0x008fea0003800000 */
.L_x_4083:
[----:B--2---:R-:W2:Y:S02]  /*16660*/  S2R R7, SR_TID.X ;  /* 0x0000000000077919 */ /* 0x004ea40000002100 */
[----:B--2---:R-:W-:-:S04]  /*16670*/  LOP3.LUT R7, R7, 0x7f, RZ, 0xc0, !PT ;  /* 0x0000007f07077812 */ /* 0x004fc800078ec0ff */
[----:B------:R-:W-:-:S13]  /*16680*/  ISETP.NE.AND P0, PT, R7, RZ, PT ;  /* 0x000000ff0700720c */ /* 0x000fda0003f05270 */
[----:B------:R-:W-:Y:S05]  /*16690*/  @P0 BRA `(.L_x_3971) ;  /* 0x00000000001c0947 */ /* 0x000fea0003800000 */
[----:B------:R-:W2:Y:S02]  /*166a0*/  S2R R7, SR_TID.X ;  /* 0x0000000000077919 */ /* 0x000ea40000002100 */
[----:B--2---:R-:W-:-:S04]  /*166b0*/  LOP3.LUT R7, R7, 0x1f, RZ, 0xc0, !PT ;  /* 0x0000001f07077812 */ /* 0x004fc800078ec0ff */
[----:B------:R-:W-:Y:S02]  /*166c0*/  ISETP.NE.AND P1, PT, R7, RZ, PT ;  /* 0x000000ff0700720c */ /* 0x000fe40003f25270 */
[----:B------:R-:W-:-:S04]  /*166d0*/  MOV R7, 0x3000 ;  /* 0x0000300000077802 */ /* 0x000fc80000000f00 */
[----:B------:R2:W-:Y:S07]  /*166e0*/  SYNCS.ARRIVE.TRANS64 RZ, [R2+URZ+0x22830], R7 ;  /* 0x0228300702ff79a7 */ /* 0x0005ee000800003f */
[----:B------:R-:W-:Y:S05]  /*166f0*/  @!P1 BRA `(.L_x_3971) ;  /* 0x0000000000049947 */ /* 0x000fea0003800000 */
[----:B------:R-:W-:Y:S01]  /*16700*/  BPT.TRAP 0x1 ;  /* 0x000000040000795c */ /* 0x000fe20000300000 */
.L_x_3971:
        /* <DEDUP_REMOVED lines=22> */
.L_x_4084:
        /* <DEDUP_REMOVED lines=8> */
.L_x_3973:
        /* <DEDUP_REMOVED lines=34> */
.L_x_3968:
[----:B------:R-:W-:Y:S05]  /*16b10*/  BSYNC B1 ;  /* 0x0000000000017941 */ /* 0x000fea0003800000 */
.L_x_3967:
[C---:B------:R-:W-:Y:S01]  /*16b20*/  ISETP.GT.AND P0, PT, R5.reuse, 0x1, PT ;  /* 0x000000010500780c */ /* 0x040fe20003f04270 */
[----:B------:R-:W-:-:S04]  /*16b30*/  VIADD R2, R5, 0xfffffffe ;  /* 0xfffffffe05027836 */ /* 0x000fc80000000000 */
[----:B------:R-:W-:-:S08]  /*16b40*/  IMAD.MOV.U32 R5, RZ, RZ, R2 ;  /* 0x000000ffff057224 */ /* 0x000fd000078e0002 */
[----:B------:R-:W-:Y:S05]  /*16b50*/  @P0 BRA `(.L_x_3974) ;  /* 0xfffffff000640947 */ /* 0x000fea000383ffff */
.L_x_3950:
[----:B------:R-:W-:Y:S05]  /*16b60*/  BSYNC B0 ;  /* 0x0000000000007941 */ /* 0x000fea0003800000 */
.L_x_3949:
[----:B------:R-:W2:Y:S01]  /*16b70*/  LDL.LU R3, [R1] ;  /* 0x0000000001037983 */ /* 0x000ea20000300800 */
[----:B------:R-:W-:Y:S01]  /*16b80*/  BSSY B0, `(.L_x_3975) ;  /* 0x0000016000007945 */ /* 0x000fe20003800000 */
[----:B0-----:R-:W0:Y:S02]  /*16b90*/  S2R R2, SR_TID.X ;  /* 0x0000000000027919 */ /* 0x001e240000002100 */
[----:B0-----:R-:W-:-:S04]  /*16ba0*/  LOP3.LUT R2, R2, 0x1f, RZ, 0xc0, !PT ;  /* 0x0000001f02027812 */ /* 0x001fc800078ec0ff */
        /* <DEDUP_REMOVED lines=18> */
[----:B0-----:R-:W-:-:S07]  /*16cd0*/  IADD3 R16, R4, UR37, R7 ;  /* 0x0000002504107c10 */ /* 0x001fce000fffe007 */
.L_x_3976:
[----:B------:R-:W-:Y:S05]  /*16ce0*/  BSYNC B0 ;  /* 0x0000000000007941 */ /* 0x000fea0003800000 */
.L_x_3975:
[----:B0-----:R-:W2:Y:S02]  /*16cf0*/  LDL.LU R2, [R1+0x8] ;  /* 0x0000080001027983 */ /* 0x001ea40000300800 */
[----:B--2---:R-:W-:-:S05]  /*16d00*/  LOP3.LUT R2, R2, R0, RZ, 0x3c, !PT ;  /* 0x0000000002027212 */ /* 0x004fca00078e3cff */
[----:B------:R0:W-:Y:S02]  /*16d10*/  STL [R1+0x8], R2 ;  /* 0x0000080201007387 */ /* 0x0001e40000100800 */
.L_x_3932:
[----:B------:R-:W-:Y:S05]  /*16d20*/  BSYNC B6 ;  /* 0x0000000000067941 */ /* 0x000fea0003800000 */
.L_x_3930:
[----:B------:R-:W-:-:S03]  /*16d30*/  UMOV UR4, 0xffffffff ;  /* 0xffffffff00047882 */ /* 0x000fc60000000000 */
[----:B------:R-:W-:Y:S05]  /*16d40*/  BRA.DIV UR4, `(.L_x_3977) ;  /* 0x0000002604507947 */ /* 0x000fea000b800000 */
[----:B------:R2:W3:Y:S04]  /*16d50*/  SHFL.IDX PT, R4, R16, RZ, 0x1f ;  /* 0x00001fff10047589 */ /* 0x0004e800000e0000 */
[----:B------:R-:W4:Y:S02]  /*16d60*/  SHFL.IDX PT, R16, R16, 0x1, 0x1f ;  /* 0x00201f0010107f89 */ /* 0x000f2400000e0000 */
.L_x_4088:
[----:B------:R-:W0:Y:S01]  /*16d70*/  S2R R0, SR_TID.X ;  /* 0x0000000000007919 */ /* 0x000e220000002100 */
[----:B------:R-:W-:Y:S01]  /*16d80*/  ULDC UR4, c[0x0][0xc14] ;  /* 0x0003050000047ab9 */ /* 0x000fe20000000800 */
[----:B------:R-:W-:Y:S01]  /*16d90*/  BSSY B0, `(.L_x_3978) ;  /* 0x000000b000007945 */ /* 0x000fe20003800000 */
[----:B------:R-:W-:Y:S01]  /*16da0*/  IMAD.MOV.U32 R17, RZ, RZ, RZ ;  /* 0x000000ffff117224 */ /* 0x000fe200078e00ff */
[----:B0-----:R-:W-:Y:S02]  /*16db0*/  LOP3.LUT R7, R0, 0x1f, RZ, 0xc0, !PT ;  /* 0x0000001f00077812 */ /* 0x001fe400078ec0ff */
[----:B------:R-:W-:Y:S02]  /*16dc0*/  MOV R0, UR4 ;  /* 0x0000000400007c02 */ /* 0x000fe40008000f00 */
[C---:B------:R-:W-:Y:S01]  /*16dd0*/  ISETP.NE.AND P0, PT, R7.reuse, 0x1f, PT ;  /* 0x0000001f0700780c */ /* 0x040fe20003f05270 */
[----:B------:R-:W-:-:S05]  /*16de0*/  IMAD.IADD R5, R7, 0x1, R19 ;  /* 0x0000000107057824 */ /* 0x000fca00078e0213 */
[----:B------:R-:W-:-:S13]  /*16df0*/  ISETP.GE.OR P0, PT, R5, R0, !P0 ;  /* 0x000000000500720c */ /* 0x000fda0004706670 */
[----:B------:R-:W-:Y:S05]  /*16e00*/  @P0 BRA `(.L_x_3979) ;  /* 0x00000000000c0947 */ /* 0x000fea0003800000 */
[----:B------:R-:W0:Y:S02]  /*16e10*/  LDC.64 R2, c[0x0][0xc58] ;  /* 0x00031600ff027b82 */ /* 0x000e240000000a00 */
[----:B0-----:R-:W-:-:S05]  /*16e20*/  IMAD.WIDE R2, R5, 0x4, R2 ;  /* 0x0000000405027825 */ /* 0x001fca00078e0202 */
[----:B------:R0:W5:Y:S02]  /*16e30*/  LDG.E R17, desc[UR40][R2.64] ;  /* 0x0000002802117981 */ /* 0x000164000c1e1900 */
.L_x_3979:
[----:B------:R-:W-:Y:S05]  /*16e40*/  BSYNC B0 ;  /* 0x0000000000007941 */ /* 0x000fea0003800000 */
.L_x_3978:
        /* <DEDUP_REMOVED lines=22> */
[----:B------:R0:W0:Y:S02]  /*16fb0*/  SHFL.IDX PT, R14, R2, 0x1f, 0x1f ;  /* 0x03e01f00020e7f89 */ /* 0x00002400000e0000 */
.L_x_4096:
[----:B------:R-:W-:Y:S02]  /*16fc0*/  ULDC UR4, c[0x0][0xc10] ;  /* 0x0003040000047ab9 */ /* 0x000fe40000000800 */
[----:B------:R-:W-:-:S04]  /*16fd0*/  IMAD.U32 R5, RZ, RZ, UR4 ;  /* 0x00000004ff057e24 */ /* 0x000fc8000f8e00ff */
[----:B0-----:R-:W-:-:S04]  /*16fe0*/  IMAD R3, R14, R5, RZ ;  /* 0x000000050e037224 */ /* 0x001fc800078e02ff */
[----:B--2-4-:R-:W-:-:S05]  /*16ff0*/  IMAD.IADD R16, R16, 0x1, R3 ;  /* 0x0000000110107824 */ /* 0x014fca00078e0203 */
[----:B---3--:R-:W-:-:S13]  /*17000*/  ISETP.GT.AND P0, PT, R16, R4, PT ;  /* 0x000000041000720c */ /* 0x008fda0003f04270 */
[----:B------:R-:W-:Y:S05]  /*17010*/  @P0 BRA `(.L_x_3981) ;  /* 0x0000000000b40947 */ /* 0x000fea0003800000 */
[----:B------:R-:W0:Y:S02]  /*17020*/  LDC R0, c[0x0][0xc14] ;  /* 0x00030500ff007b82 */ /* 0x000e240000000800 */
.L_x_3986:
[----:B------:R-:W-:-:S05]  /*17030*/  VIADD R19, R19, 0x1f ;  /* 0x0000001f13137836 */ /* 0x000fca0000000000 */
[----:B0-----:R-:W-:-:S13]  /*17040*/  ISETP.GE.AND P0, PT, R19, R0, PT ;  /* 0x000000001300720c */ /* 0x001fda0003f06270 */
[----:B------:R-:W-:Y:S05]  /*17050*/  @P0 BRA `(.L_x_3982) ;  /* 0x0000000400ec0947 */ /* 0x000fea0003800000 */
[----:B------:R-:W0:Y:S01]  /*17060*/  S2R R2, SR_TID.X ;  /* 0x0000000000027919 */ /* 0x000e220000002100 */
        /* <DEDUP_REMOVED lines=10> */
.L_x_3984:
[----:B------:R-:W-:Y:S05]  /*17110*/  BSYNC B0 ;  /* 0x0000000000007941 */ /* 0x000fea0003800000 */
.L_x_3983:
[----:B------:R-:W-:-:S03]  /*17120*/  UMOV UR4, 0xffffffff ;  /* 0xffffffff00047882 */ /* 0x000fc60000000000 */
[----:B------:R-:W-:Y:S05]  /*17130*/  BRA.DIV UR4, `(.L_x_3985) ;  /* 0x0000002604707947 */ /* 0x000fea000b800000 */
[----:B-----5:R-:W2:Y:S01]  /*17140*/  SHFL.UP PT, R14, R17, 0x1, RZ ;  /* 0x04200000110e7989 */ /* 0x020ea200000e00ff */
[C---:B------:R-:W-:Y:S02]  /*17150*/  ISETP.NE.AND P0, PT, R6.reuse, RZ, PT ;  /* 0x000000ff0600720c */ /* 0x040fe40003f05270 */
[----:B------:R-:W-:Y:S02]  /*17160*/  ISETP.GE.U32.AND P1, PT, R6, 0x2, PT ;  /* 0x000000020600780c */ /* 0x000fe40003f26070 */
[----:B--2---:R-:W-:Y:S02]  /*17170*/  SEL R14, R14, RZ, P0 ;  /* 0x000000ff0e0e7207 */ /* 0x004fe40000000000 */
[----:B------:R-:W-:Y:S02]  /*17180*/  ISETP.GE.U32.AND P0, PT, R6, 0x4, PT ;  /* 0x000000040600780c */ /* 0x000fe40003f06070 */
[----:B------:R-:W-:-:S05]  /*17190*/  IADD3 R13, R17, R14, RZ ;  /* 0x0000000e110d7210 */ /* 0x000fca0007ffe0ff */
        /* <DEDUP_REMOVED lines=15> */
.L_x_4104:
[----:B------:R-:W-:Y:S02]  /*17290*/  ULDC UR4, c[0x0][0xc10] ;  /* 0x0003040000047ab9 */ /* 0x000fe40000000800 */
[----:B------:R-:W-:-:S04]  /*172a0*/  IMAD.U32 R5, RZ, RZ, UR4 ;  /* 0x00000004ff057e24 */ /* 0x000fc8000f8e00ff */
[----:B--2---:R-:W-:-:S05]  /*172b0*/  IMAD R3, R14, R5, RZ ;  /* 0x000000050e037224 */ /* 0x004fca00078e02ff */
[----:B------:R-:W-:-:S04]  /*172c0*/  IADD3 R16, R3, R16, RZ ;  /* 0x0000001003107210 */ /* 0x000fc80007ffe0ff */
[----:B------:R-:W-:-:S13]  /*172d0*/  ISETP.GT.AND P0, PT, R16, R4, PT ;  /* 0x000000041000720c */ /* 0x000fda0003f04270 */
[----:B------:R-:W-:Y:S05]  /*172e0*/  @!P0 BRA `(.L_x_3986) ;  /* 0xfffffffc00508947 */ /* 0x000fea000383ffff */
.L_x_3981:
        /* <DEDUP_REMOVED lines=8> */
.L_x_4108:
[----:B------:R-:W-:Y:S01]  /*17370*/  ISETP.NE.AND P0, PT, R3, RZ, PT ;  /* 0x000000ff0300720c */ /* 0x000fe20003f05270 */
[----:B------:R-:W-:-:S12]  /*17380*/  IMAD.MOV.U32 R7, RZ, RZ, RZ ;  /* 0x000000ffff077224 */ /* 0x000fd800078e00ff */
[----:B------:R-:W-:Y:S05]  /*17390*/  @!P0 BRA `(.L_x_3988) ;  /* 0x0000000000108947 */ /* 0x000fea0003800000 */
[----:B------:R-:W-:Y:S01]  /*173a0*/  UMOV UR4, 0xffffffff ;  /* 0xffffffff00047882 */ /* 0x000fe20000000000 */
[----:B------:R-:W-:Y:S02]  /*173b0*/  VIADD R12, R6, 0xffffffff ;  /* 0xffffffff060c7836 */ /* 0x000fe40000000000 */
[----:B------:R-:W-:Y:S05]  /*173c0*/  BRA.DIV UR4, `(.L_x_3989) ;  /* 0x0000002604e47947 */ /* 0x000fea000b800000 */
[----:B------:R4:W0:Y:S02]  /*173d0*/  SHFL.IDX PT, R7, R2, R12, 0x1f ;  /* 0x00001f0c02077589 */ /* 0x00082400000e0000 */
.L_x_3988:
[----:B0---4-:R-:W0:Y:S01]  /*173e0*/  LDC.64 R2, c[0x0][0xc68] ;  /* 0x00031a00ff027b82 */ /* 0x011e220000000a00 */
[----:B------:R-:W-:-:S04]  /*173f0*/  IMAD.IADD R19, R6, 0x1, R19 ;  /* 0x0000000106137824 */ /* 0x000fc800078e0213 */
[----:B0-----:R-:W-:-:S05]  /*17400*/  IMAD.WIDE R2, R19, 0x4, R2 ;  /* 0x0000000413027825 */ /* 0x001fca00078e0202 */
[----:B------:R0:W2:Y:S01]  /*17410*/  LDG.E R8, desc[UR40][R2.64] ;  /* 0x0000002802087981 */ /* 0x0000a2000c1e1900 */
[----:B------:R-:W-:-:S04]  /*17420*/  IMAD R16, R7, R5, R16 ;  /* 0x0000000507107224 */ /* 0x000fc800078e0210 */
[----:B------:R-:W-:Y:S02]  /*17430*/  IMAD.IADD R7, R4, 0x1, -R16 ;  /* 0x0000000104077824 */ /* 0x000fe400078e0a10 */
[----:B0-----:R-:W-:Y:S02]  /*17440*/  IMAD.MOV.U32 R2, RZ, RZ, RZ ;  /* 0x000000ffff027224 */ /* 0x001fe400078e00ff */
[----:B--23--:R-:W-:-:S05]  /*17450*/  IMAD R6, R17, R8, RZ ;  /* 0x0000000811067224 */ /* 0x00cfca00078e02ff */
[-C--:B------:R-:W-:Y:S02]  /*17460*/  IABS R9, R6.reuse ;  /* 0x0000000600097213 */ /* 0x080fe40000000000 */
[----:B------:R-:W-:Y:S02]  /*17470*/  IABS R4, R6 ;  /* 0x0000000600047213 */ /* 0x000fe40000000000 */
[----:B------:R-:W0:Y:S03]  /*17480*/  I2F.RP R10, R9 ;  /* 0x00000009000a7306 */ /* 0x000e260000209400 */
[----:B------:R-:W-:-:S05]  /*17490*/  IMAD.MOV R4, RZ, RZ, -R4 ;  /* 0x000000ffff047224 */ /* 0x000fca00078e0a04 */
[----:B0-----:R-:W0:Y:S02]  /*174a0*/  MUFU.RCP R10, R10 ;  /* 0x0000000a000a7308 */ /* 0x001e240000001000 */
[----:B0-----:R-:W-:-:S06]  /*174b0*/  VIADD R11, R10, 0xffffffe ;  /* 0x0ffffffe0a0b7836 */ /* 0x001fcc0000000000 */
[----:B------:R-:W0:Y:S02]  /*174c0*/  F2I.FTZ.U32.TRUNC.NTZ R3, R11 ;  /* 0x0000000b00037305 */ /* 0x000e24000021f000 */
[----:B0-----:R-:W-:-:S05]  /*174d0*/  IADD3 R12, RZ, -R3, RZ ;  /* 0x80000003ff0c7210 */ /* 0x001fca0007ffe0ff */
        /* <DEDUP_REMOVED lines=10> */
[----:B------:R-:W-:Y:S02]  /*17580*/  @P0 IADD3 R2, R2, 0x1, RZ ;  /* 0x0000000102020810 */ /* 0x000fe40007ffe0ff */
        /* <DEDUP_REMOVED lines=10> */
[----:B------:R-:W-:Y:S02]  /*17630*/  IMAD.MOV.U32 R2, RZ, RZ, RZ ;  /* 0x000000ffff027224 */ /* 0x000fe400078e00ff */
[----:B------:R-:W-:Y:S01]  /*17640*/  IMAD.IADD R4, R6, 0x1, R4 ;  /* 0x0000000106047824 */ /* 0x000fe200078e0204 */
[----:B------:R-:W-:-:S04]  /*17650*/  IABS R8, R5 ;  /* 0x0000000500087213 */ /* 0x000fc80000000000 */
[----:B------:R-:W0:Y:S08]  /*17660*/  I2F.RP R10, R8 ;  /* 0x00000008000a7306 */ /* 0x000e300000209400 */
[----:B0-----:R-:W0:Y:S02]  /*17670*/  MUFU.RCP R10, R10 ;  /* 0x0000000a000a7308 */ /* 0x001e240000001000 */
[----:B0-----:R-:W-:-:S06]  /*17680*/  VIADD R11, R10, 0xffffffe ;  /* 0x0ffffffe0a0b7836 */ /* 0x001fcc0000000000 */
[----:B------:R-:W0:Y:S02]  /*17690*/  F2I.FTZ.U32.TRUNC.NTZ R3, R11 ;  /* 0x0000000b00037305 */ /* 0x000e24000021f000 */
[----:B0-----:R-:W-:-:S05]  /*176a0*/  IADD3 R7, RZ, -R3, RZ ;  /* 0x80000003ff077210 */ /* 0x001fca0007ffe0ff */
[----:B------:R-:W-:-:S04]  /*176b0*/  IMAD R7, R7, R8, RZ ;  /* 0x0000000807077224 */ /* 0x000fc800078e02ff */
        /* <DEDUP_REMOVED lines=13> */
[----:B------:R-:W-:Y:S02]  /*17790*/  @!P0 IADD3 R3, -R3, RZ, RZ ;  /* 0x000000ff03038210 */ /* 0x000fe40007ffe1ff */
[----:B------:R-:W-:-:S13]  /*177a0*/  ISETP.NE.AND P0, PT, R5, RZ, PT ;  /* 0x000000ff0500720c */ /* 0x000fda0003f05270 */
[----:B------:R-:W-:Y:S01]  /*177b0*/  @!P0 LOP3.LUT R3, RZ, R5, RZ, 0x33, !PT ;  /* 0x00000005ff038212 */ /* 0x000fe200078e33ff */
[----:B------:R-:W-:-:S03]  /*177c0*/  IMAD.MOV R5, RZ, RZ, -R5 ;  /* 0x000000ffff057224 */ /* 0x000fc600078e0a05 */
[----:B------:R-:W-:Y:S01]  /*177d0*/  LOP3.LUT R2, RZ, R3, RZ, 0x33, !PT ;  /* 0x00000003ff027212 */ /* 0x000fe200078e33ff */
[----:B------:R-:W-:-:S04]  /*177e0*/  IMAD R18, R3, R5, R4 ;  /* 0x0000000503127224 */ /* 0x000fc800078e0204 */
[----:B------:R-:W-:Y:S01]  /*177f0*/  IMAD.IADD R17, R17, 0x1, R2 ;  /* 0x0000000111117824 */ /* 0x000fe200078e0202 */
[----:B------:R-:W-:Y:S06]  /*17800*/  BRA `(.L_x_3990) ;  /* 0x00000000001c7947 */ /* 0x000fec0003800000 */
.L_x_3982:
[----:B------:R-:W-:Y:S01]  /*17810*/  UMOV UR4, URZ ;  /* 0x0000003f00047c82 */ /* 0x000fe20008000000 */
[----:B------:R-:W-:Y:S01]  /*17820*/  UMOV UR5, URZ ;  /* 0x0000003f00057c82 */ /* 0x000fe20008000000 */
[----:B------:R-:W-:Y:S01]  /*17830*/  ULDC UR6, c[0x0][0xc14] ;  /* 0x0003050000067ab9 */ /* 0x000fe20000000800 */
[----:B------:R-:W-:Y:S01]  /*17840*/  IMAD.MOV.U32 R16, RZ, RZ, R4 ;  /* 0x000000ffff107224 */ /* 0x000fe200078e0004 */
[----:B------:R-:W-:Y:S01]  /*17850*/  MOV R17, UR4 ;  /* 0x0000000400117c02 */ /* 0x000fe20008000f00 */
[----:B------:R-:W-:Y:S02]  /*17860*/  IMAD.U32 R18, RZ, RZ, UR5 ;  /* 0x00000005ff127e24 */ /* 0x000fe4000f8e00ff */
[----:B------:R-:W-:-:S07]  /*17870*/  IMAD.U32 R19, RZ, RZ, UR6 ;  /* 0x00000006ff137e24 */ /* 0x000fce000f8e00ff */
.L_x_3990:
[----:B------:R-:W0:Y:S01]  /*17880*/  S2R R2, SR_TID.X ;  /* 0x0000000000027919 */ /* 0x000e220000002100 */
        /* <DEDUP_REMOVED lines=11> */
.L_x_3907:
        /* <DEDUP_REMOVED lines=12> */
.L_x_4111:
[----:B------:R-:W-:Y:S05]  /*17a00*/  BSYNC B0 ;  /* 0x0000000000007941 */ /* 0x000fea0003800000 */
.L_x_3992:
[----:B------:R-:W-:-:S03]  /*17a10*/  UMOV UR4, 0xffffffff ;  /* 0xffffffff00047882 */ /* 0x000fc60000000000 */
[----:B------:R-:W-:Y:S05]  /*17a20*/  BRA.DIV UR4, `(.L_x_3994) ;  /* 0x0000002204887947 */ /* 0x000fea000b800000 */
[----:B------:R-:W2:Y:S02]  /*17a30*/  S2R R2, SR_TID.X ;  /* 0x0000000000027919 */ /* 0x000ea40000002100 */
[----:B--2---:R-:W-:-:S04]  /*17a40*/  SHF.R.U32.HI R2, RZ, 0x5, R2 ;  /* 0x00000005ff027819 */ /* 0x004fc80000011602 */
[----:B------:R-:W-:-:S05]  /*17a50*/  LOP3.LUT R2, R2, 0x3, RZ, 0xc0, !PT ;  /* 0x0000000302027812 */ /* 0x000fca00078ec0ff */
[----:B------:R2:W3:Y:S02]  /*17a60*/  SHFL.IDX PT, R14, R2, RZ, 0x1f ;  /* 0x00001fff020e7589 */ /* 0x0004e400000e0000 */
.L_x_4114:
[----:B---3--:R-:W-:-:S13]  /*17a70*/  ISETP.NE.AND P0, PT, R14, RZ, PT ;  /* 0x000000ff0e00720c */ /* 0x008fda0003f05270 */
[----:B------:R-:W-:Y:S05]  /*17a80*/  @P0 BRA `(.L_x_3745) ;  /* 0x0000000000940947 */ /* 0x000fea0003800000 */
[----:B------:R-:W-:-:S03]  /*17a90*/  UMOV UR4, 0xffffffff ;  /* 0xffffffff00047882 */ /* 0x000fc60000000000 */
[----:B------:R-:W-:Y:S05]  /*17aa0*/  BRA.DIV UR4, `(.L_x_3995) ;  /* 0x00000022049c7947 */ /* 0x000fea000b800000 */
[----:B------:R-:W-:-:S13]  /*17ab0*/  ELECT P6, URZ, PT ;  /* 0x00000000003f782f */ /* 0x000fda00038c0000 */
.L_x_4117:
[----:B------:R-:W-:Y:S05]  /*17ac0*/  @!P6 BRA `(.L_x_3745) ;  /* 0x000000000084e947 */ /* 0x000fea0003800000 */
[----:B------:R-:W-:-:S06]  /*17ad0*/  ULOP3.LUT UR4, UR36, 0x2, URZ, 0xfc, !UPT ;  /* 0x0000000224047892 */ /* 0x000fcc000f8efc3f */
[----:B--2---:R-:W-:-:S04]  /*17ae0*/  MOV R2, UR4 ;  /* 0x0000000400027c02 */ /* 0x004fc80008000f00 */
[----:B------:R-:W-:-:S13]  /*17af0*/  ISETP.NE.AND P2, PT, R2, 0x3, PT ;  /* 0x000000030200780c */ /* 0x000fda0003f45270 */
[----:B------:R-:W-:Y:S05]  /*17b00*/  @!P2 BRA `(.L_x_3996) ;  /* 0x000000000004a947 */ /* 0x000fea0003800000 */
[----:B------:R-:W-:Y:S01]  /*17b10*/  BPT.TRAP 0x1 ;  /* 0x000000040000795c */ /* 0x000fe20000300000 */
.L_x_3996:
        /* <DEDUP_REMOVED lines=14> */
.L_x_4118:
[----:B------:R-:W2:Y:S02]  /*17c00*/  SYNCS.PHASECHK.TRANS64.TRYWAIT P0, [R7+URZ], R2 ;  /* 0x00000002070075a7 */ /* 0x000ea4000800017f */
[----:B--2---:R-:W-:Y:S05]  /*17c10*/  @!P0 BRA `(.L_x_3998) ;  /* 0x0000002000748947 */ /* 0x004fea0003800000 */
.L_x_4119:
[----:B------:R-:W-:Y:S05]  /*17c20*/  @!P2 BRA `(.L_x_3999) ;  /* 0x000000000004a947 */ /* 0x000fea0003800000 */
[----:B------:R-:W-:Y:S01]  /*17c30*/  BPT.TRAP 0x1 ;  /* 0x000000040000795c */ /* 0x000fe20000300000 */
.L_x_3999:
[----:B------:R-:W3:Y:S01]  /*17c40*/  LDL.LU R4, [R1] ;  /* 0x0000000001047983 */ /* 0x000ee20000300800 */
[----:B------:R-:W-:-:S05]  /*17c50*/  IADD3 R0, R0, 0x22860, RZ ;  /* 0x0002286000007810 */ /* 0x000fca0007ffe0ff */
[----:B---3--:R-:W-:-:S04]  /*17c60*/  IMAD R4, R4, 0x8, R0 ;  /* 0x0000000804047824 */ /* 0x008fc800078e0200 */
[----:B------:R-:W3:Y:S02]  /*17c70*/  SYNCS.PHASECHK.TRANS64.TRYWAIT P0, [R4+URZ], R5 ;  /* 0x00000005040075a7 */ /* 0x000ee4000800017f */
[----:B---3--:R-:W-:Y:S05]  /*17c80*/  @!P0 BRA `(.L_x_4000) ;  /* 0x00000020006c8947 */ /* 0x008fea0003800000 */
.L_x_4120:
[----:B------:R-:W-:-:S07]  /*17c90*/  IMAD R3, R3, 0x8, R0 ;  /* 0x0000000803037824 */ /* 0x000fce00078e0200 */
.L_x_4001:
[----:B----4-:R4:W0:Y:S02]  /*17ca0*/  SYNCS.PHASECHK.TRANS64.TRYWAIT P0, [R3+URZ], R2 ;  /* 0x00000002030075a7 */ /* 0x010824000800017f */
[----:B0-----:R-:W-:Y:S05]  /*17cb0*/  @!P0 NANOSLEEP.SYNCS 0x989680 ;  /* 0x009896800000895d */ /* 0x001fea0003900000 */
[----:B------:R-:W0:Y:S02]  /*17cc0*/  @!P0 SYNCS.PHASECHK.TRANS64 P0, [R3+URZ], R2 ;  /* 0x00000002030085a7 */ /* 0x000e24000800007f */
[----:B0-----:R-:W-:Y:S05]  /*17cd0*/  @!P0 BRA `(.L_x_4001) ;  /* 0xfffffffc00f08947 */ /* 0x001fea000383ffff */
.L_x_3745:
[----:B------:R-:W-:Y:S05]  /*17ce0*/  BSYNC B7 ;  /* 0x0000000000077941 */ /* 0x000fea0003800000 */
.L_x_3742:
[----:B------:R-:W-:Y:S05]  /*17cf0*/  EXIT ;  /* 0x000000000000794d */ /* 0x000fea0003800000 */
.L_x_3763:
[----:B0-----:R0:W1:Y:S02]  /*17d00*/  SYNCS.PHASECHK.TRANS64.TRYWAIT P6, [R88+URZ+0x22890], R109 ;  /* 0x0228906d580075a7 */ /* 0x00106400080c017f */
[----:B-1----:R-:W-:Y:S05]  /*17d10*/  @!P6 NANOSLEEP.SYNCS 0x989680 ;  /* 0x009896800000e95d */ /* 0x002fea0003900000 */
[----:B------:R-:W1:Y:S02]  /*17d20*/  @!P6 SYNCS.PHASECHK.TRANS64 P6, [R88+URZ+0x22890], R109 ;  /* 0x0228906d5800e5a7 */ /* 0x000e6400080c007f */
[----:B-1----:R-:W-:Y:S05]  /*17d30*/  @!P6 BRA `(.L_x_3763) ;  /* 0xfffffffc00f0e947 */ /* 0x002fea000383ffff */
[----:B------:R-:W-:Y:S05]  /*17d40*/  BRA `(.L_x_4002) ;  /* 0xfffffeac00887947 */ /* 0x000fea000383ffff */
.L_x_3781:
[----:B0-----:R0:W1:Y:S02]  /*17d50*/  SYNCS.PHASECHK.TRANS64.TRYWAIT P5, [R88+URZ+0x22890], R109 ;  /* 0x0228906d580075a7 */ /* 0x00106400080a017f */
[----:B-1----:R-:W-:Y:S05]  /*17d60*/  @!P5 NANOSLEEP.SYNCS 0x989680 ;  /* 0x009896800000d95d */ /* 0x002fea0003900000 */
[----:B------:R-:W1:Y:S02]  /*17d70*/  @!P5 SYNCS.PHASECHK.TRANS64 P5, [R88+URZ+0x22890], R109 ;  /* 0x0228906d5800d5a7 */ /* 0x000e6400080a007f */
[----:B-1----:R-:W-:Y:S05]  /*17d80*/  @!P5 BRA `(.L_x_3781) ;  /* 0xfffffffc00f0d947 */ /* 0x002fea000383ffff */
[----:B------:R-:W-:Y:S05]  /*17d90*/  BRA `(.L_x_4003) ;  /* 0xfffffebc00dc7947 */ /* 0x000fea000383ffff */
.L_x_3790:
[----:B0-----:R0:W1:Y:S02]  /*17da0*/  SYNCS.PHASECHK.TRANS64.TRYWAIT P4, [R88+URZ+0x22890], R109 ;  /* 0x0228906d580075a7 */ /* 0x001064000808017f */
[----:B-1----:R-:W-:Y:S05]  /*17db0*/  @!P4 NANOSLEEP.SYNCS 0x989680 ;  /* 0x009896800000c95d */ /* 0x002fea0003900000 */
[----:B------:R-:W1:Y:S02]  /*17dc0*/  @!P4 SYNCS.PHASECHK.TRANS64 P4, [R88+URZ+0x22890], R109 ;  /* 0x0228906d5800c5a7 */ /* 0x000e64000808007f */
[----:B-1----:R-:W-:Y:S05]  /*17dd0*/  @!P4 BRA `(.L_x_3790) ;  /* 0xfffffffc00f0c947 */ /* 0x002fea000383ffff */
[----:B------:R-:W-:Y:S05]  /*17de0*/  BRA `(.L_x_4004) ;  /* 0xfffffecc00b87947 */ /* 0x000fea000383ffff */
.L_x_3796:
[----:B-1----:R1:W2:Y:S02]  /*17df0*/  SYNCS.PHASECHK.TRANS64.TRYWAIT P3, [R88+URZ+0x228b0], R109 ;  /* 0x0228b06d580075a7 */ /* 0x0022a4000806017f */
[----:B--2---:R-:W-:Y:S05]  /*17e00*/  @!P3 NANOSLEEP.SYNCS 0x989680 ;  /* 0x009896800000b95d */ /* 0x004fea0003900000 */
[----:B------:R-:W2:Y:S02]  /*17e10*/  @!P3 SYNCS.PHASECHK.TRANS64 P3, [R88+URZ+0x228b0], R109 ;  /* 0x0228b06d5800b5a7 */ /* 0x000ea4000806007f */
[----:B--2---:R-:W-:Y:S05]  /*17e20*/  @!P3 BRA `(.L_x_3796) ;  /* 0xfffffffc00f0b947 */ /* 0x004fea000383ffff */
[----:B------:R-:W-:Y:S05]  /*17e30*/  BRA `(.L_x_4005) ;  /* 0xfffffed000487947 */ /* 0x000fea000383ffff */
.L_x_3804:
[----:B------:R-:W-:Y:S01]  /*17e40*/  BSSY B0, `(.L_x_4006) ;  /* 0x0000008000007945 */ /* 0x000fe20003800000 */
[----:B------:R-:W-:Y:S01]  /*17e50*/  IMAD.MOV.U32 R13, RZ, RZ, R235 ;  /* 0x000000ffff0d7224 */ /* 0x000fe200078e00eb */
[----:B------:R-:W-:Y:S01]  /*17e60*/  MOV R11, 0x1f ;  /* 0x0000001f000b7802 */ /* 0x000fe20000000f00 */
[----:B------:R-:W-:Y:S02]  /*17e70*/  IMAD.MOV.U32 R12, RZ, RZ, RZ ;  /* 0x000000ffff0c7224 */ /* 0x000fe400078e00ff */
[----:B------:R-:W-:-:S07]  /*17e80*/  IMAD.MOV.U32 R15, RZ, RZ, -0x1 ;  /* 0xffffffffff0f7424 */ /* 0x000fce00078e00ff */
[----:B-----5:R-:W-:Y:S05]  /*17e90*/  WARPSYNC.COLLECTIVE R15, `(.L_x_4007) ;  /* 0x000000000f087348 */ /* 0x020fea0003c00000 */
[----:B------:R0:W1:Y:S02]  /*17ea0*/  SHFL.IDX P6, R14, R13, R12, R11 ;  /* 0x0000000c0d0e7389 */ /* 0x00006400000c000b */
[----:B01---5:R-:W-:Y:S01]  /*17eb0*/  ENDCOLLECTIVE ;  /* 0x000000000000791b */ /* 0x023fe20003800000 */
.L_x_4007:
[----:B------:R-:W-:Y:S05]  /*17ec0*/  BSYNC B0 ;  /* 0x0000000000007941 */ /* 0x000fea0003800000 */
.L_x_4006:
[----:B------:R-:W-:Y:S05]  /*17ed0*/  BRA `(.L_x_4008) ;  /* 0xfffffed800ec7947 */ /* 0x000fea000383ffff */
.L_x_3820:
[----:B------:R-:W-:Y:S01]  /*17ee0*/  BSSY B1, `(.L_x_4009) ;  /* 0x0000008000017945 */ /* 0x000fe20003800000 */
[----:B------:R-:W-:Y:S01]  /*17ef0*/  IMAD.MOV.U32 R13, RZ, RZ, R5 ;  /* 0x000000ffff0d7224 */ /* 0x000fe200078e0005 */
[----:B------:R-:W-:Y:S01]  /*17f00*/  MOV R15, 0xffffffff ;  /* 0xffffffff000f7802 */ /* 0x000fe20000000f00 */
[----:B------:R-:W-:Y:S02]  /*17f10*/  IMAD.MOV.U32 R12, RZ, RZ, RZ ;  /* 0x000000ffff0c7224 */ /* 0x000fe400078e00ff */
[----:B------:R-:W-:-:S07]  /*17f20*/  IMAD.MOV.U32 R11, RZ, RZ, 0x1c1f ;  /* 0x00001c1fff0b7424 */ /* 0x000fce00078e00ff */
[----:B0----5:R-:W-:Y:S05]  /*17f30*/  WARPSYNC.COLLECTIVE R15, `(.L_x_4010) ;  /* 0x000000000f087348 */ /* 0x021fea0003c00000 */
[----:B------:R1:W2:Y:S02]  /*17f40*/  SHFL.IDX P6, R14, R13, R12, R11 ;  /* 0x0000000c0d0e7389 */ /* 0x0002a400000c000b */
[----:B012--5:R-:W-:Y:S01]  /*17f50*/  ENDCOLLECTIVE ;  /* 0x000000000000791b */ /* 0x027fe20003800000 */
.L_x_4010:
[----:B------:R-:W-:Y:S05]  /*17f60*/  BSYNC B1 ;  /* 0x0000000000017941 */ /* 0x000fea0003800000 */
.L_x_4009:
[----:B------:R-:W-:Y:S05]  /*17f70*/  BRA `(.L_x_4011) ;  /* 0xfffffee800307947 */ /* 0x000fea000383ffff */
.L_x_3821:
        /* <DEDUP_REMOVED lines=8> */
.L_x_4013:
[----:B------:R-:W-:Y:S05]  /*18000*/  BSYNC B1 ;  /* 0x0000000000017941 */ /* 0x000fea0003800000 */
.L_x_4012:
[----:B------:R-:W-:Y:S05]  /*18010*/  BRA `(.L_x_4014) ;  /* 0xfffffee800107947 */ /* 0x000fea000383ffff */
.L_x_3822:
[----:B------:R-:W-:Y:S01]  /*18020*/  BSSY B1, `(.L_x_4015) ;  /* 0x0000008000017945 */ /* 0x000fe20003800000 */
[----:B------:R-:W-:Y:S01]  /*18030*/  MOV R13, R3 ;  /* 0x00000003000d7202 */ /* 0x000fe20000000f00 */
[----:B------:R-:W-:Y:S02]  /*18040*/  IMAD.MOV.U32 R12, RZ, RZ, RZ ;  /* 0x000000ffff0c7224 */ /* 0x000fe400078e00ff */
[----:B------:R-:W-:Y:S02]  /*18050*/  IMAD.MOV.U32 R11, RZ, RZ, 0x1c1f ;  /* 0x00001c1fff0b7424 */ /* 0x000fe400078e00ff */
[----:B------:R-:W-:-:S07]  /*18060*/  IMAD.MOV.U32 R15, RZ, RZ, -0x1 ;  /* 0xffffffffff0f7424 */ /* 0x000fce00078e00ff */
[----:B0----5:R-:W-:Y:S05]  /*18070*/  WARPSYNC.COLLECTIVE R15, `(.L_x_4016) ;  /* 0x000000000f087348 */ /* 0x021fea0003c00000 */
[----:B------:R1:W2:Y:S02]  /*18080*/  SHFL.IDX P6, R14, R13, R12, R11 ;  /* 0x0000000c0d0e7389 */ /* 0x0002a400000c000b */
[----:B012--5:R-:W-:Y:S01]  /*18090*/  ENDCOLLECTIVE ;  /* 0x000000000000791b */ /* 0x027fe20003800000 */
.L_x_4016:
[----:B------:R-:W-:Y:S05]  /*180a0*/  BSYNC B1 ;  /* 0x0000000000017941 */ /* 0x000fea0003800000 */
.L_x_4015:
[----:B------:R-:W-:Y:S05]  /*180b0*/  BRA `(.L_x_4017) ;  /* 0xfffffee400f07947 */ /* 0x000fea000383ffff */
.L_x_3823:
[----:B------:R-:W-:Y:S01]  /*180c0*/  BSSY B1, `(.L_x_4018) ;  /* 0x0000008000017945 */ /* 0x000fe20003800000 */
[----:B------:R-:W-:Y:S01]  /*180d0*/  IMAD.MOV.U32 R13, RZ, RZ, R0 ;  /* 0x000000ffff0d7224 */ /* 0x000fe200078e0000 */
[----:B------:R-:W-:Y:S01]  /*180e0*/  MOV R12, RZ ;  /* 0x000000ff000c7202 */ /* 0x000fe20000000f00 */
[----:B------:R-:W-:Y:S02]  /*180f0*/  IMAD.MOV.U32 R11, RZ, RZ, 0x1c1f ;  /* 0x00001c1fff0b7424 */ /* 0x000fe400078e00ff */
[----:B------:R-:W-:-:S07]  /*18100*/  IMAD.MOV.U32 R15, RZ, RZ, -0x1 ;  /* 0xffffffffff0f7424 */ /* 0x000fce00078e00ff */
[----:B0----5:R-:W-:Y:S05]  /*18110*/  WARPSYNC.COLLECTIVE R15, `(.L_x_4019) ;  /* 0x000000000f087348 */ /* 0x021fea0003c00000 */
[----:B------:R1:W2:Y:S02]  /*18120*/  SHFL.IDX P6, R14, R13, R12, R11 ;  /* 0x0000000c0d0e7389 */ /* 0x0002a400000c000b */
[----:B012--5:R-:W-:Y:S01]  /*18130*/  ENDCOLLECTIVE ;  /* 0x000000000000791b */ /* 0x027fe20003800000 */
.L_x_4019:
[----:B------:R-:W-:Y:S05]  /*18140*/  BSYNC B1 ;  /* 0x0000000000017941 */ /* 0x000fea0003800000 */
.L_x_4018:
[----:B------:R-:W-:Y:S05]  /*18150*/  BRA `(.L_x_4020) ;  /* 0xfffffee400d07947 */ /* 0x000fea000383ffff */
.L_x_3824:
[----:B------:R-:W-:Y:S01]  /*18160*/  BSSY B1, `(.L_x_4021) ;  /* 0x0000008000017945 */ /* 0x000fe20003800000 */
[----:B------:R-:W-:Y:S01]  /*18170*/  IMAD.MOV.U32 R13, RZ, RZ, R5 ;  /* 0x000000ffff0d7224 */ /* 0x000fe200078e0005 */
[----:B------:R-:W-:Y:S01]  /*18180*/  MOV R11, 0x1c1f ;  /* 0x00001c1f000b7802 */ /* 0x000fe20000000f00 */
[----:B------:R-:W-:Y:S02]  /*18190*/  IMAD.MOV.U32 R12, RZ, RZ, 0x1 ;  /* 0x00000001ff0c7424 */ /* 0x000fe400078e00ff */
[----:B------:R-:W-:-:S07]  /*181a0*/  IMAD.MOV.U32 R15, RZ, RZ, -0x1 ;  /* 0xffffffffff0f7424 */ /* 0x000fce00078e00ff */
[----:B0----5:R-:W-:Y:S05]  /*181b0*/  WARPSYNC.COLLECTIVE R15, `(.L_x_4022) ;  /* 0x000000000f087348 */ /* 0x021fea0003c00000 */
[----:B------:R1:W2:Y:S02]  /*181c0*/  SHFL.IDX P6, R14, R13, R12, R11 ;  /* 0x0000000c0d0e7389 */ /* 0x0002a400000c000b */
[----:B012--5:R-:W-:Y:S01]  /*181d0*/  ENDCOLLECTIVE ;  /* 0x000000000000791b */ /* 0x027fe20003800000 */
.L_x_4022:
[----:B------:R-:W-:Y:S05]  /*181e0*/  BSYNC B1 ;  /* 0x0000000000017941 */ /* 0x000fea0003800000 */
.L_x_4021:
[----:B------:R-:W-:Y:S05]  /*181f0*/  BRA `(.L_x_4023) ;  /* 0xfffffee400b07947 */ /* 0x000fea000383ffff */
.L_x_3825:
[----:B------:R-:W-:Y:S01]  /*18200*/  BSSY B1, `(.L_x_4024) ;  /* 0x0000008000017945 */ /* 0x000fe20003800000 */
[----:B------:R-:W-:Y:S01]  /*18210*/  IMAD.MOV.U32 R13, RZ, RZ, R4 ;  /* 0x000000ffff0d7224 */ /* 0x000fe200078e0004 */
[----:B------:R-:W-:Y:S01]  /*18220*/  MOV R15, 0xffffffff ;  /* 0xffffffff000f7802 */ /* 0x000fe20000000f00 */
[----:B------:R-:W-:Y:S02]  /*18230*/  IMAD.MOV.U32 R12, RZ, RZ, 0x1 ;  /* 0x00000001ff0c7424 */ /* 0x000fe400078e00ff */
[----:B------:R-:W-:-:S07]  /*18240*/  IMAD.MOV.U32 R11, RZ, RZ, 0x1c1f ;  /* 0x00001c1fff0b7424 */ /* 0x000fce00078e00ff */
[----:B0----5:R-:W-:Y:S05]  /*18250*/  WARPSYNC.COLLECTIVE R15, `(.L_x_4025) ;  /* 0x000000000f087348 */ /* 0x021fea0003c00000 */
[----:B------:R1:W2:Y:S02]  /*18260*/  SHFL.IDX P6, R14, R13, R12, R11 ;  /* 0x0000000c0d0e7389 */ /* 0x0002a400000c000b */
[----:B012--5:R-:W-:Y:S01]  /*18270*/  ENDCOLLECTIVE ;  /* 0x000000000000791b */ /* 0x027fe20003800000 */
.L_x_4025:
[----:B------:R-:W-:Y:S05]  /*18280*/  BSYNC B1 ;  /* 0x0000000000017941 */ /* 0x000fea0003800000 */
.L_x_4024:
[----:B------:R-:W-:Y:S05]  /*18290*/  BRA `(.L_x_4026) ;  /* 0xfffffee400907947 */ /* 0x000fea000383ffff */
.L_x_3826:
        /* <DEDUP_REMOVED lines=8> */
.L_x_4028:
[----:B------:R-:W-:Y:S05]  /*18320*/  BSYNC B1 ;  /* 0x0000000000017941 */ /* 0x000fea0003800000 */
.L_x_4027:
[----:B------:R-:W-:Y:S05]  /*18330*/  BRA `(.L_x_4029) ;  /* 0xfffffee400707947 */ /* 0x000fea000383ffff */
.L_x_3827:
[----:B------:R-:W-:Y:S01]  /*18340*/  BSSY B1, `(.L_x_4030) ;  /* 0x0000008000017945 */ /* 0x000fe20003800000 */
[----:B------:R-:W-:Y:S01]  /*18350*/  MOV R13, R0 ;  /* 0x00000000000d7202 */ /* 0x000fe20000000f00 */
[----:B------:R-:W-:Y:S02]  /*18360*/  IMAD.MOV.U32 R12, RZ, RZ, 0x1 ;  /* 0x00000001ff0c7424 */ /* 0x000fe400078e00ff */
[----:B------:R-:W-:Y:S02]  /*18370*/  IMAD.MOV.U32 R11, RZ, RZ, 0x1c1f ;  /* 0x00001c1fff0b7424 */ /* 0x000fe400078e00ff */
[----:B------:R-:W-:-:S07]  /*18380*/  IMAD.MOV.U32 R15, RZ, RZ, -0x1 ;  /* 0xffffffffff0f7424 */ /* 0x000fce00078e00ff */
[----:B0----5:R-:W-:Y:S05]  /*18390*/  WARPSYNC.COLLECTIVE R15, `(.L_x_4031) ;  /* 0x000000000f087348 */ /* 0x021fea0003c00000 */
[----:B------:R1:W2:Y:S02]  /*183a0*/  SHFL.IDX P6, R14, R13, R12, R11 ;  /* 0x0000000c0d0e7389 */ /* 0x0002a400000c000b */
[----:B012--5:R-:W-:Y:S01]  /*183b0*/  ENDCOLLECTIVE ;  /* 0x000000000000791b */ /* 0x027fe20003800000 */
.L_x_4031:
[----:B------:R-:W-:Y:S05]  /*183c0*/  BSYNC B1 ;  /* 0x0000000000017941 */ /* 0x000fea0003800000 */
.L_x_4030:
[----:B------:R-:W-:Y:S05]  /*183d0*/  BRA `(.L_x_4032) ;  /* 0xfffffee400507947 */ /* 0x000fea000383ffff */
.L_x_3829:
[----:B-1----:R1:W2:Y:S02]  /*183e0*/  SYNCS.PHASECHK.TRANS64.TRYWAIT P2, [R18+URZ+0x22800], R7 ;  /* 0x02280007120075a7 */ /* 0x0022a4000804017f */
[----:B--2---:R-:W-:Y:S05]  /*183f0*/  @!P2 NANOSLEEP.SYNCS 0x989680 ;  /* 0x009896800000a95d */ /* 0x004fea0003900000 */
[----:B------:R-:W2:Y:S02]  /*18400*/  @!P2 SYNCS.PHASECHK.TRANS64 P2, [R18+URZ+0x22800], R7 ;  /* 0x022800071200a5a7 */ /* 0x000ea4000804007f */
[----:B--2---:R-:W-:Y:S05]  /*18410*/  @!P2 BRA `(.L_x_3829) ;  /* 0xfffffffc00f0a947 */ /* 0x004fea000383ffff */
[----:B------:R-:W-:Y:S05]  /*18420*/  BRA `(.L_x_4033) ;  /* 0xfffffee400c87947 */ /* 0x000fea000383ffff */
.L_x_3837:
        /* <DEDUP_REMOVED lines=8> */
.L_x_4035:
[----:B------:R-:W-:Y:S05]  /*184b0*/  BSYNC B1 ;  /* 0x0000000000017941 */ /* 0x000fea0003800000 */
.L_x_4034:
[----:B------:R-:W-:Y:S05]  /*184c0*/  BRA `(.L_x_4036) ;  /* 0xfffffef4009c7947 */ /* 0x000fea000383ffff */
.L_x_3838:
        /* <DEDUP_REMOVED lines=8> */
.L_x_4038:
[----:B------:R-:W-:Y:S05]  /*18550*/  BSYNC B1 ;  /* 0x0000000000017941 */ /* 0x000fea0003800000 */
.L_x_4037:
[----:B------:R-:W-:Y:S05]  /*18560*/  BRA `(.L_x_4039) ;  /* 0xfffffef4007c7947 */ /* 0x000fea000383ffff */
.L_x_3839:
        /* <DEDUP_REMOVED lines=8> */
.L_x_4041:
[----:B------:R-:W-:Y:S05]  /*185f0*/  BSYNC B1 ;  /* 0x0000000000017941 */ /* 0x000fea0003800000 */
.L_x_4040:
[----:B------:R-:W-:Y:S05]  /*18600*/  BRA `(.L_x_4042) ;  /* 0xfffffef4005c7947 */ /* 0x000fea000383ffff */
.L_x_3840:
        /* <DEDUP_REMOVED lines=8> */
.L_x_4044:
[----:B------:R-:W-:Y:S05]  /*18690*/  BSYNC B1 ;  /* 0x0000000000017941 */ /* 0x000fea0003800000 */
.L_x_4043:
[----:B------:R-:W-:Y:S05]  /*186a0*/  BRA `(.L_x_4045) ;  /* 0xfffffef4003c7947 */ /* 0x000fea000383ffff */
.L_x_3841:
        /* <DEDUP_REMOVED lines=8> */
.L_x_4047:
[----:B------:R-:W-:Y:S05]  /*18730*/  BSYNC B1 ;  /* 0x0000000000017941 */ /* 0x000fea0003800000 */
.L_x_4046:
[----:B------:R-:W-:Y:S05]  /*18740*/  BRA `(.L_x_4048) ;  /* 0xfffffef4001c7947 */ /* 0x000fea000383ffff */
.L_x_3842:
        /* <DEDUP_REMOVED lines=8> */
.L_x_4050:
[----:B------:R-:W-:Y:S05]  /*187d0*/  BSYNC B1 ;  /* 0x0000000000017941 */ /* 0x000fea0003800000 */
.L_x_4049:
[----:B------:R-:W-:Y:S05]  /*187e0*/  BRA `(.L_x_4051) ;  /* 0xfffffef400007947 */ /* 0x000fea000383ffff */
.L_x_3843:
        /* <DEDUP_REMOVED lines=8> */
.L_x_4053:
[----:B------:R-:W-:Y:S05]  /*18870*/  BSYNC B1 ;  /* 0x0000000000017941 */ /* 0x000fea0003800000 */
.L_x_4052:
[----:B------:R-:W-:Y:S05]  /*18880*/  BRA `(.L_x_4054) ;  /* 0xfffffef000e47947 */ /* 0x000fea000383ffff */
.L_x_3844:
        /* <DEDUP_REMOVED lines=8> */
.L_x_4056:
[----:B------:R-:W-:Y:S05]  /*18910*/  BSYNC B1 ;  /* 0x0000000000017941 */ /* 0x000fea0003800000 */
.L_x_4055:
[----:B------:R-:W-:Y:S05]  /*18920*/  BRA `(.L_x_4057) ;  /* 0xfffffef000c87947 */ /* 0x000fea000383ffff */
.L_x_3846:
[----:B-1----:R1:W2:Y:S02]  /*18930*/  SYNCS.PHASECHK.TRANS64.TRYWAIT P2, [R18+URZ+0x22800], R3 ;  /* 0x02280003120075a7 */ /* 0x0022a4000804017f */
[----:B--2---:R-:W-:Y:S05]  /*18940*/  @!P2 NANOSLEEP.SYNCS 0x989680 ;  /* 0x009896800000a95d */ /* 0x004fea0003900000 */
[----:B------:R-:W2:Y:S02]  /*18950*/  @!P2 SYNCS.PHASECHK.TRANS64 P2, [R18+URZ+0x22800], R3 ;  /* 0x022800031200a5a7 */ /* 0x000ea4000804007f */
[----:B--2---:R-:W-:Y:S05]  /*18960*/  @!P2 BRA `(.L_x_3846) ;  /* 0xfffffffc00f0a947 */ /* 0x004fea000383ffff */
[----:B------:R-:W-:Y:S05]  /*18970*/  BRA `(.L_x_4058) ;  /* 0xfffffef400247947 */ /* 0x000fea000383ffff */
.L_x_3852:
[----:B--2---:R2:W4:Y:S02]  /*18980*/  SYNCS.PHASECHK.TRANS64.TRYWAIT P1, [R20+URZ+0x22830], R73 ;  /* 0x02283049140075a7 */ /* 0x004524000802017f */
[----:B----4-:R-:W-:Y:S05]  /*18990*/  @!P1 NANOSLEEP.SYNCS 0x989680 ;  /* 0x009896800000995d */ /* 0x010fea0003900000 */
[----:B------:R-:W4:Y:S02]  /*189a0*/  @!P1 SYNCS.PHASECHK.TRANS64 P1, [R20+URZ+0x22830], R73 ;  /* 0x02283049140095a7 */ /* 0x000f24000802007f */
[----:B----4-:R-:W-:Y:S05]  /*189b0*/  @!P1 BRA `(.L_x_3852) ;  /* 0xfffffffc00f09947 */ /* 0x010fea000383ffff */
[----:B------:R-:W-:Y:S05]  /*189c0*/  BRA `(.L_x_3851) ;  /* 0xffffff0000887947 */ /* 0x000fea000383ffff */
.L_x_3857:
[----:B-1----:R1:W2:Y:S02]  /*189d0*/  SYNCS.PHASECHK.TRANS64.TRYWAIT P2, [R20+URZ+0x22850], R73 ;  /* 0x02285049140075a7 */ /* 0x0022a4000804017f */
[----:B--2---:R-:W-:Y:S05]  /*189e0*/  @!P2 NANOSLEEP.SYNCS 0x989680 ;  /* 0x009896800000a95d */ /* 0x004fea0003900000 */
[----:B------:R-:W2:Y:S02]  /*189f0*/  @!P2 SYNCS.PHASECHK.TRANS64 P2, [R20+URZ+0x22850], R73 ;  /* 0x022850491400a5a7 */ /* 0x000ea4000804007f */
[----:B--2---:R-:W-:Y:S05]  /*18a00*/  @!P2 BRA `(.L_x_3857) ;  /* 0xfffffffc00f0a947 */ /* 0x004fea000383ffff */
[----:B------:R-:W-:Y:S05]  /*18a10*/  BRA `(.L_x_3856) ;  /* 0xffffff1800a07947 */ /* 0x000fea000383ffff */
.L_x_3862:
[----:B-1----:R1:W2:Y:S02]  /*18a20*/  SYNCS.PHASECHK.TRANS64.TRYWAIT P2, [R21+URZ+0x22830], R20 ;  /* 0x02283014150075a7 */ /* 0x0022a4000804017f */
[----:B--2---:R-:W-:Y:S05]  /*18a30*/  @!P2 NANOSLEEP.SYNCS 0x989680 ;  /* 0x009896800000a95d */ /* 0x004fea0003900000 */
[----:B------:R-:W2:Y:S02]  /*18a40*/  @!P2 SYNCS.PHASECHK.TRANS64 P2, [R21+URZ+0x22830], R20 ;  /* 0x022830141500a5a7 */ /* 0x000ea4000804007f */
[----:B--2---:R-:W-:Y:S05]  /*18a50*/  @!P2 BRA `(.L_x_3862) ;  /* 0xfffffffc00f0a947 */ /* 0x004fea000383ffff */
[----:B------:R-:W-:Y:S05]  /*18a60*/  BRA `(.L_x_3861) ;  /* 0xffffff1c00ec7947 */ /* 0x000fea000383ffff */
.L_x_3867:
[----:B-1----:R1:W2:Y:S02]  /*18a70*/  SYNCS.PHASECHK.TRANS64.TRYWAIT P2, [R21+URZ+0x22850], R20 ;  /* 0x02285014150075a7 */ /* 0x0022a4000804017f */
[----:B--2---:R-:W-:Y:S05]  /*18a80*/  @!P2 NANOSLEEP.SYNCS 0x989680 ;  /* 0x009896800000a95d */ /* 0x004fea0003900000 */
[----:B------:R-:W2:Y:S02]  /*18a90*/  @!P2 SYNCS.PHASECHK.TRANS64 P2, [R21+URZ+0x22850], R20 ;  /* 0x022850141500a5a7 */ /* 0x000ea4000804007f */
[----:B--2---:R-:W-:Y:S05]  /*18aa0*/  @!P2 BRA `(.L_x_3867) ;  /* 0xfffffffc00f0a947 */ /* 0x004fea000383ffff */
[----:B------:R-:W-:Y:S05]  /*18ab0*/  BRA `(.L_x_3866) ;  /* 0xffffff4000287947 */ /* 0x000fea000383ffff */
.L_x_3873:
[----:B-1----:R1:W2:Y:S02]  /*18ac0*/  SYNCS.PHASECHK.TRANS64.TRYWAIT P2, [R20+URZ+0x22830], R21 ;  /* 0x02283015140075a7 */ /* 0x0022a4000804017f */
[----:B--2---:R-:W-:Y:S05]  /*18ad0*/  @!P2 NANOSLEEP.SYNCS 0x989680 ;  /* 0x009896800000a95d */ /* 0x004fea0003900000 */
[----:B------:R-:W2:Y:S02]  /*18ae0*/  @!P2 SYNCS.PHASECHK.TRANS64 P2, [R20+URZ+0x22830], R21 ;  /* 0x022830151400a5a7 */ /* 0x000ea4000804007f */
[----:B--2---:R-:W-:Y:S05]  /*18af0*/  @!P2 BRA `(.L_x_3873) ;  /* 0xfffffffc00f0a947 */ /* 0x004fea000383ffff */
[----:B------:R-:W-:Y:S05]  /*18b00*/  BRA `(.L_x_3872) ;  /* 0xffffff4400607947 */ /* 0x000fea000383ffff */
.L_x_3878:
[----:B--2---:R2:W3:Y:S02]  /*18b10*/  SYNCS.PHASECHK.TRANS64.TRYWAIT P2, [R20+URZ+0x22850], R21 ;  /* 0x02285015140075a7 */ /* 0x0044e4000804017f */
[----:B---3--:R-:W-:Y:S05]  /*18b20*/  @!P2 NANOSLEEP.SYNCS 0x989680 ;  /* 0x009896800000a95d */ /* 0x008fea0003900000 */
[----:B------:R-:W3:Y:S02]  /*18b30*/  @!P2 SYNCS.PHASECHK.TRANS64 P2, [R20+URZ+0x22850], R21 ;  /* 0x022850151400a5a7 */ /* 0x000ee4000804007f */
[----:B---3--:R-:W-:Y:S05]  /*18b40*/  @!P2 BRA `(.L_x_3878) ;  /* 0xfffffffc00f0a947 */ /* 0x008fea000383ffff */
[----:B------:R-:W-:Y:S05]  /*18b50*/  BRA `(.L_x_3877) ;  /* 0xffffff5c00bc7947 */ /* 0x000fea000383ffff */
.L_x_3913:
        /* <DEDUP_REMOVED lines=11> */
.L_x_4060:
[----:B------:R-:W-:Y:S05]  /*18c10*/  BSYNC B1 ;  /* 0x0000000000017941 */ /* 0x000fea0003800000 */
.L_x_4059:
[----:B------:R-:W-:Y:S05]  /*18c20*/  BRA `(.L_x_4061) ;  /* 0xffffffa800787947 */ /* 0x000fea000383ffff */
.L_x_3914:
[----:B------:R-:W-:Y:S01]  /*18c30*/  BSSY B1, `(.L_x_4062) ;  /* 0x0000006000017945 */ /* 0x000fe20003800000 */
[----:B------:R-:W-:-:S07]  /*18c40*/  MOV R15, 0xffffffff ;  /* 0xffffffff000f7802 */ /* 0x000fce0000000f00 */
[----:B------:R-:W-:Y:S05]  /*18c50*/  WARPSYNC.COLLECTIVE R15, `(.L_x_4063) ;  /* 0x000000000f0c7348 */ /* 0x000fea0003c00000 */
[----:B------:R-:W-:Y:S02]  /*18c60*/  ELECT P6, UR62, PT ;  /* 0x00000000003e782f */ /* 0x000fe400038c0000 */
[----:B------:R-:W-:Y:S01]  /*18c70*/  MOV R14, UR62 ;  /* 0x0000003e000e7c02 */ /* 0x000fe20008000f00 */
[----:B------:R-:W-:Y:S10]  /*18c80*/  ENDCOLLECTIVE ;  /* 0x000000000000791b */ /* 0x000ff40003800000 */
.L_x_4063:
[----:B------:R-:W-:Y:S05]  /*18c90*/  BSYNC B1 ;  /* 0x0000000000017941 */ /* 0x000fea0003800000 */
.L_x_4062:
[----:B------:R-:W-:Y:S05]  /*18ca0*/  BRA `(.L_x_4064) ;  /* 0xffffffa800647947 */ /* 0x000fea000383ffff */
.L_x_3916:
[----:B0-----:R0:W1:Y:S02]  /*18cb0*/  SYNCS.PHASECHK.TRANS64.TRYWAIT P0, [R9+URZ+0x22820], R5 ;  /* 0x02282005090075a7 */ /* 0x001064000800017f */
[----:B-1----:R-:W-:Y:S05]  /*18cc0*/  @!P0 NANOSLEEP.SYNCS 0x989680 ;  /* 0x009896800000895d */ /* 0x002fea0003900000 */
[----:B------:R-:W1:Y:S02]  /*18cd0*/  @!P0 SYNCS.PHASECHK.TRANS64 P0, [R9+URZ+0x22820], R5 ;  /* 0x02282005090085a7 */ /* 0x000e64000800007f */
[----:B-1----:R-:W-:Y:S05]  /*18ce0*/  @!P0 BRA `(.L_x_3916) ;  /* 0xfffffffc00f08947 */ /* 0x002fea000383ffff */
[----:B------:R-:W-:Y:S05]  /*18cf0*/  BRA `(.L_x_4065) ;  /* 0xffffffa800807947 */ /* 0x000fea000383ffff */
.L_x_3919:
[----:B0-----:R0:W1:Y:S02]  /*18d00*/  SYNCS.PHASECHK.TRANS64.TRYWAIT P0, [R5+URZ+0x228a0], R7 ;  /* 0x0228a007050075a7 */ /* 0x001064000800017f */
[----:B-1----:R-:W-:Y:S05]  /*18d10*/  @!P0 NANOSLEEP.SYNCS 0x989680 ;  /* 0x009896800000895d */ /* 0x002fea0003900000 */
[----:B------:R-:W1:Y:S02]  /*18d20*/  @!P0 SYNCS.PHASECHK.TRANS64 P0, [R5+URZ+0x228a0], R7 ;  /* 0x0228a007050085a7 */ /* 0x000e64000800007f */
[----:B-1----:R-:W-:Y:S05]  /*18d30*/  @!P0 BRA `(.L_x_3919) ;  /* 0xfffffffc00f08947 */ /* 0x002fea000383ffff */
[----:B------:R-:W-:Y:S05]  /*18d40*/  BRA `(.L_x_4066) ;  /* 0xffffffa800907947 */ /* 0x000fea000383ffff */
.L_x_3921:
[----:B-1----:R1:W2:Y:S02]  /*18d50*/  SYNCS.PHASECHK.TRANS64.TRYWAIT P0, [R5+URZ+0x228c0], R7 ;  /* 0x0228c007050075a7 */ /* 0x0022a4000800017f */
[----:B--2---:R-:W-:Y:S05]  /*18d60*/  @!P0 NANOSLEEP.SYNCS 0x989680 ;  /* 0x009896800000895d */ /* 0x004fea0003900000 */
[----:B------:R-:W2:Y:S02]  /*18d70*/  @!P0 SYNCS.PHASECHK.TRANS64 P0, [R5+URZ+0x228c0], R7 ;  /* 0x0228c007050085a7 */ /* 0x000ea4000800007f */
[----:B--2---:R-:W-:Y:S05]  /*18d80*/  @!P0 BRA `(.L_x_3921) ;  /* 0xfffffffc00f08947 */ /* 0x004fea000383ffff */
[----:B------:R-:W-:Y:S05]  /*18d90*/  BRA `(.L_x_4067) ;  /* 0xffffffa800f47947 */ /* 0x000fea000383ffff */
.L_x_3925:
[----:B0-----:R0:W1:Y:S02]  /*18da0*/  SYNCS.PHASECHK.TRANS64.TRYWAIT P0, [R6+URZ+0x228a0], R7 ;  /* 0x0228a007060075a7 */ /* 0x001064000800017f */
[----:B-1----:R-:W-:Y:S05]  /*18db0*/  @!P0 NANOSLEEP.SYNCS 0x989680 ;  /* 0x009896800000895d */ /* 0x002fea0003900000 */
[----:B------:R-:W1:Y:S02]  /*18dc0*/  @!P0 SYNCS.PHASECHK.TRANS64 P0, [R6+URZ+0x228a0], R7 ;  /* 0x0228a007060085a7 */ /* 0x000e64000800007f */
[----:B-1----:R-:W-:Y:S05]  /*18dd0*/  @!P0 BRA `(.L_x_3925) ;  /* 0xfffffffc00f08947 */ /* 0x002fea000383ffff */
[----:B------:R-:W-:Y:S05]  /*18de0*/  BRA `(.L_x_4068) ;  /* 0xffffffac00e47947 */ /* 0x000fea000383ffff */
.L_x_3927:
[----:B-1----:R1:W2:Y:S02]  /*18df0*/  SYNCS.PHASECHK.TRANS64.TRYWAIT P1, [R6+URZ+0x228c0], R7 ;  /* 0x0228c007060075a7 */ /* 0x0022a4000802017f */
[----:B--2---:R-:W-:Y:S05]  /*18e00*/  @!P1 NANOSLEEP.SYNCS 0x989680 ;  /* 0x009896800000995d */ /* 0x004fea0003900000 */
[----:B------:R-:W2:Y:S02]  /*18e10*/  @!P1 SYNCS.PHASECHK.TRANS64 P1, [R6+URZ+0x228c0], R7 ;  /* 0x0228c007060095a7 */ /* 0x000ea4000802007f */
[----:B--2---:R-:W-:Y:S05]  /*18e20*/  @!P1 BRA `(.L_x_3927) ;  /* 0xfffffffc00f09947 */ /* 0x004fea000383ffff */
[----:B------:R-:W-:Y:S05]  /*18e30*/  BRA `(.L_x_4069) ;  /* 0xffffffb000407947 */ /* 0x000fea000383ffff */
.L_x_3937:
        /* <DEDUP_REMOVED lines=11> */
.L_x_4071:
[----:B------:R-:W-:Y:S05]  /*18ef0*/  BSYNC B0 ;  /* 0x0000000000007941 */ /* 0x000fea0003800000 */
.L_x_4070:
[----:B------:R-:W-:Y:S05]  /*18f00*/  BRA `(.L_x_4072) ;  /* 0xffffffb800f47947 */ /* 0x000fea000383ffff */
.L_x_3938:
[----:B------:R-:W-:Y:S01]  /*18f10*/  BSSY B0, `(.L_x_4073) ;  /* 0x0000006000007945 */ /* 0x000fe20003800000 */
[----:B------:R-:W-:-:S07]  /*18f20*/  MOV R15, 0xffffffff ;  /* 0xffffffff000f7802 */ /* 0x000fce0000000f00 */
[----:B------:R-:W-:Y:S05]  /*18f30*/  WARPSYNC.COLLECTIVE R15, `(.L_x_4074) ;  /* 0x000000000f0c7348 */ /* 0x000fea0003c00000 */
[----:B------:R-:W-:Y:S02]  /*18f40*/  ELECT P6, UR62, PT ;  /* 0x00000000003e782f */ /* 0x000fe400038c0000 */
[----:B------:R-:W-:Y:S01]  /*18f50*/  MOV R14, UR62 ;  /* 0x0000003e000e7c02 */ /* 0x000fe20008000f00 */
[----:B------:R-:W-:Y:S10]  /*18f60*/  ENDCOLLECTIVE ;  /* 0x000000000000791b */ /* 0x000ff40003800000 */
.L_x_4074:
[----:B------:R-:W-:Y:S05]  /*18f70*/  BSYNC B0 ;  /* 0x0000000000007941 */ /* 0x000fea0003800000 */
.L_x_4073:
[----:B------:R-:W-:Y:S05]  /*18f80*/  BRA `(.L_x_4075) ;  /* 0xffffffb800e47947 */ /* 0x000fea000383ffff */
.L_x_3941:
[----:B0-----:R0:W1:Y:S02]  /*18f90*/  SYNCS.PHASECHK.TRANS64.TRYWAIT P0, [R5+URZ+0x22840], R7 ;  /* 0x02284007050075a7 */ /* 0x001064000800017f */
[----:B-1----:R-:W-:Y:S05]  /*18fa0*/  @!P0 NANOSLEEP.SYNCS 0x989680 ;  /* 0x009896800000895d */ /* 0x002fea0003900000 */
[----:B------:R-:W1:Y:S02]  /*18fb0*/  @!P0 SYNCS.PHASECHK.TRANS64 P0, [R5+URZ+0x22840], R7 ;  /* 0x02284007050085a7 */ /* 0x000e64000800007f */
[----:B-1----:R-:W-:Y:S05]  /*18fc0*/  @!P0 BRA `(.L_x_3941) ;  /* 0xfffffffc00f08947 */ /* 0x002fea000383ffff */
[----:B------:R-:W-:Y:S05]  /*18fd0*/  BRA `(.L_x_4076) ;  /* 0xffffffbc004c7947 */ /* 0x000fea000383ffff */
.L_x_3944:
        /* <DEDUP_REMOVED lines=8> */
.L_x_3947:
[----:B0-----:R0:W1:Y:S02]  /*19060*/  SYNCS.PHASECHK.TRANS64.TRYWAIT P0, [R2+URZ+0x22860], R5 ;  /* 0x02286005020075a7 */ /* 0x001064000800017f */
[----:B-1----:R-:W-:Y:S05]  /*19070*/  @!P0 NANOSLEEP.SYNCS 0x989680 ;  /* 0x009896800000895d */ /* 0x002fea0003900000 */
[----:B------:R-:W1:Y:S02]  /*19080*/  @!P0 SYNCS.PHASECHK.TRANS64 P0, [R2+URZ+0x22860], R5 ;  /* 0x02286005020085a7 */ /* 0x000e64000800007f */
[----:B-1----:R-:W-:Y:S05]  /*19090*/  @!P0 BRA `(.L_x_3947) ;  /* 0xfffffffc00f08947 */ /* 0x002fea000383ffff */
[----:B------:R-:W-:Y:S05]  /*190a0*/  BRA `(.L_x_4078) ;  /* 0xffffffc000447947 */ /* 0x000fea000383ffff */
.L_x_3956:
[----:B--2---:R2:W3:Y:S02]  /*190b0*/  SYNCS.PHASECHK.TRANS64.TRYWAIT P0, [R3+URZ+0x22840], R5 ;  /* 0x02284005030075a7 */ /* 0x0044e4000800017f */
[----:B---3--:R-:W-:Y:S05]  /*190c0*/  @!P0 NANOSLEEP.SYNCS 0x989680 ;  /* 0x009896800000895d */ /* 0x008fea0003900000 */
[----:B------:R-:W3:Y:S02]  /*190d0*/  @!P0 SYNCS.PHASECHK.TRANS64 P0, [R3+URZ+0x22840], R5 ;  /* 0x02284005030085a7 */ /* 0x000ee4000800007f */
[----:B---3--:R-:W-:Y:S05]  /*190e0*/  @!P0 BRA `(.L_x_3956) ;  /* 0xfffffffc00f08947 */ /* 0x008fea000383ffff */
[----:B------:R-:W-:Y:S05]  /*190f0*/  BRA `(.L_x_4079) ;  /* 0xffffffc400b87947 */ /* 0x000fea000383ffff */
.L_x_3958:
[----:B0-----:R0:W3:Y:S02]  /*19100*/  SYNCS.PHASECHK.TRANS64.TRYWAIT P0, [R3+URZ+0x22860], R5 ;  /* 0x02286005030075a7 */ /* 0x0010e4000800017f */
[----:B---3--:R-:W-:Y:S05]  /*19110*/  @!P0 NANOSLEEP.SYNCS 0x989680 ;  /* 0x009896800000895d */ /* 0x008fea0003900000 */
[----:B------:R-:W3:Y:S02]  /*19120*/  @!P0 SYNCS.PHASECHK.TRANS64 P0, [R3+URZ+0x22860], R5 ;  /* 0x02286005030085a7 */ /* 0x000ee4000800007f */
[----:B---3--:R-:W-:Y:S05]  /*19130*/  @!P0 BRA `(.L_x_3958) ;  /* 0xfffffffc00f08947 */ /* 0x008fea000383ffff */
[----:B------:R-:W-:Y:S05]  /*19140*/  BRA `(.L_x_4080) ;  /* 0xffffffc800287947 */ /* 0x000fea000383ffff */
.L_x_3963:
[----:B--2---:R2:W3:Y:S02]  /*19150*/  SYNCS.PHASECHK.TRANS64.TRYWAIT P0, [R2+URZ+0x22840], R3 ;  /* 0x02284003020075a7 */ /* 0x0044e4000800017f */
[----:B---3--:R-:W-:Y:S05]  /*19160*/  @!P0 NANOSLEEP.SYNCS 0x989680 ;  /* 0x009896800000895d */ /* 0x008fea0003900000 */
[----:B------:R-:W3:Y:S02]  /*19170*/  @!P0 SYNCS.PHASECHK.TRANS64 P0, [R2+URZ+0x22840], R3 ;  /* 0x02284003020085a7 */ /* 0x000ee4000800007f */
[----:B---3--:R-:W-:Y:S05]  /*19180*/  @!P0 BRA `(.L_x_3963) ;  /* 0xfffffffc00f08947 */ /* 0x008fea000383ffff */
[----:B------:R-:W-:Y:S05]  /*19190*/  BRA `(.L_x_4081) ;  /* 0xffffffcc00707947 */ /* 0x000fea000383ffff */
.L_x_3965:
[----:B0-----:R0:W3:Y:S02]  /*191a0*/  SYNCS.PHASECHK.TRANS64.TRYWAIT P1, [R2+URZ+0x22860], R3 ;  /* 0x02286003020075a7 */ /* 0x0010e4000802017f */
[----:B---3--:R-:W-:Y:S05]  /*191b0*/  @!P1 NANOSLEEP.SYNCS 0x989680 ;  /* 0x009896800000995d */ /* 0x008fea0003900000 */
[----:B------:R-:W3:Y:S02]  /*191c0*/  @!P1 SYNCS.PHASECHK.TRANS64 P1, [R2+URZ+0x22860], R3 ;  /* 0x02286003020095a7 */ /* 0x000ee4000802007f */
[----:B---3--:R-:W-:Y:S05]  /*191d0*/  @!P1 BRA `(.L_x_3965) ;  /* 0xfffffffc00f09947 */ /* 0x008fea000383ffff */
[----:B------:R-:W-:Y:S05]  /*191e0*/  BRA `(.L_x_4082) ;  /* 0xffffffcc00dc7947 */ /* 0x000fea000383ffff */
.L_x_3970:
[----:B---3--:R3:W4:Y:S02]  /*191f0*/  SYNCS.PHASECHK.TRANS64.TRYWAIT P0, [R2+URZ+0x22840], R3 ;  /* 0x02284003020075a7 */ /* 0x008724000800017f */
[----:B----4-:R-:W-:Y:S05]  /*19200*/  @!P0 NANOSLEEP.SYNCS 0x989680 ;  /* 0x009896800000895d */ /* 0x010fea0003900000 */
[----:B------:R-:W4:Y:S02]  /*19210*/  @!P0 SYNCS.PHASECHK.TRANS64 P0, [R2+URZ+0x22840], R3 ;  /* 0x02284003020085a7 */ /* 0x000f24000800007f */
[----:B----4-:R-:W-:Y:S05]  /*19220*/  @!P0 BRA `(.L_x_3970) ;  /* 0xfffffffc00f08947 */ /* 0x010fea000383ffff */
[----:B------:R-:W-:Y:S05]  /*19230*/  BRA `(.L_x_4083) ;  /* 0xffffffd400087947 */ /* 0x000fea000383ffff */
.L_x_3972:
[----:B0-----:R0:W2:Y:S02]  /*19240*/  SYNCS.PHASECHK.TRANS64.TRYWAIT P1, [R2+URZ+0x22860], R3 ;  /* 0x02286003020075a7 */ /* 0x0010a4000802017f */
[----:B--2---:R-:W-:Y:S05]  /*19250*/  @!P1 NANOSLEEP.SYNCS 0x989680 ;  /* 0x009896800000995d */ /* 0x004fea0003900000 */
[----:B------:R-:W2:Y:S02]  /*19260*/  @!P1 SYNCS.PHASECHK.TRANS64 P1, [R2+URZ+0x22860], R3 ;  /* 0x02286003020095a7 */ /* 0x000ea4000802007f */
[----:B--2---:R-:W-:Y:S05]  /*19270*/  @!P1 BRA `(.L_x_3972) ;  /* 0xfffffffc00f09947 */ /* 0x004fea000383ffff */
[----:B------:R-:W-:Y:S05]  /*19280*/  BRA `(.L_x_4084) ;  /* 0xffffffd400787947 */ /* 0x000fea000383ffff */
.L_x_3977:
[----:B------:R-:W-:Y:S01]  /*19290*/  BSSY B0, `(.L_x_4085) ;  /* 0x0000008000007945 */ /* 0x000fe20003800000 */
[----:B------:R-:W-:Y:S02]  /*192a0*/  IMAD.MOV.U32 R13, RZ, RZ, R16 ;  /* 0x000000ffff0d7224 */ /* 0x000fe400078e0010 */
[----:B------:R-:W-:Y:S02]  /*192b0*/  IMAD.MOV.U32 R12, RZ, RZ, RZ ;  /* 0x000000ffff0c7224 */ /* 0x000fe400078e00ff */
[----:B------:R-:W-:Y:S02]  /*192c0*/  IMAD.MOV.U32 R11, RZ, RZ, 0x1f ;  /* 0x0000001fff0b7424 */ /* 0x000fe400078e00ff */
[----:B------:R-:W-:-:S07]  /*192d0*/  IMAD.MOV.U32 R15, RZ, RZ, -0x1 ;  /* 0xffffffffff0f7424 */ /* 0x000fce00078e00ff */
[----:B01----:R-:W-:Y:S05]  /*192e0*/  WARPSYNC.COLLECTIVE R15, `(.L_x_4086) ;  /* 0x000000000f087348 */ /* 0x003fea0003c00000 */
[----:B------:R2:W3:Y:S02]  /*192f0*/  SHFL.IDX P6, R14, R13, R12, R11 ;  /* 0x0000000c0d0e7389 */ /* 0x0004e400000c000b */
[----:B0123--:R-:W-:Y:S01]  /*19300*/  ENDCOLLECTIVE ;  /* 0x000000000000791b */ /* 0x00ffe20003800000 */
.L_x_4086:
[----:B------:R-:W-:Y:S05]  /*19310*/  BSYNC B0 ;  /* 0x0000000000007941 */ /* 0x000fea0003800000 */
.L_x_4085:
[----:B------:R-:W-:Y:S01]  /*19320*/  IMAD.MOV.U32 R13, RZ, RZ, R16 ;  /* 0x000000ffff0d7224 */ /* 0x000fe200078e0010 */
[----:B------:R-:W-:Y:S01]  /*19330*/  MOV R4, R14 ;  /* 0x0000000e00047202 */ /* 0x000fe20000000f00 */
[----:B------:R-:W-:Y:S02]  /*19340*/  IMAD.MOV.U32 R12, RZ, RZ, 0x1 ;  /* 0x00000001ff0c7424 */ /* 0x000fe400078e00ff */
[----:B------:R-:W-:Y:S02]  /*19350*/  IMAD.MOV.U32 R11, RZ, RZ, 0x1f ;  /* 0x0000001fff0b7424 */ /* 0x000fe400078e00ff */
[----:B------:R-:W-:-:S07]  /*19360*/  IMAD.MOV.U32 R15, RZ, RZ, -0x1 ;  /* 0xffffffffff0f7424 */ /* 0x000fce00078e00ff */
[----:B------:R-:W-:Y:S05]  /*19370*/  WARPSYNC.COLLECTIVE R15, `(.L_x_4087) ;  /* 0x000000000f087348 */ /* 0x000fea0003c00000 */
[----:B------:R0:W1:Y:S02]  /*19380*/  SHFL.IDX P6, R14, R13, R12, R11 ;  /* 0x0000000c0d0e7389 */ /* 0x00006400000c000b */
[----:B01----:R-:W-:Y:S01]  /*19390*/  ENDCOLLECTIVE ;  /* 0x000000000000791b */ /* 0x003fe20003800000 */
.L_x_4087:
[----:B------:R-:W-:Y:S01]  /*193a0*/  MOV R16, R14 ;  /* 0x0000000e00107202 */ /* 0x000fe20000000f00 */
[----:B------:R-:W-:Y:S06]  /*193b0*/  BRA `(.L_x_4088) ;  /* 0xffffffd8006c7947 */ /* 0x000fec000383ffff */
.L_x_3980:
        /* <DEDUP_REMOVED lines=8> */
.L_x_4090:
[----:B------:R-:W-:Y:S05]  /*19440*/  BSYNC B0 ;  /* 0x0000000000007941 */ /* 0x000fea0003800000 */
.L_x_4089:
[C---:B------:R-:W-:Y:S01]  /*19450*/  ISETP.NE.AND P0, PT, R7.reuse, RZ, PT ;  /* 0x000000ff0700720c */ /* 0x040fe20003f05270 */
[----:B------:R-:W-:Y:S02]  /*19460*/  IMAD.MOV.U32 R12, RZ, RZ, 0x2 ;  /* 0x00000002ff0c7424 */ /* 0x000fe400078e00ff */
[----:B------:R-:W-:Y:S01]  /*19470*/  IMAD.MOV.U32 R11, RZ, RZ, RZ ;  /* 0x000000ffff0b7224 */ /* 0x000fe200078e00ff */
[----:B------:R-:W-:Y:S01]  /*19480*/  SEL R14, R14, RZ, P0 ;  /* 0x000000ff0e0e7207 */ /* 0x000fe20000000000 */
[----:B------:R-:W-:Y:S01]  /*19490*/  IMAD.MOV.U32 R15, RZ, RZ, -0x1 ;  /* 0xffffffffff0f7424 */ /* 0x000fe200078e00ff */
[----:B------:R-:W-:Y:S02]  /*194a0*/  ISETP.GE.U32.AND P0, PT, R7, 0x2, PT ;  /* 0x000000020700780c */ /* 0x000fe40003f06070 */
[----:B------:R-:W-:-:S11]  /*194b0*/  IADD3 R13, R17, R14, RZ ;  /* 0x0000000e110d7210 */ /* 0x000fd60007ffe0ff */
[----:B------:R-:W-:Y:S05]  /*194c0*/  WARPSYNC.COLLECTIVE R15, `(.L_x_4091) ;  /* 0x000000000f087348 */ /* 0x000fea0003c00000 */
[----:B------:R0:W1:Y:S02]  /*194d0*/  SHFL.UP P6, R14, R13, R12, R11 ;  /* 0x0400000c0d0e7389 */ /* 0x00006400000c000b */
[----:B01----:R-:W-:Y:S01]  /*194e0*/  ENDCOLLECTIVE ;  /* 0x000000000000791b */ /* 0x003fe20003800000 */
.L_x_4091:
        /* <DEDUP_REMOVED lines=8> */
.L_x_4092:
        /* <DEDUP_REMOVED lines=8> */
.L_x_4093:
        /* <DEDUP_REMOVED lines=8> */
.L_x_4094:
[----:B------:R-:W-:Y:S01]  /*19670*/  MOV R12, 0x1f ;  /* 0x0000001f000c7802 */ /* 0x000fe20000000f00 */
[----:B------:R-:W-:Y:S01]  /*19680*/  IMAD.MOV.U32 R11, RZ, RZ, 0x1f ;  /* 0x0000001fff0b7424 */ /* 0x000fe200078e00ff */
[----:B------:R-:W-:-:S05]  /*19690*/  SEL R3, R14, RZ, P0 ;  /* 0x000000ff0e037207 */ /* 0x000fca0000000000 */
[----:B------:R-:W-:-:S04]  /*196a0*/  IMAD.IADD R2, R6, 0x1, R3 ;  /* 0x0000000106027824 */ /* 0x000fc800078e0203 */
[----:B------:R-:W-:-:S07]  /*196b0*/  IMAD.MOV.U32 R13, RZ, RZ, R2 ;  /* 0x000000ffff0d7224 */ /* 0x000fce00078e0002 */
[----:B------:R-:W-:Y:S05]  /*196c0*/  WARPSYNC.COLLECTIVE R15, `(.L_x_4095) ;  /* 0x000000000f087348 */ /* 0x000fea0003c00000 */
[----:B------:R0:W1:Y:S02]  /*196d0*/  SHFL.IDX P6, R14, R13, R12, R11 ;  /* 0x0000000c0d0e7389 */ /* 0x00006400000c000b */
[----:B01----:R-:W-:Y:S01]  /*196e0*/  ENDCOLLECTIVE ;  /* 0x000000000000791b */ /* 0x003fe20003800000 */
.L_x_4095:
[----:B------:R-:W-:Y:S05]  /*196f0*/  BRA `(.L_x_4096) ;  /* 0xffffffd800307947 */ /* 0x000fea000383ffff */
.L_x_3985:
[----:B------:R-:W-:Y:S01]  /*19700*/  BSSY B0, `(.L_x_4097) ;  /* 0x0000008000007945 */ /* 0x000fe20003800000 */
[----:B-----5:R-:W-:Y:S01]  /*19710*/  IMAD.MOV.U32 R13, RZ, RZ, R17 ;  /* 0x000000ffff0d7224 */ /* 0x020fe200078e0011 */
[----:B------:R-:W-:Y:S01]  /*19720*/  MOV R15, 0xffffffff ;  /* 0xffffffff000f7802 */ /* 0x000fe20000000f00 */
[----:B------:R-:W-:Y:S02]  /*19730*/  IMAD.MOV.U32 R12, RZ, RZ, 0x1 ;  /* 0x00000001ff0c7424 */ /* 0x000fe400078e00ff */
[----:B------:R-:W-:-:S07]  /*19740*/  IMAD.MOV.U32 R11, RZ, RZ, RZ ;  /* 0x000000ffff0b7224 */ /* 0x000fce00078e00ff */
[----:B01----:R-:W-:Y:S05]  /*19750*/  WARPSYNC.COLLECTIVE R15, `(.L_x_4098) ;  /* 0x000000000f087348 */ /* 0x003fea0003c00000 */
[----:B------:R2:W3:Y:S02]  /*19760*/  SHFL.UP P6, R14, R13, R12, R11 ;  /* 0x0400000c0d0e7389 */ /* 0x0004e400000c000b */
[----:B0123--:R-:W-:Y:S01]  /*19770*/  ENDCOLLECTIVE ;  /* 0x000000000000791b */ /* 0x00ffe20003800000 */
.L_x_4098:
[----:B------:R-:W-:Y:S05]  /*19780*/  BSYNC B0 ;  /* 0x0000000000007941 */ /* 0x000fea0003800000 */
.L_x_4097:
        /* <DEDUP_REMOVED lines=10> */
.L_x_4099:
        /* <DEDUP_REMOVED lines=8> */
.L_x_4100:
        /* <DEDUP_REMOVED lines=8> */
.L_x_4101:
        /* <DEDUP_REMOVED lines=8> */
.L_x_4102:
        /* <DEDUP_REMOVED lines=8> */
.L_x_4103:
[----:B------:R-:W-:Y:S05]  /*19a30*/  BRA `(.L_x_4104) ;  /* 0xffffffd800147947 */ /* 0x000fea000383ffff */
.L_x_3987:
[----:B------:R-:W-:Y:S01]  /*19a40*/  BSSY B0, `(.L_x_4105) ;  /* 0x0000006000007945 */ /* 0x000fe20003800000 */
[----:B------:R-:W-:Y:S01]  /*19a50*/  PLOP3.LUT P6, PT, P6, PT, PT, 0x8, 0x0 ;  /* 0x000000000000781c */ /* 0x000fe200037ce170 */
[----:B------:R-:W-:-:S12]  /*19a60*/  IMAD.MOV.U32 R15, RZ, RZ, -0x1 ;  /* 0xffffffffff0f7424 */ /* 0x000fd800078e00ff */
[----:B01----:R-:W-:Y:S05]  /*19a70*/  WARPSYNC.COLLECTIVE R15, `(.L_x_4106) ;  /* 0x000000000f087348 */ /* 0x003fea0003c00000 */
[----:B------:R-:W-:Y:S01]  /*19a80*/  VOTE.ANY R14, PT, P6 ;  /* 0x00000000000e7806 */ /* 0x000fe200030e0100 */
[----:B01----:R-:W-:Y:S06]  /*19a90*/  ENDCOLLECTIVE ;  /* 0x000000000000791b */ /* 0x003fec0003800000 */
.L_x_4106:
[----:B------:R-:W-:Y:S05]  /*19aa0*/  BSYNC B0 ;  /* 0x0000000000007941 */ /* 0x000fea0003800000 */
.L_x_4105:
[----:B------:R-:W-:Y:S01]  /*19ab0*/  IMAD.MOV.U32 R3, RZ, RZ, R14 ;  /* 0x000000ffff037224 */ /* 0x000fe200078e000e */
[----:B------:R-:W-:Y:S01]  /*19ac0*/  MOV R13, R17 ;  /* 0x00000011000d7202 */ /* 0x000fe20000000f00 */
[----:B------:R-:W-:Y:S02]  /*19ad0*/  IMAD.MOV.U32 R11, RZ, RZ, 0x1f ;  /* 0x0000001fff0b7424 */ /* 0x000fe400078e00ff */
[----:B------:R-:W0:Y:S01]  /*19ae0*/  POPC R6, R3 ;  /* 0x0000000300067309 */ /* 0x000e220000000000 */
[----:B------:R-:W-:Y:S02]  /*19af0*/  IMAD.MOV.U32 R15, RZ, RZ, -0x1 ;  /* 0xffffffffff0f7424 */ /* 0x000fe400078e00ff */
[----:B0-----:R-:W-:-:S07]  /*19b00*/  IMAD.MOV.U32 R12, RZ, RZ, R6 ;  /* 0x000000ffff0c7224 */ /* 0x001fce00078e0006 */
[----:B------:R-:W-:Y:S05]  /*19b10*/  WARPSYNC.COLLECTIVE R15, `(.L_x_4107) ;  /* 0x000000000f087348 */ /* 0x000fea0003c00000 */
[----:B------:R0:W1:Y:S02]  /*19b20*/  SHFL.IDX P6, R14, R13, R12, R11 ;  /* 0x0000000c0d0e7389 */ /* 0x00006400000c000b */
[----:B01----:R-:W-:Y:S01]  /*19b30*/  ENDCOLLECTIVE ;  /* 0x000000000000791b */ /* 0x003fe20003800000 */
.L_x_4107:
[----:B------:R-:W-:Y:S01]  /*19b40*/  IMAD.MOV.U32 R17, RZ, RZ, R14 ;  /* 0x000000ffff117224 */ /* 0x000fe200078e000e */
[----:B------:R-:W-:Y:S06]  /*19b50*/  BRA `(.L_x_4108) ;  /* 0xffffffd800047947 */ /* 0x000fec000383ffff */
.L_x_3989:
[----:B------:R-:W-:Y:S01]  /*19b60*/  BSSY B0, `(.L_x_4109) ;  /* 0x0000007000007945 */ /* 0x000fe20003800000 */
[----:B------:R-:W-:Y:S01]  /*19b70*/  MOV R13, R2 ;  /* 0x00000002000d7202 */ /* 0x000fe20000000f00 */
[----:B------:R-:W-:Y:S02]  /*19b80*/  IMAD.MOV.U32 R11, RZ, RZ, 0x1f ;  /* 0x0000001fff0b7424 */ /* 0x000fe400078e00ff */
[----:B------:R-:W-:-:S07]  /*19b90*/  IMAD.MOV.U32 R15, RZ, RZ, -0x1 ;  /* 0xffffffffff0f7424 */ /* 0x000fce00078e00ff */
[----:B0123--:R-:W-:Y:S05]  /*19ba0*/  WARPSYNC.COLLECTIVE R15, `(.L_x_4110) ;  /* 0x000000000f087348 */ /* 0x00ffea0003c00000 */
[----:B------:R4:W0:Y:S02]  /*19bb0*/  SHFL.IDX P6, R14, R13, R12, R11 ;  /* 0x0000000c0d0e7389 */ /* 0x00082400000c000b */
[----:B01234-:R-:W-:Y:S01]  /*19bc0*/  ENDCOLLECTIVE ;  /* 0x000000000000791b */ /* 0x01ffe20003800000 */
.L_x_4110:
[----:B------:R-:W-:Y:S05]  /*19bd0*/  BSYNC B0 ;  /* 0x0000000000007941 */ /* 0x000fea0003800000 */
.L_x_4109:
[----:B------:R-:W-:Y:S01]  /*19be0*/  IMAD.MOV.U32 R7, RZ, RZ, R14 ;  /* 0x000000ffff077224 */ /* 0x000fe200078e000e */
[----:B------:R-:W-:Y:S06]  /*19bf0*/  BRA `(.L_x_3988) ;  /* 0xffffffd400f87947 */ /* 0x000fec000383ffff */
.L_x_3993:
[----:B-1----:R1:W2:Y:S02]  /*19c00*/  SYNCS.PHASECHK.TRANS64.TRYWAIT P0, [R0+URZ+0x22820], R3 ;  /* 0x02282003000075a7 */ /* 0x0022a4000800017f */
[----:B--2---:R-:W-:Y:S05]  /*19c10*/  @!P0 NANOSLEEP.SYNCS 0x989680 ;  /* 0x009896800000895d */ /* 0x004fea0003900000 */
[----:B------:R-:W2:Y:S02]  /*19c20*/  @!P0 SYNCS.PHASECHK.TRANS64 P0, [R0+URZ+0x22820], R3 ;  /* 0x02282003000085a7 */ /* 0x000ea4000800007f */
[----:B--2---:R-:W-:Y:S05]  /*19c30*/  @!P0 BRA `(.L_x_3993) ;  /* 0xfffffffc00f08947 */ /* 0x004fea000383ffff */
[----:B------:R-:W-:Y:S05]  /*19c40*/  BRA `(.L_x_4111) ;  /* 0xffffffdc006c7947 */ /* 0x000fea000383ffff */
.L_x_3994:
[----:B------:R-:W2:Y:S01]  /*19c50*/  S2R R2, SR_TID.X ;  /* 0x0000000000027919 */ /* 0x000ea20000002100 */
[----:B------:R-:W-:Y:S01]  /*19c60*/  BSSY B0, `(.L_x_4112) ;  /* 0x000000a000007945 */ /* 0x000fe20003800000 */
[----:B------:R-:W-:Y:S01]  /*19c70*/  MOV R12, RZ ;  /* 0x000000ff000c7202 */ /* 0x000fe20000000f00 */
        /* <DEDUP_REMOVED lines=8> */
.L_x_4113:
[----:B------:R-:W-:Y:S05]  /*19d00*/  BSYNC B0 ;  /* 0x0000000000007941 */ /* 0x000fea0003800000 */
.L_x_4112:
[----:B------:R-:W-:Y:S05]  /*19d10*/  BRA `(.L_x_4114) ;  /* 0xffffffdc00547947 */ /* 0x000fea000383ffff */
.L_x_3995:
[----:B------:R-:W-:Y:S01]  /*19d20*/  BSSY B0, `(.L_x_4115) ;  /* 0x0000006000007945 */ /* 0x000fe20003800000 */
[----:B------:R-:W-:-:S07]  /*19d30*/  IMAD.MOV.U32 R15, RZ, RZ, -0x1 ;  /* 0xffffffffff0f7424 */ /* 0x000fce00078e00ff */
[----:B012---:R-:W-:Y:S05]  /*19d40*/  WARPSYNC.COLLECTIVE R15, `(.L_x_4116) ;  /* 0x000000000f0c7348 */ /* 0x007fea0003c00000 */
[----:B------:R-:W-:Y:S02]  /*19d50*/  ELECT P6, UR62, PT ;  /* 0x00000000003e782f */ /* 0x000fe400038c0000 */
[----:B------:R-:W-:Y:S01]  /*19d60*/  MOV R14, UR62 ;  /* 0x0000003e000e7c02 */ /* 0x000fe20008000f00 */
[----:B012---:R-:W-:Y:S10]  /*19d70*/  ENDCOLLECTIVE ;  /* 0x000000000000791b */ /* 0x007ff40003800000 */
.L_x_4116:
[----:B------:R-:W-:Y:S05]  /*19d80*/  BSYNC B0 ;  /* 0x0000000000007941 */ /* 0x000fea0003800000 */
.L_x_4115:
[----:B------:R-:W-:Y:S05]  /*19d90*/  BRA `(.L_x_4117) ;  /* 0xffffffdc00487947 */ /* 0x000fea000383ffff */
.L_x_3997:
[----:B-1----:R1:W2:Y:S02]  /*19da0*/  SYNCS.PHASECHK.TRANS64.TRYWAIT P0, [R6+URZ], R5 ;  /* 0x00000005060075a7 */ /* 0x0022a4000800017f */
[----:B--2---:R-:W-:Y:S05]  /*19db0*/  @!P0 NANOSLEEP.SYNCS 0x989680 ;  /* 0x009896800000895d */ /* 0x004fea0003900000 */
[----:B------:R-:W2:Y:S02]  /*19dc0*/  @!P0 SYNCS.PHASECHK.TRANS64 P0, [R6+URZ], R5 ;  /* 0x00000005060085a7 */ /* 0x000ea4000800007f */
[----:B--2---:R-:W-:Y:S05]  /*19dd0*/  @!P0 BRA `(.L_x_3997) ;  /* 0xfffffffc00f08947 */ /* 0x004fea000383ffff */
[----:B------:R-:W-:Y:S05]  /*19de0*/  BRA `(.L_x_4118) ;  /* 0xffffffdc00847947 */ /* 0x000fea000383ffff */
.L_x_3998:
[----:B--2---:R2:W3:Y:S02]  /*19df0*/  SYNCS.PHASECHK.TRANS64.TRYWAIT P0, [R7+URZ], R2 ;  /* 0x00000002070075a7 */ /* 0x0044e4000800017f */
[----:B---3--:R-:W-:Y:S05]  /*19e00*/  @!P0 NANOSLEEP.SYNCS 0x989680 ;  /* 0x009896800000895d */ /* 0x008fea0003900000 */
[----:B------:R-:W3:Y:S02]  /*19e10*/  @!P0 SYNCS.PHASECHK.TRANS64 P0, [R7+URZ], R2 ;  /* 0x00000002070085a7 */ /* 0x000ee4000800007f */
[----:B---3--:R-:W-:Y:S05]  /*19e20*/  @!P0 BRA `(.L_x_3998) ;  /* 0xfffffffc00f08947 */ /* 0x008fea000383ffff */
[----:B------:R-:W-:Y:S05]  /*19e30*/  BRA `(.L_x_4119) ;  /* 0xffffffdc00787947 */ /* 0x000fea000383ffff */
.L_x_4000:
[----:B---3--:R3:W4:Y:S02]  /*19e40*/  SYNCS.PHASECHK.TRANS64.TRYWAIT P0, [R4+URZ], R5 ;  /* 0x00000005040075a7 */ /* 0x008724000800017f */
[----:B----4-:R-:W-:Y:S05]  /*19e50*/  @!P0 NANOSLEEP.SYNCS 0x989680 ;  /* 0x009896800000895d */ /* 0x010fea0003900000 */
[----:B------:R-:W4:Y:S02]  /*19e60*/  @!P0 SYNCS.PHASECHK.TRANS64 P0, [R4+URZ], R5 ;  /* 0x00000005040085a7 */ /* 0x000f24000800007f */
[----:B----4-:R-:W-:Y:S05]  /*19e70*/  @!P0 BRA `(.L_x_4000) ;  /* 0xfffffffc00f08947 */ /* 0x010fea000383ffff */
[----:B------:R-:W-:Y:S05]  /*19e80*/  BRA `(.L_x_4120) ;  /* 0xffffffdc00807947 */ /* 0x000fea000383ffff */
.L_x_4121:
        /* <DEDUP_REMOVED lines=15> */
.L_x_4732:


//--------------------- .text._ZN7cutlass13device_kernelIN5flash11enable_sm90INS1_16FlashAttnFwdSm90INS1_25CollectiveMainloopFwdSm90ILi2EN4cute5tupleIJNS5_1CILi1EEES8_S8_EEENS6_IJNS7_ILi128EEENS7_ILi96EEENS7_ILi64EEEEEELi256ENS_6half_tEfNS_4arch4Sm90ELb1ELb0ELb0ELb1ELb0ELb0ELb1ELb1ELb0ELb0ELb0ELb0EEENS1_21CollectiveEpilogueFwdINS6_IJSA_NS7_ILi256EEESB_EEES9_SE_SG_Li256ELb1ELb0ELb0ELb0EEENS1_36VarlenDynamicPersistentTileSchedulerILi128ELi96ELi256ELi32ELb0ELb0ELb1ELb1ELb1ELb1EEEEEEEEEvNT_6ParamsE --------------------------
	.section	.text._ZN7cutlass13device_kernelIN5flash11enable_sm90INS1_16FlashAttnFwdSm90INS1_25CollectiveMainloopFwdSm90ILi2EN4cute5tupleIJNS5_1CILi1EEES8_S8_EEENS6_IJNS7_ILi128EEENS7_ILi96EEENS7_ILi64EEEEEELi256ENS_6half_tEfNS_4arch4Sm90ELb1ELb0ELb0ELb1ELb0ELb0ELb1ELb1ELb0ELb0ELb0ELb0EEENS1_21CollectiveEpilogueFwdINS6_IJSA_NS7_ILi256EEESB_EEES9_SE_SG_Li256ELb1ELb0ELb0ELb0EEENS1_36VarlenDynamicPersistentTileSchedulerILi128ELi96ELi256ELi32ELb0ELb0ELb1ELb1ELb1ELb1EEEEEEEEEvNT_6ParamsE,"ax",@progbits
	.align	128
.text._ZN7cutlass13device_kernelIN5flash11enable_sm90INS1_16FlashAttnFwdSm90INS1_25CollectiveMainloopFwdSm90ILi2EN4cute5tupleIJNS5_1CILi1EEES8_S8_EEENS6_IJNS7_ILi128EEENS7_ILi96EEENS7_ILi64EEEEEELi256ENS_6half_tEfNS_4arch4Sm90ELb1ELb0ELb0ELb1ELb0ELb0ELb1ELb1ELb0ELb0ELb0ELb0EEENS1_21CollectiveEpilogueFwdINS6_IJSA_NS7_ILi256EEESB_EEES9_SE_SG_Li256ELb1ELb0ELb0ELb0EEENS1_36VarlenDynamicPersistentTileSchedulerILi128ELi96ELi256ELi32ELb0ELb0ELb1ELb1ELb1ELb1EEEEEEEEEvNT_6ParamsE:
        .type           _ZN7cutlass13device_kernelIN5flash11enable_sm90INS1_16FlashAttnFwdSm90INS1_25CollectiveMainloopFwdSm90ILi2EN4cute5tupleIJNS5_1CILi1EEES8_S8_EEENS6_IJNS7_ILi128EEENS7_ILi96EEENS7_ILi64EEEEEELi256ENS_6half_tEfNS_4arch4Sm90ELb1ELb0ELb0ELb1ELb0ELb0ELb1ELb1ELb0ELb0ELb0ELb0EEENS1_21CollectiveEpilogueFwdINS6_IJSA_NS7_ILi256EEESB_EEES9_SE_SG_Li256ELb1ELb0ELb0ELb0EEENS1_36VarlenDynamicPersistentTileSchedulerILi128ELi96ELi256ELi32ELb0ELb0ELb1ELb1ELb1ELb1EEEEEEEEEvNT_6ParamsE,@function
        .size           _ZN7cutlass13device_kernelIN5flash11enable_sm90INS1_16FlashAttnFwdSm90INS1_25CollectiveMainloopFwdSm90ILi2EN4cute5tupleIJNS5_1CILi1EEES8_S8_EEENS6_IJNS7_ILi128EEENS7_ILi96EEENS7_ILi64EEEEEELi256ENS_6half_tEfNS_4arch4Sm90ELb1ELb0ELb0ELb1ELb0ELb0ELb1ELb1ELb0ELb0ELb0ELb0EEENS1_21CollectiveEpilogueFwdINS6_IJSA_NS7_ILi256EEESB_EEES9_SE_SG_Li256ELb1ELb0ELb0ELb0EEENS1_36VarlenDynamicPersistentTileSchedulerILi128ELi96ELi256ELi32ELb0ELb0ELb1ELb1ELb1ELb1EEEEEEEEEvNT_6ParamsE,(.L_x_4733 - _ZN7cutlass13device_kernelIN5flash11enable_sm90INS1_16FlashAttnFwdSm90INS1_25CollectiveMainloopFwdSm90ILi2EN4cute5tupleIJNS5_1CILi1EEES8_S8_EEENS6_IJNS7_ILi128EEENS7_ILi96EEENS7_ILi64EEEEEELi256ENS_6half_tEfNS_4arch4Sm90ELb1ELb0ELb0ELb1ELb0ELb0ELb1ELb1ELb0ELb0ELb0ELb0EEENS1_21CollectiveEpilogueFwdINS6_IJSA_NS7_ILi256EEESB_EEES9_SE_SG_Li256ELb1ELb0ELb0ELb0EEENS1_36VarlenDynamicPersistentTileSchedulerILi128ELi96ELi256ELi32ELb0ELb0ELb1ELb1ELb1ELb1EEEEEEEEEvNT_6ParamsE)
        .other          _ZN7cutlass13device_kernelIN5flash11enable_sm90INS1_16FlashAttnFwdSm90INS1_25CollectiveMainloopFwdSm90ILi2EN4cute5tupleIJNS5_1CILi1EEES8_S8_EEENS6_IJNS7_ILi128EEENS7_ILi96EEENS7_ILi64EEEEEELi256ENS_6half_tEfNS_4arch4Sm90ELb1ELb0ELb0ELb1ELb0ELb0ELb1ELb1ELb0ELb0ELb0ELb0EEENS1_21CollectiveEpilogueFwdINS6_IJSA_NS7_ILi256EEESB_EEES9_SE_SG_Li256ELb1ELb0ELb0ELb0EEENS1_36VarlenDynamicPersistentTileSchedulerILi128ELi96ELi256ELi32ELb0ELb0ELb1ELb1ELb1ELb1EEEEEEEEEvNT_6ParamsE,@"STO_CUDA_ENTRY STV_DEFAULT"
_ZN7cutlass13device_kernelIN5flash11enable_sm90INS1_16FlashAttnFwdSm90INS1_25CollectiveMainloopFwdSm90ILi2EN4cute5tupleIJNS5_1CILi1EEES8_S8_EEENS6_IJNS7_ILi128EEENS7_ILi96EEENS7_ILi64EEEEEELi256ENS_6half_tEfNS_4arch4Sm90ELb1ELb0ELb0ELb1ELb0ELb0ELb1ELb1ELb0ELb0ELb0ELb0EEENS1_21CollectiveEpilogueFwdINS6_IJSA_NS7_ILi256EEESB_EEES9_SE_SG_Li256ELb1ELb0ELb0ELb0EEENS1_36VarlenDynamicPersistentTileSchedulerILi128ELi96ELi256ELi32ELb0ELb0ELb1ELb1ELb1ELb1EEEEEEEEEvNT_6ParamsE:
        /* <DEDUP_REMOVED lines=24> */
.L_x_4123:
[----:B------:R-:W-:Y:S05]  /*0180*/  BSYNC B0 ;  /* 0x0000000000007941 */ /* 0x000fea0003800000 */
.L_x_4122:
        /* <DEDUP_REMOVED lines=43> */
.L_x_4124:
        /* <DEDUP_REMOVED lines=22> */
.L_x_4125:
        /* <DEDUP_REMOVED lines=18> */
.L_x_4126:
        /* <DEDUP_REMOVED lines=22> */
.L_x_4127:
        /* <DEDUP_REMOVED lines=22> */
.L_x_4128:
[----:B0-----:R-:W-:Y:S01]  /*0980*/  UMOV UR4, 0x1 ;  /* 0x0000000100047882 */ /* 0x001fe20000000000 */
[----:B------:R-:W-:Y:S01]  /*0990*/  PLOP3.LUT P0, PT, PT, PT, UP0, 0x80, 0x0 ;  /* 0x000000000000781c */ /* 0x000fe20003f0f008 */
[----:B------:R-:W-:Y:S01]  /*09a0*/  USEL UR4, UR4, 0x2, !UP0 ;  /* 0x0000000204047887 */ /* 0x000fe2000c000000 */
[----:B------:R-:W-:-:S05]  /*09b0*/  NOP ;  /* 0x0000000000007918 */ /* 0x000fca0000000000 */
[----:B------:R-:W-:-:S05]  /*09c0*/  IMAD.U32 R2, RZ, RZ, UR4 ;  /* 0x00000004ff027e24 */ /* 0x000fca000f8e00ff */
[----:B------:R0:W-:Y:S01]  /*09d0*/  STL [R1+0x24], R2 ;  /* 0x0000240201007387 */ /* 0x0001e20000100800 */
[----:B-123--:R-:W-:Y:S06]  /*09e0*/  BAR.SYNC.DEFER_BLOCKING 0x0 ;  /* 0x0000000000007b1d */ /* 0x00efec0000010000 */
[----:B------:R-:W-:Y:S05]  /*09f0*/  @!P0 BRA `(.L_x_4129) ;  /* 0x000000b8005c8947 */ /* 0x000fea0003800000 */
.L_x_4130:
        /* <DEDUP_REMOVED lines=20> */
[----:B------:R-:W-:Y:S01]  /*0b40*/  IMAD.MOV.U32 R221, RZ, RZ, RZ ;  /* 0x000000ffffdd7224 */ /* 0x000fe200078e00ff */
[----:B------:R-:W-:Y:S01]  /*0b50*/  R2UR UR5, R14 ;  /* 0x000000000e0572ca */ /* 0x000fe200000e0000 */
[----:B------:R-:W0:Y:S01]  /*0b60*/  S2R R0, SR_TID.X ;  /* 0x0000000000007919 */ /* 0x000e220000002100 */
[----:B------:R-:W-:Y:S01]  /*0b70*/  UMOV UR37, URZ ;  /* 0x0000003f00257c82 */ /* 0x000fe20008000000 */
[----:B------:R-:W-:Y:S01]  /*0b80*/  UMOV UR36, URZ ;  /* 0x0000003f00247c82 */ /* 0x000fe20008000000 */
[----:B0-----:R-:W-:-:S05]  /*0b90*/  VIADD R226, R0, 0xffffff80 ;  /* 0xffffff8000e27836 */ /* 0x001fca0000000000 */
[----:B------:R-:W-:-:S04]  /*0ba0*/  SHF.R.S32.HI R3, RZ, 0x1f, R226 ;  /* 0x0000001fff037819 */ /* 0x000fc800000114e2 */
[CC--:B------:R-:W-:Y:S02]  /*0bb0*/  LEA.HI R0, R3.reuse, R226.reuse, RZ, 0x7 ;  /* 0x000000e203007211 */ /* 0x0c0fe400078f38ff */
[----:B------:R-:W-:Y:S02]  /*0bc0*/  LEA.HI R4, R3, R226, RZ, 0x5 ;  /* 0x000000e203047211 */ /* 0x000fe400078f28ff */
[----:B------:R-:W-:Y:S02]  /*0bd0*/  LOP3.LUT R5, R0, 0xffffff80, RZ, 0xc0, !PT ;  /* 0xffffff8000057812 */ /* 0x000fe400078ec0ff */
        /* <DEDUP_REMOVED lines=12> */
[----:B--2---:R-:W-:Y:S02]  /*0ca0*/  R2UR UR4, R2 ;  /* 0x00000000020472ca */ /* 0x004fe400000e0000 */
[----:B------:R-:W-:-:S04]  /*0cb0*/  SHF.R.S32.HI R2, RZ, 0x1f, R6 ;  /* 0x0000001fff027819 */ /* 0x000fc80000011406 */
[----:B------:R-:W-:-:S04]  /*0cc0*/  LEA.HI R2, R2, R5, RZ, 0x3 ;  /* 0x0000000502027211 */ /* 0x000fc800078f18ff */
[----:B------:R-:W-:Y:S02]  /*0cd0*/  LOP3.LUT R8, R2, 0xfffffff8, RZ, 0xc0, !PT ;  /* 0xfffffff802087812 */ /* 0x000fe400078ec0ff */
[CC--:B------:R-:W-:Y:S01]  /*0ce0*/  LEA.HI R2, R3.reuse, R226.reuse, RZ, 0x4 ;  /* 0x000000e203027211 */ /* 0x0c0fe200078f20ff */
[----:B------:R-:W-:Y:S01]  /*0cf0*/  ULOP3.LUT UR4, UR4, 0x1, URZ, 0xfc, !UPT ;  /* 0x0000000104047892 */ /* 0x000fe2000f8efc3f */
[----:B------:R-:W-:Y:S01]  /*0d00*/  LEA.HI R3, R3, R226, RZ, 0x3 ;  /* 0x000000e203037211 */ /* 0x000fe200078f18ff */
[----:B------:R-:W-:Y:S01]  /*0d10*/  IMAD.IADD R8, R5, 0x1, -R8 ;  /* 0x0000000105087824 */ /* 0x000fe200078e0a08 */
[----:B------:R-:W-:Y:S02]  /*0d20*/  SHF.R.S32.HI R7, RZ, 0x4, R2 ;  /* 0x00000004ff077819 */ /* 0x000fe40000011402 */
[C---:B------:R-:W-:Y:S01]  /*0d30*/  LOP3.LUT R5, R2.reuse, 0x3fffff0, RZ, 0xc0, !PT ;  /* 0x03fffff002057812 */ /* 0x040fe200078ec0ff */
[----:B------:R-:W-:Y:S01]  /*0d40*/  IMAD R9, R9, 0x10, R8 ;  /* 0x0000001009097824 */ /* 0x000fe200078e0208 */
[----:B------:R-:W-:Y:S01]  /*0d50*/  LEA.HI R2, R2, R7, RZ, 0x1 ;  /* 0x0000000702027211 */ /* 0x000fe200078f08ff */
[----:B------:R-:W-:Y:S01]  /*0d60*/  IMAD.U32 R225, RZ, RZ, UR4 ;  /* 0x00000004ffe17e24 */ /* 0x000fe2000f8e00ff */
[----:B------:R-:W-:Y:S01]  /*0d70*/  SHF.R.S32.HI R202, RZ, 0x3, R3 ;  /* 0x00000003ffca7819 */ /* 0x000fe20000011403 */
[----:B------:R-:W-:Y:S01]  /*0d80*/  IMAD.IADD R5, R226, 0x1, -R5 ;  /* 0x00000001e2057824 */ /* 0x000fe200078e0a05 */
[----:B------:R-:W-:Y:S01]  /*0d90*/  LOP3.LUT R2, R2, 0x1ffffffe, RZ, 0xc0, !PT ;  /* 0x1ffffffe02027812 */ /* 0x000fe200078ec0ff */
[----:B------:R-:W-:Y:S01]  /*0da0*/  IMAD R205, R0, 0x40, R9 ;  /* 0x0000004000cd7824 */ /* 0x000fe200078e0209 */
[----:B------:R-:W-:Y:S01]  /*0db0*/  LOP3.LUT R9, R6, 0x7ffffffc, RZ, 0xc0, !PT ;  /* 0x7ffffffc06097812 */ /* 0x000fe200078ec0ff */
[----:B------:R-:W-:-:S02]  /*0dc0*/  IMAD R5, R5, 0x40, R4 ;  /* 0x0000004005057824 */ /* 0x000fc400078e0204 */
[----:B------:R-:W-:Y:S02]  /*0dd0*/  IMAD.IADD R2, R7, 0x1, -R2 ;  /* 0x0000000107027824 */ /* 0x000fe400078e0a02 */
[----:B------:R-:W-:Y:S02]  /*0de0*/  IMAD.MOV.U32 R7, RZ, RZ, R15 ;  /* 0x000000ffff077224 */ /* 0x000fe400078e000f */
[----:B------:R-:W-:Y:S01]  /*0df0*/  IMAD R224, R2, 0x8, R5 ;  /* 0x0000000802e07824 */ /* 0x000fe200078e0205 */
[----:B------:R-:W-:Y:S01]  /*0e00*/  LOP3.LUT R5, R3, 0x1ffffff8, RZ, 0xc0, !PT ;  /* 0x1ffffff803057812 */ /* 0x000fe200078ec0ff */
[----:B------:R-:W-:-:S04]  /*0e10*/  IMAD.IADD R204, R222, 0x1, -R9 ;  /* 0x00000001decc7824 */ /* 0x000fc800078e0a09 */
[----:B------:R-:W-:-:S04]  /*0e20*/  IMAD.IADD R5, R226, 0x1, -R5 ;  /* 0x00000001e2057824 */ /* 0x000fc800078e0a05 */
[----:B------:R-:W-:-:S07]  /*0e30*/  IMAD.SHL.U32 R200, R5, 0x8, RZ ;  /* 0x0000000805c87824 */ /* 0x000fce00078e00ff */
.L_x_4185:
[----:B0-----:R-:W0:Y:S01]  /*0e40*/  LDC.64 R206, c[0x0][0xd60] ;  /* 0x00035800ffce7b82 */ /* 0x001e220000000a00 */
[----:B------:R-:W-:Y:S01]  /*0e50*/  ULDC.64 UR10, c[0x0][0x208] ;  /* 0x00008200000a7ab9 */ /* 0x000fe20000000a00 */
[----:B------:R-:W-:Y:S01]  /*0e60*/  ULDC.64 UR6, c[0x0][0xb20] ;  /* 0x0002c80000067ab9 */ /* 0x000fe20000000a00 */
[----:B------:R-:W-:Y:S01]  /*0e70*/  ULDC.64 UR8, c[0x0][0xb10] ;  /* 0x0002c40000087ab9 */ /* 0x000fe20000000a00 */
[----:B0-----:R-:W-:-:S06]  /*0e80*/  IMAD.WIDE R206, R7, 0x4, R206 ;  /* 0x0000000407ce7825 */ /* 0x001fcc00078e02ce */
[----:B--2---:R-:W2:Y:S01]  /*0e90*/  LDG.E R206, desc[UR10][R206.64] ;  /* 0x0000000acece7981 */ /* 0x004ea2000c1e1900 */
[----:B------:R-:W-:Y:S02]  /*0ea0*/  ISETP.NE.U32.AND P0, PT, RZ, UR6, PT ;  /* 0x00000006ff007c0c */ /* 0x000fe4000bf05070 */
[----:B------:R-:W-:Y:S02]  /*0eb0*/  ISETP.NE.U32.AND P1, PT, RZ, UR8, PT ;  /* 0x00000008ff007c0c */ /* 0x000fe4000bf25070 */
[----:B------:R-:W-:Y:S02]  /*0ec0*/  ISETP.NE.AND.EX P0, PT, RZ, UR7, PT, P0 ;  /* 0x00000007ff007c0c */ /* 0x000fe4000bf05300 */
[----:B------:R-:W-:Y:S02]  /*0ed0*/  ISETP.NE.AND.EX P1, PT, RZ, UR9, PT, P1 ;  /* 0x00000009ff007c0c */ /* 0x000fe4000bf25310 */
[----:B--2---:R-:W-:-:S09]  /*0ee0*/  SHF.R.S32.HI R218, RZ, 0x1f, R206 ;  /* 0x0000001fffda7819 */ /* 0x004fd200000114ce */
[----:B------:R-:W-:-:S04]  /*0ef0*/  @P0 LEA R2, P2, R206, UR6, 0x2 ;  /* 0x00000006ce020c11 */ /* 0x000fc8000f8410ff */
[C---:B------:R-:W-:Y:S01]  /*0f00*/  @P0 LEA.HI.X R3, R206.reuse, UR7, R218, 0x2, P2 ;  /* 0x00000007ce030c11 */ /* 0x040fe200090f14da */
[----:B------:R-:W-:Y:S01]  /*0f10*/  ULDC.64 UR6, c[0x0][0x3f8] ;  /* 0x0000fe0000067ab9 */ /* 0x000fe20000000a00 */
[----:B---34-:R-:W-:-:S03]  /*0f20*/  @P1 LEA R4, P2, R206, UR8, 0x2 ;  /* 0x00000008ce041c11 */ /* 0x018fc6000f8410ff */
[----:B------:R-:W2:Y:S01]  /*0f30*/  @P0 LDG.E R2, desc[UR10][R2.64] ;  /* 0x0000000a02020981 */ /* 0x000ea2000c1e1900 */
[----:B------:R-:W-:-:S05]  /*0f40*/  @P1 LEA.HI.X R5, R206, UR9, R218, 0x2, P2 ;  /* 0x00000009ce051c11 */ /* 0x000fca00090f14da */
[----:B------:R-:W3:Y:S01]  /*0f50*/  @P1 LDG.E R4, desc[UR10][R4.64] ;  /* 0x0000000a04041981 */ /* 0x000ee2000c1e1900 */
[----:B------:R-:W-:Y:S01]  /*0f60*/  UISETP.NE.U32.AND UP0, UPT, UR6, URZ, UPT ;  /* 0x0000003f0600728c */ /* 0x000fe2000bf05070 */
[----:B------:R-:W-:Y:S01]  /*0f70*/  IMAD.U32 R219, RZ, RZ, UR5 ;  /* 0x00000005ffdb7e24 */ /* 0x000fe2000f8e00ff */
[----:B------:R-:W-:Y:S01]  /*0f80*/  ULDC.64 UR10, c[0x0][0xb18] ;  /* 0x0002c600000a7ab9 */ /* 0x000fe20000000a00 */
[----:B------:R-:W-:Y:S01]  /*0f90*/  ULDC UR6, c[0x0][0x404] ;  /* 0x0001010000067ab9 */ /* 0x000fe20000000800 */
[----:B------:R-:W-:Y:S01]  /*0fa0*/  UISETP.NE.AND.EX UP0, UPT, UR7, URZ, UPT, UP0 ;  /* 0x0000003f0700728c */ /* 0x000fe2000bf05300 */
[----:B------:R-:W-:Y:S01]  /*0fb0*/  ISETP.NE.U32.AND P2, PT, RZ, UR10, PT ;  /* 0x0000000aff007c0c */ /* 0x000fe2000bf45070 */
[----:B------:R-:W-:Y:S01]  /*0fc0*/  UMOV UR4, URZ ;  /* 0x0000003f00047c82 */ /* 0x000fe20008000000 */
[----:B------:R-:W-:Y:S01]  /*0fd0*/  ULDC UR7, c[0x0][0x2e0] ;  /* 0x0000b80000077ab9 */ /* 0x000fe20000000800 */
[----:B------:R-:W-:Y:S01]  /*0fe0*/  USEL UR6, UR6, 0x1, UP0 ;  /* 0x0000000106067887 */ /* 0x000fe20008000000 */
[----:B------:R-:W-:Y:S01]  /*0ff0*/  ISETP.NE.AND.EX P2, PT, RZ, UR11, PT, P2 ;  /* 0x0000000bff007c0c */ /* 0x000fe2000bf45320 */
[----:B------:R-:W-:-:S02]  /*1000*/  ULDC UR61, c[0x0][0x288] ;  /* 0x0000a200003d7ab9 */ /* 0x000fc40000000800 */
[----:B------:R-:W-:Y:S01]  /*1010*/  UIMAD UR6, UR6, UR7, URZ ;  /* 0x00000007060672a4 */ /* 0x000fe2000f8e023f */
[----:B--2---:R-:W-:Y:S02]  /*1020*/  @P0 R2UR UR4, R2 ;  /* 0x00000000020402ca */ /* 0x004fe400000e0000 */
[----:B---3--:R-:W-:Y:S01]  /*1030*/  @P1 R2UR UR61, R4 ;  /* 0x00000000043d12ca */ /* 0x008fe200000e0000 */
[----:B-1---5:R-:W-:-:S14]  /*1040*/  @P1 BRA `(.L_x_4131) ;  /* 0x0000000000301947 */ /* 0x022fdc0003800000 */
[----:B------:R-:W-:Y:S02]  /*1050*/  ULDC.64 UR8, c[0x0][0xaf8] ;  /* 0x0002be0000087ab9 */ /* 0x000fe40000000a00 */
[----:B------:R-:W-:-:S04]  /*1060*/  ISETP.NE.U32.AND P0, PT, RZ, UR8, PT ;  /* 0x00000008ff007c0c */ /* 0x000fc8000bf05070 */
[----:B------:R-:W-:-:S13]  /*1070*/  ISETP.NE.AND.EX P0, PT, RZ, UR9, PT, P0 ;  /* 0x00000009ff007c0c */ /* 0x000fda000bf05300 */
[----:B------:R-:W-:Y:S05]  /*1080*/  @!P0 BRA `(.L_x_4131) ;  /* 0x0000000000208947 */ /* 0x000fea0003800000 */
[----:B------:R-:W0:Y:S01]  /*1090*/  LDC.64 R2, c[0x0][0xaf8] ;  /* 0x0002be00ff027b82 */ /* 0x000e220000000a00 */
[----:B------:R-:W-:Y:S01]  /*10a0*/  ULDC.64 UR8, c[0x0][0x208] ;  /* 0x0000820000087ab9 */ /* 0x000fe20000000a00 */
[----:B0-----:R-:W-:-:S05]  /*10b0*/  IMAD.WIDE R2, R206, 0x4, R2 ;  /* 0x00000004ce027825 */ /* 0x001fca00078e0202 */
[----:B------:R-:W2:Y:S04]  /*10c0*/  LDG.E R4, desc[UR8][R2.64] ;  /* 0x0000000802047981 */ /* 0x000ea8000c1e1900 */
[----:B------:R-:W3:Y:S01]  /*10d0*/  LDG.E R0, desc[UR8][R2.64+0x4] ;  /* 0x0000040802007981 */ /* 0x000ee2000c1e1900 */
[----:B--2---:R-:W-:Y:S02]  /*10e0*/  R2UR UR61, R4 ;  /* 0x00000000043d72ca */ /* 0x004fe400000e0000 */
[----:B---3--:R-:W-:-:S13]  /*10f0*/  R2UR UR5, R0 ;  /* 0x00000000000572ca */ /* 0x008fda00000e0000 */
[----:B------:R-:W-:-:S12]  /*1100*/  UIADD3 UR61, -UR61, UR5, URZ ;  /* 0x000000053d3d7290 */ /* 0x000fd8000fffe13f */
.L_x_4131:
[----:B------:R-:W-:Y:S01]  /*1110*/  IMAD.U32 R220, RZ, RZ, UR60 ;  /* 0x0000003cffdc7e24 */ /* 0x000fe2000f8e00ff */
[----:B------:R-:W-:Y:S06]  /*1120*/  @!P2 BRA `(.L_x_4132) ;  /* 0x000000000018a947 */ /* 0x000fec0003800000 */
[----:B------:R-:W-:Y:S01]  /*1130*/  LEA R2, P0, R206, UR10, 0x2 ;  /* 0x0000000ace027c11 */ /* 0x000fe2000f8010ff */
[----:B------:R-:W-:-:S03]  /*1140*/  ULDC.64 UR6, c[0x0][0x208] ;  /* 0x0000820000067ab9 */ /* 0x000fc60000000a00 */
[----:B------:R-:W-:-:S05]  /*1150*/  LEA.HI.X R3, R206, UR11, R218, 0x2, P0 ;  /* 0x0000000bce037c11 */ /* 0x000fca00080f14da */
[----:B------:R-:W2:Y:S02]  /*1160*/  LDG.E R2, desc[UR6][R2.64] ;  /* 0x0000000602027981 */ /* 0x000ea4000c1e1900 */
[----:B--2---:R-:W-:Y:S01]  /*1170*/  R2UR UR6, R2 ;  /* 0x00000000020672ca */ /* 0x004fe200000e0000 */
[----:B------:R-:W-:-:S14]  /*1180*/  BRA `(.L_x_4133) ;  /* 0x0000000000307947 */ /* 0x000fdc0003800000 */
.L_x_4132:
        /* <DEDUP_REMOVED lines=12> */
.L_x_4133:
[----:B------:R-:W-:Y:S01]  /*1250*/  UIADD3 UR6, -UR4, UR6, URZ ;  /* 0x0000000604067290 */ /* 0x000fe2000fffe13f */
[----:B------:R-:W-:Y:S01]  /*1260*/  PLOP3.LUT P0, PT, PT, PT, PT, 0x80, 0x0 ;  /* 0x000000000000781c */ /* 0x000fe20003f0f070 */
[----:B------:R-:W-:Y:S01]  /*1270*/  ULEA UR5, UR60, 0xdf, 0x7 ;  /* 0x000000df3c057891 */ /* 0x000fe2000f8e383f */
[----:B------:R-:W-:Y:S01]  /*1280*/  CS2R R2, SRZ ;  /* 0x0000000000027805 */ /* 0x000fe2000001ff00 */
[----:B------:R-:W-:Y:S01]  /*1290*/  UIADD3 UR4, UR6, 0x5f, URZ ;  /* 0x0000005f06047890 */ /* 0x000fe2000fffe03f */
[----:B------:R-:W-:Y:S01]  /*12a0*/  IMAD.MOV.U32 R0, RZ, RZ, RZ ;  /* 0x000000ffff007224 */ /* 0x000fe200078e00ff */
[----:B------:R-:W-:Y:S01]  /*12b0*/  CS2R R148, SRZ ;  /* 0x0000000000947805 */ /* 0x000fe2000001ff00 */
[----:B------:R-:W-:Y:S01]  /*12c0*/  IMAD.U32 R201, RZ, RZ, UR6 ;  /* 0x00000006ffc97e24 */ /* 0x000fe2000f8e00ff */
[----:B------:R-:W-:Y:S01]  /*12d0*/  UIADD3 UR6, UR6, UR5, -UR61 ;  /* 0x0000000506067290 */ /* 0x000fe2000fffe83d */
[----:B------:R-:W-:Y:S01]  /*12e0*/  IMAD.MOV.U32 R150, RZ, RZ, RZ ;  /* 0x000000ffff967224 */ /* 0x000fe200078e00ff */
        /* <DEDUP_REMOVED lines=67> */
[----:B------:R-:W-:Y:S01]  /*1720*/  CS2R R32, SRZ ;  /* 0x0000000000207805 */ /* 0x000fe2000001ff00 */
[----:B------:R-:W-:Y:S01]  /*1730*/  IMAD.MOV.U32 R10, RZ, RZ, RZ ;  /* 0x000000ffff0a7224 */ /* 0x000fe200078e00ff */
[----:B------:R-:W-:-:S02]  /*1740*/  CS2R R26, SRZ ;  /* 0x00000000001a7805 */ /* 0x000fc4000001ff00 */
[----:B------:R-:W-:Y:S01]  /*1750*/  CS2R R28, SRZ ;  /* 0x00000000001c7805 */ /* 0x000fe2000001ff00 */
[----:B------:R-:W-:Y:S01]  /*1760*/  IMAD.MOV.U32 R12, RZ, RZ, RZ ;  /* 0x000000ffff0c7224 */ /* 0x000fe200078e00ff */
[----:B------:R-:W-:Y:S01]  /*1770*/  CS2R R24, SRZ ;  /* 0x0000000000187805 */ /* 0x000fe2000001ff00 */
        /* <DEDUP_REMOVED lines=40> */
.L_x_4135:
[----:B------:R-:W0:Y:S01]  /*1a00*/  S2R R3, SR_CgaCtaId ;  /* 0x0000000000037919 */ /* 0x000e220000008800 */
[----:B------:R-:W-:Y:S02]  /*1a10*/  LEA.HI R0, R221, R221, RZ, 0x1 ;  /* 0x000000dddd007211 */ /* 0x000fe400078f08ff */
[----:B------:R-:W-:Y:S01]  /*1a20*/  MOV R2, 0x400 ;  /* 0x0000040000027802 */ /* 0x000fe20000000f00 */
[----:B------:R-:W1:Y:S01]  /*1a30*/  S2R R16, SR_TID.X ;  /* 0x0000000000107919 */ /* 0x000e620000002100 */
[----:B------:R-:W-:-:S05]  /*1a40*/  LOP3.LUT R0, R0, 0xfffffffe, RZ, 0xc0, !PT ;  /* 0xfffffffe00007812 */ /* 0x000fca00078ec0ff */
[----:B------:R-:W-:Y:S01]  /*1a50*/  IMAD.IADD R0, R221, 0x1, -R0 ;  /* 0x00000001dd007824 */ /* 0x000fe200078e0a00 */
[----:B0-----:R-:W-:-:S04]  /*1a60*/  LEA R5, R3, R2, 0x18 ;  /* 0x0000000203057211 */ /* 0x001fc800078ec0ff */
[----:B------:R-:W-:Y:S02]  /*1a70*/  SHF.L.U32 R2, R0, 0x1f, RZ ;  /* 0x0000001f00027819 */ /* 0x000fe400000006ff */
[----:B-1----:R-:W-:Y:S02]  /*1a80*/  SHF.R.U32.HI R16, RZ, 0x7, R16 ;  /* 0x00000007ff107819 */ /* 0x002fe40000011610 */
[----:B------:R-:W0:Y:S03]  /*1a90*/  SYNCS.PHASECHK.TRANS64.TRYWAIT P0, [R5+URZ+0x32400], R2 ;  /* 0x03240002050075a7 */ /* 0x000e26000800017f */
[----:B------:R-:W-:Y:S01]  /*1aa0*/  VIADD R213, R16, 0x8 ;  /* 0x0000000810d57836 */ /* 0x000fe20000000000 */
[----:B0-----:R-:W-:Y:S06]  /*1ab0*/  @!P0 BRA `(.L_x_4136) ;  /* 0x000000f400ec8947 */ /* 0x001fec0003800000 */
.L_x_4271:
[----:B------:R-:W-:Y:S05]  /*1ac0*/  WARPSYNC.ALL ;  /* 0x0000000000007948 */ /* 0x000fea0003800000 */
[----:B------:R-:W-:Y:S01]  /*1ad0*/  R2UR UR4, R225 ;  /* 0x00000000e10472ca */ /* 0x000fe200000e0000 */
[----:B------:R1:W-:-:S12]  /*1ae0*/  BAR.SYNC.DEFER_BLOCKING R213, 0x100 ;  /* 0x000400d50000751d */ /* 0x0003d80000010000 */
[----:B------:R-:W-:-:S05]  /*1af0*/  IMAD.U32 R0, RZ, RZ, UR4 ;  /* 0x00000004ff007e24 */ /* 0x000fca000f8e00ff */
[----:B------:R-:W-:-:S13]  /*1b00*/  ISETP.NE.AND P0, PT, R0, 0x3, PT ;  /* 0x000000030000780c */ /* 0x000fda0003f05270 */
[----:B-1----:R-:W-:Y:S05]  /*1b10*/  @!P0 BRA `(.L_x_4137) ;  /* 0x0000000000048947 */ /* 0x002fea0003800000 */
[----:B------:R-:W-:Y:S01]  /*1b20*/  BPT.TRAP 0x1 ;  /* 0x000000040000795c */ /* 0x000fe20000300000 */
.L_x_4137:
[----:B------:R-:W-:Y:S02]  /*1b30*/  IMAD.U32 R3, RZ, RZ, UR37 ;  /* 0x00000025ff037e24 */ /* 0x000fe4000f8e00ff */
[----:B------:R-:W-:-:S03]  /*1b40*/  IMAD.U32 R0, RZ, RZ, UR36 ;  /* 0x00000024ff007e24 */ /* 0x000fc6000f8e00ff */
[----:B------:R-:W-:Y:S01]  /*1b50*/  SHF.L.U32 R3, R3, 0x1f, RZ ;  /* 0x0000001f03037819 */ /* 0x000fe200000006ff */
[----:B------:R-:W-:-:S04]  /*1b60*/  IMAD R0, R0, 0x8, R5 ;  /* 0x0000000800007824 */ /* 0x000fc800078e0205 */
[----:B------:R1:W2:Y:S01]  /*1b70*/  SYNCS.PHASECHK.TRANS64.TRYWAIT P1, [R0+URZ+0x32430], R3 ;  /* 0x03243003000075a7 */ /* 0x0002a2000802017f */
[----:B------:R-:W-:Y:S05]  /*1b80*/  @!P0 BRA `(.L_x_4138) ;  /* 0x0000000000048947 */ /* 0x000fea0003800000 */
[----:B------:R-:W-:Y:S01]  /*1b90*/  BPT.TRAP 0x1 ;  /* 0x000000040000795c */ /* 0x000fe20000300000 */
.L_x_4138:
[----:B--2---:R-:W-:Y:S05]  /*1ba0*/  @P1 BRA `(.L_x_4139) ;  /* 0x0000000000081947 */ /* 0x004fea0003800000 */
[----:B------:R-:W2:Y:S02]  /*1bb0*/  SYNCS.PHASECHK.TRANS64.TRYWAIT P1, [R0+URZ+0x32430], R3 ;  /* 0x03243003000075a7 */ /* 0x000ea4000802017f */
[----:B--2---:R-:W-:Y:S05]  /*1bc0*/  @!P1 BRA `(.L_x_4140) ;  /* 0x000000f400bc9947 */ /* 0x004fea0003800000 */
.L_x_4139:
[----:B------:R-:W-:Y:S01]  /*1bd0*/  R2UR UR4, R5 ;  /* 0x00000000050472ca */ /* 0x000fe200000e0000 */
[----:B------:R-:W-:Y:S01]  /*1be0*/  WARPGROUP.ARRIVE ;  /* 0x00000000000079c5 */ /* 0x000fe20000000000 */
[----:B------:R-:W-:Y:S01]  /*1bf0*/  UMOV UR8, UR38 ;  /* 0x0000002600087c82 */ /* 0x000fe20008000000 */
[----:B------:R-:W-:Y:S01]  /*1c00*/  UMOV UR9, 0x40000040 ;  /* 0x4000004000097882 */ /* 0x000fe20000000000 */
[----:B------:R-:W-:Y:S01]  /*1c10*/  UMOV UR11, 0x40000040 ;  /* 0x40000040000b7882 */ /* 0x000fe20000000000 */
[----:B------:R-:W-:-:S08]  /*1c20*/  UIADD3 UR5, UR38, 0x2, URZ ;  /* 0x0000000226057890 */ /* 0x000fd0000fffe03f */
[----:B------:R-:W-:-:S04]  /*1c30*/  UIADD3 UR4, UR4, 0x1c400, URZ ;  /* 0x0001c40004047890 */ /* 0x000fc8000fffe03f */
[----:B------:R-:W-:-:S04]  /*1c40*/  USHF.R.U32.HI UR4, URZ, 0x4, UR4 ;  /* 0x000000043f047899 */ /* 0x000fc80008011604 */
        /* <DEDUP_REMOVED lines=40> */
.L_x_4272:
[----:B------:R-:W-:Y:S05]  /*1ed0*/  @!P0 BRA `(.L_x_4142) ;  /* 0x0000000000048947 */ /* 0x000fea0003800000 */
[----:B------:R-:W-:Y:S01]  /*1ee0*/  BPT.TRAP 0x1 ;  /* 0x000000040000795c */ /* 0x000fe20000300000 */
.L_x_4142:
[----:B------:R4:W0:Y:S01]  /*1ef0*/  SYNCS.PHASECHK.TRANS64.TRYWAIT P1, [R0+URZ+0x32450], R3 ;  /* 0x03245003000075a7 */ /* 0x000822000802017f */
[----:B------:R-:W-:Y:S05]  /*1f00*/  @!P0 BRA `(.L_x_4143) ;  /* 0x0000000000048947 */ /* 0x000fea0003800000 */
[----:B------:R-:W-:Y:S01]  /*1f10*/  BPT.TRAP 0x1 ;  /* 0x000000040000795c */ /* 0x000fe20000300000 */
.L_x_4143:
[----:B0-----:R-:W-:Y:S05]  /*1f20*/  @P1 BRA `(.L_x_4144) ;  /* 0x0000000000081947 */ /* 0x001fea0003800000 */
[----:B------:R-:W0:Y:S02]  /*1f30*/  SYNCS.PHASECHK.TRANS64.TRYWAIT P1, [R0+URZ+0x32450], R3 ;  /* 0x03245003000075a7 */ /* 0x000e24000802017f */
[----:B0-----:R-:W-:Y:S05]  /*1f40*/  @!P1 BRA `(.L_x_4145) ;  /* 0x000000f400049947 */ /* 0x001fea0003800000 */
.L_x_4144:
[----:B------:R-:W-:Y:S01]  /*1f50*/  R2UR UR4, R5 ;  /* 0x00000000050472ca */ /* 0x000fe200000e0000 */
[----:B------:R-:W-:Y:S01]  /*1f60*/  WARPGROUP.ARRIVE ;  /* 0x00000000000079c5 */ /* 0x000fe20000000000 */
[----:B------:R-:W-:Y:S01]  /*1f70*/  UMOV UR9, 0x40000040 ;  /* 0x4000004000097882 */ /* 0x000fe20000000000 */
[----:B------:R-:W-:Y:S01]  /*1f80*/  UMOV UR11, 0x40000040 ;  /* 0x40000040000b7882 */ /* 0x000fe20000000000 */
[----:B------:R-:W-:Y:S01]  /*1f90*/  UMOV UR13, 0x40000040 ;  /* 0x40000040000d7882 */ /* 0x000fe20000000000 */
[----:B------:R-:W-:Y:S01]  /*1fa0*/  UMOV UR15, 0x40000040 ;  /* 0x40000040000f7882 */ /* 0x000fe20000000000 */
[----:B------:R-:W-:Y:S01]  /*1fb0*/  IMAD.U32 R9, RZ, RZ, UR13 ;  /* 0x0000000dff097e24 */ /* 0x000fe2000f8e00ff */
[----:B------:R-:W-:Y:S01]  /*1fc0*/  UMOV UR17, 0x40000040 ;  /* 0x4000004000117882 */ /* 0x000fe20000000000 */
[----:B------:R-:W-:Y:S01]  /*1fd0*/  IMAD.U32 R11, RZ, RZ, UR9 ;  /* 0x00000009ff0b7e24 */ /* 0x000fe2000f8e00ff */
        /* <DEDUP_REMOVED lines=8> */
[----:B------:R-:W-:Y:S01]  /*2060*/  USHF.R.U32.HI UR4, URZ, 0x4, UR4 ;  /* 0x000000043f047899 */ /* 0x000fe20008011604 */
[----:B------:R-:W-:Y:S01]  /*2070*/  IMAD R20, R20, 0x80, R205 ;  /* 0x0000008014147824 */ /* 0x000fe200078e02cd */
[----:B------:R-:W-:Y:S01]  /*2080*/  UMOV UR31, 0x40000040 ;  /* 0x40000040001f7882 */ /* 0x000fe20000000000 */
[----:B------:R-:W-:Y:S01]  /*2090*/  UMOV UR33, 0x40000040 ;  /* 0x4000004000217882 */ /* 0x000fe20000000000 */
[----:B------:R-:W-:Y:S01]  /*20a0*/  ULOP3.LUT UR7, UR4, 0x3fff, URZ, 0xc0, !UPT ;  /* 0x00003fff04077892 */ /* 0x000fe2000f8ec03f */
[----:B------:R-:W0:Y:S01]  /*20b0*/  S2R R72, SR_TID.X ;  /* 0x0000000000487919 */ /* 0x000e220000002100 */
[----:B------:R-:W-:-:S02]  /*20c0*/  ULOP3.LUT UR4, UR40, 0x10000, URZ, 0xfc, !UPT ;  /* 0x0001000028047892 */ /* 0x000fc4000f8efc3f */
[----:B------:R-:W-:Y:S02]  /*20d0*/  ULOP3.LUT UR38, UR7, 0x10000, URZ, 0xfc, !UPT ;  /* 0x0001000007267892 */ /* 0x000fe4000f8efc3f */
[----:B------:R-:W-:Y:S02]  /*20e0*/  UIADD3 UR6, UR4, 0x2, URZ ;  /* 0x0000000204067890 */ /* 0x000fe4000fffe03f */
[----:B------:R-:W-:Y:S01]  /*20f0*/  UIMAD UR5, UR36, 0xc00, UR38 ;  /* 0x00000c00240578a4 */ /* 0x000fe2000f8e0226 */
[----:B------:R-:W-:Y:S01]  /*2100*/  UMOV UR8, UR4 ;  /* 0x0000000400087c82 */ /* 0x000fe20008000000 */
[----:B------:R-:W-:Y:S01]  /*2110*/  UIADD3 UR16, UR4, 0x406, URZ ;  /* 0x0000040604107890 */ /* 0x000fe2000fffe03f */
[----:B------:R-:W-:Y:S02]  /*2120*/  IMAD.U32 R10, RZ, RZ, UR8 ;  /* 0x00000008ff0a7e24 */ /* 0x000fe4000f8e00ff */
[----:B------:R-:W-:Y:S01]  /*2130*/  UMOV UR12, UR6 ;  /* 0x00000006000c7c82 */ /* 0x000fe20008000000 */
[----:B------:R-:W-:Y:S01]  /*2140*/  UIADD3 UR6, UR4, 0x4, URZ ;  /* 0x0000000404067890 */ /* 0x000fe2000fffe03f */
[----:B------:R-:W-:Y:S01]  /*2150*/  IMAD.U32 R8, RZ, RZ, UR12 ;  /* 0x0000000cff087e24 */ /* 0x000fe2000f8e00ff */
[----:B------:R-:W-:Y:S01]  /*2160*/  UMOV UR10, UR5 ;  /* 0x00000005000a7c82 */ /* 0x000fe20008000000 */
[----:B------:R-:W-:Y:S01]  /*2170*/  UIADD3 UR18, UR5, 0x306, URZ ;  /* 0x0000030605127890 */ /* 0x000fe2000fffe03f */
[----:B------:R-:W-:Y:S01]  /*2180*/  HGMMA.64x96x16.F32 R24, gdesc[UR8], R24, gsb0 ;  /* 0x01600000081879f0 */ /* 0x000fe20008000818 */
[----:B------:R-:W-:-:S02]  /*2190*/  UIADD3 UR8, UR5, 0x2, URZ ;  /* 0x0000000205087890 */ /* 0x000fc4000fffe03f */
[----:B------:R-:W-:Y:S01]  /*21a0*/  UIADD3 UR10, UR5, 0x302, URZ ;  /* 0x00000302050a7890 */ /* 0x000fe2000fffe03f */
[----:B------:R-:W-:Y:S01]  /*21b0*/  UMOV UR9, 0x40000040 ;  /* 0x4000004000097882 */ /* 0x000fe20000000000 */
[----:B------:R-:W-:Y:S01]  /*21c0*/  UMOV UR11, 0x40000040 ;  /* 0x40000040000b7882 */ /* 0x000fe20000000000 */
[----:B------:R-:W-:Y:S02]  /*21d0*/  UIADD3 UR20, UR4, 0x800, URZ ;  /* 0x0000080004147890 */ /* 0x000fe4000fffe03f */
[----:B------:R-:W-:Y:S01]  /*21e0*/  UMOV UR14, UR8 ;  /* 0x00000008000e7c82 */ /* 0x000fe20008000000 */
[----:B------:R-:W-:Y:S02]  /*21f0*/  UIADD3 UR8, UR5, 0x4, URZ ;  /* 0x0000000405087890 */ /* 0x000fe4000fffe03f */
[----:B------:R-:W-:Y:S02]  /*2200*/  UIADD3 UR22, UR5, 0x600, URZ ;  /* 0x0000060005167890 */ /* 0x000fe4000fffe03f */
[----:B------:R-:W-:-:S02]  /*2210*/  UIADD3 UR24, UR4, 0x802, URZ ;  /* 0x0000080204187890 */ /* 0x000fc4000fffe03f */
[----:B------:R-:W-:Y:S02]  /*2220*/  UIADD3 UR26, UR5, 0x602, URZ ;  /* 0x00000602051a7890 */ /* 0x000fe4000fffe03f */
[----:B------:R-:W-:Y:S02]  /*2230*/  UIADD3 UR28, UR4, 0x804, URZ ;  /* 0x00000804041c7890 */ /* 0x000fe4000fffe03f */
[----:B------:R-:W-:Y:S02]  /*2240*/  UIADD3 UR30, UR5, 0x604, URZ ;  /* 0x00000604051e7890 */ /* 0x000fe4000fffe03f */
[----:B------:R-:W-:Y:S02]  /*2250*/  UIADD3 UR32, UR4, 0x806, URZ ;  /* 0x0000080604207890 */ /* 0x000fe4000fffe03f */
[----:B------:R-:W-:Y:S01]  /*2260*/  UIADD3 UR34, UR5, 0x606, URZ ;  /* 0x0000060605227890 */ /* 0x000fe2000fffe03f */
        /* <DEDUP_REMOVED lines=17> */
[----:B------:R-:W-:Y:S01]  /*2380*/  ULOP3.LUT UR7, UR7, 0x3000000, URZ, 0xfc, !UPT ;  /* 0x0300000007077892 */ /* 0x000fe2000f8efc3f */
        /* <DEDUP_REMOVED lines=21> */
[----:B---3--:R-:W-:Y:S01]  /*24e0*/  IMAD.U32 R5, RZ, RZ, UR13 ;  /* 0x0000000dff057e24 */ /* 0x008fe2000f8e00ff */
        /* <DEDUP_REMOVED lines=9> */
[----:B------:R-:W-:Y:S01]  /*2580*/  R2UR UR6, R201 ;  /* 0x00000000c90672ca */ /* 0x000fe200000e0000 */
[----:B-12-4-:R-:W-:Y:S01]  /*2590*/  IMAD.U32 R3, RZ, RZ, UR13 ;  /* 0x0000000dff037e24 */ /* 0x016fe2000f8e00ff */
        /* <DEDUP_REMOVED lines=8> */
[----:B------:R-:W-:Y:S02]  /*2620*/  UIADD3 UR5, -UR61, 0x61, UR4 ;  /* 0x000000613d057890 */ /* 0x000fe4000fffe104 */
[----:B------:R-:W-:-:S04]  /*2630*/  UIADD3 UR4, UR4, 0x60, URZ ;  /* 0x0000006004047890 */ /* 0x000fc8000fffe03f */
[----:B------:R-:W-:Y:S02]  /*2640*/  IMAD.U32 R13, RZ, RZ, UR5 ;  /* 0x00000005ff0d7e24 */ /* 0x000fe4000f8e00ff */
[----:B------:R-:W-:Y:S01]  /*2650*/  IMAD.U32 R21, RZ, RZ, UR4 ;  /* 0x00000004ff157e24 */ /* 0x000fe2000f8e00ff */
[----:B------:R-:W-:Y:S01]  /*2660*/  ULDC UR4, c[0x0][0xa80] ;  /* 0x0002a00000047ab9 */ /* 0x000fe20000000800 */
[C---:B------:R-:W-:Y:S02]  /*2670*/  IMAD R13, R204.reuse, -0x2, R13 ;  /* 0xfffffffecc0d7824 */ /* 0x040fe400078e020d */
[----:B------:R-:W-:-:S03]  /*2680*/  IMAD R12, R204, -0x2, R21 ;  /* 0xfffffffecc0c7824 */ /* 0x000fc600078e0215 */
[----:B------:R-:W-:Y:S02]  /*2690*/  IADD3 R21, R13, 0x8, R20 ;  /* 0x000000080d157810 */ /* 0x000fe40007ffe014 */
[----:B------:R-:W-:Y:S02]  /*26a0*/  VIADDMNMX R13, R20, R13, R12, PT ;  /* 0x0000000d140d7246 */ /* 0x000fe4000380010c */
[----:B------:R-:W-:Y:S02]  /*26b0*/  VIMNMX R20, R12, R21, PT ;  /* 0x000000150c147248 */ /* 0x000fe40003fe0100 */
[C---:B------:R-:W-:Y:S02]  /*26c0*/  ISETP.GT.AND P1, PT, R13.reuse, RZ, PT ;  /* 0x000000ff0d00720c */ /* 0x040fe40003f24270 */
[C---:B------:R-:W-:Y:S02]  /*26d0*/  ISETP.GT.AND P6, PT, R13.reuse, 0x1, PT ;  /* 0x000000010d00780c */ /* 0x040fe40003fc4270 */
[----:B------:R-:W-:-:S02]  /*26e0*/  ISETP.GT.AND P5, PT, R13, 0x8, PT ;  /* 0x000000080d00780c */ /* 0x000fc40003fa4270 */
[C---:B------:R-:W-:Y:S02]  /*26f0*/  ISETP.GT.AND P3, PT, R13.reuse, 0x9, PT ;  /* 0x000000090d00780c */ /* 0x040fe40003f64270 */
[C---:B------:R-:W-:Y:S02]  /*2700*/  ISETP.GT.AND P4, PT, R13.reuse, 0x10, PT ;  /* 0x000000100d00780c */ /* 0x040fe40003f84270 */
[----:B------:R-:W-:Y:S01]  /*2710*/  ISETP.GT.AND P2, PT, R13, 0x11, PT ;  /* 0x000000110d00780c */ /* 0x000fe20003f44270 */
        /* <DEDUP_REMOVED lines=45> */
[----:B------:R-:W-:Y:S02]  /*29f0*/  FMNMX.FTZ R12, R21, R25, !PT ;  /* 0x00000019150c7209 */ /* 0x000fe40007810000 */
[----:B------:R-:W-:Y:S02]  /*2a00*/  FSEL R29, R29, -INF , P3 ;  /* 0xff8000001d1d7808 */ /* 0x000fe40001800000 */
[C---:B------:R-:W-:Y:S02]  /*2a10*/  ISETP.GT.AND P3, PT, R13.reuse, 0x21, PT ;  /* 0x000000210d00780c */ /* 0x040fe40003f64270 */
[----:B------:R-:W-:Y:S02]  /*2a20*/  FSEL R158, R40, -INF , P5 ;  /* 0xff800000289e7808 */ /* 0x000fe40002800000 */
[----:B------:R-:W-:Y:S02]  /*2a30*/  ISETP.GT.AND P5, PT, R13, 0x38, PT ;  /* 0x000000380d00780c */ /* 0x000fe40003fa4270 */
[----:B------:R-:W-:-:S02]  /*2a40*/  FSEL R159, R48, -INF , P1 ;  /* 0xff800000309f7808 */ /* 0x000fc40000800000 */
[----:B------:R-:W-:Y:S02]  /*2a50*/  FSEL R163, R49, -INF , P6 ;  /* 0xff80000031a37808 */ /* 0x000fe40003000000 */
[----:B------:R-:W-:Y:S02]  /*2a60*/  FSEL R157, R32, -INF , P4 ;  /* 0xff800000209d7808 */ /* 0x000fe40002000000 */
[----:B------:R-:W-:Y:S02]  /*2a70*/  FSEL R161, R33, -INF , P2 ;  /* 0xff80000021a17808 */ /* 0x000fe40001000000 */
[C---:B------:R-:W-:Y:S02]  /*2a80*/  ISETP.GT.AND P1, PT, R13.reuse, 0x48, PT ;  /* 0x000000480d00780c */ /* 0x040fe40003f24270 */
[----:B------:R-:W-:Y:S02]  /*2a90*/  ISETP.GT.AND P6, PT, R13, 0x49, PT ;  /* 0x000000490d00780c */ /* 0x000fe40003fc4270 */
[----:B------:R-:W-:-:S02]  /*2aa0*/  FMNMX.FTZ R24, R73, R12, !PT ;  /* 0x0000000c49187209 */ /* 0x000fc40007810000 */
[C---:B------:R-:W-:Y:S02]  /*2ab0*/  ISETP.GT.AND P4, PT, R13.reuse, 0x28, PT ;  /* 0x000000280d00780c */ /* 0x040fe40003f84270 */
[----:B------:R-:W-:Y:S02]  /*2ac0*/  ISETP.GT.AND P2, PT, R13, 0x29, PT ;  /* 0x000000290d00780c */ /* 0x000fe40003f44270 */
[----:B------:R-:W-:Y:S02]  /*2ad0*/  FSEL R162, R41, -INF , P3 ;  /* 0xff80000029a27808 */ /* 0x000fe40001800000 */
[C---:B------:R-:W-:Y:S02]  /*2ae0*/  ISETP.GT.AND P3, PT, R13.reuse, 0x39, PT ;  /* 0x000000390d00780c */ /* 0x040fe40003f64270 */
[----:B------:R-:W-:Y:S02]  /*2af0*/  FSEL R168, R52, -INF , P5 ;  /* 0xff80000034a87808 */ /* 0x000fe40002800000 */
[----:B------:R-:W-:-:S02]  /*2b00*/  ISETP.GT.AND P5, PT, R13, 0x50, PT ;  /* 0x000000500d00780c */ /* 0x000fc40003fa4270 */
[----:B------:R-:W-:Y:S02]  /*2b10*/  FSEL R169, R60, -INF , P1 ;  /* 0xff8000003ca97808 */ /* 0x000fe40000800000 */
[----:B------:R-:W-:Y:S02]  /*2b20*/  FSEL R173, R61, -INF , P6 ;  /* 0xff8000003dad7808 */ /* 0x000fe40003000000 */
[----:B------:R-:W-:Y:S02]  /*2b30*/  FMNMX.FTZ R24, R29, R24, !PT ;  /* 0x000000181d187209 */ /* 0x000fe40007810000 */
[----:B------:R-:W-:Y:S02]  /*2b40*/  FSEL R167, R44, -INF , P4 ;  /* 0xff8000002ca77808 */ /* 0x000fe40002000000 */
[----:B------:R-:W-:Y:S02]  /*2b50*/  FSEL R171, R45, -INF , P2 ;  /* 0xff8000002dab7808 */ /* 0x000fe40001000000 */
[----:B------:R-:W-:-:S02]  /*2b60*/  ISETP.GT.AND P1, PT, R20, RZ, PT ;  /* 0x000000ff1400720c */ /* 0x000fc40003f24270 */
[----:B------:R-:W-:Y:S02]  /*2b70*/  ISETP.GT.AND P6, PT, R20, 0x1, PT ;  /* 0x000000011400780c */ /* 0x000fe40003fc4270 */
        /* <DEDUP_REMOVED lines=10> */
[----:B------:R-:W-:-:S02]  /*2c20*/  FSEL R164, R57, -INF , P2 ;  /* 0xff80000039a47808 */ /* 0x000fc40001000000 */
[C---:B------:R-:W-:Y:S02]  /*2c30*/  ISETP.GT.AND P4, PT, R13.reuse, 0x58, PT ;  /* 0x000000580d00780c */ /* 0x040fe40003f84270 */
        /* <DEDUP_REMOVED lines=14> */
[----:B------:R-:W-:Y:S02]  /*2d20*/  ISETP.GT.AND P5, PT, R20, 0x18, PT ;  /* 0x000000181400780c */ /* 0x000fe40003fa4270 */
[----:B------:R-:W-:Y:S02]  /*2d30*/  FMNMX.FTZ R41, R158, R41, !PT ;  /* 0x000000299e297209 */ /* 0x000fe40007810000 */
[----:B------:R-:W-:-:S02]  /*2d40*/  FSEL R180, R35, -INF , P6 ;  /* 0xff80000023b47808 */ /* 0x000fc40003000000 */
[----:B------:R-:W-:Y:S02]  /*2d50*/  FMNMX.FTZ R13, R176, R13, !PT ;  /* 0x0000000db00d7209 */ /* 0x000fe40007810000 */
[----:B------:R-:W-:Y:S02]  /*2d60*/  ISETP.GT.AND P3, PT, R20, 0x19, PT ;  /* 0x000000191400780c */ /* 0x000fe40003f64270 */
[----:B------:R-:W-:Y:S02]  /*2d70*/  FMNMX.FTZ R26, R162, R41, !PT ;  /* 0x00000029a21a7209 */ /* 0x000fe40007810000 */
[----:B------:R-:W-:Y:S02]  /*2d80*/  FSEL R191, R38, -INF , P5 ;  /* 0xff80000026bf7808 */ /* 0x000fe40002800000 */
[----:B------:R-:W-:Y:S02]  /*2d90*/  FMNMX.FTZ R24, R180, R13, !PT ;  /* 0x0000000db4187209 */ /* 0x000fe40007810000 */
[----:B------:R-:W-:-:S02]  /*2da0*/  ISETP.GT.AND P1, PT, R20, 0x20, PT ;  /* 0x000000201400780c */ /* 0x000fc40003f24270 */
[----:B------:R-:W-:Y:S02]  /*2db0*/  FMNMX.FTZ R26, R167, R26, !PT ;  /* 0x0000001aa71a7209 */ /* 0x000fe40007810000 */
[----:B------:R-:W-:Y:S02]  /*2dc0*/  FSEL R196, R39, -INF , P3 ;  /* 0xff80000027c47808 */ /* 0x000fe40001800000 */
[----:B------:R-:W-:Y:S02]  /*2dd0*/  FMNMX.FTZ R13, R191, R24, !PT ;  /* 0x00000018bf0d7209 */ /* 0x000fe40007810000 */
[----:B------:R-:W-:Y:S02]  /*2de0*/  ISETP.GT.AND P6, PT, R20, 0x21, PT ;  /* 0x000000211400780c */ /* 0x000fe40003fc4270 */
[----:B------:R-:W-:Y:S02]  /*2df0*/  FMNMX.FTZ R26, R171, R26, !PT ;  /* 0x0000001aab1a7209 */ /* 0x000fe40007810000 */
[----:B------:R-:W-:-:S02]  /*2e00*/  FSEL R177, R42, -INF , P1 ;  /* 0xff8000002ab17808 */ /* 0x000fc40000800000 */
[----:B------:R-:W-:Y:S02]  /*2e10*/  FMNMX.FTZ R24, R196, R13, !PT ;  /* 0x0000000dc4187209 */ /* 0x000fe40007810000 */
[C---:B------:R-:W-:Y:S02]  /*2e20*/  ISETP.GT.AND P5, PT, R20.reuse, 0x28, PT ;  /* 0x000000281400780c */ /* 0x040fe40003fa4270 */
        /* <DEDUP_REMOVED lines=47> */
[----:B------:R-:W-:Y:S01]  /*3120*/  FSEL R195, R66, -INF , P1 ;  /* 0xff80000042c37808 */ /* 0x000fe20000800000 */
[----:B------:R-:W1:Y:S01]  /*3130*/  SHFL.BFLY PT, R35, R26, 0x2, 0x1f ;  /* 0x0c401f001a237f89 */ /* 0x000e6200000e0000 */
        /* <DEDUP_REMOVED lines=9> */
[----:B------:R-:W-:Y:S02]  /*31d0*/  FMNMX.FTZ R24, R211, R20, !PT ;  /* 0x00000014d3187209 */ /* 0x000fe40007810000 */
[----:B-1----:R-:W-:-:S03]  /*31e0*/  FMNMX.FTZ R35, R26, R35, !PT ;  /* 0x000000231a237209 */ /* 0x002fc60007810000 */
[----:B------:R-:W1:Y:S04]  /*31f0*/  SHFL.BFLY PT, R13, R24, 0x2, 0x1f ;  /* 0x0c401f00180d7f89 */ /* 0x000e6800000e0000 */
[----:B------:R-:W2:Y:S01]  /*3200*/  SHFL.BFLY PT, R20, R35, 0x1, 0x1f ;  /* 0x0c201f0023147f89 */ /* 0x000ea200000e0000 */
[----:B-1----:R-:W-:Y:S01]  /*3210*/  FMNMX.FTZ R26, R24, R13, !PT ;  /* 0x0000000d181a7209 */ /* 0x002fe20007810000 */
[----:B------:R-:W-:Y:S01]  /*3220*/  IMAD.U32 R13, RZ, RZ, UR4 ;  /* 0x00000004ff0d7e24 */ /* 0x000fe2000f8e00ff */
[----:B------:R-:W-:Y:S01]  /*3230*/  UIMAD UR4, UR36, 0xc00, UR7 ;  /* 0x00000c00240478a4 */ /* 0x000fe2000f8e0207 */
[----:B--2---:R-:W-:Y:S02]  /*3240*/  FMNMX.FTZ R20, R35, R20, !PT ;  /* 0x0000001423147209 */ /* 0x004fe40007810000 */
[----:B------:R-:W1:Y:S02]  /*3250*/  SHFL.BFLY PT, R39, R26, 0x1, 0x1f ;  /* 0x0c201f001a277f89 */ /* 0x000e6400000e0000 */
[C---:B------:R-:W-:Y:S01]  /*3260*/  FSETP.NEU.FTZ.AND P1, PT, R20.reuse, -INF , PT ;  /* 0xff8000001400780b */ /* 0x040fe20003f3d000 */
[----:B------:R-:W-:Y:S01]  /*3270*/  FMUL.FTZ R210, R20, R13 ;  /* 0x0000000d14d27220 */ /* 0x000fe20000410000 */
[----:B------:R-:W-:-:S04]  /*3280*/  UMOV UR10, UR4 ;  /* 0x00000004000a7c82 */ /* 0x000fc80008000000 */
[----:B------:R-:W-:-:S05]  /*3290*/  FSEL R210, R210, RZ, P1 ;  /* 0x000000ffd2d27208 */ /* 0x000fca0000800000 */
        /* <DEDUP_REMOVED lines=9> */
[--C-:B------:R-:W-:Y:S01]  /*3330*/  FFMA.FTZ R158, R158, R13, -R210.reuse ;  /* 0x0000000d9e9e7223 */ /* 0x100fe200000108d2 */
[----:B-1----:R-:W-:Y:S01]  /*3340*/  FMNMX.FTZ R21, R26, R39, !PT ;  /* 0x000000271a157209 */ /* 0x002fe20007810000 */
[-CC-:B------:R-:W-:Y:S01]  /*3350*/  FFMA.FTZ R216, R163, R13.reuse, -R210.reuse ;  /* 0x0000000da3d87223 */ /* 0x180fe200000108d2 */
[-CC-:B------:R-:W-:Y:S01]  /*3360*/  FFMA.FTZ R163, R168, R13.reuse, -R210.reuse ;  /* 0x0000000da8a37223 */ /* 0x180fe200000108d2 */
[-CC-:B------:R-:W-:Y:S01]  /*3370*/  FFMA.FTZ R168, R172, R13.reuse, -R210.reuse ;  /* 0x0000000daca87223 */ /* 0x180fe200000108d2 */
[C---:B------:R-:W-:Y:S01]  /*3380*/  FSETP.NEU.FTZ.AND P1, PT, R21.reuse, -INF , PT ;  /* 0xff8000001500780b */ /* 0x040fe20003f3d000 */
[-C--:B------:R-:W-:Y:S01]  /*3390*/  FMUL.FTZ R212, R21, R13.reuse ;  /* 0x0000000d15d47220 */ /* 0x080fe20000410000 */
[----:B------:R-:W1:Y:S01]  /*33a0*/  MUFU.EX2 R184, R184 ;  /* 0x000000b800b87308 */ /* 0x000e620000000800 */
[-CC-:B------:R-:W-:Y:S01]  /*33b0*/  FFMA.FTZ R159, R159, R13.reuse, -R210.reuse ;  /* 0x0000000d9f9f7223 */ /* 0x180fe200000108d2 */
[-CC-:B------:R-:W-:Y:S01]  /*33c0*/  FFMA.FTZ R160, R160, R13.reuse, -R210.reuse ;  /* 0x0000000da0a07223 */ /* 0x180fe200000108d2 */
[-CC-:B------:R-:W-:Y:S01]  /*33d0*/  FFMA.FTZ R12, R12, R13.reuse, -R210.reuse ;  /* 0x0000000d0c0c7223 */ /* 0x180fe200000108d2 */
[----:B------:R-:W-:Y:S01]  /*33e0*/  FSEL R212, R212, RZ, P1 ;  /* 0x000000ffd4d47208 */ /* 0x000fe20000800000 */
[-CC-:B------:R-:W-:Y:S01]  /*33f0*/  FFMA.FTZ R165, R165, R13.reuse, -R210.reuse ;  /* 0x0000000da5a57223 */ /* 0x180fe200000108d2 */
[----:B0-----:R-:W-:Y:S01]  /*3400*/  LOP3.LUT P1, RZ, R72, 0x7f, RZ, 0xc0, !PT ;  /* 0x0000007f48ff7812 */ /* 0x001fe2000782c0ff */
[-C--:B------:R-:W-:Y:S01]  /*3410*/  FFMA.FTZ R174, R174, R13.reuse, -R210 ;  /* 0x0000000daeae7223 */ /* 0x080fe200000108d2 */
[----:B------:R-:W-:Y:S01]  /*3420*/  SHF.R.U32.HI R72, RZ, 0x7, R72 ;  /* 0x00000007ff487819 */ /* 0x000fe20000011648 */
[-CC-:B------:R-:W-:Y:S01]  /*3430*/  FFMA.FTZ R187, R33, R13.reuse, -R212.reuse ;  /* 0x0000000d21bb7223 */ /* 0x180fe200000108d4 */
[-CC-:B------:R-:W-:Y:S01]  /*3440*/  FFMA.FTZ R188, R27, R13.reuse, -R212.reuse ;  /* 0x0000000d1bbc7223 */ /* 0x180fe200000108d4 */
[-CC-:B------:R-:W-:Y:S01]  /*3450*/  FFMA.FTZ R189, R37, R13.reuse, -R212.reuse ;  /* 0x0000000d25bd7223 */ /* 0x180fe200000108d4 */
[----:B------:R-:W-:Y:S01]  /*3460*/  IADD3 R156, -R72, 0xb, RZ ;  /* 0x0000000b489c7810 */ /* 0x000fe20007ffe1ff */
[-CC-:B------:R-:W-:Y:S01]  /*3470*/  FFMA.FTZ R190, R31, R13.reuse, -R212.reuse ;  /* 0x0000000d1fbe7223 */ /* 0x180fe200000108d4 */
[----:B------:R-:W-:Y:S01]  /*3480*/  MUFU.EX2 R185, R185 ;  /* 0x000000b900b97308 */ /* 0x000fe20000000800 */
[-CC-:B------:R-:W-:Y:S01]  /*3490*/  FFMA.FTZ R176, R176, R13.reuse, -R212.reuse ;  /* 0x0000000db0b07223 */ /* 0x180fe200000108d4 */
[--C-:B------:R-:W-:Y:S01]  /*34a0*/  FFMA.FTZ R180, R180, R13, -R212.reuse ;  /* 0x0000000db4b47223 */ /* 0x100fe200000108d4 */
[----:B-1----:R-:W-:Y:S01]  /*34b0*/  F2FP.F16.F32.PACK_AB R152, R184, R183 ;  /* 0x000000b7b898723e */ /* 0x002fe200000000ff */
[----:B------:R-:W-:Y:S01]  /*34c0*/  FFMA.FTZ R191, R191, R13, -R212 ;  /* 0x0000000dbfbf7223 */ /* 0x000fe200000108d4 */
[----:B------:R-:W-:-:S02]  /*34d0*/  @!P1 VIADD R24, R0, 0x32440 ;  /* 0x0003244000189836 */ /* 0x000fc40000000000 */
[-CC-:B------:R-:W-:Y:S01]  /*34e0*/  FFMA.FTZ R196, R196, R13.reuse, -R212.reuse ;  /* 0x0000000dc4c47223 */ /* 0x180fe200000108d4 */
[-CC-:B------:R-:W-:Y:S01]  /*34f0*/  FFMA.FTZ R214, R181, R13.reuse, -R212.reuse ;  /* 0x0000000db5d67223 */ /* 0x180fe200000108d4 */
[----:B------:R-:W0:Y:S01]  /*3500*/  MUFU.EX2 R186, R186 ;  /* 0x000000ba00ba7308 */ /* 0x000e220000000800 */
[-C--:B------:R-:W-:Y:S01]  /*3510*/  FFMA.FTZ R172, R178, R13.reuse, -R212 ;  /* 0x0000000db2ac7223 */ /* 0x080fe200000108d4 */
[----:B------:R-:W-:Y:S01]  /*3520*/  @!P1 PRMT R24, RZ, 0x654, R24 ;  /* 0x00000654ff189816 */ /* 0x000fe20000000018 */
[----:B------:R1:W-:Y:S06]  /*3530*/  BAR.ARV R156, 0x100 ;  /* 0x0004009c0000751d */ /* 0x0003ec0000002000 */
[----:B------:R2:W-:Y:S01]  /*3540*/  @!P1 SYNCS.ARRIVE.TRANS64.RED.A1T0 RZ, [R24+URZ], RZ ;  /* 0x000000ff18ff99a7 */ /* 0x0005e2000810043f */
[----:B------:R-:W-:Y:S01]  /*3550*/  MUFU.EX2 R187, R187 ;  /* 0x000000bb00bb7308 */ /* 0x000fe20000000800 */
[----:B------:R3:W-:Y:S01]  /*3560*/  BAR.SYNC.DEFER_BLOCKING R213, 0x100 ;  /* 0x000400d50000751d */ /* 0x0007e20000010000 */
[-CC-:B------:R-:W-:Y:S01]  /*3570*/  FFMA.FTZ R178, R193, R13.reuse, -R212.reuse ;  /* 0x0000000dc1b27223 */ /* 0x180fe200000108d4 */
[-CC-:B------:R-:W-:Y:S01]  /*3580*/  FFMA.FTZ R181, R182, R13.reuse, -R212.reuse ;  /* 0x0000000db6b57223 */ /* 0x180fe200000108d4 */
[-CC-:B------:R-:W-:Y:S01]  /*3590*/  FFMA.FTZ R193, R198, R13.reuse, -R212.reuse ;  /* 0x0000000dc6c17223 */ /* 0x180fe200000108d4 */
[-CC-:B------:R-:W-:Y:S01]  /*35a0*/  FFMA.FTZ R182, R194, R13.reuse, -R212.reuse ;  /* 0x0000000dc2b67223 */ /* 0x180fe200000108d4 */
[----:B------:R-:W-:Y:S01]  /*35b0*/  FFMA.FTZ R194, R209, R13, -R212 ;  /* 0x0000000dd1c27223 */ /* 0x000fe200000108d4 */
[----:B0-----:R-:W-:Y:S01]  /*35c0*/  F2FP.F16.F32.PACK_AB R154, R186, R185 ;  /* 0x000000b9ba9a723e */ /* 0x001fe200000000ff */
[----:B------:R-:W0:Y:S01]  /*35d0*/  MUFU.EX2 R188, R188 ;  /* 0x000000bc00bc7308 */ /* 0x000e220000000800 */
[-CC-:B---3--:R-:W-:Y:S01]  /*35e0*/  FFMA.FTZ R213, R162, R13.reuse, -R210.reuse ;  /* 0x0000000da2d57223 */ /* 0x188fe200000108d2 */
[-CC-:B------:R-:W-:Y:S01]  /*35f0*/  FFMA.FTZ R162, R167, R13.reuse, -R210.reuse ;  /* 0x0000000da7a27223 */ /* 0x180fe200000108d2 */
        /* <DEDUP_REMOVED lines=12> */
[----:B------:R-:W-:Y:S01]  /*36c0*/  FFMA.FTZ R175, R175, R13, -R210 ;  /* 0x0000000dafaf7223 */ /* 0x000fe200000108d2 */
[----:B------:R-:W3:Y:S01]  /*36d0*/  MUFU.EX2 R190, R190 ;  /* 0x000000be00be7308 */ /* 0x000ee20000000800 */
[----:B0-----:R-:W-:Y:S01]  /*36e0*/  F2FP.F16.F32.PACK_AB R153, R188, R187 ;  /* 0x000000bbbc99723e */ /* 0x001fe200000000ff */
[-CC-:B------:R-:W-:Y:S01]  /*36f0*/  FFMA.FTZ R195, R195, R13.reuse, -R212.reuse ;  /* 0x0000000dc3c37223 */ /* 0x180fe200000108d4 */
[----:B------:R-:W-:Y:S01]  /*3700*/  FFMA.FTZ R208, R211, R13, -R212 ;  /* 0x0000000dd3d07223 */ /* 0x000fe200000108d4 */
[----:B------:R-:W-:Y:S01]  /*3710*/  FADD.FTZ R184, R183, R184 ;  /* 0x000000b8b7b87221 */ /* 0x000fe20000010000 */
[----:B------:R-:W-:Y:S01]  /*3720*/  FADD.FTZ R188, R187, R188 ;  /* 0x000000bcbbbc7221 */ /* 0x000fe20000010000 */
[----:B------:R-:W-:-:S02]  /*3730*/  @!P1 VIADD R0, R0, 0x32460 ;  /* 0x0003246000009836 */ /* 0x000fc40000000000 */
[----:B------:R-:W0:Y:S01]  /*3740*/  MUFU.EX2 R157, R157 ;  /* 0x0000009d009d7308 */ /* 0x000e220000000800 */
[----:B------:R-:W-:Y:S02]  /*3750*/  FADD.FTZ R185, R185, R184 ;  /* 0x000000b8b9b97221 */ /* 0x000fe40000010000 */
[----:B------:R-:W-:Y:S02]  /*3760*/  @!P1 PRMT R0, RZ, 0x654, R0 ;  /* 0x00000654ff009816 */ /* 0x000fe40000000000 */
[----:B------:R-:W-:-:S03]  /*3770*/  FADD.FTZ R186, R186, R185 ;  /* 0x000000b9baba7221 */ /* 0x000fc60000010000 */
[----:B------:R-:W-:Y:S01]  /*3780*/  MUFU.EX2 R161, R161 ;  /* 0x000000a100a17308 */ /* 0x000fe20000000800 */
[----:B---3--:R-:W-:Y:S01]  /*3790*/  F2FP.F16.F32.PACK_AB R155, R190, R189 ;  /* 0x000000bdbe9b723e */ /* 0x008fe200000000ff */
[----:B------:R-:W-:-:S03]  /*37a0*/  FADD.FTZ R189, R189, R188 ;  /* 0x000000bcbdbd7221 */ /* 0x000fc60000010000 */
[----:B--2---:R-:W-:Y:S01]  /*37b0*/  WARPGROUP.ARRIVE ;  /* 0x00000000000079c5 */ /* 0x004fe20000000000 */
[----:B------:R-:W-:Y:S02]  /*37c0*/  FADD.FTZ R189, R190, R189 ;  /* 0x000000bdbebd7221 */ /* 0x000fe40000010000 */
[----:B------:R-:W-:Y:S01]  /*37d0*/  MUFU.EX2 R166, R166 ;  /* 0x000000a600a67308 */ /* 0x000fe20000000800 */
[----:B0-----:R-:W-:Y:S02]  /*37e0*/  FADD.FTZ R186, R157, R186 ;  /* 0x000000ba9dba7221 */ /* 0x001fe40000010000 */
[----:B------:R-:W-:Y:S01]  /*37f0*/  HGMMA.64x256x16.F32 R24, R152, gdesc[UR8].tnspB, RZ, !UPT, gsb0 ;  /* 0x43e0000898187df0 */ /* 0x000fe2000c0008ff */
[----:B------:R-:W-:Y:S01]  /*3800*/  UIADD3 UR10, UR4, 0x80, URZ ;  /* 0x00000080040a7890 */ /* 0x000fe2000fffe03f */
[----:B------:R-:W-:-:S03]  /*3810*/  UMOV UR11, 0x40000040 ;  /* 0x40000040000b7882 */ /* 0x000fc60000000000 */
[----:B------:R-:W-:Y:S08]  /*3820*/  MUFU.EX2 R170, R170 ;  /* 0x000000aa00aa7308 */ /* 0x000ff00000000800 */
[----:B------:R-:W0:Y:S08]  /*3830*/  MUFU.EX2 R176, R176 ;  /* 0x000000b000b07308 */ /* 0x000e300000000800 */
[----:B------:R-:W2:Y:S08]  /*3840*/  MUFU.EX2 R180, R180 ;  /* 0x000000b400b47308 */ /* 0x000eb00000000800 */
[----:B------:R-:W-:Y:S01]  /*3850*/  MUFU.EX2 R191, R191 ;  /* 0x000000bf00bf7308 */ /* 0x000fe20000000800 */
[----:B0-----:R-:W-:-:S07]  /*3860*/  FADD.FTZ R189, R176, R189 ;  /* 0x000000bdb0bd7221 */ /* 0x001fce0000010000 */
[----:B------:R-:W0:Y:S08]  /*3870*/  MUFU.EX2 R196, R196 ;  /* 0x000000c400c47308 */ /* 0x000e300000000800 */
[----:B------:R-:W-:Y:S08]  /*3880*/  MUFU.EX2 R158, R158 ;  /* 0x0000009e009e7308 */ /* 0x000ff00000000800 */
[----:B------:R-:W3:Y:S08]  /*3890*/  MUFU.EX2 R213, R213 ;  /* 0x000000d500d57308 */ /* 0x000ef00000000800 */
[----:B------:R-:W-:Y:S08]  /*38a0*/  MUFU.EX2 R162, R162 ;  /* 0x000000a200a27308 */ /* 0x000ff00000000800 */
[----:B------:R-:W-:Y:S08]  /*38b0*/  MUFU.EX2 R167, R167 ;  /* 0x000000a700a77308 */ /* 0x000ff00000000800 */
[----:B------:R-:W-:Y:S08]  /*38c0*/  MUFU.EX2 R171, R171 ;  /* 0x000000ab00ab7308 */ /* 0x000ff00000000800 */
[----:B------:R-:W4:Y:S08]  /*38d0*/  MUFU.EX2 R214, R214 ;  /* 0x000000d600d67308 */ /* 0x000f300000000800 */
[----:B------:R-:W-:Y:S08]  /*38e0*/  MUFU.EX2 R177, R177 ;  /* 0x000000b100b17308 */ /* 0x000ff00000000800 */
[----:B------:R-:W5:Y:S08]  /*38f0*/  MUFU.EX2 R192, R192 ;  /* 0x000000c000c07308 */ /* 0x000f700000000800 */
        /* <DEDUP_REMOVED lines=22> */
[C---:B------:R-:W-:Y:S01]  /*3a60*/  F2FP.F16.F32.PACK_AB R152, R161.reuse, R157 ;  /* 0x0000009da198723e */ /* 0x040fe200000000ff */
[----:B------:R-:W-:Y:S01]  /*3a70*/  FADD.FTZ R161, R161, R186 ;  /* 0x000000baa1a17221 */ /* 0x000fe20000010000 */
[C---:B--2---:R-:W-:Y:S01]  /*3a80*/  F2FP.F16.F32.PACK_AB R153, R180.reuse, R176 ;  /* 0x000000b0b499723e */ /* 0x044fe200000000ff */
[----:B------:R-:W-:Y:S01]  /*3a90*/  FADD.FTZ R180, R180, R189 ;  /* 0x000000bdb4b47221 */ /* 0x000fe20000010000 */
[----:B------:R-:W-:Y:S01]  /*3aa0*/  F2FP.F16.F32.PACK_AB R154, R170, R166 ;  /* 0x000000a6aa9a723e */ /* 0x000fe200000000ff */
[----:B------:R-:W2:Y:S01]  /*3ab0*/  MUFU.EX2 R198, R198 ;  /* 0x000000c600c67308 */ /* 0x000ea20000000800 */
[----:B0-----:R-:W-:Y:S01]  /*3ac0*/  F2FP.F16.F32.PACK_AB R155, R196, R191 ;  /* 0x000000bfc49b723e */ /* 0x001fe200000000ff */
        /* <DEDUP_REMOVED lines=9> */
[----:B------:R-:W0:Y:S01]  /*3b60*/  MUFU.EX2 R208, R208 ;  /* 0x000000d000d07308 */ /* 0x000e220000000800 */
[----:B------:R-:W-:Y:S02]  /*3b70*/  WARPGROUP.DEPBAR.LE gsb0, 0x0 ;  /* 0x00008000000079c5 */ /* 0x000fe40000010000 */
[----:B---3--:R-:W-:Y:S01]  /*3b80*/  F2FP.F16.F32.PACK_AB R152, R213, R158 ;  /* 0x0000009ed598723e */ /* 0x008fe200000000ff */
        /* <DEDUP_REMOVED lines=16> */
[----:B-1----:R-:W-:Y:S01]  /*3c90*/  F2FP.F16.F32.PACK_AB R152, R216, R159 ;  /* 0x0000009fd898723e */ /* 0x002fe200000000ff */
        /* <DEDUP_REMOVED lines=32> */
[----:B------:R-:W-:-:S04]  /*3ea0*/  UIADD3 UR4, UR6, -UR61, URZ ;  /* 0x8000003d06047290 */ /* 0x000fc8000fffe03f */
[----:B------:R-:W-:-:S04]  /*3eb0*/  ULEA UR4, UR60, UR4, 0x7 ;  /* 0x000000043c047291 */ /* 0x000fc8000f8e383f */
[----:B------:R-:W-:-:S04]  /*3ec0*/  UIMAD.WIDE UR4, UR4, 0x2aaaaaab, URZ ;  /* 0x2aaaaaab040478a5 */ /* 0x000fc8000f8e023f */
[----:B------:R-:W-:-:S04]  /*3ed0*/  USHF.R.U32.HI UR4, URZ, 0x1f, UR5 ;  /* 0x0000001f3f047899 */ /* 0x000fc80008011605 */
[----:B------:R-:W-:Y:S02]  /*3ee0*/  ULEA.HI.SX32 UR5, UR5, UR4, 0x1c ;  /* 0x0000000405057291 */ /* 0x000fe4000f8fe23f */
[----:B------:R-:W-:-:S04]  /*3ef0*/  UIADD3 UR4, UR52, -0x2, URZ ;  /* 0xfffffffe34047890 */ /* 0x000fc8000fffe03f */
[----:B------:R-:W-:-:S04]  /*3f00*/  VIMNMX R207, RZ, UR5, !PT ;  /* 0x00000005ffcf7c48 */ /* 0x000fc8000ffe0100 */
[----:B------:R-:W-:Y:S01]  /*3f10*/  ISETP.LE.AND P2, PT, R207, UR4, PT ;  /* 0x00000004cf007c0c */ /* 0x000fe2000bf43270 */
[----:B------:R-:W-:Y:S02]  /*3f20*/  WARPGROUP.DEPBAR.LE gsb0, 0x0 ;  /* 0x00008000000079c5 */ /* 0x000fe40000010000 */
[----:B------:R-:W-:Y:S01]  /*3f30*/  F2FP.F16.F32.PACK_AB R152, R165, R12 ;  /* 0x0000000ca598723e */ /* 0x000fe200000000ff */
[----:B------:R-:W-:Y:S01]  /*3f40*/  FADD.FTZ R12, R12, R169 ;  /* 0x000000a90c0c7221 */ /* 0x000fe20000010000 */
[----:B--2---:R-:W-:Y:S01]  /*3f50*/  F2FP.F16.F32.PACK_AB R153, R198, R195 ;  /* 0x000000c3c699723e */ /* 0x004fe200000000ff */
[----:B------:R-:W-:Y:S01]  /*3f60*/  FADD.FTZ R195, R195, R194 ;  /* 0x000000c2c3c37221 */ /* 0x000fe20000010000 */
[----:B------:R-:W-:Y:S01]  /*3f70*/  F2FP.F16.F32.PACK_AB R154, R175, R174 ;  /* 0x000000aeaf9a723e */ /* 0x000fe200000000ff */
[----:B------:R-:W-:Y:S01]  /*3f80*/  FADD.FTZ R165, R165, R12 ;  /* 0x0000000ca5a57221 */ /* 0x000fe20000010000 */
[----:B0-----:R-:W-:Y:S01]  /*3f90*/  F2FP.F16.F32.PACK_AB R155, R208, R199 ;  /* 0x000000c7d09b723e */ /* 0x001fe200000000ff */
[----:B------:R-:W-:-:S03]  /*3fa0*/  FADD.FTZ R198, R198, R195 ;  /* 0x000000c3c6c67221 */ /* 0x000fc60000010000 */
[----:B------:R-:W-:Y:S01]  /*3fb0*/  WARPGROUP.ARRIVE ;  /* 0x00000000000079c5 */ /* 0x000fe20000000000 */
[----:B------:R-:W-:-:S04]  /*3fc0*/  FADD.FTZ R199, R199, R198 ;  /* 0x000000c6c7c77221 */ /* 0x000fc80000010000 */
[----:B------:R-:W-:Y:S01]  /*3fd0*/  FADD.FTZ R12, R208, R199 ;  /* 0x000000c7d00c7221 */ /* 0x000fe20000010000 */
[----:B------:R-:W-:Y:S03]  /*3fe0*/  HGMMA.64x256x16.F32 R24, R152, gdesc[UR8].tnspB, R24, gsb0 ;  /* 0x43e0000898187df0 */ /* 0x000fe60008000818 */
[----:B------:R-:W-:Y:S02]  /*3ff0*/  WARPGROUP.DEPBAR.LE gsb0, 0x0 ;  /* 0x00008000000079c5 */ /* 0x000fe40000010000 */
[----:B------:R0:W-:Y:S02]  /*4000*/  @!P1 SYNCS.ARRIVE.TRANS64.RED.A1T0 RZ, [R0+URZ], RZ ;  /* 0x000000ff00ff99a7 */ /* 0x0001e4000810043f */
[----:B0-----:R-:W-:-:S04]  /*4010*/  FADD.FTZ R0, R174, R165 ;  /* 0x000000a5ae007221 */ /* 0x001fc80000010000 */
[----:B------:R-:W-:Y:S01]  /*4020*/  FADD.FTZ R0, R175, R0 ;  /* 0x00000000af007221 */ /* 0x000fe20000010000 */
[----:B------:R-:W-:Y:S06]  /*4030*/  @!P2 BRA `(.L_x_4146) ;  /* 0x000000280080a947 */ /* 0x000fec0003800000 */
[----:B------:R-:W-:Y:S02]  /*4040*/  IMAD.MOV.U32 R209, RZ, RZ, R21 ;  /* 0x000000ffffd17224 */ /* 0x000fe400078e0015 */
[----:B------:R-:W-:-:S07]  /*4050*/  IMAD.MOV.U32 R208, RZ, RZ, R20 ;  /* 0x000000ffffd07224 */ /* 0x000fce00078e0014 */
.L_x_4155:
[----:B------:R-:W-:-:S04]  /*4060*/  UIADD3 UR36, UR36, 0x1, URZ ;  /* 0x0000000124247890 */ /* 0x000fc8000fffe03f */
[----:B------:R-:W-:-:S04]  /*4070*/  UISETP.NE.AND UP0, UPT, UR36, 0x2, UPT ;  /* 0x000000022400788c */ /* 0x000fc8000bf05270 */
[----:B------:R-:W-:Y:S02]  /*4080*/  USEL UR5, URZ, 0x1, UP0 ;  /* 0x000000013f057887 */ /* 0x000fe40008000000 */
[----:B------:R-:W-:Y:S02]  /*4090*/  USEL UR36, UR36, URZ, UP0 ;  /* 0x0000003f24247287 */ /* 0x000fe40008000000 */
[----:B------:R-:W-:Y:S01]  /*40a0*/  ULOP3.LUT UR37, UR37, UR5, URZ, 0x3c, !UPT ;  /* 0x0000000525257292 */ /* 0x000fe2000f8e3c3f */
[----:B0-----:R-:W-:Y:S11]  /*40b0*/  @!P0 BRA `(.L_x_4147) ;  /* 0x0000000000048947 */ /* 0x001ff60003800000 */
[----:B------:R-:W-:Y:S01]  /*40c0*/  BPT.TRAP 0x1 ;  /* 0x000000040000795c */ /* 0x000fe20000300000 */
.L_x_4147:
        /* <DEDUP_REMOVED lines=9> */
.L_x_4148:
[----:B-1----:R-:W-:Y:S05]  /*4160*/  @P2 BRA `(.L_x_4149) ;  /* 0x0000000000082947 */ /* 0x002fea0003800000 */
[----:B------:R-:W1:Y:S02]  /*4170*/  SYNCS.PHASECHK.TRANS64.TRYWAIT P2, [UR5+0x32430], R13 ;  /* 0x0324300dff0075a7 */ /* 0x000e640008040145 */
[----:B-1----:R-:W-:Y:S05]  /*4180*/  @!P2 BRA `(.L_x_4150) ;  /* 0x000000d00088a947 */ /* 0x002fea0003800000 */
.L_x_4149:
[----:B------:R-:W-:Y:S01]  /*4190*/  R2UR UR52, R22 ;  /* 0x00000000163472ca */ /* 0x000fe200000e0000 */
[----:B------:R-:W-:Y:S01]  /*41a0*/  UIMAD UR6, UR36, 0x300, UR39 ;  /* 0x00000300240678a4 */ /* 0x000fe2000f8e0227 */
[----:B------:R-:W-:Y:S01]  /*41b0*/  R2UR UR53, R23 ;  /* 0x00000000173572ca */ /* 0x000fe200000e0000 */
[----:B------:R-:W-:Y:S01]  /*41c0*/  WARPGROUP.ARRIVE ;  /* 0x00000000000079c5 */ /* 0x000fe20000000000 */
        /* <DEDUP_REMOVED lines=27> */
.L_x_4151:
[----:B------:R2:W3:Y:S01]  /*4380*/  SYNCS.PHASECHK.TRANS64.TRYWAIT P2, [UR5+0x32450], R13 ;  /* 0x0324500dff0075a7 */ /* 0x0004e20008040145 */
[----:B------:R-:W-:Y:S05]  /*4390*/  @!P0 BRA `(.L_x_4152) ;  /* 0x0000000000048947 */ /* 0x000fea0003800000 */
[----:B------:R-:W-:Y:S01]  /*43a0*/  BPT.TRAP 0x1 ;  /* 0x000000040000795c */ /* 0x000fe20000300000 */
.L_x_4152:
[----:B---3--:R-:W-:Y:S05]  /*43b0*/  @P2 BRA `(.L_x_4153) ;  /* 0x0000000000082947 */ /* 0x008fea0003800000 */
[----:B------:R-:W3:Y:S02]  /*43c0*/  SYNCS.PHASECHK.TRANS64.TRYWAIT P2, [UR5+0x32450], R13 ;  /* 0x0324500dff0075a7 */ /* 0x000ee40008040145 */
[----:B---3--:R-:W-:Y:S05]  /*43d0*/  @!P2 BRA `(.L_x_4154) ;  /* 0x000000d0000ca947 */ /* 0x008fea0003800000 */
.L_x_4153:
[----:B------:R-:W-:Y:S01]  /*43e0*/  R2UR UR52, R10 ;  /* 0x000000000a3472ca */ /* 0x000fe200000e0000 */
[----:B------:R-:W-:Y:S01]  /*43f0*/  UIMAD UR6, UR36, 0xc00, UR38 ;  /* 0x00000c00240678a4 */ /* 0x000fe2000f8e0226 */
[----:B------:R-:W-:Y:S01]  /*4400*/  R2UR UR53, R11 ;  /* 0x000000000b3572ca */ /* 0x000fe200000e0000 */
[----:B------:R-:W-:Y:S01]  /*4410*/  WARPGROUP.ARRIVE ;  /* 0x00000000000079c5 */ /* 0x000fe20000000000 */
[----:B------:R-:W-:Y:S01]  /*4420*/  UMOV UR55, 0x40000040 ;  /* 0x4000004000377882 */ /* 0x000fe20000000000 */
[----:B------:R-:W-:Y:S01]  /*4430*/  UIADD3 UR10, UR6, 0x302, URZ ;  /* 0x00000302060a7890 */ /* 0x000fe2000fffe03f */
[----:B------:R-:W-:Y:S01]  /*4440*/  R2UR UR58, R201 ;  /* 0x00000000c93a72ca */ /* 0x000fe200000e0000 */
[----:B------:R-:W-:Y:S01]  /*4450*/  UMOV UR11, 0x40000040 ;  /* 0x40000040000b7882 */ /* 0x000fe20000000000 */
[----:B------:R-:W-:Y:S01]  /*4460*/  UMOV UR54, UR6 ;  /* 0x0000000600367c82 */ /* 0x000fe20008000000 */
[----:B------:R-:W-:Y:S01]  /*4470*/  UIADD3 UR14, UR6, 0x304, URZ ;  /* 0x00000304060e7890 */ /* 0x000fe2000fffe03f */
[----:B012---:R-:W-:Y:S01]  /*4480*/  IMAD.MOV.U32 R13, RZ, RZ, -0x2 ;  /* 0xfffffffeff0d7424 */ /* 0x007fe200078e00ff */
[----:B------:R-:W-:Y:S01]  /*4490*/  UMOV UR15, 0x40000040 ;  /* 0x40000040000f7882 */ /* 0x000fe20000000000 */
[----:B------:R-:W-:Y:S01]  /*44a0*/  UIADD3 UR18, UR6, 0x306, URZ ;  /* 0x0000030606127890 */ /* 0x000fe2000fffe03f */
[----:B------:R-:W0:Y:S01]  /*44b0*/  S2R R217, SR_TID.X ;  /* 0x0000000000d97919 */ /* 0x000e220000002100 */
        /* <DEDUP_REMOVED lines=20> */
[----:B0-----:R-:W-:-:S05]  /*4600*/  SHF.R.U32.HI R217, RZ, 0x7, R217 ;  /* 0x00000007ffd97819 */ /* 0x001fca00000116d9 */
        /* <DEDUP_REMOVED lines=26> */
[----:B------:R-:W-:Y:S01]  /*47b0*/  UMOV UR55, 0x40000040 ;  /* 0x4000004000377882 */ /* 0x000fe20000000000 */
[----:B------:R-:W-:Y:S01]  /*47c0*/  UMOV UR52, UR56 ;  /* 0x0000003800347c82 */ /* 0x000fe20008000000 */
[----:B------:R-:W-:Y:S01]  /*47d0*/  UMOV UR53, UR57 ;  /* 0x0000003900357c82 */ /* 0x000fe20008000000 */
[----:B------:R-:W-:-:S04]  /*47e0*/  USHF.L.U32 UR6, UR60, 0x7, URZ ;  /* 0x000000073c067899 */ /* 0x000fc8000800063f */
[----:B------:R-:W-:-:S04]  /*47f0*/  UIMAD UR6, UR4, -0x60, UR6 ;  /* 0xffffffa0040678a4 */ /* 0x000fc8000f8e0206 */
[----:B------:R-:W-:-:S04]  /*4800*/  UIADD3 UR6, UR6, 0x1, UR58 ;  /* 0x0000000106067890 */ /* 0x000fc8000fffe03a */
[----:B------:R-:W-:-:S06]  /*4810*/  UIADD3 UR6, UR6, -UR61, URZ ;  /* 0x8000003d06067290 */ /* 0x000fcc000fffe03f */
[----:B------:R-:W-:-:S04]  /*4820*/  IMAD R20, R204, R13, UR6 ;  /* 0x00000006cc147e24 */ /* 0x000fc8000f8e020d */
        /* <DEDUP_REMOVED lines=51> */
[----:B------:R-:W-:-:S02]  /*4b60*/  ISETP.GT.AND P4, PT, R20, 0x21, PT ;  /* 0x000000211400780c */ /* 0x000fc40003f84270 */
[----:B------:R-:W-:Y:S02]  /*4b70*/  FSEL R161, R161, -INF , P6 ;  /* 0xff800000a1a17808 */ /* 0x000fe40003000000 */
[----:B------:R-:W-:Y:S02]  /*4b80*/  FSEL R164, R164, -INF , P5 ;  /* 0xff800000a4a47808 */ /* 0x000fe40002800000 */
[----:B------:R-:W-:Y:S02]  /*4b90*/  FSEL R165, R165, -INF , P2 ;  /* 0xff800000a5a57808 */ /* 0x000fe40001000000 */
[----:B------:R-:W-:Y:S02]  /*4ba0*/  FSEL R168, R168, -INF , P3 ;  /* 0xff800000a8a87808 */ /* 0x000fe40001800000 */
[C---:B------:R-:W-:Y:S02]  /*4bb0*/  ISETP.GT.AND P6, PT, R20.reuse, 0x28, PT ;  /* 0x000000281400780c */ /* 0x040fe40003fc4270 */
[----:B------:R-:W-:-:S02]  /*4bc0*/  ISETP.GT.AND P5, PT, R20, 0x29, PT ;  /* 0x000000291400780c */ /* 0x000fc40003fa4270 */
[C---:B------:R-:W-:Y:S02]  /*4bd0*/  ISETP.GT.AND P2, PT, R20.reuse, 0x30, PT ;  /* 0x000000301400780c */ /* 0x040fe40003f44270 */
[C---:B------:R-:W-:Y:S02]  /*4be0*/  ISETP.GT.AND P3, PT, R20.reuse, 0x31, PT ;  /* 0x000000311400780c */ /* 0x040fe40003f64270 */
[----:B------:R-:W-:Y:S02]  /*4bf0*/  FSEL R169, R169, -INF , P4 ;  /* 0xff800000a9a97808 */ /* 0x000fe40002000000 */
[----:B------:R-:W-:Y:S02]  /*4c00*/  ISETP.GT.AND P4, PT, R20, 0x38, PT ;  /* 0x000000381400780c */ /* 0x000fe40003f84270 */
[----:B------:R-:W-:Y:S02]  /*4c10*/  FMNMX.FTZ R210, R152, R208, !PT ;  /* 0x000000d098d27209 */ /* 0x000fe40007810000 */
[----:B------:R-:W-:-:S02]  /*4c20*/  FSEL R172, R172, -INF , P6 ;  /* 0xff800000acac7808 */ /* 0x000fc40003000000 */
[----:B------:R-:W-:Y:S02]  /*4c30*/  FSEL R173, R173, -INF , P5 ;  /* 0xff800000adad7808 */ /* 0x000fe40002800000 */
[----:B------:R-:W-:Y:S02]  /*4c40*/  FSEL R176, R176, -INF , P2 ;  /* 0xff800000b0b07808 */ /* 0x000fe40001000000 */
[----:B------:R-:W-:Y:S02]  /*4c50*/  FSEL R177, R177, -INF , P3 ;  /* 0xff800000b1b17808 */ /* 0x000fe40001800000 */
[C---:B------:R-:W-:Y:S02]  /*4c60*/  ISETP.GT.AND P6, PT, R20.reuse, 0x39, PT ;  /* 0x000000391400780c */ /* 0x040fe40003fc4270 */
[C---:B------:R-:W-:Y:S02]  /*4c70*/  ISETP.GT.AND P5, PT, R20.reuse, 0x40, PT ;  /* 0x000000401400780c */ /* 0x040fe40003fa4270 */
[----:B------:R-:W-:-:S02]  /*4c80*/  ISETP.GT.AND P2, PT, R20, 0x41, PT ;  /* 0x000000411400780c */ /* 0x000fc40003f44270 */
[----:B------:R-:W-:Y:S02]  /*4c90*/  ISETP.GT.AND P3, PT, R20, 0x48, PT ;  /* 0x000000481400780c */ /* 0x000fe40003f64270 */
[----:B------:R-:W-:Y:S02]  /*4ca0*/  FSEL R180, R180, -INF , P4 ;  /* 0xff800000b4b47808 */ /* 0x000fe40002000000 */
[----:B------:R-:W-:Y:S02]  /*4cb0*/  ISETP.GT.AND P4, PT, R20, 0x49, PT ;  /* 0x000000491400780c */ /* 0x000fe40003f84270 */
[----:B------:R-:W-:Y:S02]  /*4cc0*/  FMNMX.FTZ R21, R153, R210, !PT ;  /* 0x000000d299157209 */ /* 0x000fe40007810000 */
[----:B------:R-:W-:Y:S02]  /*4cd0*/  FSEL R181, R181, -INF , P6 ;  /* 0xff800000b5b57808 */ /* 0x000fe40003000000 */
[----:B------:R-:W-:-:S02]  /*4ce0*/  FSEL R184, R184, -INF , P5 ;  /* 0xff800000b8b87808 */ /* 0x000fc40002800000 */
[----:B------:R-:W-:Y:S02]  /*4cf0*/  FSEL R185, R185, -INF , P2 ;  /* 0xff800000b9b97808 */ /* 0x000fe40001000000 */
[----:B------:R-:W-:Y:S02]  /*4d00*/  FSEL R188, R188, -INF , P3 ;  /* 0xff800000bcbc7808 */ /* 0x000fe40001800000 */
[C---:B------:R-:W-:Y:S02]  /*4d10*/  ISETP.GT.AND P6, PT, R20.reuse, 0x50, PT ;  /* 0x000000501400780c */ /* 0x040fe40003fc4270 */
[C---:B------:R-:W-:Y:S02]  /*4d20*/  ISETP.GT.AND P5, PT, R20.reuse, 0x51, PT ;  /* 0x000000511400780c */ /* 0x040fe40003fa4270 */
[C---:B------:R-:W-:Y:S02]  /*4d30*/  ISETP.GT.AND P2, PT, R20.reuse, 0x58, PT ;  /* 0x000000581400780c */ /* 0x040fe40003f44270 */
[----:B------:R-:W-:-:S02]  /*4d40*/  ISETP.GT.AND P3, PT, R20, 0x59, PT ;  /* 0x000000591400780c */ /* 0x000fc40003f64270 */
[----:B------:R-:W-:Y:S02]  /*4d50*/  FSEL R189, R189, -INF , P4 ;  /* 0xff800000bdbd7808 */ /* 0x000fe40002000000 */
[----:B------:R-:W-:Y:S02]  /*4d60*/  FMNMX.FTZ R20, R156, R21, !PT ;  /* 0x000000159c147209 */ /* 0x000fe40007810000 */
[----:B------:R-:W-:Y:S02]  /*4d70*/  ISETP.GT.AND P4, PT, R13, RZ, PT ;  /* 0x000000ff0d00720c */ /* 0x000fe40003f84270 */
[----:B------:R-:W-:Y:S02]  /*4d80*/  FSEL R192, R192, -INF , P6 ;  /* 0xff800000c0c07808 */ /* 0x000fe40003000000 */
[----:B------:R-:W-:Y:S02]  /*4d90*/  FMNMX.FTZ R21, R157, R20, !PT ;  /* 0x000000149d157209 */ /* 0x000fe40007810000 */
[----:B------:R-:W-:-:S02]  /*4da0*/  ISETP.GT.AND P6, PT, R13, 0x1, PT ;  /* 0x000000010d00780c */ /* 0x000fc40003fc4270 */
[----:B------:R-:W-:Y:S02]  /*4db0*/  FSEL R154, R154, -INF , P4 ;  /* 0xff8000009a9a7808 */ /* 0x000fe40002000000 */
        /* <DEDUP_REMOVED lines=91> */
[----:B------:R-:W0:Y:S01]  /*5370*/  LDC R13, c[0x0][0xa80] ;  /* 0x0002a000ff0d7b82 */ /* 0x000e220000000800 */
[----:B------:R-:W-:-:S03]  /*5380*/  FMNMX.FTZ R21, R199, R20, !PT ;  /* 0x00000014c7157209 */ /* 0x000fc60007810000 */
[----:B------:R-:W1:Y:S04]  /*5390*/  SHFL.BFLY PT, R159, R158, 0x2, 0x1f ;  /* 0x0c401f009e9f7f89 */ /* 0x000e6800000e0000 */
[----:B------:R-:W2:Y:S01]  /*53a0*/  SHFL.BFLY PT, R214, R21, 0x2, 0x1f ;  /* 0x0c401f0015d67f89 */ /* 0x000ea200000e0000 */
[----:B-1----:R-:W-:Y:S02]  /*53b0*/  FMNMX.FTZ R159, R158, R159, !PT ;  /* 0x0000009f9e9f7209 */ /* 0x002fe40007810000 */
[----:B--2---:R-:W-:-:S03]  /*53c0*/  FMNMX.FTZ R167, R21, R214, !PT ;  /* 0x000000d615a77209 */ /* 0x004fc60007810000 */
[----:B------:R-:W1:Y:S04]  /*53d0*/  SHFL.BFLY PT, R20, R159, 0x1, 0x1f ;  /* 0x0c201f009f147f89 */ /* 0x000e6800000e0000 */
[----:B------:R-:W2:Y:S01]  /*53e0*/  SHFL.BFLY PT, R216, R167, 0x1, 0x1f ;  /* 0x0c201f00a7d87f89 */ /* 0x000ea200000e0000 */
[----:B-1----:R-:W-:Y:S02]  /*53f0*/  FMNMX.FTZ R20, R159, R20, !PT ;  /* 0x000000149f147209 */ /* 0x002fe40007810000 */
[----:B--2---:R-:W-:-:S03]  /*5400*/  FMNMX.FTZ R21, R167, R216, !PT ;  /* 0x000000d8a7157209 */ /* 0x004fc60007810000 */
[CC--:B0-----:R-:W-:Y:S01]  /*5410*/  FMUL.FTZ R214, R20.reuse, R13.reuse ;  /* 0x0000000d14d67220 */ /* 0x0c1fe20000410000 */
        /* <DEDUP_REMOVED lines=16> */
[----:B------:R-:W-:Y:S01]  /*5520*/  IADD3 R156, -R217, 0xb, RZ ;  /* 0x0000000bd99c7810 */ /* 0x000fe20007ffe1ff */
[-C--:B------:R-:W-:Y:S01]  /*5530*/  FMUL.FTZ R209, R152, R13.reuse ;  /* 0x0000000d98d17220 */ /* 0x080fe20000410000 */
[----:B------:R-:W-:Y:S02]  /*5540*/  @!P1 VIADD R152, R212, 0x32440 ;  /* 0x00032440d4989836 */ /* 0x000fe40000000000 */
[-C--:B------:R-:W-:Y:S01]  /*5550*/  FMUL.FTZ R217, R154, R13.reuse ;  /* 0x0000000d9ad97220 */ /* 0x080fe20000410000 */
[-C--:B------:R-:W-:Y:S01]  /*5560*/  FFMA.FTZ R157, R157, R13.reuse, -R214 ;  /* 0x0000000d9d9d7223 */ /* 0x080fe200000108d6 */
[-C--:B------:R-:W-:Y:S01]  /*5570*/  FFMA.FTZ R211, R211, R13.reuse, -R216 ;  /* 0x0000000dd3d37223 */ /* 0x080fe200000108d8 */
[----:B------:R-:W-:Y:S01]  /*5580*/  MUFU.EX2 R158, R158 ;  /* 0x0000009e009e7308 */ /* 0x000fe20000000800 */
[----:B------:R-:W-:Y:S01]  /*5590*/  @!P1 PRMT R152, RZ, 0x654, R152 ;  /* 0x00000654ff989816 */ /* 0x000fe20000000098 */
[----:B------:R0:W-:Y:S06]  /*55a0*/  BAR.ARV R156, 0x100 ;  /* 0x0004009c0000751d */ /* 0x0001ec0000002000 */
[----:B------:R1:W-:Y:S01]  /*55b0*/  @!P1 SYNCS.ARRIVE.TRANS64.RED.A1T0 RZ, [R152+URZ], RZ ;  /* 0x000000ff98ff99a7 */ /* 0x0003e2000810043f */
[----:B------:R-:W2:Y:S01]  /*55c0*/  MUFU.EX2 R209, R209 ;  /* 0x000000d100d17308 */ /* 0x000ea20000000800 */
[----:B------:R-:W-:Y:S01]  /*55d0*/  UIMAD UR5, UR36, 0xc00, UR7 ;  /* 0x00000c00240578a4 */ /* 0x000fe2000f8e0207 */
[-CC-:B------:R-:W-:Y:S01]  /*55e0*/  FFMA.FTZ R160, R160, R13.reuse, -R214.reuse ;  /* 0x0000000da0a07223 */ /* 0x180fe200000108d6 */
[-CC-:B------:R-:W-:Y:S01]  /*55f0*/  FFMA.FTZ R161, R161, R13.reuse, -R214.reuse ;  /* 0x0000000da1a17223 */ /* 0x180fe200000108d6 */
[-CC-:B------:R-:W-:Y:S01]  /*5600*/  FFMA.FTZ R164, R164, R13.reuse, -R214.reuse ;  /* 0x0000000da4a47223 */ /* 0x180fe200000108d6 */
[-C--:B------:R-:W-:Y:S01]  /*5610*/  FFMA.FTZ R165, R165, R13.reuse, -R214 ;  /* 0x0000000da5a57223 */ /* 0x080fe200000108d6 */
[-CC-:B------:R-:W-:Y:S01]  /*5620*/  FFMA.FTZ R162, R162, R13.reuse, -R216.reuse ;  /* 0x0000000da2a27223 */ /* 0x180fe200000108d8 */
[-CC-:B------:R-:W-:Y:S01]  /*5630*/  FFMA.FTZ R163, R163, R13.reuse, -R216.reuse ;  /* 0x0000000da3a37223 */ /* 0x180fe200000108d8 */
[----:B------:R-:W3:Y:S01]  /*5640*/  MUFU.EX2 R217, R217 ;  /* 0x000000d900d97308 */ /* 0x000ee20000000800 */
[----:B------:R-:W-:Y:S01]  /*5650*/  UMOV UR10, UR5 ;  /* 0x00000005000a7c82 */ /* 0x000fe20008000000 */
[-CC-:B------:R-:W-:Y:S01]  /*5660*/  FFMA.FTZ R166, R166, R13.reuse, -R216.reuse ;  /* 0x0000000da6a67223 */ /* 0x180fe200000108d8 */
[-C--:B------:R-:W-:Y:S01]  /*5670*/  FFMA.FTZ R210, R210, R13.reuse, -R216 ;  /* 0x0000000dd2d27223 */ /* 0x080fe200000108d8 */
[-CC-:B------:R-:W-:Y:S01]  /*5680*/  FFMA.FTZ R168, R168, R13.reuse, -R214.reuse ;  /* 0x0000000da8a87223 */ /* 0x180fe200000108d6 */
[-CC-:B------:R-:W-:Y:S01]  /*5690*/  FFMA.FTZ R169, R169, R13.reuse, -R214.reuse ;  /* 0x0000000da9a97223 */ /* 0x180fe200000108d6 */
[-CC-:B------:R-:W-:Y:S01]  /*56a0*/  FFMA.FTZ R172, R172, R13.reuse, -R214.reuse ;  /* 0x0000000dacac7223 */ /* 0x180fe200000108d6 */
[----:B------:R-:W-:Y:S01]  /*56b0*/  FFMA.FTZ R173, R173, R13, -R214 ;  /* 0x0000000dadad7223 */ /* 0x000fe200000108d6 */
[----:B------:R-:W1:Y:S01]  /*56c0*/  MUFU.EX2 R159, R159 ;  /* 0x0000009f009f7308 */ /* 0x000e620000000800 */
[-C--:B--2---:R-:W-:Y:S01]  /*56d0*/  FMUL.FTZ R24, R24, R209.reuse ;  /* 0x000000d118187220 */ /* 0x084fe20000410000 */
        /* <DEDUP_REMOVED lines=134> */
[----:B------:R-:W-:Y:S01]  /*5f40*/  MUFU.EX2 R160, R160 ;  /* 0x000000a000a07308 */ /* 0x000fe20000000800 */
[----:B--2---:R-:W-:Y:S01]  /*5f50*/  F2FP.F16.F32.PACK_AB R154, R157, R167 ;  /* 0x000000a79d9a723e */ /* 0x004fe200000000ff */
[--C-:B------:R-:W-:Y:S01]  /*5f60*/  FFMA.FTZ R170, R170, R13, -R216.reuse ;  /* 0x0000000daaaa7223 */ /* 0x100fe200000108d8 */
[----:B----4-:R-:W-:Y:S01]  /*5f70*/  F2FP.F16.F32.PACK_AB R153, R215, R213 ;  /* 0x000000d5d799723e */ /* 0x010fe200000000ff */
[--C-:B------:R-:W-:Y:S01]  /*5f80*/  FFMA.FTZ R171, R171, R13, -R216.reuse ;  /* 0x0000000dabab7223 */ /* 0x100fe200000108d8 */
[----:B-----5:R-:W-:Y:S01]  /*5f90*/  F2FP.F16.F32.PACK_AB R155, R208, R211 ;  /* 0x000000d3d09b723e */ /* 0x020fe200000000ff */
[----:B------:R0:W-:Y:S01]  /*5fa0*/  BAR.SYNC.DEFER_BLOCKING R227, 0x100 ;  /* 0x000400e30000751d */ /* 0x0001e20000010000 */
[-CC-:B------:R-:W-:Y:S01]  /*5fb0*/  FFMA.FTZ R174, R174, R13.reuse, -R216.reuse ;  /* 0x0000000daeae7223 */ /* 0x180fe200000108d8 */
[-C--:B------:R-:W-:Y:S01]  /*5fc0*/  FFMA.FTZ R175, R175, R13.reuse, -R216 ;  /* 0x0000000dafaf7223 */ /* 0x080fe200000108d8 */
[-CC-:B------:R-:W-:Y:S01]  /*5fd0*/  FFMA.FTZ R176, R176, R13.reuse, -R214.reuse ;  /* 0x0000000db0b07223 */ /* 0x180fe200000108d6 */
[-CC-:B------:R-:W-:Y:S01]  /*5fe0*/  FFMA.FTZ R177, R177, R13.reuse, -R214.reuse ;  /* 0x0000000db1b17223 */ /* 0x180fe200000108d6 */
[-CC-:B------:R-:W-:Y:S01]  /*5ff0*/  FFMA.FTZ R180, R180, R13.reuse, -R214.reuse ;  /* 0x0000000db4b47223 */ /* 0x180fe200000108d6 */
[----:B------:R-:W1:Y:S01]  /*6000*/  MUFU.EX2 R161, R161 ;  /* 0x000000a100a17308 */ /* 0x000e620000000800 */
        /* <DEDUP_REMOVED lines=30> */
[----:B------:R-:W-:Y:S01]  /*61f0*/  ISETP.LT.AND P2, PT, R207, UR4, PT ;  /* 0x00000004cf007c0c */ /* 0x000fe2000bf41270 */
[----:B------:R-:W-:Y:S01]  /*6200*/  @!P1 VIADD R212, R212, 0x32460 ;  /* 0x00032460d4d49836 */ /* 0x000fe20000000000 */
[----:B------:R-:W2:Y:S01]  /*6210*/  MUFU.EX2 R163, R163 ;  /* 0x000000a300a37308 */ /* 0x000ea20000000800 */
[----:B------:R-:W-:Y:S01]  /*6220*/  FADD.FTZ R0, R159, R0 ;  /* 0x000000009f007221 */ /* 0x000fe20000010000 */
[----:B------:R-:W-:Y:S01]  /*6230*/  FADD.FTZ R12, R215, R12 ;  /* 0x0000000cd70c7221 */ /* 0x000fe20000010000 */
[----:B------:R-:W-:Y:S01]  /*6240*/  UIADD3 UR4, UR4, -0x1, URZ ;  /* 0xffffffff04047890 */ /* 0x000fe2000fffe03f */
        /* <DEDUP_REMOVED lines=16> */
[----:B------:R-:W0:Y:S08]  /*6350*/  MUFU.EX2 R175, R175 ;  /* 0x000000af00af7308 */ /* 0x000e300000000800 */
[----:B------:R-:W-:Y:S08]  /*6360*/  MUFU.EX2 R176, R176 ;  /* 0x000000b000b07308 */ /* 0x000ff00000000800 */
[----:B------:R-:W0:Y:S08]  /*6370*/  MUFU.EX2 R177, R177 ;  /* 0x000000b100b17308 */ /* 0x000e300000000800 */
[----:B------:R-:W-:Y:S08]  /*6380*/  MUFU.EX2 R180, R180 ;  /* 0x000000b400b47308 */ /* 0x000ff00000000800 */
[----:B------:R-:W-:Y:S08]  /*6390*/  MUFU.EX2 R181, R181 ;  /* 0x000000b500b57308 */ /* 0x000ff00000000800 */
[----:B------:R-:W-:Y:S08]  /*63a0*/  MUFU.EX2 R178, R178 ;  /* 0x000000b200b27308 */ /* 0x000ff00000000800 */
[----:B------:R-:W0:Y:S08]  /*63b0*/  MUFU.EX2 R179, R179 ;  /* 0x000000b300b37308 */ /* 0x000e300000000800 */
        /* <DEDUP_REMOVED lines=15> */
[----:B------:R-:W0:Y:S01]  /*64b0*/  MUFU.EX2 R195, R195 ;  /* 0x000000c300c37308 */ /* 0x000e220000000800 */
[----:B------:R-:W-:-:S02]  /*64c0*/  WARPGROUP.DEPBAR.LE gsb0, 0x0 ;  /* 0x00008000000079c5 */ /* 0x000fc40000010000 */
[----:B-1----:R-:W-:-:S05]  /*64d0*/  F2FP.F16.F32.PACK_AB R152, R161, R160 ;  /* 0x000000a0a198723e */ /* 0x002fca00000000ff */
[----:B------:R-:W-:Y:S01]  /*64e0*/  MUFU.EX2 R198, R198 ;  /* 0x000000c600c67308 */ /* 0x000fe20000000800 */
[----:B--2---:R-:W-:Y:S01]  /*64f0*/  F2FP.F16.F32.PACK_AB R153, R163, R162 ;  /* 0x000000a2a399723e */ /* 0x004fe200000000ff */
[----:B------:R-:W-:Y:S01]  /*6500*/  FADD.FTZ R160, R160, R157 ;  /* 0x0000009da0a07221 */ /* 0x000fe20000010000 */
[----:B------:R-:W-:Y:S01]  /*6510*/  F2FP.F16.F32.PACK_AB R154, R165, R164 ;  /* 0x000000a4a59a723e */ /* 0x000fe200000000ff */
[----:B------:R-:W-:Y:S01]  /*6520*/  FADD.FTZ R162, R162, R211 ;  /* 0x000000d3a2a27221 */ /* 0x000fe20000010000 */
[----:B---3--:R-:W-:Y:S01]  /*6530*/  F2FP.F16.F32.PACK_AB R155, R210, R166 ;  /* 0x000000a6d29b723e */ /* 0x008fe200000000ff */
[----:B------:R-:W-:Y:S02]  /*6540*/  FADD.FTZ R161, R161, R160 ;  /* 0x000000a0a1a17221 */ /* 0x000fe40000010000 */
[----:B------:R-:W1:Y:S01]  /*6550*/  MUFU.EX2 R199, R199 ;  /* 0x000000c700c77308 */ /* 0x000e620000000800 */
        /* <DEDUP_REMOVED lines=10> */
[----:B----4-:R-:W-:Y:S01]  /*6600*/  F2FP.F16.F32.PACK_AB R152, R169, R168 ;  /* 0x000000a8a998723e */ /* 0x010fe200000000ff */
[----:B------:R-:W-:Y:S01]  /*6610*/  FADD.FTZ R168, R168, R165 ;  /* 0x000000a5a8a87221 */ /* 0x000fe20000010000 */
[----:B-----5:R-:W-:Y:S01]  /*6620*/  F2FP.F16.F32.PACK_AB R153, R171, R170 ;  /* 0x000000aaab99723e */ /* 0x020fe200000000ff */
        /* <DEDUP_REMOVED lines=65> */
.L_x_4146:
[----:B------:R-:W-:-:S13]  /*6a40*/  ISETP.LE.AND P2, PT, RZ, UR4, PT ;  /* 0x00000004ff007c0c */ /* 0x000fda000bf43270 */
[----:B------:R-:W-:Y:S05]  /*6a50*/  @!P2 BRA `(.L_x_4156) ;  /* 0x0000002000c8a947 */ /* 0x000fea0003800000 */
[----:B------:R-:W-:Y:S02]  /*6a60*/  IMAD.MOV.U32 R210, RZ, RZ, R21 ;  /* 0x000000ffffd27224 */ /* 0x000fe400078e0015 */
[----:B------:R-:W-:-:S07]  /*6a70*/  IMAD.MOV.U32 R201, RZ, RZ, R20 ;  /* 0x000000ffffc97224 */ /* 0x000fce00078e0014 */
.L_x_4165:
[----:B------:R-:W-:-:S04]  /*6a80*/  UIADD3 UR36, UR36, 0x1, URZ ;  /* 0x0000000124247890 */ /* 0x000fc8000fffe03f */
[----:B------:R-:W-:-:S04]  /*6a90*/  UISETP.NE.AND UP0, UPT, UR36, 0x2, UPT ;  /* 0x000000022400788c */ /* 0x000fc8000bf05270 */
[----:B------:R-:W-:Y:S02]  /*6aa0*/  USEL UR5, URZ, 0x1, UP0 ;  /* 0x000000013f057887 */ /* 0x000fe40008000000 */
[----:B------:R-:W-:Y:S02]  /*6ab0*/  USEL UR36, UR36, URZ, UP0 ;  /* 0x0000003f24247287 */ /* 0x000fe40008000000 */
[----:B------:R-:W-:Y:S01]  /*6ac0*/  ULOP3.LUT UR37, UR37, UR5, URZ, 0x3c, !UPT ;  /* 0x0000000525257292 */ /* 0x000fe2000f8e3c3f */
[----:B-1----:R-:W-:Y:S11]  /*6ad0*/  @!P0 BRA `(.L_x_4157) ;  /* 0x0000000000048947 */ /* 0x002ff60003800000 */
[----:B------:R-:W-:Y:S01]  /*6ae0*/  BPT.TRAP 0x1 ;  /* 0x000000040000795c */ /* 0x000fe20000300000 */
.L_x_4157:
[----:B------:R-:W1:Y:S01]  /*6af0*/  S2UR UR6, SR_CgaCtaId ;  /* 0x00000000000679c3 */ /* 0x000e620000008800 */
[----:B------:R-:W-:Y:S01]  /*6b00*/  UMOV UR5, 0x400 ;  /* 0x0000040000057882 */ /* 0x000fe20000000000 */
[----:B------:R-:W-:-:S05]  /*6b10*/  IMAD.U32 R13, RZ, RZ, UR37 ;  /* 0x00000025ff0d7e24 */ /* 0x000fca000f8e00ff */
[----:B------:R-:W-:Y:S01]  /*6b20*/  SHF.L.U32 R13, R13, 0x1f, RZ ;  /* 0x0000001f0d0d7819 */ /* 0x000fe200000006ff */
[----:B-1----:R-:W-:-:S04]  /*6b30*/  ULEA UR5, UR6, UR5, 0x18 ;  /* 0x0000000506057291 */ /* 0x002fc8000f8ec03f */
[----:B------:R-:W-:-:S09]  /*6b40*/  ULEA UR5, UR36, UR5, 0x3 ;  /* 0x0000000524057291 */ /* 0x000fd2000f8e183f */
[----:B------:R1:W2:Y:S01]  /*6b50*/  SYNCS.PHASECHK.TRANS64.TRYWAIT P2, [UR5+0x32430], R13 ;  /* 0x0324300dff0075a7 */ /* 0x0002a20008040145 */
[----:B------:R-:W-:Y:S05]  /*6b60*/  @!P0 BRA `(.L_x_4158) ;  /* 0x0000000000048947 */ /* 0x000fea0003800000 */
[----:B------:R-:W-:Y:S01]  /*6b70*/  BPT.TRAP 0x1 ;  /* 0x000000040000795c */ /* 0x000fe20000300000 */
.L_x_4158:
[----:B--2---:R-:W-:Y:S05]  /*6b80*/  @P2 BRA `(.L_x_4159) ;  /* 0x0000000000082947 */ /* 0x004fea0003800000 */
[----:B------:R-:W2:Y:S02]  /*6b90*/  SYNCS.PHASECHK.TRANS64.TRYWAIT P2, [UR5+0x32430], R13 ;  /* 0x0324300dff0075a7 */ /* 0x000ea40008040145 */
[----:B--2---:R-:W-:Y:S05]  /*6ba0*/  @!P2 BRA `(.L_x_4160) ;  /* 0x000000a80030a947 */ /* 0x004fea0003800000 */
.L_x_4159:
        /* <DEDUP_REMOVED lines=31> */
.L_x_4161:
[----:B------:R3:W4:Y:S01]  /*6da0*/  SYNCS.PHASECHK.TRANS64.TRYWAIT P2, [UR5+0x32450], R13 ;  /* 0x0324500dff0075a7 */ /* 0x0007220008040145 */
[----:B------:R-:W-:Y:S05]  /*6db0*/  @!P0 BRA `(.L_x_4162) ;  /* 0x0000000000048947 */ /* 0x000fea0003800000 */
[----:B------:R-:W-:Y:S01]  /*6dc0*/  BPT.TRAP 0x1 ;  /* 0x000000040000795c */ /* 0x000fe20000300000 */
.L_x_4162:
[----:B----4-:R-:W-:Y:S05]  /*6dd0*/  @P2 BRA `(.L_x_4163) ;  /* 0x0000000000082947 */ /* 0x010fea0003800000 */
[----:B------:R-:W4:Y:S02]  /*6de0*/  SYNCS.PHASECHK.TRANS64.TRYWAIT P2, [UR5+0x32450], R13 ;  /* 0x0324500dff0075a7 */ /* 0x000f240008040145 */
[----:B----4-:R-:W-:Y:S05]  /*6df0*/  @!P2 BRA `(.L_x_4164) ;  /* 0x000000a400b4a947 */ /* 0x010fea0003800000 */
.L_x_4163:
        /* <DEDUP_REMOVED lines=13> */
[----:B------:R-:W-:Y:S01]  /*6ed0*/  ISETP.LT.AND P2, PT, RZ, UR4, PT ;  /* 0x00000004ff007c0c */ /* 0x000fe2000bf41270 */
        /* <DEDUP_REMOVED lines=19> */
[----:B----4-:R-:W-:Y:S01]  /*7010*/  SHF.R.U32.HI R215, RZ, 0x7, R215 ;  /* 0x00000007ffd77819 */ /* 0x010fe200000116d7 */
[----:B------:R-:W-:Y:S01]  /*7020*/  UMOV UR51, 0x40000040 ;  /* 0x4000004000337882 */ /* 0x000fe20000000000 */
[----:B------:R-:W-:Y:S01]  /*7030*/  UIADD3 UR4, UR4, -0x1, URZ ;  /* 0xffffffff04047890 */ /* 0x000fe2000fffe03f */
        /* <DEDUP_REMOVED lines=28> */
[----:B------:R-:W-:Y:S01]  /*7200*/  UIMAD UR6, UR36, 0xc00, UR7 ;  /* 0x00000c00240678a4 */ /* 0x000fe2000f8e0207 */
        /* <DEDUP_REMOVED lines=36> */
[----:B--2---:R-:W-:-:S04]  /*7450*/  FMNMX.FTZ R20, R152, R201, !PT ;  /* 0x000000c998147209 */ /* 0x004fc80007810000 */
[----:B-1-3--:R-:W-:-:S04]  /*7460*/  FMNMX.FTZ R13, R153, R20, !PT ;  /* 0x00000014990d7209 */ /* 0x00afc80007810000 */
        /* <DEDUP_REMOVED lines=48> */
[----:B0-----:R-:W0:Y:S01]  /*7770*/  SHFL.BFLY PT, R212, R21, 0x2, 0x1f ;  /* 0x0c401f0015d47f89 */ /* 0x001e2200000e0000 */
[----:B-1----:R-:W-:-:S05]  /*7780*/  FMNMX.FTZ R209, R208, R207, !PT ;  /* 0x000000cfd0d17209 */ /* 0x002fca0007810000 */
[----:B------:R-:W1:Y:S01]  /*7790*/  SHFL.BFLY PT, R20, R209, 0x1, 0x1f ;  /* 0x0c201f00d1147f89 */ /* 0x000e6200000e0000 */
[----:B0-----:R-:W-:-:S05]  /*77a0*/  FMNMX.FTZ R211, R21, R212, !PT ;  /* 0x000000d415d37209 */ /* 0x001fca0007810000 */
[----:B------:R-:W0:Y:S01]  /*77b0*/  SHFL.BFLY PT, R214, R211, 0x1, 0x1f ;  /* 0x0c201f00d3d67f89 */ /* 0x000e2200000e0000 */
[----:B-1----:R-:W-:-:S05]  /*77c0*/  FMNMX.FTZ R20, R209, R20, !PT ;  /* 0x00000014d1147209 */ /* 0x002fca0007810000 */
[C---:B--2---:R-:W-:Y:S01]  /*77d0*/  FMUL.FTZ R212, R20.reuse, R13 ;  /* 0x0000000d14d47220 */ /* 0x044fe20000410000 */
[----:B------:R-:W-:-:S03]  /*77e0*/  FADD.FTZ R208, -R20, R201 ;  /* 0x000000c914d07221 */ /* 0x000fc60000010100 */
[-CC-:B------:R-:W-:Y:S01]  /*77f0*/  FFMA.FTZ R207, R152, R13.reuse, -R212.reuse ;  /* 0x0000000d98cf7223 */ /* 0x180fe200000108d4 */
[-C--:B------:R-:W-:Y:S01]  /*7800*/  FMUL.FTZ R201, R208, R13.reuse ;  /* 0x0000000dd0c97220 */ /* 0x080fe20000410000 */
[-CC-:B------:R-:W-:Y:S01]  /*7810*/  FFMA.FTZ R208, R153, R13.reuse, -R212.reuse ;  /* 0x0000000d99d07223 */ /* 0x180fe200000108d4 */
[-CC-:B------:R-:W-:Y:S01]  /*7820*/  FFMA.FTZ R153, R157, R13.reuse, -R212.reuse ;  /* 0x0000000d9d997223 */ /* 0x180fe200000108d4 */
[-CC-:B------:R-:W-:Y:S01]  /*7830*/  FFMA.FTZ R209, R156, R13.reuse, -R212.reuse ;  /* 0x0000000d9cd17223 */ /* 0x180fe200000108d4 */
[----:B------:R-:W-:Y:S01]  /*7840*/  IADD3 R156, -R215, 0xb, RZ ;  /* 0x0000000bd79c7810 */ /* 0x000fe20007ffe1ff */
[----:B------:R-:W-:Y:S01]  /*7850*/  MUFU.EX2 R207, R207 ;  /* 0x000000cf00cf7308 */ /* 0x000fe20000000800 */
[-CC-:B------:R-:W-:Y:S01]  /*7860*/  FFMA.FTZ R160, R160, R13.reuse, -R212.reuse ;  /* 0x0000000da0a07223 */ /* 0x180fe200000108d4 */
[-CC-:B------:R-:W-:Y:S01]  /*7870*/  FFMA.FTZ R161, R161, R13.reuse, -R212.reuse ;  /* 0x0000000da1a17223 */ /* 0x180fe200000108d4 */
[-CC-:B------:R-:W-:Y:S01]  /*7880*/  FFMA.FTZ R164, R164, R13.reuse, -R212.reuse ;  /* 0x0000000da4a47223 */ /* 0x180fe200000108d4 */
[-CC-:B------:R-:W-:Y:S01]  /*7890*/  FFMA.FTZ R165, R165, R13.reuse, -R212.reuse ;  /* 0x0000000da5a57223 */ /* 0x180fe200000108d4 */
[-CC-:B------:R-:W-:Y:S01]  /*78a0*/  FFMA.FTZ R168, R168, R13.reuse, -R212.reuse ;  /* 0x0000000da8a87223 */ /* 0x180fe200000108d4 */
[-CC-:B------:R-:W-:Y:S01]  /*78b0*/  FFMA.FTZ R169, R169, R13.reuse, -R212.reuse ;  /* 0x0000000da9a97223 */ /* 0x180fe200000108d4 */
[----:B0-----:R-:W-:Y:S01]  /*78c0*/  FMNMX.FTZ R21, R211, R214, !PT ;  /* 0x000000d6d3157209 */ /* 0x001fe20007810000 */
[----:B------:R-:W0:Y:S01]  /*78d0*/  MUFU.EX2 R201, R201 ;  /* 0x000000c900c97308 */ /* 0x000e220000000800 */
[-CC-:B------:R-:W-:Y:S01]  /*78e0*/  FFMA.FTZ R172, R172, R13.reuse, -R212.reuse ;  /* 0x0000000dacac7223 */ /* 0x180fe200000108d4 */
[-CC-:B------:R-:W-:Y:S01]  /*78f0*/  FFMA.FTZ R173, R173, R13.reuse, -R212.reuse ;  /* 0x0000000dadad7223 */ /* 0x180fe200000108d4 */
[-C--:B------:R-:W-:Y:S01]  /*7900*/  FFMA.FTZ R176, R176, R13.reuse, -R212 ;  /* 0x0000000db0b07223 */ /* 0x080fe200000108d4 */
        /* <DEDUP_REMOVED lines=11> */
[--C-:B------:R-:W-:Y:S01]  /*79c0*/  FFMA.FTZ R159, R159, R13, -R216.reuse ;  /* 0x0000000d9f9f7223 */ /* 0x100fe200000108d8 */
[----:B------:R2:W-:Y:S06]  /*79d0*/  BAR.ARV R156, 0x100 ;  /* 0x0004009c0000751d */ /* 0x0005ec0000002000 */
[----:B-1----:R-:W-:Y:S01]  /*79e0*/  VIADD R153, R215, 0x8 ;  /* 0x00000008d7997836 */ /* 0x002fe20000000000 */
[----:B------:R1:W-:Y:S01]  /*79f0*/  @!P1 SYNCS.ARRIVE.TRANS64.RED.A1T0 RZ, [R152+URZ], RZ ;  /* 0x000000ff98ff99a7 */ /* 0x0003e2000810043f */
[----:B------:R-:W3:Y:S01]  /*7a00*/  MUFU.EX2 R157, R157 ;  /* 0x0000009d009d7308 */ /* 0x000ee20000000800 */
[-C--:B0-----:R-:W-:Y:S01]  /*7a10*/  FMUL.FTZ R24, R24, R201.reuse ;  /* 0x000000c918187220 */ /* 0x081fe20000410000 */
        /* <DEDUP_REMOVED lines=135> */
[--C-:B------:R-:W-:Y:S01]  /*8290*/  FFMA.FTZ R162, R162, R13, -R216.reuse ;  /* 0x0000000da2a27223 */ /* 0x100fe200000108d8 */
[----:B0-----:R-:W-:Y:S01]  /*82a0*/  F2FP.F16.F32.PACK_AB R154, R210, R209 ;  /* 0x000000d1d29a723e */ /* 0x001fe200000000ff */
[--C-:B------:R-:W-:Y:S01]  /*82b0*/  FFMA.FTZ R163, R163, R13, -R216.reuse ;  /* 0x0000000da3a37223 */ /* 0x100fe200000108d8 */
[----:B----4-:R-:W-:Y:S01]  /*82c0*/  F2FP.F16.F32.PACK_AB R153, R214, R211 ;  /* 0x000000d3d699723e */ /* 0x010fe200000000ff */
[-CC-:B------:R-:W-:Y:S01]  /*82d0*/  FFMA.FTZ R166, R166, R13.reuse, -R216.reuse ;  /* 0x0000000da6a67223 */ /* 0x180fe200000108d8 */
[----:B-----5:R-:W-:Y:S01]  /*82e0*/  F2FP.F16.F32.PACK_AB R155, R159, R158 ;  /* 0x0000009e9f9b723e */ /* 0x020fe200000000ff */
[-CC-:B------:R-:W-:Y:S01]  /*82f0*/  FFMA.FTZ R167, R167, R13.reuse, -R216.reuse ;  /* 0x0000000da7a77223 */ /* 0x180fe200000108d8 */
[----:B------:R-:W-:Y:S01]  /*8300*/  MUFU.EX2 R160, R160 ;  /* 0x000000a000a07308 */ /* 0x000fe20000000800 */
[-CC-:B------:R-:W-:Y:S01]  /*8310*/  FFMA.FTZ R170, R170, R13.reuse, -R216.reuse ;  /* 0x0000000daaaa7223 */ /* 0x180fe200000108d8 */
[----:B------:R-:W-:Y:S01]  /*8320*/  WARPGROUP.ARRIVE ;  /* 0x00000000000079c5 */ /* 0x000fe20000000000 */
[-CC-:B------:R-:W-:Y:S01]  /*8330*/  FFMA.FTZ R171, R171, R13.reuse, -R216.reuse ;  /* 0x0000000dabab7223 */ /* 0x180fe200000108d8 */
[-CC-:B------:R-:W-:Y:S01]  /*8340*/  FFMA.FTZ R174, R174, R13.reuse, -R216.reuse ;  /* 0x0000000daeae7223 */ /* 0x180fe200000108d8 */
[-C--:B------:R-:W-:Y:S01]  /*8350*/  FFMA.FTZ R175, R175, R13.reuse, -R216 ;  /* 0x0000000dafaf7223 */ /* 0x080fe200000108d8 */
[-C--:B------:R-:W-:Y:S01]  /*8360*/  FFMA.FTZ R181, R181, R13.reuse, -R212 ;  /* 0x0000000db5b57223 */ /* 0x080fe200000108d4 */
[-CC-:B------:R-:W-:Y:S01]  /*8370*/  FFMA.FTZ R178, R178, R13.reuse, -R216.reuse ;  /* 0x0000000db2b27223 */ /* 0x180fe200000108d8 */
[----:B------:R-:W-:Y:S01]  /*8380*/  HGMMA.64x256x16.F32 R24, R152, gdesc[UR8].tnspB, R24, gsb0 ;  /* 0x43e0000898187df0 */ /* 0x000fe20008000818 */
[----:B------:R-:W0:Y:S01]  /*8390*/  MUFU.EX2 R161, R161 ;  /* 0x000000a100a17308 */ /* 0x000e220000000800 */
[----:B------:R-:W-:Y:S01]  /*83a0*/  UIADD3 UR10, UR6, 0x80, URZ ;  /* 0x00000080060a7890 */ /* 0x000fe2000fffe03f */
[-CC-:B------:R-:W-:Y:S01]  /*83b0*/  FFMA.FTZ R179, R179, R13.reuse, -R216.reuse ;  /* 0x0000000db3b37223 */ /* 0x180fe200000108d8 */
[----:B------:R-:W-:Y:S01]  /*83c0*/  UMOV UR11, 0x40000040 ;  /* 0x40000040000b7882 */ /* 0x000fe20000000000 */
        /* <DEDUP_REMOVED lines=12> */
[----:B------:R-:W1:Y:S01]  /*8490*/  MUFU.EX2 R165, R165 ;  /* 0x000000a500a57308 */ /* 0x000e620000000800 */
        /* <DEDUP_REMOVED lines=8> */
[----:B------:R-:W-:Y:S01]  /*8520*/  FFMA.FTZ R201, R201, R0, R207 ;  /* 0x00000000c9c97223 */ /* 0x000fe200000100cf */
[----:B------:R-:W-:Y:S01]  /*8530*/  FFMA.FTZ R157, R157, R12, R211 ;  /* 0x0000000c9d9d7223 */ /* 0x000fe200000100d3 */
[----:B------:R-:W-:-:S02]  /*8540*/  @!P1 VIADD R213, R213, 0x32460 ;  /* 0x00032460d5d59836 */ /* 0x000fc40000000000 */
[----:B------:R-:W-:Y:S01]  /*8550*/  FADD.FTZ R208, R208, R201 ;  /* 0x000000c9d0d07221 */ /* 0x000fe20000010000 */
[----:B------:R-:W-:Y:S01]  /*8560*/  FADD.FTZ R157, R214, R157 ;  /* 0x0000009dd69d7221 */ /* 0x000fe20000010000 */
[----:B------:R-:W-:Y:S01]  /*8570*/  IMAD.MOV.U32 R201, RZ, RZ, R20 ;  /* 0x000000ffffc97224 */ /* 0x000fe200078e0014 */
[----:B------:R-:W3:Y:S01]  /*8580*/  MUFU.EX2 R163, R163 ;  /* 0x000000a300a37308 */ /* 0x000ee20000000800 */
[----:B------:R-:W-:Y:S01]  /*8590*/  FADD.FTZ R209, R209, R208 ;  /* 0x000000d0d1d17221 */ /* 0x000fe20000010000 */
[----:B------:R-:W-:Y:S01]  /*85a0*/  FADD.FTZ R158, R158, R157 ;  /* 0x0000009d9e9e7221 */ /* 0x000fe20000010000 */
[----:B------:R-:W-:Y:S02]  /*85b0*/  @!P1 PRMT R213, RZ, 0x654, R213 ;  /* 0x00000654ffd59816 */ /* 0x000fe400000000d5 */
[----:B------:R-:W-:Y:S01]  /*85c0*/  FADD.FTZ R209, R210, R209 ;  /* 0x000000d1d2d17221 */ /* 0x000fe20000010000 */
[----:B------:R-:W-:Y:S01]  /*85d0*/  FADD.FTZ R159, R159, R158 ;  /* 0x0000009e9f9f7221 */ /* 0x000fe20000010000 */
[----:B------:R-:W-:Y:S01]  /*85e0*/  IMAD.MOV.U32 R210, RZ, RZ, R21 ;  /* 0x000000ffffd27224 */ /* 0x000fe200078e0015 */
[----:B------:R-:W-:Y:S08]  /*85f0*/  MUFU.EX2 R166, R166 ;  /* 0x000000a600a67308 */ /* 0x000ff00000000800 */
        /* <DEDUP_REMOVED lines=120> */
.L_x_4156:
[----:B------:R-:W2:Y:S01]  /*8d80*/  SHFL.BFLY PT, R5, R12, 0x2, 0x1f ;  /* 0x0c401f000c057f89 */ /* 0x000ea200000e0000 */
[----:B------:R-:W-:Y:S01]  /*8d90*/  UIADD3 UR36, UR36, 0x1, URZ ;  /* 0x0000000124247890 */ /* 0x000fe2000fffe03f */
[----:B------:R3:W-:Y:S06]  /*8da0*/  BAR.ARV R156, 0x100 ;  /* 0x0004009c0000751d */ /* 0x0007ec0000002000 */
[----:B------:R-:W-:Y:S02]  /*8db0*/  UISETP.NE.AND UP0, UPT, UR36, 0x2, UPT ;  /* 0x000000022400788c */ /* 0x000fe4000bf05270 */
[----:B------:R-:W-:Y:S06]  /*8dc0*/  BAR.ARV 0x8, 0x120 ;  /* 0x0204800000007b1d */ /* 0x000fec0000002000 */
[----:B------:R-:W-:Y:S01]  /*8dd0*/  USEL UR4, URZ, 0x1, UP0 ;  /* 0x000000013f047887 */ /* 0x000fe20008000000 */
[----:B------:R-:W-:Y:S01]  /*8de0*/  PLOP3.LUT P0, PT, PT, PT, PT, 0x8, 0x0 ;  /* 0x000000000000781c */ /* 0x000fe20003f0e170 */
[----:B------:R-:W4:Y:S01]  /*8df0*/  SHFL.BFLY PT, R3, R0, 0x2, 0x1f ;  /* 0x0c401f0000037f89 */ /* 0x000f2200000e0000 */
[----:B------:R-:W-:Y:S01]  /*8e00*/  VIADD R221, R221, 0x1 ;  /* 0x00000001dddd7836 */ /* 0x000fe20000000000 */
[----:B------:R-:W-:Y:S01]  /*8e10*/  USEL UR36, UR36, URZ, UP0 ;  /* 0x0000003f24247287 */ /* 0x000fe20008000000 */
[----:B--2---:R-:W-:Y:S01]  /*8e20*/  FADD.FTZ R5, R5, R12 ;  /* 0x0000000c05057221 */ /* 0x004fe20000010000 */
[----:B------:R-:W-:-:S04]  /*8e30*/  ULOP3.LUT UR37, UR37, UR4, URZ, 0x3c, !UPT ;  /* 0x0000000425257292 */ /* 0x000fc8000f8e3c3f */
[----:B------:R-:W2:Y:S01]  /*8e40*/  SHFL.BFLY PT, R4, R5, 0x1, 0x1f ;  /* 0x0c201f0005047f89 */ /* 0x000ea200000e0000 */
[----:B----4-:R-:W-:Y:S01]  /*8e50*/  FADD.FTZ R3, R3, R0 ;  /* 0x0000000003037221 */ /* 0x010fe20000010000 */
[----:B------:R-:W-:-:S04]  /*8e60*/  IMAD.MOV.U32 R0, RZ, RZ, RZ ;  /* 0x000000ffff007224 */ /* 0x000fc800078e00ff */
[----:B------:R-:W4:Y:S01]  /*8e70*/  SHFL.BFLY PT, R2, R3, 0x1, 0x1f ;  /* 0x0c201f0003027f89 */ /* 0x000f2200000e0000 */
[----:B--2---:R-:W-:-:S05]  /*8e80*/  FADD.FTZ R6, R5, R4 ;  /* 0x0000000405067221 */ /* 0x004fca0000010000 */
[----:B------:R-:W-:-:S13]  /*8e90*/  FSETP.NE.FTZ.AND P2, PT, R6, RZ, PT ;  /* 0x000000ff0600720b */ /* 0x000fda0003f55000 */
[----:B------:R-:W2:Y:S01]  /*8ea0*/  @P2 MUFU.RCP R0, R6 ;  /* 0x0000000600002308 */ /* 0x000ea20000001000 */
[----:B----4-:R-:W-:Y:S01]  /*8eb0*/  FADD.FTZ R7, R3, R2 ;  /* 0x0000000203077221 */ /* 0x010fe20000010000 */
[----:B------:R-:W-:Y:S02]  /*8ec0*/  IMAD.MOV.U32 R2, RZ, RZ, RZ ;  /* 0x000000ffff027224 */ /* 0x000fe400078e00ff */
[----:B------:R-:W-:Y:S02]  /*8ed0*/  IMAD.MOV.U32 R3, RZ, RZ, -0x800000 ;  /* 0xff800000ff037424 */ /* 0x000fe400078e00ff */
[----:B------:R-:W-:Y:S02]  /*8ee0*/  FSETP.NE.FTZ.AND P1, PT, R7, RZ, PT ;  /* 0x000000ff0700720b */ /* 0x000fe40003f35000 */
[----:B------:R-:W4:Y:S01]  /*8ef0*/  @P2 MUFU.LG2 R6, R6 ;  /* 0x0000000600062308 */ /* 0x000f220000000c00 */
[-C--:B--2---:R-:W-:Y:S01]  /*8f00*/  FMUL.FTZ R8, R83, R0.reuse ;  /* 0x0000000053087220 */ /* 0x084fe20000410000 */
[-C--:B------:R-:W-:Y:S01]  /*8f10*/  FMUL.FTZ R12, R27, R0.reuse ;  /* 0x000000001b0c7220 */ /* 0x080fe20000410000 */
[----:B------:R-:W-:-:S08]  /*8f20*/  FMUL.FTZ R162, R35, R0 ;  /* 0x0000000023a27220 */ /* 0x000fd00000410000 */
[----:B------:R-:W2:Y:S01]  /*8f30*/  @P1 MUFU.LG2 R4, R7 ;  /* 0x0000000700041308 */ /* 0x000ea20000000c00 */
[C---:B------:R-:W-:Y:S01]  /*8f40*/  @P1 FMUL.FTZ R5, R13.reuse, 0.69314718246459960938 ;  /* 0x3f3172180d051820 */ /* 0x040fe20000410000 */
[----:B------:R-:W-:Y:S01]  /*8f50*/  @P2 FMUL.FTZ R13, R13, 0.69314718246459960938 ;  /* 0x3f3172180d0d2820 */ /* 0x000fe20000410000 */
[-C--:B------:R-:W-:Y:S01]  /*8f60*/  FMUL.FTZ R160, R43, R0.reuse ;  /* 0x000000002ba07220 */ /* 0x080fe20000410000 */
[-C--:B------:R-:W-:Y:S01]  /*8f70*/  FMUL.FTZ R158, R51, R0.reuse ;  /* 0x00000000339e7220 */ /* 0x080fe20000410000 */
[----:B----4-:R-:W-:Y:S01]  /*8f80*/  @P2 FMUL.FTZ R6, R6, 0.69314718246459960938 ;  /* 0x3f31721806062820 */ /* 0x010fe20000410000 */
[-C--:B---3--:R-:W-:Y:S01]  /*8f90*/  FMUL.FTZ R156, R59, R0.reuse ;  /* 0x000000003b9c7220 */ /* 0x088fe20000410000 */
[-C--:B------:R-:W-:Y:S01]  /*8fa0*/  FMUL.FTZ R154, R67, R0.reuse ;  /* 0x00000000439a7220 */ /* 0x080fe20000410000 */
[----:B------:R-:W3:Y:S01]  /*8fb0*/  @P1 MUFU.RCP R2, R7 ;  /* 0x0000000700021308 */ /* 0x000ee20000001000 */
        /* <DEDUP_REMOVED lines=125> */
.L_x_4134:
[----:B------:R-:W2:Y:S01]  /*9790*/  S2R R4, SR_CgaCtaId ;  /* 0x0000000000047919 */ /* 0x000ea20000008800 */
[----:B------:R-:W-:Y:S01]  /*97a0*/  MOV R151, 0x400 ;  /* 0x0000040000977802 */ /* 0x000fe20000000f00 */
[----:B------:R-:W-:Y:S01]  /*97b0*/  BSSY B0, `(.L_x_4166) ;  /* 0x00002b7000007945 */ /* 0x000fe20003800000 */
[----:B------:R-:W-:Y:S02]  /*97c0*/  BAR.SYNC.DEFER_BLOCKING 0x5, 0x120 ;  /* 0x0144800000007b1d */ /* 0x000fe40000010000 */
[----:B--2---:R-:W-:-:S05]  /*97d0*/  LEA R151, R4, R151, 0x18 ;  /* 0x0000009704977211 */ /* 0x004fca00078ec0ff */
[----:B------:R-:W2:Y:S02]  /*97e0*/  LDS.128 R4, [R151+0x324d0] ;  /* 0x0324d00097047984 */ /* 0x000ea40000000c00 */
[----:B--2---:R-:W-:Y:S02]  /*97f0*/  R2UR UR60, R5 ;  /* 0x00000000053c72ca */ /* 0x004fe400000e0000 */
[----:B------:R-:W-:Y:S01]  /*9800*/  R2UR UR5, R6 ;  /* 0x00000000060572ca */ /* 0x000fe200000e0000 */
[----:B------:R-:W-:Y:S06]  /*9810*/  BAR.ARV 0x4, 0x120 ;  /* 0x0104800000007b1d */ /* 0x000fec0000002000 */
[----:B------:R-:W-:Y:S08]  /*9820*/  @P0 BRA `(.L_x_4167) ;  /* 0x0000001c00980947 */ /* 0x000ff00003800000 */
[----:B------:R-:W2:Y:S01]  /*9830*/  S2R R6, SR_SWINHI ;  /* 0x0000000000067919 */ /* 0x000ea20000002f00 */
[----:B------:R-:W-:Y:S01]  /*9840*/  F2FP.F16.F32.PACK_AB R24, R25, R24 ;  /* 0x000000181918723e */ /* 0x000fe200000000ff */
[----:B------:R-:W-:Y:S01]  /*9850*/  ULDC.64 UR6, c[0x0][0xce0] ;  /* 0x0003380000067ab9 */ /* 0x000fe20000000a00 */
[----:B------:R-:W-:Y:S01]  /*9860*/  F2FP.F16.F32.PACK_AB R25, R12, R26 ;  /* 0x0000001a0c19723e */ /* 0x000fe200000000ff */
[----:B------:R-:W-:Y:S01]  /*9870*/  ULDC.64 UR8, c[0x0][0x208] ;  /* 0x0000820000087ab9 */ /* 0x000fe20000000a00 */
        /* <DEDUP_REMOVED lines=14> */
[----:B------:R-:W-:Y:S02]  /*9960*/  MOV R4, R151 ;  /* 0x0000009700047202 */ /* 0x000fe40000000f00 */
[----:B--2---:R-:W-:-:S02]  /*9970*/  MOV R5, R6 ;  /* 0x0000000600057202 */ /* 0x004fc40000000f00 */
[----:B------:R-:W-:Y:S02]  /*9980*/  F2FP.F16.F32.PACK_AB R51, R157, R51 ;  /* 0x000000339d33723e */ /* 0x000fe400000000ff */
[----:B------:R-:W-:Y:S01]  /*9990*/  F2FP.F16.F32.PACK_AB R57, R156, R58 ;  /* 0x0000003a9c39723e */ /* 0x000fe200000000ff */
[----:B------:R-:W-:Y:S01]  /*99a0*/  IMAD.WIDE R98, R224, 0x2, R4 ;  /* 0x00000002e0627825 */ /* 0x000fe200078e0204 */
[----:B------:R-:W-:Y:S02]  /*99b0*/  F2FP.F16.F32.PACK_AB R64, R65, R64 ;  /* 0x000000404140723e */ /* 0x000fe400000000ff */
[----:B------:R-:W-:Y:S02]  /*99c0*/  F2FP.F16.F32.PACK_AB R58, R61, R60 ;  /* 0x0000003c3d3a723e */ /* 0x000fe400000000ff */
[C---:B------:R-:W-:Y:S02]  /*99d0*/  IADD3 R179, P5, R98.reuse, 0x4040, RZ ;  /* 0x0000404062b37810 */ /* 0x040fe40007fbe0ff */
        /* <DEDUP_REMOVED lines=9> */
[C---:B------:R-:W-:Y:S01]  /*9a70*/  LOP3.LUT R11, R98.reuse, 0x380, RZ, 0xc0, !PT ;  /* 0x00000380620b7812 */ /* 0x040fe200078ec0ff */
[----:B------:R-:W-:Y:S01]  /*9a80*/  IMAD.X R17, RZ, RZ, R99, P0 ;  /* 0x000000ffff117224 */ /* 0x000fe200000e0663 */
[----:B------:R-:W-:-:S02]  /*9a90*/  IADD3 R173, P4, R98, 0x60, RZ ;  /* 0x0000006062ad7810 */ /* 0x000fc40007f9e0ff */
[C---:B------:R-:W-:Y:S02]  /*9aa0*/  IADD3 R175, P3, R98.reuse, 0x4000, RZ ;  /* 0x0000400062af7810 */ /* 0x040fe40007f7e0ff */
[C---:B------:R-:W-:Y:S01]  /*9ab0*/  IADD3 R177, P6, R98.reuse, 0x4020, RZ ;  /* 0x0000402062b17810 */ /* 0x040fe20007fde0ff */
[--C-:B------:R-:W-:Y:S01]  /*9ac0*/  IMAD.X R19, RZ, RZ, R99.reuse, P4 ;  /* 0x000000ffff137224 */ /* 0x100fe200020e0663 */
[----:B------:R-:W-:Y:S01]  /*9ad0*/  IADD3 R183, P1, R98, 0x8000, RZ ;  /* 0x0000800062b77810 */ /* 0x000fe20007f3e0ff */
[--C-:B------:R-:W-:Y:S01]  /*9ae0*/  IMAD.X R21, RZ, RZ, R99.reuse, P3 ;  /* 0x000000ffff157224 */ /* 0x100fe200018e0663 */
[----:B------:R-:W-:Y:S01]  /*9af0*/  LOP3.LUT R14, R169, 0x380, RZ, 0xc0, !PT ;  /* 0x00000380a90e7812 */ /* 0x000fe200078ec0ff */
[--C-:B------:R-:W-:Y:S01]  /*9b00*/  IMAD.X R23, RZ, RZ, R99.reuse, P6 ;  /* 0x000000ffff177224 */ /* 0x100fe200030e0663 */
[----:B------:R-:W-:Y:S01]  /*9b10*/  LOP3.LUT R12, R6, 0x380, RZ, 0xc0, !PT ;  /* 0x00000380060c7812 */ /* 0x000fe200078ec0ff */
[----:B------:R-:W-:Y:S01]  /*9b20*/  IMAD.X R47, RZ, RZ, R99, P1 ;  /* 0x000000ffff2f7224 */ /* 0x000fe200008e0663 */
[----:B------:R-:W-:-:S02]  /*9b30*/  LOP3.LUT R16, R171, 0x380, RZ, 0xc0, !PT ;  /* 0x00000380ab107812 */ /* 0x000fc400078ec0ff */
[----:B------:R-:W-:Y:S02]  /*9b40*/  LOP3.LUT R94, R167, 0x380, RZ, 0xc0, !PT ;  /* 0x00000380a75e7812 */ /* 0x000fe400078ec0ff */
[----:B------:R-:W-:Y:S02]  /*9b50*/  SHF.R.U64 R11, R11, 0x3, RZ ;  /* 0x000000030b0b7819 */ /* 0x000fe400000012ff */
[----:B------:R-:W-:Y:S02]  /*9b60*/  LOP3.LUT R18, R173, 0x380, RZ, 0xc0, !PT ;  /* 0x00000380ad127812 */ /* 0x000fe400078ec0ff */
[----:B------:R-:W-:Y:S02]  /*9b70*/  LOP3.LUT R20, R175, 0x380, RZ, 0xc0, !PT ;  /* 0x00000380af147812 */ /* 0x000fe400078ec0ff */
[----:B------:R-:W-:Y:S02]  /*9b80*/  IADD3 R185, P0, R98, 0x8020, RZ ;  /* 0x0000802062b97810 */ /* 0x000fe40007f1e0ff */
[----:B------:R-:W-:-:S02]  /*9b90*/  SHF.R.U64 R14, R14, 0x3, RZ ;  /* 0x000000030e0e7819 */ /* 0x000fc400000012ff */
[----:B------:R-:W-:Y:S01]  /*9ba0*/  LOP3.LUT R22, R177, 0x380, RZ, 0xc0, !PT ;  /* 0x00000380b1167812 */ /* 0x000fe200078ec0ff */
[--C-:B------:R-:W-:Y:S01]  /*9bb0*/  IMAD.X R55, RZ, RZ, R99.reuse, P0 ;  /* 0x000000ffff377224 */ /* 0x100fe200000e0663 */
[----:B------:R-:W-:Y:S02]  /*9bc0*/  SHF.R.U64 R29, R12, 0x3, RZ ;  /* 0x000000030c1d7819 */ /* 0x000fe400000012ff */
[C---:B------:R-:W-:Y:S02]  /*9bd0*/  IADD3 R187, P4, R98.reuse, 0x8040, RZ ;  /* 0x0000804062bb7810 */ /* 0x040fe40007f9e0ff */
[C---:B------:R-:W-:Y:S02]  /*9be0*/  IADD3 R189, P3, R98.reuse, 0x8060, RZ ;  /* 0x0000806062bd7810 */ /* 0x040fe40007f7e0ff */
[C---:B------:R-:W-:Y:S01]  /*9bf0*/  IADD3 R191, P6, R98.reuse, 0xc000, RZ ;  /* 0x0000c00062bf7810 */ /* 0x040fe20007fde0ff */
[--C-:B------:R-:W-:Y:S01]  /*9c00*/  IMAD.X R63, RZ, RZ, R99.reuse, P4 ;  /* 0x000000ffff3f7224 */ /* 0x100fe200020e0663 */
[----:B------:R-:W-:Y:S01]  /*9c10*/  IADD3 R166, P1, R98, 0xc060, RZ ;  /* 0x0000c06062a67810 */ /* 0x000fe20007f3e0ff */
[--C-:B------:R-:W-:Y:S01]  /*9c20*/  IMAD.X R71, RZ, RZ, R99.reuse, P3 ;  /* 0x000000ffff477224 */ /* 0x100fe200018e0663 */
[----:B------:R-:W-:Y:S01]  /*9c30*/  SHF.R.U64 R16, R16, 0x3, RZ ;  /* 0x0000000310107819 */ /* 0x000fe200000012ff */
[--C-:B------:R-:W-:Y:S01]  /*9c40*/  IMAD.X R79, RZ, RZ, R99.reuse, P6 ;  /* 0x000000ffff4f7224 */ /* 0x100fe200030e0663 */
[----:B------:R-:W-:Y:S01]  /*9c50*/  LOP3.LUT R30, R179, 0x380, RZ, 0xc0, !PT ;  /* 0x00000380b31e7812 */ /* 0x000fe200078ec0ff */
[----:B------:R-:W-:Y:S01]  /*9c60*/  IMAD.X R13, RZ, RZ, R99, P1 ;  /* 0x000000ffff0d7224 */ /* 0x000fe200008e0663 */
[----:B------:R-:W-:-:S02]  /*9c70*/  SHF.R.U64 R12, R94, 0x3, RZ ;  /* 0x000000035e0c7819 */ /* 0x000fc400000012ff */
[----:B------:R-:W-:Y:S01]  /*9c80*/  LOP3.LUT R98, R11, R98, RZ, 0x3c, !PT ;  /* 0x000000620b627212 */ /* 0x000fe200078e3cff */
[----:B------:R-:W-:Y:S01]  /*9c90*/  IMAD.X R11, RZ, RZ, R99, P2 ;  /* 0x000000ffff0b7224 */ /* 0x000fe200010e0663 */
[----:B------:R-:W-:Y:S02]  /*9ca0*/  SHF.R.U64 R18, R18, 0x3, RZ ;  /* 0x0000000312127819 */ /* 0x000fe400000012ff */
[----:B------:R-:W-:Y:S02]  /*9cb0*/  LOP3.LUT R38, R181, 0x380, RZ, 0xc0, !PT ;  /* 0x00000380b5267812 */ /* 0x000fe400078ec0ff */
[----:B------:R-:W-:Y:S02]  /*9cc0*/  SHF.R.U64 R20, R20, 0x3, RZ ;  /* 0x0000000314147819 */ /* 0x000fe400000012ff */
[----:B------:R-:W-:Y:S02]  /*9cd0*/  LOP3.LUT R46, R183, 0x380, RZ, 0xc0, !PT ;  /* 0x00000380b72e7812 */ /* 0x000fe400078ec0ff */
[----:B------:R-:W-:-:S02]  /*9ce0*/  LOP3.LUT R14, R14, R169, RZ, 0x3c, !PT ;  /* 0x000000a90e0e7212 */ /* 0x000fc400078e3cff */
[----:B------:R-:W-:Y:S02]  /*9cf0*/  SHF.R.U64 R22, R22, 0x3, RZ ;  /* 0x0000000316167819 */ /* 0x000fe400000012ff */
[----:B------:R-:W-:Y:S02]  /*9d00*/  LOP3.LUT R54, R185, 0x380, RZ, 0xc0, !PT ;  /* 0x00000380b9367812 */ /* 0x000fe400078ec0ff */
[----:B------:R-:W-:Y:S02]  /*9d10*/  LOP3.LUT R16, R16, R171, RZ, 0x3c, !PT ;  /* 0x000000ab10107212 */ /* 0x000fe400078e3cff */
[----:B------:R-:W-:Y:S02]  /*9d20*/  SHF.R.U64 R30, R30, 0x3, RZ ;  /* 0x000000031e1e7819 */ /* 0x000fe400000012ff */
[----:B------:R-:W-:Y:S02]  /*9d30*/  LOP3.LUT R62, R187, 0x380, RZ, 0xc0, !PT ;  /* 0x00000380bb3e7812 */ /* 0x000fe400078ec0ff */
[----:B------:R-:W-:-:S02]  /*9d40*/  LOP3.LUT R10, R12, R167, RZ, 0x3c, !PT ;  /* 0x000000a70c0a7212 */ /* 0x000fc400078e3cff */
[----:B------:R-:W-:Y:S02]  /*9d50*/  LOP3.LUT R18, R18, R173, RZ, 0x3c, !PT ;  /* 0x000000ad12127212 */ /* 0x000fe400078e3cff */
[----:B------:R-:W-:Y:S02]  /*9d60*/  SHF.R.U64 R38, R38, 0x3, RZ ;  /* 0x0000000326267819 */ /* 0x000fe400000012ff */
[----:B------:R-:W-:Y:S02]  /*9d70*/  LOP3.LUT R70, R189, 0x380, RZ, 0xc0, !PT ;  /* 0x00000380bd467812 */ /* 0x000fe400078ec0ff */
[----:B------:R-:W-:Y:S01]  /*9d80*/  MOV R98, R98 ;  /* 0x0000006200627202 */ /* 0x000fe20000000f00 */
[----:B------:R-:W-:Y:S01]  /*9d90*/  BAR.SYNC.DEFER_BLOCKING 0x1, 0x100 ;  /* 0x0044000000007b1d */ /* 0x000fe20000010000 */
[----:B------:R-:W-:Y:S02]  /*9da0*/  LOP3.LUT R20, R20, R175, RZ, 0x3c, !PT ;  /* 0x000000af14147212 */ /* 0x000fe400078e3cff */
[----:B------:R-:W-:-:S02]  /*9db0*/  SHF.R.U64 R46, R46, 0x3, RZ ;  /* 0x000000032e2e7819 */ /* 0x000fc400000012ff */
[----:B------:R-:W-:Y:S02]  /*9dc0*/  LOP3.LUT R78, R191, 0x380, RZ, 0xc0, !PT ;  /* 0x00000380bf4e7812 */ /* 0x000fe400078ec0ff */
[----:B------:R-:W-:Y:S02]  /*9dd0*/  LOP3.LUT R99, R166, 0x380, RZ, 0xc0, !PT ;  /* 0x00000380a6637812 */ /* 0x000fe400078ec0ff */
[----:B------:R-:W-:Y:S02]  /*9de0*/  LOP3.LUT R22, R22, R177, RZ, 0x3c, !PT ;  /* 0x000000b116167212 */ /* 0x000fe400078e3cff */
[----:B------:R-:W-:Y:S02]  /*9df0*/  SHF.R.U64 R54, R54, 0x3, RZ ;  /* 0x0000000336367819 */ /* 0x000fe400000012ff */
[----:B------:R-:W-:Y:S02]  /*9e00*/  MOV R14, R14 ;  /* 0x0000000e000e7202 */ /* 0x000fe40000000f00 */
[----:B------:R-:W-:-:S02]  /*9e10*/  LOP3.LUT R30, R30, R179, RZ, 0x3c, !PT ;  /* 0x000000b31e1e7212 */ /* 0x000fc400078e3cff */
[----:B------:R-:W-:Y:S02]  /*9e20*/  SHF.R.U64 R62, R62, 0x3, RZ ;  /* 0x000000033e3e7819 */ /* 0x000fe400000012ff */
[----:B------:R-:W-:Y:S02]  /*9e30*/  LOP3.LUT R94, R29, R6, RZ, 0x3c, !PT ;  /* 0x000000061d5e7212 */ /* 0x000fe400078e3cff */
[----:B------:R-:W-:Y:S02]  /*9e40*/  MOV R16, R16 ;  /* 0x0000001000107202 */ /* 0x000fe40000000f00 */
[----:B------:R-:W-:Y:S01]  /*9e50*/  LOP3.LUT R38, R38, R181, RZ, 0x3c, !PT ;  /* 0x000000b526267212 */ /* 0x000fe200078e3cff */
[----:B------:R2:W-:Y:S01]  /*9e60*/  STSM.16.M88.4 [R98], R24 ;  /* 0x0000001862007844 */ /* 0x0005e20000000200 */
[----:B------:R-:W-:Y:S02]  /*9e70*/  SHF.R.U64 R70, R70, 0x3, RZ ;  /* 0x0000000346467819 */ /* 0x000fe400000012ff */
[----:B------:R-:W-:Y:S01]  /*9e80*/  MOV R18, R18 ;  /* 0x0000001200127202 */ /* 0x000fe20000000f00 */
[----:B------:R3:W-:Y:S01]  /*9e90*/  STSM.16.M88.4 [R14], R32 ;  /* 0x000000200e007844 */ /* 0x0007e20000000200 */
[----:B------:R-:W-:-:S02]  /*9ea0*/  MOV R6, R10 ;  /* 0x0000000a00067202 */ /* 0x000fc40000000f00 */
[----:B------:R-:W-:Y:S01]  /*9eb0*/  LOP3.LUT R46, R46, R183, RZ, 0x3c, !PT ;  /* 0x000000b72e2e7212 */ /* 0x000fe200078e3cff */
[----:B------:R-:W4:Y:S01]  /*9ec0*/  LDC.64 R10, c[0x0][0xcd8] ;  /* 0x00033600ff0a7b82 */ /* 0x000f220000000a00 */
[----:B------:R-:W-:Y:S01]  /*9ed0*/  SHF.R.U64 R78, R78, 0x3, RZ ;  /* 0x000000034e4e7819 */ /* 0x000fe200000012ff */
[----:B------:R5:W-:Y:S01]  /*9ee0*/  STSM.16.M88.4 [R16], R40 ;  /* 0x0000002810007844 */ /* 0x000be20000000200 */
[----:B------:R-:W-:Y:S02]  /*9ef0*/  SHF.R.U64 R99, R99, 0x3, RZ ;  /* 0x0000000363637819 */ /* 0x000fe400000012ff */
[----:B------:R-:W-:Y:S01]  /*9f00*/  MOV R20, R20 ;  /* 0x0000001400147202 */ /* 0x000fe20000000f00 */
[----:B------:R0:W-:Y:S01]  /*9f10*/  STSM.16.M88.4 [R18], R48 ;  /* 0x0000003012007844 */ /* 0x0001e20000000200 */
[----:B------:R-:W-:Y:S02]  /*9f20*/  F2FP.F16.F32.PACK_AB R59, R155, R59 ;  /* 0x0000003b9b3b723e */ /* 0x000fe400000000ff */
        /* <DEDUP_REMOVED lines=10> */
[----:B------:R-:W-:Y:S02]  /*9fd0*/  LOP3.LUT R62, R62, R187, RZ, 0x3c, !PT ;  /* 0x000000bb3e3e7212 */ /* 0x000fe400078e3cff */
[----:B------:R-:W-:Y:S02]  /*9fe0*/  MOV R30, R30 ;  /* 0x0000001e001e7202 */ /* 0x000fe40000000f00 */
[----:B------:R-:W-:Y:S02]  /*9ff0*/  F2FP.F16.F32.PACK_AB R74, R77, R76 ;  /* 0x0000004c4d4a723e */ /* 0x000fe400000000ff */
[----:B------:R-:W-:Y:S01]  /*a000*/  F2FP.F16.F32.PACK_AB R75, R9, R75 ;  /* 0x0000004b094b723e */ /* 0x000fe200000000ff */
[----:B------:R-:W-:Y:S01]  /*a010*/  IMAD.SHL.U32 R9, R206, 0x4, RZ ;  /* 0x00000004ce097824 */ /* 0x000fe200078e00ff */
[----:B------:R-:W-:-:S02]  /*a020*/  F2FP.F16.F32.PACK_AB R81, R8, R82 ;  /* 0x000000520851723e */ /* 0x000fc400000000ff */
[----:B------:R-:W-:Y:S01]  /*a030*/  LOP3.LUT R70, R70, R189, RZ, 0x3c, !PT ;  /* 0x000000bd46467212 */ /* 0x000fe200078e3cff */
[----:B------:R0:W-:Y:S01]  /*a040*/  STSM.16.M88.4 [R30], R72 ;  /* 0x000000481e007844 */ /* 0x0001e20000000200 */
[----:B------:R-:W-:Y:S02]  /*a050*/  MOV R38, R38 ;  /* 0x0000002600267202 */ /* 0x000fe40000000f00 */
[----:B------:R-:W-:Y:S02]  /*a060*/  F2FP.F16.F32.PACK_AB R82, R85, R84 ;  /* 0x000000545552723e */ /* 0x000fe400000000ff */
[----:B------:R-:W-:Y:S02]  /*a070*/  F2FP.F16.F32.PACK_AB R83, R83, R86 ;  /* 0x000000565353723e */ /* 0x000fe400000000ff */
[----:B------:R-:W-:Y:S02]  /*a080*/  LOP3.LUT R78, R78, R191, RZ, 0x3c, !PT ;  /* 0x000000bf4e4e7212 */ /* 0x000fe400078e3cff */
[----:B------:R-:W-:Y:S01]  /*a090*/  LOP3.LUT R12, R99, R166, RZ, 0x3c, !PT ;  /* 0x000000a6630c7212 */ /* 0x000fe200078e3cff */
[----:B------:R0:W-:Y:S01]  /*a0a0*/  STSM.16.M88.4 [R38], R80 ;  /* 0x0000005026007844 */ /* 0x0001e20000000200 */
[----:B------:R-:W-:-:S02]  /*a0b0*/  MOV R46, R46 ;  /* 0x0000002e002e7202 */ /* 0x000fc40000000f00 */
[----:B------:R-:W-:Y:S02]  /*a0c0*/  F2FP.F16.F32.PACK_AB R84, R89, R88 ;  /* 0x000000585954723e */ /* 0x000fe400000000ff */
        /* <DEDUP_REMOVED lines=8> */
[----:B--2---:R-:W-:Y:S02]  /*a150*/  F2FP.F16.F32.PACK_AB R98, R101, R100 ;  /* 0x000000646562723e */ /* 0x004fe400000000ff */
        /* <DEDUP_REMOVED lines=31> */
[----:B------:R-:W-:Y:S01]  /*a350*/  MOV R12, R12 ;  /* 0x0000000c000c7202 */ /* 0x000fe20000000f00 */
[----:B------:R0:W-:Y:S01]  /*a360*/  STSM.16.M88.4 [R6], R136 ;  /* 0x0000008806007844 */ /* 0x0001e20000000200 */
[----:B------:R-:W-:-:S02]  /*a370*/  F2FP.F16.F32.PACK_AB R146, R149, R148 ;  /* 0x000000949592723e */ /* 0x000fc400000000ff */
[----:B------:R-:W-:Y:S02]  /*a380*/  F2FP.F16.F32.PACK_AB R147, R0, R150 ;  /* 0x000000960093723e */ /* 0x000fe400000000ff */
[----:B------:R-:W-:Y:S02]  /*a390*/  ISETP.NE.U32.AND P2, PT, RZ, UR6, PT ;  /* 0x00000006ff007c0c */ /* 0x000fe4000bf45070 */
[----:B----4-:R-:W-:Y:S01]  /*a3a0*/  ISETP.NE.U32.AND P3, PT, R10, RZ, PT ;  /* 0x000000ff0a00720c */ /* 0x010fe20003f65070 */
[----:B------:R0:W-:Y:S01]  /*a3b0*/  STSM.16.M88.4 [R12], R144 ;  /* 0x000000900c007844 */ /* 0x0001e20000000200 */
[----:B------:R-:W-:Y:S01]  /*a3c0*/  BAR.SYNC.DEFER_BLOCKING 0x1, 0x100 ;  /* 0x0044000000007b1d */ /* 0x000fe20000010000 */
[----:B------:R-:W-:Y:S02]  /*a3d0*/  ISETP.NE.AND.EX P2, PT, RZ, UR7, PT, P2 ;  /* 0x00000007ff007c0c */ /* 0x000fe4000bf45320 */
[----:B---3--:R-:W-:Y:S02]  /*a3e0*/  SHF.L.U64.HI R14, R206, 0x2, R218 ;  /* 0x00000002ce0e7819 */ /* 0x008fe400000102da */
[----:B------:R-:W-:-:S02]  /*a3f0*/  IADD3 R10, P0, R9, R10, RZ ;  /* 0x0000000a090a7210 */ /* 0x000fc40007f1e0ff */
[----:B------:R-:W-:-:S03]  /*a400*/  ISETP.NE.AND.EX P3, PT, R11, RZ, PT, P3 ;  /* 0x000000ff0b00720c */ /* 0x000fc60003f65330 */
[----:B------:R-:W-:-:S04]  /*a410*/  IMAD.X R11, R14, 0x1, R11, P0 ;  /* 0x000000010e0b7824 */ /* 0x000fc800000e060b */
[----:B------:R-:W-:-:S04]  /*a420*/  @P2 IADD3 R8, P0, R9, UR6, RZ ;  /* 0x0000000609082c10 */ /* 0x000fc8000ff1e0ff */
[----:B------:R-:W-:Y:S02]  /*a430*/  @P2 IADD3.X R9, R14, UR7, RZ, P0, !PT ;  /* 0x000000070e092c10 */ /* 0x000fe400087fe4ff */
[----:B------:R-:W2:Y:S04]  /*a440*/  @P3 LDG.E R0, desc[UR8][R10.64] ;  /* 0x000000080a003981 */ /* 0x000ea8000c1e1900 */
[----:B------:R-:W3:Y:S01]  /*a450*/  @P2 LDG.E R8, desc[UR8][R8.64] ;  /* 0x0000000808082981 */ /* 0x000ee2000c1e1900 */
[----:B------:R-:W-:Y:S01]  /*a460*/  IMAD R13, R202, 0x40, R200 ;  /* 0x00000040ca0d7824 */ /* 0x000fe200078e02c8 */
[----:B------:R-:W-:Y:S01]  /*a470*/  UMOV UR4, URZ ;  /* 0x0000003f00047c82 */ /* 0x000fe20008000000 */
[----:B------:R-:W-:Y:S02]  /*a480*/  ULDC UR10, c[0x0][0xb88] ;  /* 0x0002e200000a7ab9 */ /* 0x000fe40000000800 */
[----:B------:R-:W-:-:S03]  /*a490*/  IMAD.WIDE R4, R13, 0x2, R4 ;  /* 0x000000020d047825 */ /* 0x000fc600078e0204 */
[C---:B------:R-:W-:Y:S02]  /*a4a0*/  IADD3 R17, P0, R4.reuse, 0x1000, RZ ;  /* 0x0000100004117810 */ /* 0x040fe40007f1e0ff */
[----:B------:R-:W-:Y:S02]  /*a4b0*/  IADD3 R13, P1, R4, 0x2000, RZ ;  /* 0x00002000040d7810 */ /* 0x000fe40007f3e0ff */
[----:B-----5:R-:W-:Y:S02]  /*a4c0*/  LOP3.LUT R16, R17, 0x380, RZ, 0xc0, !PT ;  /* 0x0000038011107812 */ /* 0x020fe400078ec0ff */
[----:B--2---:R-:W-:Y:S02]  /*a4d0*/  @P3 R2UR UR4, R0 ;  /* 0x00000000000432ca */ /* 0x004fe400000e0000 */
[----:B---3--:R-:W-:Y:S01]  /*a4e0*/  @P2 R2UR UR10, R8 ;  /* 0x00000000080a22ca */ /* 0x008fe200000e0000 */
[----:B0-----:R-:W-:-:S14]  /*a4f0*/  @P2 BRA `(.L_x_4168) ;  /* 0x00000000001c2947 */ /* 0x001fdc0003800000 */
[----:B------:R-:W-:Y:S05]  /*a500*/  @!P3 BRA `(.L_x_4168) ;  /* 0x000000000018b947 */ /* 0x000fea0003800000 */
[----:B------:R-:W-:Y:S02]  /*a510*/  ULDC.64 UR6, c[0x0][0x208] ;  /* 0x0000820000067ab9 */ /* 0x000fe40000000a00 */
[----:B------:R-:W2:Y:S04]  /*a520*/  LDG.E R6, desc[UR6][R10.64] ;  /* 0x000000060a067981 */ /* 0x000ea8000c1e1900 */
[----:B------:R-:W3:Y:S01]  /*a530*/  LDG.E R0, desc[UR6][R10.64+0x4] ;  /* 0x000004060a007981 */ /* 0x000ee2000c1e1900 */
[----:B--2---:R-:W-:Y:S02]  /*a540*/  R2UR UR6, R6 ;  /* 0x00000000060672ca */ /* 0x004fe400000e0000 */
[----:B---3--:R-:W-:-:S13]  /*a550*/  R2UR UR10, R0 ;  /* 0x00000000000a72ca */ /* 0x008fda00000e0000 */
[----:B------:R-:W-:-:S12]  /*a560*/  UIADD3 UR10, -UR6, UR10, URZ ;  /* 0x0000000a060a7290 */ /* 0x000fd8000fffe13f */
.L_x_4168:
[----:B------:R-:W-:Y:S01]  /*a570*/  R2UR UR16, R219 ;  /* 0x00000000db1072ca */ /* 0x000fe200000e0000 */
[----:B------:R-:W-:Y:S01]  /*a580*/  ULDC.64 UR12, c[0x0][0xc70] ;  /* 0x00031c00000c7ab9 */ /* 0x000fe20000000a00 */
[----:B------:R-:W-:Y:S01]  /*a590*/  USHF.R.S32.HI UR9, URZ, 0x1f, UR4 ;  /* 0x0000001f3f097899 */ /* 0x000fe20008011404 */
[----:B------:R-:W-:Y:S01]  /*a5a0*/  R2UR UR15, R220 ;  /* 0x00000000dc0f72ca */ /* 0x000fe200000e0000 */
[----:B------:R-:W-:Y:S01]  /*a5b0*/  UMOV UR8, UR4 ;  /* 0x0000000400087c82 */ /* 0x000fe20008000000 */
[----:B------:R-:W-:Y:S01]  /*a5c0*/  IADD3 R11, P2, R4, 0x3000, RZ ;  /* 0x00003000040b7810 */ /* 0x000fe20007f5e0ff */
[----:B------:R-:W-:Y:S01]  /*a5d0*/  ULDC.64 UR18, c[0x0][0x208] ;  /* 0x0000820000127ab9 */ /* 0x000fe20000000a00 */
[----:B------:R-:W-:Y:S02]  /*a5e0*/  SEL R73, R206, RZ, !P3 ;  /* 0x000000ffce497207 */ /* 0x000fe40005800000 */
[----:B------:R-:W-:Y:S02]  /*a5f0*/  SEL R218, R218, RZ, !P3 ;  /* 0x000000ffdada7207 */ /* 0x000fe40005800000 */
[----:B------:R-:W-:-:S02]  /*a600*/  LOP3.LUT R10, R11, 0x380, RZ, 0xc0, !PT ;  /* 0x000003800b0a7812 */ /* 0x000fc400078ec0ff */
[----:B------:R-:W-:Y:S01]  /*a610*/  USHF.R.S32.HI UR14, URZ, 0x1f, UR16 ;  /* 0x0000001f3f0e7899 */ /* 0x000fe20008011410 */
[----:B------:R-:W-:Y:S01]  /*a620*/  LOP3.LUT R12, R13, 0x380, RZ, 0xc0, !PT ;  /* 0x000003800d0c7812 */ /* 0x000fe200078ec0ff */
[----:B------:R-:W-:Y:S01]  /*a630*/  UIMAD.WIDE.U32 UR6, UR16, UR12, UR8 ;  /* 0x0000000c100672a5 */ /* 0x000fe2000f8e0008 */
[----:B------:R-:W-:Y:S01]  /*a640*/  IMAD.U32 R6, RZ, RZ, UR15 ;  /* 0x0000000fff067e24 */ /* 0x000fe2000f8e00ff */
[----:B------:R-:W-:Y:S01]  /*a650*/  UIMAD UR11, UR14, UR12, URZ ;  /* 0x0000000c0e0b72a4 */ /* 0x000fe2000f8e023f */
[----:B------:R-:W-:Y:S02]  /*a660*/  SHF.R.U64 R10, R10, 0x3, RZ ;  /* 0x000000030a0a7819 */ /* 0x000fe400000012ff */
[----:B------:R-:W-:Y:S01]  /*a670*/  IMAD R15, R6, 0x80, R205 ;  /* 0x00000080060f7824 */ /* 0x000fe200078e02cd */
[----:B------:R-:W-:Y:S01]  /*a680*/  UIMAD UR8, UR16, UR13, UR11 ;  /* 0x0000000d100872a4 */ /* 0x000fe2000f8e020b */
[----:B------:R-:W-:Y:S01]  /*a690*/  IMAD.U32 R9, RZ, RZ, UR7 ;  /* 0x00000007ff097e24 */ /* 0x000fe2000f8e00ff */
[----:B------:R-:W-:Y:S01]  /*a6a0*/  LOP3.LUT R10, R10, R11, RZ, 0x3c, !PT ;  /* 0x0000000b0a0a7212 */ /* 0x000fe200078e3cff */
[----:B------:R-:W-:Y:S01]  /*a6b0*/  IMAD.U32 R8, RZ, RZ, UR6 ;  /* 0x00000006ff087e24 */ /* 0x000fe2000f8e00ff */
[----:B------:R-:W-:Y:S01]  /*a6c0*/  UIADD3 UR8, UR7, UR8, URZ ;  /* 0x0000000807087290 */ /* 0x000fe2000fffe03f */
[----:B------:R-:W-:Y:S01]  /*a6d0*/  SHF.R.S32.HI R11, RZ, 0x1f, R15 ;  /* 0x0000001fff0b7819 */ /* 0x000fe2000001140f */
[----:B------:R-:W-:Y:S01]  /*a6e0*/  ULDC.64 UR12, c[0x0][0xba0] ;  /* 0x0002e800000c7ab9 */ /* 0x000fe20000000a00 */
[----:B------:R-:W-:Y:S01]  /*a6f0*/  ULDC.64 UR6, c[0x0][0xc78] ;  /* 0x00031e0000067ab9 */ /* 0x000fe20000000a00 */
[----:B------:R-:W-:Y:S01]  /*a700*/  SHF.R.U64 R16, R16, 0x3, RZ ;  /* 0x0000000310107819 */ /* 0x000fe200000012ff */
[----:B------:R-:W-:Y:S01]  /*a710*/  IMAD R0, R218, UR6, RZ ;  /* 0x00000006da007c24 */ /* 0x000fe2000f8e02ff */
[----:B------:R-:W-:Y:S01]  /*a720*/  SHF.R.U64 R12, R12, 0x3, RZ ;  /* 0x000000030c0c7819 */ /* 0x000fe200000012ff */
[----:B------:R-:W-:Y:S01]  /*a730*/  IMAD.U32 R9, RZ, RZ, UR8 ;  /* 0x00000008ff097e24 */ /* 0x000fe2000f8e00ff */
[----:B------:R-:W-:Y:S01]  /*a740*/  LOP3.LUT R16, R16, R17, RZ, 0x3c, !PT ;  /* 0x0000001110107212 */ /* 0x000fe200078e3cff */
[C---:B------:R-:W-:Y:S01]  /*a750*/  IMAD R6, R73.reuse, UR7, R0 ;  /* 0x0000000749067c24 */ /* 0x040fe2000f8e0200 */
[C---:B------:R-:W-:Y:S01]  /*a760*/  IADD3 R57, P6, R4.reuse, 0x4000, RZ ;  /* 0x0000400004397810 */ /* 0x040fe20007fde0ff */
[----:B------:R-:W-:Y:S01]  /*a770*/  IMAD.WIDE.U32 R8, R73, UR6, R8 ;  /* 0x0000000649087c25 */ /* 0x000fe2000f8e0008 */
[----:B------:R-:W-:Y:S01]  /*a780*/  ULDC.64 UR6, c[0x0][0xc40] ;  /* 0x0003100000067ab9 */ /* 0x000fe20000000a00 */
[----:B------:R-:W-:-:S02]  /*a790*/  IADD3 R41, P5, R4, 0x5000, RZ ;  /* 0x0000500004297810 */ /* 0x000fc40007fbe0ff */
[----:B------:R-:W-:Y:S01]  /*a7a0*/  IMAD.X R17, RZ, RZ, R5, P0 ;  /* 0x000000ffff117224 */ /* 0x000fe200000e0605 */
[----:B------:R-:W-:Y:S02]  /*a7b0*/  IADD3 R0, P3, R15, R8, RZ ;  /* 0x000000080f007210 */ /* 0x000fe40007f7e0ff */
[----:B------:R-:W-:Y:S02]  /*a7c0*/  IADD3 R65, P0, R4, 0x8000, RZ ;  /* 0x0000800004417810 */ /* 0x000fe40007f1e0ff */
[----:B------:R-:W-:Y:S02]  /*a7d0*/  IADD3.X R11, R11, R9, R6, P3, !PT ;  /* 0x000000090b0b7210 */ /* 0x000fe40001ffe406 */
[----:B------:R-:W-:Y:S02]  /*a7e0*/  LEA R26, P3, R0, UR6, 0x2 ;  /* 0x00000006001a7c11 */ /* 0x000fe4000f8610ff */
[----:B------:R-:W-:Y:S02]  /*a7f0*/  IADD3 R29, P4, R4, 0x6000, RZ ;  /* 0x00006000041d7810 */ /* 0x000fe40007f9e0ff */
[----:B------:R-:W-:Y:S01]  /*a800*/  LEA.HI.X R27, R0, UR7, R11, 0x2, P3 ;  /* 0x00000007001b7c11 */ /* 0x000fe200098f140b */
[--C-:B------:R-:W-:Y:S01]  /*a810*/  IMAD.X R11, RZ, RZ, R5.reuse, P2 ;  /* 0x000000ffff0b7224 */ /* 0x100fe200010e0605 */
[----:B------:R-:W-:Y:S01]  /*a820*/  IADD3 R21, P3, R4, 0x7000, RZ ;  /* 0x0000700004157810 */ /* 0x000fe20007f7e0ff */
[----:B------:R-:W-:Y:S01]  /*a830*/  VIADD R0, R15, 0x8 ;  /* 0x000000080f007836 */ /* 0x000fe20000000000 */
        /* <DEDUP_REMOVED lines=44> */
[----:B------:R-:W-:-:S02]  /*ab00*/  ISETP.GE.OR P0, PT, R0, UR10, P0 ;  /* 0x0000000a00007c0c */ /* 0x000fc40008706670 */
[----:B------:R-:W-:Y:S01]  /*ab10*/  LOP3.LUT R0, R9, 0x380, RZ, 0xc0, !PT ;  /* 0x0000038009007812 */ /* 0x000fe200078ec0ff */
[----:B------:R-:W-:Y:S01]  /*ab20*/  @!P1 STG.E desc[UR18][R26.64], R2 ;  /* 0x000000021a009986 */ /* 0x000fe2000c101912 */
[----:B------:R-:W-:Y:S02]  /*ab30*/  LOP3.LUT R15, R4, 0x380, RZ, 0xc0, !PT ;  /* 0x00000380040f7812 */ /* 0x000fe400078ec0ff */
[----:B------:R-:W-:Y:S02]  /*ab40*/  SHF.R.U64 R24, R24, 0x3, RZ ;  /* 0x0000000318187819 */ /* 0x000fe400000012ff */
[----:B------:R-:W-:Y:S02]  /*ab50*/  SHF.R.U64 R68, R68, 0x3, RZ ;  /* 0x0000000344447819 */ /* 0x000fe400000012ff */
        /* <DEDUP_REMOVED lines=16> */
[----:B------:R-:W-:Y:S01]  /*ac60*/  LOP3.LUT R4, R15, R4, RZ, 0x3c, !PT ;  /* 0x000000040f047212 */ /* 0x000fe200078e3cff */
[----:B------:R-:W-:-:S02]  /*ac70*/  UIMAD UR6, UR9, UR12, URZ ;  /* 0x0000000c090672a4 */ /* 0x000fc4000f8e023f */
[----:B------:R-:W5:Y:S01]  /*ac80*/  LD.E.128 R12, desc[UR18][R12.64] ;  /* 0x000000120c0c7980 */ /* 0x000f62000c101d00 */
[----:B------:R-:W-:-:S03]  /*ac90*/  SHF.R.S32.HI R201, RZ, 0x1f, R200 ;  /* 0x0000001fffc97819 */ /* 0x000fc600000114c8 */
[----:B------:R2:W5:Y:S04]  /*aca0*/  LD.E.128 R44, desc[UR18][R4.64] ;  /* 0x00000012042c7980 */ /* 0x000568000c101d00 */
        /* <DEDUP_REMOVED lines=11> */
[----:B------:R-:W5:Y:S01]  /*ad60*/  LD.E.128 R32, desc[UR18][R32.64] ;  /* 0x0000001220207980 */ /* 0x000f62000c101d00 */
[----:B------:R-:W-:Y:S01]  /*ad70*/  IMAD.U32 R3, RZ, RZ, UR12 ;  /* 0x0000000cff037e24 */ /* 0x000fe2000f8e00ff */
[----:B------:R-:W-:Y:S01]  /*ad80*/  UIMAD UR10, UR15, -0x80, UR10 ;  /* 0xffffff800f0a78a4 */ /* 0x000fe2000f8e020a */
[----:B------:R-:W-:Y:S01]  /*ad90*/  @!PT LDS RZ, [RZ] ;  /* 0x00000000fffff984 */ /* 0x000fe20000000800 */
[----:B------:R-:W-:Y:S01]  /*ada0*/  @!PT LDS RZ, [RZ] ;  /* 0x00000000fffff984 */ /* 0x000fe20000000800 */
[----:B------:R-:W-:Y:S01]  /*adb0*/  @!PT LDS RZ, [RZ] ;  /* 0x00000000fffff984 */ /* 0x000fe20000000800 */
[----:B------:R-:W-:Y:S01]  /*adc0*/  @!PT LDS RZ, [RZ] ;  /* 0x00000000fffff984 */ /* 0x000fe20000000800 */
[----:B------:R0:W-:Y:S06]  /*add0*/  MEMBAR.ALL.CTA ;  /* 0x0000000000007992 */ /* 0x0001ec0000008000 */
[----:B0-----:R-:W0:Y:S01]  /*ade0*/  FENCE.VIEW.ASYNC.S ;  /* 0x00000000000073c6 */ /* 0x001e220000000000 */
[----:B------:R-:W-:-:S02]  /*adf0*/  UIMAD UR6, UR4, UR13, UR6 ;  /* 0x0000000d040672a4 */ /* 0x000fc4000f8e0206 */
[----:B------:R-:W-:Y:S01]  /*ae00*/  IMAD.WIDE.U32 R2, R3, UR4, R200 ;  /* 0x0000000403027c25 */ /* 0x000fe2000f8e00c8 */
[----:B------:R-:W-:Y:S02]  /*ae10*/  ULDC.64 UR8, c[0x0][0xbe0] ;  /* 0x0002f80000087ab9 */ /* 0x000fe40000000a00 */
[----:B------:R-:W-:Y:S02]  /*ae20*/  UIMAD UR4, UR14, UR8, URZ ;  /* 0x000000080e0472a4 */ /* 0x000fe4000f8e023f */
[----:B--2---:R-:W-:Y:S01]  /*ae30*/  IMAD.U32 R5, RZ, RZ, UR8 ;  /* 0x00000008ff057e24 */ /* 0x004fe2000f8e00ff */
[C---:B------:R-:W-:Y:S01]  /*ae40*/  ISETP.GE.AND P3, PT, R202.reuse, UR10, PT ;  /* 0x0000000aca007c0c */ /* 0x040fe2000bf66270 */
[----:B------:R-:W-:Y:S01]  /*ae50*/  VIADD R3, R3, UR6 ;  /* 0x0000000603037c36 */ /* 0x000fe20008000000 */
[----:B------:R-:W-:Y:S01]  /*ae60*/  UIMAD UR4, UR16, UR9, UR4 ;  /* 0x00000009100472a4 */ /* 0x000fe2000f8e0204 */
[----:B------:R-:W-:Y:S01]  /*ae70*/  VIADD R0, R202, 0x20 ;  /* 0x00000020ca007836 */ /* 0x000fe20000000000 */
[----:B------:R-:W-:Y:S01]  /*ae80*/  ULDC.64 UR6, c[0x0][0xbe8] ;  /* 0x0002fa0000067ab9 */ /* 0x000fe20000000a00 */
[----:B------:R-:W-:-:S04]  /*ae90*/  IMAD.WIDE.U32 R2, R5, UR16, R2 ;  /* 0x0000001005027c25 */ /* 0x000fc8000f8e0002 */
[----:B------:R-:W-:Y:S01]  /*aea0*/  VIADD R151, R151, 0x32420 ;  /* 0x0003242097977836 */ /* 0x000fe20000000000 */
[----:B------:R-:W-:Y:S01]  /*aeb0*/  ISETP.GE.AND P0, PT, R0, UR10, PT ;  /* 0x0000000a00007c0c */ /* 0x000fe2000bf06270 */
[----:B------:R-:W-:Y:S02]  /*aec0*/  VIADD R5, R202, 0x60 ;  /* 0x00000060ca057836 */ /* 0x000fe40000000000 */
[----:B------:R-:W-:Y:S01]  /*aed0*/  IMAD R0, R218, UR6, RZ ;  /* 0x00000006da007c24 */ /* 0x000fe2000f8e02ff */
[----:B------:R-:W-:Y:S01]  /*aee0*/  PRMT R151, RZ, 0x654, R151 ;  /* 0x00000654ff977816 */ /* 0x000fe20000000097 */
[----:B------:R-:W-:Y:S01]  /*aef0*/  VIADD R3, R3, UR4 ;  /* 0x0000000403037c36 */ /* 0x000fe20008000000 */
[----:B------:R-:W-:Y:S01]  /*af00*/  ISETP.GE.AND P2, PT, R5, UR10, PT ;  /* 0x0000000a05007c0c */ /* 0x000fe2000bf46270 */
[----:B------:R-:W-:Y:S01]  /*af10*/  VIADD R4, R202, 0x40 ;  /* 0x00000040ca047836 */ /* 0x000fe20000000000 */
[----:B------:R-:W-:Y:S01]  /*af20*/  SHF.R.S32.HI R203, RZ, 0x1f, R202 ;  /* 0x0000001fffcb7819 */ /* 0x000fe200000114ca */
[C---:B------:R-:W-:Y:S01]  /*af30*/  IMAD R75, R73.reuse, UR7, R0 ;  /* 0x00000007494b7c24 */ /* 0x040fe2000f8e0200 */
[----:B0-----:R0:W-:Y:S01]  /*af40*/  SYNCS.ARRIVE.TRANS64.RED.A1T0 RZ, [R151+URZ], RZ ;  /* 0x000000ff97ff79a7 */ /* 0x0011e2000810043f */
[----:B------:R-:W-:Y:S01]  /*af50*/  IMAD.U32 R5, RZ, RZ, UR15 ;  /* 0x0000000fff057e24 */ /* 0x000fe2000f8e00ff */
[----:B------:R-:W-:Y:S01]  /*af60*/  BSSY B1, `(.L_x_4169) ;  /* 0x000001d000017945 */ /* 0x000fe20003800000 */
[----:B------:R-:W-:Y:S01]  /*af70*/  IMAD.WIDE.U32 R72, R73, UR6, R2 ;  /* 0x0000000649487c25 */ /* 0x000fe2000f8e0002 */
[----:B------:R-:W-:-:S03]  /*af80*/  ISETP.GE.AND P1, PT, R4, UR10, PT ;  /* 0x0000000a04007c0c */ /* 0x000fc6000bf26270 */
[----:B------:R-:W-:-:S04]  /*af90*/  IMAD.WIDE R4, R5, 0x80, R202 ;  /* 0x0000008005047825 */ /* 0x000fc800078e02ca */
[----:B------:R-:W-:Y:S01]  /*afa0*/  IMAD.IADD R77, R73, 0x1, R75 ;  /* 0x00000001494d7824 */ /* 0x000fe200078e024b */
[----:B0-----:R-:W-:Y:S06]  /*afb0*/  @P3 BRA `(.L_x_4170) ;  /* 0x00000000005c3947 */ /* 0x001fec0003800000 */
[----:B------:R-:W-:Y:S01]  /*afc0*/  ULDC.64 UR6, c[0x0][0xbd8] ;  /* 0x0002f60000067ab9 */ /* 0x000fe20000000a00 */
[----:B------:R-:W-:Y:S01]  /*afd0*/  IMAD.MOV.U32 R2, RZ, RZ, R72 ;  /* 0x000000ffff027224 */ /* 0x000fe200078e0048 */
[----:B------:R-:W-:Y:S01]  /*afe0*/  ULDC UR4, c[0x0][0xb8c] ;  /* 0x0002e30000047ab9 */ /* 0x000fe20000000800 */
[----:B------:R-:W-:Y:S01]  /*aff0*/  IMAD R75, R5, UR6, RZ ;  /* 0x00000006054b7c24 */ /* 0x000fe2000f8e02ff */
[C---:B------:R-:W-:Y:S01]  /*b000*/  ISETP.GE.AND P4, PT, R200.reuse, UR4, PT ;  /* 0x00000004c8007c0c */ /* 0x040fe2000bf86270 */
[----:B------:R-:W-:Y:S01]  /*b010*/  IMAD.MOV.U32 R3, RZ, RZ, R77 ;  /* 0x000000ffff037224 */ /* 0x000fe200078e004d */
[----:B------:R-:W-:Y:S01]  /*b020*/  ULDC.64 UR8, c[0x0][0x208] ;  /* 0x0000820000087ab9 */ /* 0x000fe20000000a00 */
        /* <DEDUP_REMOVED lines=16> */
.L_x_4170:
[----:B------:R-:W-:Y:S05]  /*b130*/  BSYNC B1 ;  /* 0x0000000000017941 */ /* 0x000fea0003800000 */
.L_x_4169:
        /* <DEDUP_REMOVED lines=13> */
[----:B------:R-:W-:Y:S01]  /*b210*/  IMAD R0, R0, UR6, RZ ;  /* 0x0000000600007c24 */ /* 0x000fe2000f8e02ff */
[----:B------:R-:W-:Y:S01]  /*b220*/  ULDC.64 UR8, c[0x0][0x208] ;  /* 0x0000820000087ab9 */ /* 0x000fe20000000a00 */
        /* <DEDUP_REMOVED lines=12> */
.L_x_4172:
[----:B------:R-:W-:Y:S05]  /*b2f0*/  BSYNC B1 ;  /* 0x0000000000017941 */ /* 0x000fea0003800000 */
.L_x_4171:
[----:B------:R-:W-:Y:S04]  /*b300*/  BSSY B1, `(.L_x_4173) ;  /* 0x000001b000017945 */ /* 0x000fe80003800000 */
[----:B------:R-:W-:Y:S05]  /*b310*/  @P1 BRA `(.L_x_4174) ;  /* 0x0000000000641947 */ /* 0x000fea0003800000 */
[----:B--2--5:R-:W-:Y:S01]  /*b320*/  IADD3 R17, P0, R4, 0x40, RZ ;  /* 0x0000004004117810 */ /* 0x024fe20007f1e0ff */
        /* <DEDUP_REMOVED lines=24> */
.L_x_4174:
[----:B------:R-:W-:Y:S05]  /*b4b0*/  BSYNC B1 ;  /* 0x0000000000017941 */ /* 0x000fea0003800000 */
.L_x_4173:
[----:B------:R-:W-:Y:S05]  /*b4c0*/  @P2 BRA `(.L_x_4175) ;  /* 0x0000000c00942947 */ /* 0x000fea0003800000 */
[----:B---3-5:R-:W-:Y:S01]  /*b4d0*/  IADD3 R13, P0, R4, 0x60, RZ ;  /* 0x00000060040d7810 */ /* 0x028fe20007f1e0ff */
[----:B------:R-:W-:Y:S01]  /*b4e0*/  VIADD R0, R200, 0x40 ;  /* 0x00000040c8007836 */ /* 0x000fe20000000000 */
[----:B------:R-:W-:Y:S01]  /*b4f0*/  ULDC.64 UR6, c[0x0][0xbd8] ;  /* 0x0002f60000067ab9 */ /* 0x000fe20000000a00 */
[----:B------:R-:W-:Y:S01]  /*b500*/  IMAD.MOV.U32 R2, RZ, RZ, R72 ;  /* 0x000000ffff027224 */ /* 0x000fe200078e0048 */
[----:B------:R-:W-:Y:S01]  /*b510*/  ULDC UR4, c[0x0][0xb8c] ;  /* 0x0002e30000047ab9 */ /* 0x000fe20000000800 */
[----:B------:R-:W-:Y:S01]  /*b520*/  IMAD.X R4, RZ, RZ, R5, P0 ;  /* 0x000000ffff047224 */ /* 0x000fe200000e0605 */
        /* <DEDUP_REMOVED lines=19> */
[----:B------:R-:W-:Y:S02]  /*b660*/  ULDC.64 UR6, c[0x0][0x208] ;  /* 0x0000820000067ab9 */ /* 0x000fe40000000a00 */
[----:B------:R4:W-:Y:S01]  /*b670*/  STG.E.128 desc[UR6][R4.64+0x180], R32 ;  /* 0x0001802004007986 */ /* 0x0009e2000c101d06 */
[----:B------:R-:W-:Y:S05]  /*b680*/  BRA `(.L_x_4175) ;  /* 0x0000000c00247947 */ /* 0x000fea0003800000 */
.L_x_4167:
[----:B------:R-:W2:Y:S01]  /*b690*/  LDC.64 R4, c[0x0][0xcd8] ;  /* 0x00033600ff047b82 */ /* 0x000ea20000000a00 */
[----:B------:R-:W-:Y:S01]  /*b6a0*/  ULDC.64 UR6, c[0x0][0xce0] ;  /* 0x0003380000067ab9 */ /* 0x000fe20000000a00 */
[C---:B------:R-:W-:Y:S01]  /*b6b0*/  IMAD.SHL.U32 R3, R206.reuse, 0x4, RZ ;  /* 0x00000004ce037824 */ /* 0x040fe200078e00ff */
[----:B------:R-:W-:Y:S01]  /*b6c0*/  ISETP.NE.U32.AND P0, PT, RZ, UR6, PT ;  /* 0x00000006ff007c0c */ /* 0x000fe2000bf05070 */
[----:B------:R-:W-:Y:S01]  /*b6d0*/  ULDC.64 UR8, c[0x0][0x208] ;  /* 0x0000820000087ab9 */ /* 0x000fe20000000a00 */
[----:B------:R-:W-:Y:S02]  /*b6e0*/  SHF.L.U64.HI R0, R206, 0x2, R218 ;  /* 0x00000002ce007819 */ /* 0x000fe400000102da */
[----:B------:R-:W-:-:S13]  /*b6f0*/  ISETP.NE.AND.EX P1, PT, RZ, UR7, PT, P0 ;  /* 0x00000007ff007c0c */ /* 0x000fda000bf25300 */
[C---:B------:R-:W-:Y:S02]  /*b700*/  @P1 IADD3 R2, P3, R3.reuse, UR6, RZ ;  /* 0x0000000603021c10 */ /* 0x040fe4000ff7e0ff */
[----:B--2---:R-:W-:Y:S02]  /*b710*/  ISETP.NE.U32.AND P0, PT, R4, RZ, PT ;  /* 0x000000ff0400720c */ /* 0x004fe40003f05070 */
[----:B------:R-:W-:Y:S02]  /*b720*/  IADD3 R4, P2, R3, R4, RZ ;  /* 0x0000000403047210 */ /* 0x000fe40007f5e0ff */
[C---:B------:R-:W-:Y:S02]  /*b730*/  @P1 IADD3.X R3, R0.reuse, UR7, RZ, P3, !PT ;  /* 0x0000000700031c10 */ /* 0x040fe40009ffe4ff */
[----:B------:R-:W-:Y:S01]  /*b740*/  ISETP.NE.AND.EX P0, PT, R5, RZ, PT, P0 ;  /* 0x000000ff0500720c */ /* 0x000fe20003f05300 */
[----:B------:R-:W-:Y:S02]  /*b750*/  IMAD.MOV.U32 R9, RZ, RZ, RZ ;  /* 0x000000ffff097224 */ /* 0x000fe400078e00ff */
[----:B------:R-:W2:Y:S01]  /*b760*/  @P1 LDG.E R2, desc[UR8][R2.64] ;  /* 0x0000000802021981 */ /* 0x000ea2000c1e1900 */
[----:B------:R-:W-:Y:S01]  /*b770*/  IMAD.X R5, R0, 0x1, R5, P2 ;  /* 0x0000000100057824 */ /* 0x000fe200010e0605 */
[----:B------:R-:W-:Y:S01]  /*b780*/  ULDC UR4, c[0x0][0xb88] ;  /* 0x0002e20000047ab9 */ /* 0x000fe20000000800 */
[----:B------:R-:W-:-:S07]  /*b790*/  ISETP.GT.AND P2, PT, R226, 0x7f, PT ;  /* 0x0000007fe200780c */ /* 0x000fce0003f44270 */
[----:B------:R3:W5:Y:S01]  /*b7a0*/  @P0 LDG.E R9, desc[UR8][R4.64] ;  /* 0x0000000804090981 */ /* 0x000762000c1e1900 */
[----:B--2---:R-:W-:Y:S01]  /*b7b0*/  @P1 R2UR UR4, R2 ;  /* 0x00000000020412ca */ /* 0x004fe200000e0000 */
[----:B---3--:R-:W-:-:S14]  /*b7c0*/  @P1 BRA `(.L_x_4176) ;  /* 0x00000000001c1947 */ /* 0x008fdc0003800000 */
[----:B------:R-:W-:Y:S05]  /*b7d0*/  @!P0 BRA `(.L_x_4176) ;  /* 0x0000000000188947 */ /* 0x000fea0003800000 */
[----:B------:R-:W-:Y:S02]  /*b7e0*/  ULDC.64 UR6, c[0x0][0x208] ;  /* 0x0000820000067ab9 */ /* 0x000fe40000000a00 */
[----:B------:R-:W2:Y:S04]  /*b7f0*/  LDG.E R2, desc[UR6][R4.64] ;  /* 0x0000000604027981 */ /* 0x000ea8000c1e1900 */
[----:B------:R-:W3:Y:S01]  /*b800*/  LDG.E R0, desc[UR6][R4.64+0x4] ;  /* 0x0000040604007981 */ /* 0x000ee2000c1e1900 */
[----:B--2---:R-:W-:Y:S02]  /*b810*/  R2UR UR6, R2 ;  /* 0x00000000020672ca */ /* 0x004fe400000e0000 */
[----:B---3--:R-:W-:-:S13]  /*b820*/  R2UR UR4, R0 ;  /* 0x00000000000472ca */ /* 0x008fda00000e0000 */
[----:B------:R-:W-:-:S12]  /*b830*/  UIADD3 UR4, -UR6, UR4, URZ ;  /* 0x0000000406047290 */ /* 0x000fd8000fffe13f */
.L_x_4176:
[----:B------:R-:W-:Y:S01]  /*b840*/  R2UR UR6, R219 ;  /* 0x00000000db0672ca */ /* 0x000fe200000e0000 */
[----:B------:R-:W-:Y:S01]  /*b850*/  BSSY B1, `(.L_x_4177) ;  /* 0x0000022000017945 */ /* 0x000fe20003800000 */
[----:B------:R-:W-:Y:S02]  /*b860*/  SHF.R.S32.HI R201, RZ, 0x1f, R200 ;  /* 0x0000001fffc97819 */ /* 0x000fe400000114c8 */
[----:B------:R-:W-:Y:S02]  /*b870*/  SEL R13, R206, RZ, !P0 ;  /* 0x000000ffce0d7207 */ /* 0x000fe40004000000 */
[----:B------:R-:W-:Y:S02]  /*b880*/  SEL R218, R218, RZ, !P0 ;  /* 0x000000ffdada7207 */ /* 0x000fe40004000000 */
[----:B-----5:R-:W-:-:S05]  /*b890*/  SHF.R.S32.HI R6, RZ, 0x1f, R9 ;  /* 0x0000001fff067819 */ /* 0x020fca0000011409 */
[----:B------:R-:W-:Y:S01]  /*b8a0*/  USHF.R.S32.HI UR7, URZ, 0x1f, UR6 ;  /* 0x0000001f3f077899 */ /* 0x000fe20008011406 */
[----:B------:R-:W-:Y:S11]  /*b8b0*/  @P2 BRA `(.L_x_4178) ;  /* 0x00000000006c2947 */ /* 0x000ff60003800000 */
[----:B------:R-:W2:Y:S01]  /*b8c0*/  S2R R2, SR_TID.X ;  /* 0x0000000000027919 */ /* 0x000ea20000002100 */
[----:B------:R-:W-:-:S13]  /*b8d0*/  R2UR UR6, R220 ;  /* 0x00000000dc0672ca */ /* 0x000fda00000e0000 */
[----:B------:R-:W-:-:S04]  /*b8e0*/  IMAD.U32 R0, RZ, RZ, UR6 ;  /* 0x00000006ff007e24 */ /* 0x000fc8000f8e00ff */
[----:B--2---:R-:W-:-:S04]  /*b8f0*/  IMAD R0, R0, 0x80, R2 ;  /* 0x0000008000007824 */ /* 0x004fc800078e0202 */
[----:B------:R-:W-:-:S05]  /*b900*/  VIADD R0, R0, 0xffffff80 ;  /* 0xffffff8000007836 */ /* 0x000fca0000000000 */
[----:B------:R-:W-:-:S13]  /*b910*/  ISETP.GE.AND P0, PT, R0, UR4, PT ;  /* 0x0000000400007c0c */ /* 0x000fda000bf06270 */
[----:B------:R-:W-:Y:S05]  /*b920*/  @P0 BRA `(.L_x_4178) ;  /* 0x0000000000500947 */ /* 0x000fea0003800000 */
[----:B------:R-:W-:Y:S01]  /*b930*/  R2UR UR10, R219 ;  /* 0x00000000db0a72ca */ /* 0x000fe200000e0000 */
[----:B------:R-:W-:Y:S01]  /*b940*/  ULDC.64 UR8, c[0x0][0xc70] ;  /* 0x00031c0000087ab9 */ /* 0x000fe20000000a00 */
[C---:B------:R-:W-:Y:S01]  /*b950*/  IADD3 R2, P0, R0.reuse, R9, RZ ;  /* 0x0000000900027210 */ /* 0x040fe20007f1e0ff */
[----:B------:R-:W-:Y:S02]  /*b960*/  UIMAD UR6, UR7, UR8, URZ ;  /* 0x00000008070672a4 */ /* 0x000fe4000f8e023f */
[----:B------:R-:W-:Y:S01]  /*b970*/  IMAD.U32 R5, RZ, RZ, UR8 ;  /* 0x00000008ff057e24 */ /* 0x000fe2000f8e00ff */
[----:B------:R-:W-:-:S07]  /*b980*/  LEA.HI.X.SX32 R3, R0, R6, 0x1, P0 ;  /* 0x0000000600037211 */ /* 0x000fce00000f0eff */
[----:B------:R-:W-:Y:S02]  /*b990*/  UIMAD UR6, UR10, UR9, UR6 ;  /* 0x000000090a0672a4 */ /* 0x000fe4000f8e0206 */
[----:B------:R-:W-:Y:S01]  /*b9a0*/  IMAD.WIDE.U32 R2, R5, UR10, R2 ;  /* 0x0000000a05027c25 */ /* 0x000fe2000f8e0002 */
[----:B------:R-:W-:Y:S01]  /*b9b0*/  ULDC.64 UR8, c[0x0][0xc78] ;  /* 0x00031e0000087ab9 */ /* 0x000fe20000000a00 */
[----:B------:R-:W-:Y:S02]  /*b9c0*/  ULDC.64 UR10, c[0x0][0x208] ;  /* 0x00008200000a7ab9 */ /* 0x000fe40000000a00 */
[----:B------:R-:W-:Y:S02]  /*b9d0*/  IMAD R0, R218, UR8, RZ ;  /* 0x00000008da007c24 */ /* 0x000fe4000f8e02ff */
[----:B------:R-:W-:Y:S02]  /*b9e0*/  VIADD R3, R3, UR6 ;  /* 0x0000000603037c36 */ /* 0x000fe40008000000 */
[----:B------:R-:W-:-:S02]  /*b9f0*/  IMAD R5, R13, UR9, R0 ;  /* 0x000000090d057c24 */ /* 0x000fc4000f8e0200 */
[----:B------:R-:W-:Y:S01]  /*ba00*/  IMAD.WIDE.U32 R2, R13, UR8, R2 ;  /* 0x000000080d027c25 */ /* 0x000fe2000f8e0002 */
[----:B------:R-:W-:-:S03]  /*ba10*/  ULDC.64 UR8, c[0x0][0xc40] ;  /* 0x0003100000087ab9 */ /* 0x000fc60000000a00 */
[----:B------:R-:W-:Y:S01]  /*ba20*/  IMAD.IADD R3, R3, 0x1, R5 ;  /* 0x0000000103037824 */ /* 0x000fe200078e0205 */
[----:B------:R-:W-:-:S04]  /*ba30*/  LEA R4, P0, R2, UR8, 0x2 ;  /* 0x0000000802047c11 */ /* 0x000fc8000f8010ff */
[----:B------:R-:W-:Y:S01]  /*ba40*/  LEA.HI.X R5, R2, UR9, R3, 0x2, P0 ;  /* 0x0000000902057c11 */ /* 0x000fe200080f1403 */
[----:B------:R-:W-:-:S05]  /*ba50*/  IMAD.MOV.U32 R3, RZ, RZ, -0x800000 ;  /* 0xff800000ff037424 */ /* 0x000fca00078e00ff */
[----:B------:R2:W-:Y:S03]  /*ba60*/  STG.E desc[UR10][R4.64], R3 ;  /* 0x0000000304007986 */ /* 0x0005e6000c10190a */
.L_x_4178:
[----:B------:R-:W-:Y:S05]  /*ba70*/  BSYNC B1 ;  /* 0x0000000000017941 */ /* 0x000fea0003800000 */
.L_x_4177:
[----:B------:R-:W-:Y:S01]  /*ba80*/  R2UR UR10, R220 ;  /* 0x00000000dc0a72ca */ /* 0x000fe200000e0000 */
[----:B------:R-:W-:Y:S01]  /*ba90*/  ULDC.64 UR8, c[0x0][0xba0] ;  /* 0x0002e80000087ab9 */ /* 0x000fe20000000a00 */
[----:B------:R-:W-:Y:S01]  /*baa0*/  R2UR UR11, R219 ;  /* 0x00000000db0b72ca */ /* 0x000fe200000e0000 */
[----:B------:R-:W-:Y:S01]  /*bab0*/  IMAD R0, R6, UR8, RZ ;  /* 0x0000000806007c24 */ /* 0x000fe2000f8e02ff */
[----:B------:R-:W-:Y:S01]  /*bac0*/  BSSY B1, `(.L_x_4179) ;  /* 0x0000032000017945 */ /* 0x000fe20003800000 */
[----:B--2---:R-:W-:-:S04]  /*bad0*/  IMAD.WIDE.U32 R2, R9, UR8, R200 ;  /* 0x0000000809027c25 */ /* 0x004fc8000f8e00c8 */
[----:B------:R-:W-:Y:S01]  /*bae0*/  IMAD R9, R9, UR9, R0 ;  /* 0x0000000909097c24 */ /* 0x000fe2000f8e0200 */
[----:B------:R-:W-:Y:S01]  /*baf0*/  ULDC.64 UR8, c[0x0][0xbe0] ;  /* 0x0002f80000087ab9 */ /* 0x000fe20000000a00 */
[C---:B------:R-:W-:Y:S01]  /*bb00*/  VIADD R0, R202.reuse, 0x20 ;  /* 0x00000020ca007836 */ /* 0x040fe20000000000 */
[----:B------:R-:W-:Y:S01]  /*bb10*/  UIMAD UR6, UR7, UR8, URZ ;  /* 0x00000008070672a4 */ /* 0x000fe2000f8e023f */
[----:B------:R-:W-:Y:S01]  /*bb20*/  IMAD.IADD R3, R3, 0x1, R9 ;  /* 0x0000000103037824 */ /* 0x000fe200078e0209 */
[----:B------:R-:W-:Y:S01]  /*bb30*/  UIMAD UR4, UR10, -0x80, UR4 ;  /* 0xffffff800a0478a4 */ /* 0x000fe2000f8e0204 */
[----:B------:R-:W-:Y:S01]  /*bb40*/  IMAD.U32 R5, RZ, RZ, UR8 ;  /* 0x00000008ff057e24 */ /* 0x000fe2000f8e00ff */
[----:B------:R-:W-:Y:S01]  /*bb50*/  UIMAD UR6, UR11, UR9, UR6 ;  /* 0x000000090b0672a4 */ /* 0x000fe2000f8e0206 */
[C---:B------:R-:W-:Y:S01]  /*bb60*/  VIADD R4, R202.reuse, 0x40 ;  /* 0x00000040ca047836 */ /* 0x040fe20000000000 */
[----:B------:R-:W-:Y:S01]  /*bb70*/  SHF.R.S32.HI R9, RZ, 0x1f, R202 ;  /* 0x0000001fff097819 */ /* 0x000fe200000114ca */
[----:B------:R-:W-:Y:S01]  /*bb80*/  IMAD.WIDE.U32 R2, R5, UR11, R2 ;  /* 0x0000000b05027c25 */ /* 0x000fe2000f8e0002 */
[----:B------:R-:W-:-:S02]  /*bb90*/  ISETP.GE.AND P2, PT, R202, UR4, PT ;  /* 0x00000004ca007c0c */ /* 0x000fc4000bf46270 */
[----:B------:R-:W-:Y:S01]  /*bba0*/  ISETP.GE.AND P1, PT, R0, UR4, PT ;  /* 0x0000000400007c0c */ /* 0x000fe2000bf26270 */
[----:B------:R-:W-:Y:S01]  /*bbb0*/  VIADD R3, R3, UR6 ;  /* 0x0000000603037c36 */ /* 0x000fe20008000000 */
[----:B------:R-:W-:Y:S01]  /*bbc0*/  ULDC.64 UR6, c[0x0][0xbe8] ;  /* 0x0002fa0000067ab9 */ /* 0x000fe20000000a00 */
[----:B------:R-:W-:Y:S01]  /*bbd0*/  ISETP.GE.AND P0, PT, R4, UR4, PT ;  /* 0x0000000404007c0c */ /* 0x000fe2000bf06270 */
[----:B------:R-:W-:Y:S02]  /*bbe0*/  IMAD R0, R218, UR6, RZ ;  /* 0x00000006da007c24 */ /* 0x000fe4000f8e02ff */
[----:B------:R-:W-:Y:S02]  /*bbf0*/  IMAD.U32 R15, RZ, RZ, UR10 ;  /* 0x0000000aff0f7e24 */ /* 0x000fe4000f8e00ff */
[C---:B------:R-:W-:Y:S02]  /*bc00*/  IMAD R11, R13.reuse, UR7, R0 ;  /* 0x000000070d0b7c24 */ /* 0x040fe4000f8e0200 */
[----:B------:R-:W-:-:S04]  /*bc10*/  IMAD.WIDE.U32 R4, R13, UR6, R2 ;  /* 0x000000060d047c25 */ /* 0x000fc8000f8e0002 */
[----:B------:R-:W-:Y:S02]  /*bc20*/  IMAD.MOV.U32 R8, RZ, RZ, R202 ;  /* 0x000000ffff087224 */ /* 0x000fe400078e00ca */
[----:B------:R-:W-:Y:S02]  /*bc30*/  VIADD R6, R202, 0x60 ;  /* 0x00000060ca067836 */ /* 0x000fe40000000000 */
[----:B------:R-:W-:-:S04]  /*bc40*/  IMAD.WIDE R8, R15, 0x80, R8 ;  /* 0x000000800f087825 */ /* 0x000fc800078e0208 */
        /* <DEDUP_REMOVED lines=12> */
[----:B------:R-:W-:Y:S01]  /*bd10*/  IMAD.MOV.U32 R2, RZ, RZ, R4 ;  /* 0x000000ffff027224 */ /* 0x000fe200078e0004 */
[----:B------:R-:W-:Y:S01]  /*bd20*/  ULDC.64 UR10, c[0x0][0x208] ;  /* 0x00008200000a7ab9 */ /* 0x000fe20000000a00 */
        /* <DEDUP_REMOVED lines=11> */
.L_x_4180:
[----:B------:R-:W-:Y:S05]  /*bde0*/  BSYNC B1 ;  /* 0x0000000000017941 */ /* 0x000fea0003800000 */
.L_x_4179:
[----:B------:R-:W-:Y:S01]  /*bdf0*/  BSSY B1, `(.L_x_4181) ;  /* 0x000001c000017945 */ /* 0x000fe20003800000 */
[----:B------:R-:W-:-:S03]  /*be00*/  ISETP.GE.AND P2, PT, R6, UR4, PT ;  /* 0x0000000406007c0c */ /* 0x000fc6000bf46270 */
[----:B------:R-:W-:Y:S10]  /*be10*/  @P1 BRA `(.L_x_4182) ;  /* 0x0000000000641947 */ /* 0x000ff40003800000 */
        /* <DEDUP_REMOVED lines=25> */
.L_x_4182:
[----:B------:R-:W-:Y:S05]  /*bfb0*/  BSYNC B1 ;  /* 0x0000000000017941 */ /* 0x000fea0003800000 */
.L_x_4181:
[----:B------:R-:W-:Y:S04]  /*bfc0*/  BSSY B1, `(.L_x_4183) ;  /* 0x000001b000017945 */ /* 0x000fe80003800000 */
[----:B------:R-:W-:Y:S05]  /*bfd0*/  @P0 BRA `(.L_x_4184) ;  /* 0x0000000000640947 */ /* 0x000fea0003800000 */
[----:B--23--:R-:W-:Y:S01]  /*bfe0*/  IADD3 R11, P0, R8, 0x40, RZ ;  /* 0x00000040080b7810 */ /* 0x00cfe20007f1e0ff */
        /* <DEDUP_REMOVED lines=24> */
.L_x_4184:
[----:B------:R-:W-:Y:S05]  /*c170*/  BSYNC B1 ;  /* 0x0000000000017941 */ /* 0x000fea0003800000 */
.L_x_4183:
        /* <DEDUP_REMOVED lines=10> */
[----:B------:R-:W-:Y:S01]  /*c220*/  ULDC.64 UR8, c[0x0][0x208] ;  /* 0x0000820000087ab9 */ /* 0x000fe20000000a00 */
        /* <DEDUP_REMOVED lines=15> */
.L_x_4175:
[----:B------:R-:W-:Y:S05]  /*c320*/  BSYNC B0 ;  /* 0x0000000000007941 */ /* 0x000fea0003800000 */
.L_x_4166:
[----:B------:R-:W-:Y:S02]  /*c330*/  ULDC UR4, c[0x0][0xd14] ;  /* 0x0003450000047ab9 */ /* 0x000fe40000000800 */
[----:B------:R-:W-:-:S13]  /*c340*/  ISETP.GE.AND P0, PT, R7, UR4, PT ;  /* 0x0000000407007c0c */ /* 0x000fda000bf06270 */
[----:B------:R-:W-:Y:S05]  /*c350*/  @!P0 BRA `(.L_x_4185) ;  /* 0xffffff4800b88947 */ /* 0x000fea000383ffff */
[----:B------:R-:W-:Y:S05]  /*c360*/  EXIT ;  /* 0x000000000000794d */ /* 0x000fea0003800000 */
.L_x_4129:
        /* <DEDUP_REMOVED lines=10> */
[----:B------:R-:W-:Y:S01]  /*c410*/  ULDC.64 UR6, c[0x0][0x208] ;  /* 0x0000820000067ab9 */ /* 0x000fe20000000a00 */
        /* <DEDUP_REMOVED lines=9> */
[----:B------:R-:W0:Y:S01]  /*c4b0*/  S2UR UR6, SR_CTAID.X ;  /* 0x00000000000679c3 */ /* 0x000e220000002500 */
[----:B------:R-:W-:Y:S01]  /*c4c0*/  ISETP.GE.U32.AND P0, PT, R7, 0x2, PT ;  /* 0x000000020700780c */ /* 0x000fe20003f06070 */
[----:B------:R-:W-:Y:S01]  /*c4d0*/  IMAD.MOV.U32 R16, RZ, RZ, RZ ;  /* 0x000000ffff107224 */ /* 0x000fe200078e00ff */
        /* <DEDUP_REMOVED lines=39> */
.L_x_4190:
        /* <DEDUP_REMOVED lines=12> */
[----:B------:R-:W0:Y:S01]  /*c810*/  LDC.64 R2, c[0x0][0xd58] ;  /* 0x00035600ff027b82 */ /* 0x000e220000000a00 */
[----:B------:R-:W-:Y:S01]  /*c820*/  ULDC.64 UR8, c[0x0][0x208] ;  /* 0x0000820000087ab9 */ /* 0x000fe20000000a00 */
[----:B0-----:R-:W-:-:S05]  /*c830*/  IMAD.WIDE R2, R7, 0x4, R2 ;  /* 0x0000000407027825 */ /* 0x001fca00078e0202 */
[----:B------:R0:W5:Y:S02]  /*c840*/  LDG.E R10, desc[UR8][R2.64] ;  /* 0x00000008020a7981 */ /* 0x000164000c1e1900 */
.L_x_4189:
[----:B------:R-:W-:Y:S05]  /*c850*/  BSYNC B0 ;  /* 0x0000000000007941 */ /* 0x000fea0003800000 */
.L_x_4188:
        /* <DEDUP_REMOVED lines=25> */
.L_x_4186:
[----:B------:R-:W-:Y:S01]  /*c9f0*/  IMAD.IADD R7, R5, 0x1, -R2 ;  /* 0x0000000105077824 */ /* 0x000fe200078e0a02 */
[----:B------:R-:W-:-:S03]  /*ca00*/  ULDC.64 UR8, c[0x0][0x208] ;  /* 0x0000820000087ab9 */ /* 0x000fc60000000a00 */
        /* <DEDUP_REMOVED lines=19> */
.L_x_4191:
        /* <DEDUP_REMOVED lines=56> */
.L_x_4187:
[----:B------:R-:W-:Y:S02]  /*cec0*/  IMAD.MOV.U32 R17, RZ, RZ, RZ ;  /* 0x000000ffff117224 */ /* 0x000fe400078e00ff */
[----:B------:R-:W-:Y:S02]  /*ced0*/  IMAD.U32 R16, RZ, RZ, UR6 ;  /* 0x00000006ff107e24 */ /* 0x000fe4000f8e00ff */
[----:B------:R-:W-:-:S07]  /*cee0*/  IMAD.MOV.U32 R18, RZ, RZ, RZ ;  /* 0x000000ffff127224 */ /* 0x000fce00078e00ff */
.L_x_4192:
[----:B------:R-:W1:Y:S01]  /*cef0*/  S2R R2, SR_TID.X ;  /* 0x0000000000027919 */ /* 0x000e620000002100 */
[----:B------:R-:W-:Y:S01]  /*cf00*/  UMOV UR50, URZ ;  /* 0x0000003f00327c82 */ /* 0x000fe20008000000 */
        /* <DEDUP_REMOVED lines=13> */
[----:B------:R1:W-:Y:S01]  /*cfe0*/  STL [R1], RZ ;  /* 0x000000ff01007387 */ /* 0x0003e20000100800 */
[----:B------:R-:W-:Y:S01]  /*cff0*/  ULDC UR51, c[0x0][0xc] ;  /* 0x0000030000337ab9 */ /* 0x000fe20000000800 */
[----:B------:R-:W-:Y:S01]  /*d000*/  ULDC.64 UR48, c[0x0][0x198] ;  /* 0x0000660000307ab9 */ /* 0x000fe20000000a00 */
[----:B------:R-:W-:Y:S01]  /*d010*/  UMOV UR50, URZ ;  /* 0x0000003f00327c82 */ /* 0x000fe20008000000 */
[----:B------:R1:W-:Y:S04]  /*d020*/  STL [R1+0x4], R0 ;  /* 0x0000040001007387 */ /* 0x0003e80000100800 */
.L_x_4259:
[----:B--2---:R-:W2:Y:S01]  /*d030*/  LDC.64 R2, c[0x0][0xd60] ;  /* 0x00035800ff027b82 */ /* 0x004ea20000000a00 */
[----:B------:R-:W-:Y:S01]  /*d040*/  ULDC.64 UR4, c[0x0][0x208] ;  /* 0x0000820000047ab9 */ /* 0x000fe20000000a00 */
[----:B--2---:R-:W-:-:S05]  /*d050*/  IMAD.WIDE R2, R19, 0x4, R2 ;  /* 0x0000000413027825 */ /* 0x004fca00078e0202 */
[----:B------:R-:W2:Y:S01]  /*d060*/  LDG.E R5, desc[UR4][R2.64] ;  /* 0x0000000402057981 */ /* 0x000ea2000c1e1900 */
[----:B------:R-:W-:Y:S05]  /*d070*/  YIELD ;  /* 0x0000000000007946 */ /* 0x000fea0003800000 */
[----:B------:R-:W-:Y:S01]  /*d080*/  ULDC.64 UR4, c[0x0][0xb20] ;  /* 0x0002c80000047ab9 */ /* 0x000fe20000000a00 */
[----:B-1----:R-:W-:Y:S01]  /*d090*/  IMAD.MOV.U32 R0, RZ, RZ, RZ ;  /* 0x000000ffff007224 */ /* 0x002fe200078e00ff */
[----:B------:R-:W-:Y:S01]  /*d0a0*/  ISETP.NE.U32.AND P0, PT, RZ, UR4, PT ;  /* 0x00000004ff007c0c */ /* 0x000fe2000bf05070 */
[----:B------:R-:W-:Y:S01]  /*d0b0*/  ULDC.64 UR8, c[0x0][0x208] ;  /* 0x0000820000087ab9 */ /* 0x000fe20000000a00 */
[----:B------:R-:W-:Y:S01]  /*d0c0*/  IMAD.MOV.U32 R8, RZ, RZ, RZ ;  /* 0x000000ffff087224 */ /* 0x000fe200078e00ff */
[----:B------:R-:W-:Y:S01]  /*d0d0*/  ULDC.64 UR6, c[0x0][0xb00] ;  /* 0x0002c00000067ab9 */ /* 0x000fe20000000a00 */
[----:B------:R-:W-:-:S02]  /*d0e0*/  ISETP.NE.AND.EX P0, PT, RZ, UR5, PT, P0 ;  /* 0x00000005ff007c0c */ /* 0x000fc4000bf05300 */
        /* <DEDUP_REMOVED lines=23> */
[----:B------:R-:W-:-:S04]  /*d260*/  ISETP.NE.U32.AND P0, PT, RZ, UR6, PT ;  /* 0x00000006ff007c0c */ /* 0x000fc8000bf05070 */
[----:B------:R-:W-:Y:S01]  /*d270*/  ISETP.NE.AND.EX P0, PT, RZ, UR7, PT, P0 ;  /* 0x00000007ff007c0c */ /* 0x000fe2000bf05300 */
[----:B--2---:R1:W-:Y:S02]  /*d280*/  STL [R1+0x20], R8 ;  /* 0x0000200801007387 */ /* 0x0043e40000100800 */
[----:B-1----:R-:W-:Y:S01]  /*d290*/  IMAD.U32 R8, RZ, RZ, UR4 ;  /* 0x00000004ff087e24 */ /* 0x002fe2000f8e00ff */
[----:B------:R-:W-:Y:S02]  /*d2a0*/  ULDC.64 UR4, c[0x0][0x3f8] ;  /* 0x0000fe0000047ab9 */ /* 0x000fe40000000a00 */
[----:B------:R-:W-:-:S03]  /*d2b0*/  UISETP.NE.U32.AND UP0, UPT, UR4, URZ, UPT ;  /* 0x0000003f0400728c */ /* 0x000fc6000bf05070 */
[----:B------:R-:W-:Y:S01]  /*d2c0*/  ULDC UR4, c[0x0][0x404] ;  /* 0x0001010000047ab9 */ /* 0x000fe20000000800 */
[----:B------:R-:W-:Y:S01]  /*d2d0*/  UISETP.NE.AND.EX UP0, UPT, UR5, URZ, UPT, UP0 ;  /* 0x0000003f0500728c */ /* 0x000fe2000bf05300 */
[----:B------:R1:W5:Y:S02]  /*d2e0*/  @P1 LDG.E R8, desc[UR8][R6.64] ;  /* 0x0000000806081981 */ /* 0x000364000c1e1900 */
[----:B------:R-:W-:Y:S01]  /*d2f0*/  ULDC UR5, c[0x0][0x2e0] ;  /* 0x0000b80000057ab9 */ /* 0x000fe20000000800 */
[----:B------:R-:W-:-:S04]  /*d300*/  USEL UR4, UR4, 0x1, UP0 ;  /* 0x0000000104047887 */ /* 0x000fc80008000000 */
[----:B------:R-:W-:-:S06]  /*d310*/  UIMAD UR4, UR4, UR5, URZ ;  /* 0x00000005040472a4 */ /* 0x000fcc000f8e023f */
[----:B-1----:R-:W-:Y:S01]  /*d320*/  IMAD.U32 R6, RZ, RZ, UR4 ;  /* 0x00000004ff067e24 */ /* 0x002fe2000f8e00ff */
[----:B------:R-:W-:Y:S06]  /*d330*/  @P1 BRA `(.L_x_4194) ;  /* 0x0000000000141947 */ /* 0x000fec0003800000 */
[----:B------:R-:W-:Y:S05]  /*d340*/  @!P2 BRA `(.L_x_4194) ;  /* 0x000000000010a947 */ /* 0x000fea0003800000 */
[----:B------:R-:W-:Y:S02]  /*d350*/  ULDC.64 UR4, c[0x0][0x208] ;  /* 0x0000820000047ab9 */ /* 0x000fe40000000a00 */
[----:B-----5:R-:W2:Y:S04]  /*d360*/  LDG.E R8, desc[UR4][R2.64] ;  /* 0x0000000402087981 */ /* 0x020ea8000c1e1900 */
[----:B------:R-:W2:Y:S02]  /*d370*/  LDG.E R7, desc[UR4][R2.64+0x4] ;  /* 0x0000040402077981 */ /* 0x000ea4000c1e1900 */
[----:B--2---:R-:W-:-:S07]  /*d380*/  IMAD.IADD R8, R7, 0x1, -R8 ;  /* 0x0000000107087824 */ /* 0x004fce00078e0a08 */
.L_x_4194:
[----:B------:R-:W-:Y:S01]  /*d390*/  IMAD.MOV.U32 R3, RZ, RZ, RZ ;  /* 0x000000ffff037224 */ /* 0x000fe200078e00ff */
[----:B------:R-:W-:-:S05]  /*d3a0*/  ULDC.64 UR4, c[0x0][0x208] ;  /* 0x0000820000047ab9 */ /* 0x000fca0000000a00 */
[----:B------:R-:W2:Y:S01]  /*d3b0*/  @P0 LDG.E R3, desc[UR4][R4.64] ;  /* 0x0000000404030981 */ /* 0x000ea2000c1e1900 */
[----:B------:R-:W-:Y:S02]  /*d3c0*/  ULDC.64 UR4, c[0x0][0xb18] ;  /* 0x0002c60000047ab9 */ /* 0x000fe40000000a00 */
[----:B------:R-:W-:-:S04]  /*d3d0*/  ISETP.NE.U32.AND P1, PT, RZ, UR4, PT ;  /* 0x00000004ff007c0c */ /* 0x000fc8000bf25070 */
[----:B------:R-:W-:Y:S01]  /*d3e0*/  ISETP.NE.AND.EX P1, PT, RZ, UR5, PT, P1 ;  /* 0x00000005ff007c0c */ /* 0x000fe2000bf25310 */
[----:B--2--5:R-:W-:-:S05]  /*d3f0*/  IMAD.IADD R2, R3, 0x1, R0 ;  /* 0x0000000103027824 */ /* 0x024fca00078e0200 */
[----:B------:R1:W-:Y:S07]  /*d400*/  STL [R1+0x8], R2 ;  /* 0x0000080201007387 */ /* 0x0003ee0000100800 */
[----:B------:R-:W-:Y:S05]  /*d410*/  @!P1 BRA `(.L_x_4195) ;  /* 0x0000000000149947 */ /* 0x000fea0003800000 */
[----:B-1----:R-:W-:Y:S01]  /*d420*/  IADD3 R2, P0, R10, UR4, RZ ;  /* 0x000000040a027c10 */ /* 0x002fe2000ff1e0ff */
[----:B------:R-:W-:-:S03]  /*d430*/  ULDC.64 UR6, c[0x0][0x208] ;  /* 0x0000820000067ab9 */ /* 0x000fc60000000a00 */
[----:B------:R-:W-:-:S05]  /*d440*/  IADD3.X R3, R9, UR5, RZ, P0, !PT ;  /* 0x0000000509037c10 */ /* 0x000fca00087fe4ff */
[----:B------:R2:W5:Y:S01]  /*d450*/  LDG.E R6, desc[UR6][R2.64] ;  /* 0x0000000602067981 */ /* 0x000562000c1e1900 */
[----:B------:R-:W-:Y:S05]  /*d460*/  BRA `(.L_x_4196) ;  /* 0x0000000000147947 */ /* 0x000fea0003800000 */
.L_x_4195:
[----:B------:R-:W-:Y:S05]  /*d470*/  @!P0 BRA `(.L_x_4196) ;  /* 0x0000000000108947 */ /* 0x000fea0003800000 */
[----:B------:R-:W-:Y:S02]  /*d480*/  ULDC.64 UR4, c[0x0][0x208] ;  /* 0x0000820000047ab9 */ /* 0x000fe40000000a00 */
[----:B------:R-:W2:Y:S04]  /*d490*/  LDG.E R3, desc[UR4][R4.64] ;  /* 0x0000000404037981 */ /* 0x000ea8000c1e1900 */
[----:B------:R-:W2:Y:S02]  /*d4a0*/  LDG.E R6, desc[UR4][R4.64+0x4] ;  /* 0x0000040404067981 */ /* 0x000ea4000c1e1900 */
[----:B--2---:R-:W-:-:S07]  /*d4b0*/  IMAD.IADD R6, R6, 0x1, -R3 ;  /* 0x0000000106067824 */ /* 0x004fce00078e0a03 */
.L_x_4196:
[----:B--2--5:R-:W-:Y:S01]  /*d4c0*/  IMAD.IADD R3, R6, 0x1, -R0 ;  /* 0x0000000106037824 */ /* 0x024fe200078e0a00 */
[----:B------:R-:W-:Y:S01]  /*d4d0*/  LEA R0, R17, 0xdf, 0x7 ;  /* 0x000000df11007811 */ /* 0x000fe200078e38ff */
[----:B------:R-:W-:Y:S03]  /*d4e0*/  BSSY B6, `(.L_x_4197) ;  /* 0x00002d7000067945 */ /* 0x000fe60003800000 */
[C---:B------:R-:W-:Y:S01]  /*d4f0*/  IADD3 R0, R3.reuse, R0, -R8 ;  /* 0x0000000003007210 */ /* 0x040fe20007ffe808 */
[----:B------:R-:W-:-:S04]  /*d500*/  VIADD R3, R3, 0x5f ;  /* 0x0000005f03037836 */ /* 0x000fc80000000000 */
[----:B------:R-:W-:-:S04]  /*d510*/  IMAD.HI R3, R3, 0x2aaaaaab, RZ ;  /* 0x2aaaaaab03037827 */ /* 0x000fc800078e02ff */
[----:B-1----:R-:W-:Y:S01]  /*d520*/  IMAD.HI R2, R0, 0x2aaaaaab, RZ ;  /* 0x2aaaaaab00027827 */ /* 0x002fe200078e02ff */
[----:B------:R-:W-:-:S04]  /*d530*/  SHF.R.U32.HI R0, RZ, 0x1f, R3 ;  /* 0x0000001fff007819 */ /* 0x000fc80000011603 */
[----:B------:R-:W-:Y:S02]  /*d540*/  LEA.HI.SX32 R0, R3, R0, 0x1c ;  /* 0x0000000003007211 */ /* 0x000fe400078fe2ff */
[----:B------:R-:W-:-:S04]  /*d550*/  SHF.R.U32.HI R3, RZ, 0x1f, R2 ;  /* 0x0000001fff037819 */ /* 0x000fc80000011602 */
        /* <DEDUP_REMOVED lines=12> */
[----:B------:R-:W1:Y:S01]  /*d620*/  FLO.U32 R0, UR4 ;  /* 0x0000000400007d00 */ /* 0x000e6200080e0000 */
[----:B------:R-:W-:-:S07]  /*d630*/  ULDC.64 UR6, c[0x0][0x208] ;  /* 0x0000820000067ab9 */ /* 0x000fce0000000a00 */
        /* <DEDUP_REMOVED lines=9> */
.L_x_4198:
        /* <DEDUP_REMOVED lines=23> */
.L_x_4200:
        /* <DEDUP_REMOVED lines=20> */
.L_x_4202:
        /* <DEDUP_REMOVED lines=16> */
.L_x_4201:
[----:B------:R-:W2:Y:S01]  /*da80*/  LDL.LU R2, [R1+0x18] ;  /* 0x0000180001027983 */ /* 0x000ea20000300800 */
[----:B------:R-:W-:Y:S01]  /*da90*/  ULDC.64 UR4, c[0x0][0xaf0] ;  /* 0x0002bc0000047ab9 */ /* 0x000fe20000000a00 */
[----:B------:R-:W1:Y:S02]  /*daa0*/  LDC R4, c[0x0][0x428] ;  /* 0x00010a00ff047b82 */ /* 0x000e640000000800 */
[----:B------:R-:W3:Y:S04]  /*dab0*/  LDL.LU R0, [R1+0x1c] ;  /* 0x00001c0001007983 */ /* 0x000ee80000300800 */
[----:B------:R-:W4:Y:S04]  /*dac0*/  LDL.LU R8, [R1+0x10] ;  /* 0x0000100001087983 */ /* 0x000f280000300800 */
[----:B------:R-:W4:Y:S01]  /*dad0*/  LDL.LU R7, [R1+0x20] ;  /* 0x0000200001077983 */ /* 0x000f220000300800 */
[----:B------:R-:W-:Y:S01]  /*dae0*/  ISETP.NE.U32.AND P0, PT, RZ, UR4, PT ;  /* 0x00000004ff007c0c */ /* 0x000fe2000bf05070 */
[----:B------:R-:W-:-:S03]  /*daf0*/  ULDC.64 UR6, c[0x0][0x208] ;  /* 0x0000820000067ab9 */ /* 0x000fc60000000a00 */
        /* <DEDUP_REMOVED lines=24> */
.L_x_4203:
        /* <DEDUP_REMOVED lines=19> */
.L_x_4275:
[----:B------:R-:W-:Y:S01]  /*ddb0*/  UMOV UR4, 0xffffffff ;  /* 0xffffffff00047882 */ /* 0x000fe20000000000 */
[----:B------:R-:W-:Y:S02]  /*ddc0*/  SHF.R.S32.HI R5, RZ, 0x1f, R0 ;  /* 0x0000001fff057819 */ /* 0x000fe40000011400 */
[----:B------:R-:W-:Y:S05]  /*ddd0*/  BRA.DIV UR4, `(.L_x_4205) ;  /* 0x0000003a04087947 */ /* 0x000fea000b800000 */
[----:B------:R-:W-:-:S13]  /*dde0*/  ELECT P6, URZ, PT ;  /* 0x00000000003f782f */ /* 0x000fda00038c0000 */
.L_x_4278:
[----:B------:R-:W-:Y:S05]  /*ddf0*/  @!P6 BRA `(.L_x_4206) ;  /* 0x0000000000fce947 */ /* 0x000fea0003800000 */
[----:B------:R-:W-:-:S04]  /*de00*/  ISETP.NE.U32.AND P0, PT, R2, RZ, PT ;  /* 0x000000ff0200720c */ /* 0x000fc80003f05070 */
[----:B------:R-:W-:-:S13]  /*de10*/  ISETP.NE.AND.EX P0, PT, R3, RZ, PT, P0 ;  /* 0x000000ff0300720c */ /* 0x000fda0003f05300 */
[----:B------:R-:W-:Y:S05]  /*de20*/  @!P0 BRA `(.L_x_4207) ;  /* 0x0000000000488947 */ /* 0x000fea0003800000 */
[----:B------:R-:W0:Y:S01]  /*de30*/  LDC R11, c[0x0][0x41c] ;  /* 0x00010700ff0b7b82 */ /* 0x000e220000000800 */
[----:B------:R-:W-:Y:S01]  /*de40*/  ULDC.64 UR4, c[0x0][0x408] ;  /* 0x0001020000047ab9 */ /* 0x000fe20000000a00 */
        /* <DEDUP_REMOVED lines=16> */
.L_x_4207:
        /* <DEDUP_REMOVED lines=9> */
.L_x_4279:
        /* <DEDUP_REMOVED lines=11> */
.L_x_4209:
        /* <DEDUP_REMOVED lines=22> */
.L_x_4206:
        /* <DEDUP_REMOVED lines=55> */
.L_x_4211:
[----:B------:R-:W-:Y:S05]  /*e560*/  BSYNC B0 ;  /* 0x0000000000007941 */ /* 0x000fea0003800000 */
.L_x_4210:
        /* <DEDUP_REMOVED lines=8> */
.L_x_4280:
        /* <DEDUP_REMOVED lines=13> */
.L_x_4281:
        /* <DEDUP_REMOVED lines=11> */
.L_x_4216:
        /* <DEDUP_REMOVED lines=37> */
.L_x_4214:
[----:B------:R-:W-:Y:S05]  /*e9c0*/  BSYNC B0 ;  /* 0x0000000000007941 */ /* 0x000fea0003800000 */
.L_x_4213:
        /* <DEDUP_REMOVED lines=27> */
[----:B------:R-:W-:Y:S01]  /*eb80*/  ULDC.64 UR4, c[0x0][0x408] ;  /* 0x0001020000047ab9 */ /* 0x000fe20000000a00 */
[----:B------:R-:W-:Y:S01]  /*eb90*/  ULDC.64 UR6, c[0x0][0x208] ;  /* 0x0000820000067ab9 */ /* 0x000fe20000000a00 */
        /* <DEDUP_REMOVED lines=15> */
.L_x_4223:
[----:B-1----:R-:W1:Y:S01]  /*ec90*/  S2R R3, SR_CgaCtaId ;  /* 0x0000000000037919 */ /* 0x002e620000008800 */
[----:B------:R-:W-:-:S04]  /*eca0*/  MOV R2, 0x400 ;  /* 0x0000040000027802 */ /* 0x000fc80000000f00 */
[----:B-1----:R-:W-:Y:S02]  /*ecb0*/  LEA R2, R3, R2, 0x18 ;  /* 0x0000000203027211 */ /* 0x002fe400078ec0ff */
[----:B------:R-:W-:-:S03]  /*ecc0*/  SHF.L.U32 R3, R12, 0x1f, RZ ;  /* 0x0000001f0c037819 */ /* 0x000fc600000006ff */
[----:B------:R-:W-:-:S04]  /*ecd0*/  IMAD R2, R13, 0x8, R2 ;  /* 0x000000080d027824 */ /* 0x000fc800078e0202 */
[----:B------:R-:W1:Y:S02]  /*ece0*/  SYNCS.PHASECHK.TRANS64.TRYWAIT P0, [R2+URZ+0x32440], R3 ;  /* 0x03244003020075a7 */ /* 0x000e64000800017f */
[----:B-1----:R-:W-:Y:S05]  /*ecf0*/  @!P0 BRA `(.L_x_4224) ;  /* 0x0000002800a88947 */ /* 0x002fea0003800000 */
.L_x_4282:
        /* <DEDUP_REMOVED lines=11> */
.L_x_4225:
        /* <DEDUP_REMOVED lines=22> */
.L_x_4283:
        /* <DEDUP_REMOVED lines=8> */
.L_x_4227:
        /* <DEDUP_REMOVED lines=34> */
.L_x_4222:
[----:B------:R-:W-:Y:S05]  /*f1b0*/  BSYNC B2 ;  /* 0x0000000000027941 */ /* 0x000fea0003800000 */
.L_x_4221:
[----:B------:R-:W2:Y:S02]  /*f1c0*/  LDL.LU R2, [R1+0x14] ;  /* 0x0000140001027983 */ /* 0x000ea40000300800 */
[----:B--2---:R-:W-:-:S07]  /*f1d0*/  VIADD R8, R2, 0xfffffffd ;  /* 0xfffffffd02087836 */ /* 0x004fce0000000000 */
.L_x_4220:
[----:B------:R-:W-:Y:S05]  /*f1e0*/  BSYNC B1 ;  /* 0x0000000000017941 */ /* 0x000fea0003800000 */
.L_x_4219:
[----:B------:R-:W-:-:S13]  /*f1f0*/  ISETP.NE.AND P0, PT, R10, RZ, PT ;  /* 0x000000ff0a00720c */ /* 0x000fda0003f05270 */
[----:B------:R-:W-:Y:S05]  /*f200*/  @!P0 BRA `(.L_x_4218) ;  /* 0x0000000c009c8947 */ /* 0x000fea0003800000 */
.L_x_4242:
        /* <DEDUP_REMOVED lines=10> */
[----:B------:R-:W-:Y:S01]  /*f2b0*/  ISETP.NE.U32.AND P0, PT, RZ, UR38, PT ;  /* 0x00000026ff007c0c */ /* 0x000fe2000bf05070 */
[----:B------:R-:W-:-:S03]  /*f2c0*/  IMAD.MOV.U32 R3, RZ, RZ, R8 ;  /* 0x000000ffff037224 */ /* 0x000fc600078e0008 */
[----:B------:R-:W-:-:S13]  /*f2d0*/  ISETP.NE.AND.EX P0, PT, RZ, UR39, PT, P0 ;  /* 0x00000027ff007c0c */ /* 0x000fda000bf05300 */
[----:B------:R-:W-:Y:S05]  /*f2e0*/  @!P0 BRA `(.L_x_4230) ;  /* 0x0000000000488947 */ /* 0x000fea0003800000 */
[----:B------:R-:W1:Y:S01]  /*f2f0*/  LDC R9, c[0x0][0x41c] ;  /* 0x00010700ff097b82 */ /* 0x000e620000000800 */
[----:B0-----:R-:W-:Y:S01]  /*f300*/  IMAD.MOV.U32 R12, RZ, RZ, R8 ;  /* 0x000000ffff0c7224 */ /* 0x001fe200078e0008 */
[----:B------:R-:W-:Y:S01]  /*f310*/  ULDC.64 UR4, c[0x0][0x208] ;  /* 0x0000820000047ab9 */ /* 0x000fe20000000a00 */
        /* <DEDUP_REMOVED lines=13> */
[----:B------:R-:W-:Y:S02]  /*f3f0*/  IMAD R3, R9, R3, R8 ;  /* 0x0000000309037224 */ /* 0x000fe400078e0208 */
[----:B------:R1:W5:Y:S05]  /*f400*/  LDG.E R9, desc[UR4][R6.64] ;  /* 0x0000000406097981 */ /* 0x00036a000c1e1900 */
.L_x_4230:
[----:B-1----:R-:W1:Y:S01]  /*f410*/  S2R R6, SR_CgaCtaId ;  /* 0x0000000000067919 */ /* 0x002e620000008800 */
[----:B------:R-:W-:Y:S02]  /*f420*/  MOV R2, 0x400 ;  /* 0x0000040000027802 */ /* 0x000fe40000000f00 */
[----:B------:R-:W-:Y:S02]  /*f430*/  SHF.L.U32 R7, R11, 0x1f, RZ ;  /* 0x0000001f0b077819 */ /* 0x000fe400000006ff */
[----:B-1----:R-:W-:-:S05]  /*f440*/  LEA R2, R6, R2, 0x18 ;  /* 0x0000000206027211 */ /* 0x002fca00078ec0ff */
[----:B------:R-:W-:-:S04]  /*f450*/  IMAD R2, R10, 0x8, R2 ;  /* 0x000000080a027824 */ /* 0x000fc800078e0202 */
[----:B------:R-:W1:Y:S02]  /*f460*/  SYNCS.PHASECHK.TRANS64.TRYWAIT P0, [R2+URZ+0x32440], R7 ;  /* 0x03244007020075a7 */ /* 0x000e64000800017f */
[----:B-1----:R-:W-:Y:S05]  /*f470*/  @!P0 BRA `(.L_x_4231) ;  /* 0x0000002000f08947 */ /* 0x002fea0003800000 */
.L_x_4284:
[----:B------:R-:W2:Y:S02]  /*f480*/  S2R R6, SR_TID.X ;  /* 0x0000000000067919 */ /* 0x000ea40000002100 */
[----:B--2---:R-:W-:-:S04]  /*f490*/  LOP3.LUT R6, R6, 0x7f, RZ, 0xc0, !PT ;  /* 0x0000007f06067812 */ /* 0x004fc800078ec0ff */
[----:B------:R-:W-:-:S13]  /*f4a0*/  ISETP.NE.AND P0, PT, R6, RZ, PT ;  /* 0x000000ff0600720c */ /* 0x000fda0003f05270 */
[----:B------:R-:W-:Y:S05]  /*f4b0*/  @P0 BRA `(.L_x_4232) ;  /* 0x00000000001c0947 */ /* 0x000fea0003800000 */
[----:B------:R-:W2:Y:S01]  /*f4c0*/  S2R R6, SR_TID.X ;  /* 0x0000000000067919 */ /* 0x000ea20000002100 */
[----:B0-----:R-:W-:-:S04]  /*f4d0*/  IMAD.MOV.U32 R13, RZ, RZ, 0x3000 ;  /* 0x00003000ff0d7424 */ /* 0x001fc800078e00ff */
[----:B------:R3:W-:Y:S01]  /*f4e0*/  SYNCS.ARRIVE.TRANS64 RZ, [R2+URZ+0x32430], R13 ;  /* 0x0324300d02ff79a7 */ /* 0x0007e2000800003f */
[----:B--2---:R-:W-:-:S04]  /*f4f0*/  LOP3.LUT R6, R6, 0x1f, RZ, 0xc0, !PT ;  /* 0x0000001f06067812 */ /* 0x004fc800078ec0ff */
[----:B------:R-:W-:-:S13]  /*f500*/  ISETP.NE.AND P1, PT, R6, RZ, PT ;  /* 0x000000ff0600720c */ /* 0x000fda0003f25270 */
[----:B---3--:R-:W-:Y:S05]  /*f510*/  @!P1 BRA `(.L_x_4232) ;  /* 0x0000000000049947 */ /* 0x008fea0003800000 */
[----:B------:R-:W-:Y:S01]  /*f520*/  BPT.TRAP 0x1 ;  /* 0x000000040000795c */ /* 0x000fe20000300000 */
.L_x_4232:
[----:B0-----:R-:W2:Y:S01]  /*f530*/  LDL R12, [R1+0x8] ;  /* 0x00000800010c7983 */ /* 0x001ea20000100800 */
        /* <DEDUP_REMOVED lines=20> */
.L_x_4285:
        /* <DEDUP_REMOVED lines=8> */
.L_x_4234:
[----:B01----:R-:W0:Y:S01]  /*f700*/  S2R R7, SR_CgaCtaId ;  /* 0x0000000000077919 */ /* 0x003e220000008800 */
[----:B--2---:R-:W-:Y:S01]  /*f710*/  MOV R3, 0x400 ;  /* 0x0000040000037802 */ /* 0x004fe20000000f00 */
        /* <DEDUP_REMOVED lines=11> */
[----:B0-----:R-:W-:-:S05]  /*f7d0*/  LEA R3, R7, R3, 0x18 ;  /* 0x0000000307037211 */ /* 0x001fca00078ec0ff */
        /* <DEDUP_REMOVED lines=19> */
.L_x_4229:
[----:B------:R-:W-:Y:S05]  /*f910*/  BSYNC B1 ;  /* 0x0000000000017941 */ /* 0x000fea0003800000 */
.L_x_4228:
        /* <DEDUP_REMOVED lines=13> */
[----:B------:R-:W1:Y:S01]  /*f9f0*/  LDC R11, c[0x0][0x41c] ;  /* 0x00010700ff0b7b82 */ /* 0x000e620000000800 */
[----:B------:R-:W-:Y:S01]  /*fa00*/  IMAD.MOV.U32 R9, RZ, RZ, R10 ;  /* 0x000000ffff097224 */ /* 0x000fe200078e000a */
        /* <DEDUP_REMOVED lines=16> */
.L_x_4237:
[----:B------:R-:W2:Y:S01]  /*fb10*/  S2R R3, SR_CgaCtaId ;  /* 0x0000000000037919 */ /* 0x000ea20000008800 */
[----:B------:R-:W-:-:S04]  /*fb20*/  MOV R2, 0x400 ;  /* 0x0000040000027802 */ /* 0x000fc80000000f00 */
[----:B--2---:R-:W-:Y:S02]  /*fb30*/  LEA R2, R3, R2, 0x18 ;  /* 0x0000000203027211 */ /* 0x004fe400078ec0ff */
[----:B------:R-:W-:-:S03]  /*fb40*/  SHF.L.U32 R3, R12, 0x1f, RZ ;  /* 0x0000001f0c037819 */ /* 0x000fc600000006ff */
[----:B------:R-:W-:-:S04]  /*fb50*/  IMAD R2, R13, 0x8, R2 ;  /* 0x000000080d027824 */ /* 0x000fc800078e0202 */
[----:B------:R-:W2:Y:S02]  /*fb60*/  SYNCS.PHASECHK.TRANS64.TRYWAIT P0, [R2+URZ+0x32440], R3 ;  /* 0x03244003020075a7 */ /* 0x000ea4000800017f */
[----:B--2---:R-:W-:Y:S05]  /*fb70*/  @!P0 BRA `(.L_x_4238) ;  /* 0x0000001c00588947 */ /* 0x004fea0003800000 */
.L_x_4286:
        /* <DEDUP_REMOVED lines=11> */
.L_x_4239:
[----:B------:R-:W3:Y:S01]  /*fc30*/  LDL R6, [R1] ;  /* 0x0000000001067983 */ /* 0x000ee20000100800 */
        /* <DEDUP_REMOVED lines=21> */
.L_x_4287:
        /* <DEDUP_REMOVED lines=8> */
.L_x_4241:
        /* <DEDUP_REMOVED lines=34> */
.L_x_4236:
[----:B------:R-:W-:Y:S05]  /*10030*/  BSYNC B1 ;  /* 0x0000000000017941 */ /* 0x000fea0003800000 */
.L_x_4235:
[C---:B------:R-:W-:Y:S01]  /*10040*/  ISETP.GT.AND P0, PT, R8.reuse, 0x1, PT ;  /* 0x000000010800780c */ /* 0x040fe20003f04270 */
[----:B------:R-:W-:-:S04]  /*10050*/  VIADD R2, R8, 0xfffffffe ;  /* 0xfffffffe08027836 */ /* 0x000fc80000000000 */
[----:B------:R-:W-:-:S08]  /*10060*/  IMAD.MOV.U32 R8, RZ, RZ, R2 ;  /* 0x000000ffff087224 */ /* 0x000fd000078e0002 */
[----:B------:R-:W-:Y:S05]  /*10070*/  @P0 BRA `(.L_x_4242) ;  /* 0xfffffff000640947 */ /* 0x000fea000383ffff */
.L_x_4218:
[----:B------:R-:W-:Y:S05]  /*10080*/  BSYNC B0 ;  /* 0x0000000000007941 */ /* 0x000fea0003800000 */
.L_x_4217:
        /* <DEDUP_REMOVED lines=14> */
[----:B------:R-:W2:Y:S01]  /*10170*/  FLO.U32 R4, UR4 ;  /* 0x0000000400047d00 */ /* 0x000ea200080e0000 */
[----:B------:R-:W-:-:S07]  /*10180*/  ULDC.64 UR6, c[0x0][0x208] ;  /* 0x0000820000067ab9 */ /* 0x000fce0000000a00 */
        /* <DEDUP_REMOVED lines=8> */
.L_x_4244:
[----:B------:R-:W-:Y:S05]  /*10210*/  BSYNC B0 ;  /* 0x0000000000007941 */ /* 0x000fea0003800000 */
.L_x_4243:
[----:B-1----:R-:W2:Y:S02]  /*10220*/  LDL.LU R2, [R1+0x4] ;  /* 0x0000040001027983 */ /* 0x002ea40000300800 */
[----:B--2---:R-:W-:-:S05]  /*10230*/  LOP3.LUT R2, R2, R0, RZ, 0x3c, !PT ;  /* 0x0000000002027212 */ /* 0x004fca00078e3cff */
[----:B------:R1:W-:Y:S02]  /*10240*/  STL [R1+0x4], R2 ;  /* 0x0000040201007387 */ /* 0x0003e40000100800 */
.L_x_4199:
[----:B------:R-:W-:Y:S05]  /*10250*/  BSYNC B6 ;  /* 0x0000000000067941 */ /* 0x000fea0003800000 */
.L_x_4197:
[----:B------:R-:W-:-:S03]  /*10260*/  UMOV UR4, 0xffffffff ;  /* 0xffffffff00047882 */ /* 0x000fc60000000000 */
[----:B------:R-:W-:Y:S05]  /*10270*/  BRA.DIV UR4, `(.L_x_4245) ;  /* 0x0000001604c07947 */ /* 0x000fea000b800000 */
[----:B------:R2:W3:Y:S04]  /*10280*/  SHFL.IDX PT, R4, R16, RZ, 0x1f ;  /* 0x00001fff10047589 */ /* 0x0004e800000e0000 */
[----:B------:R2:W4:Y:S02]  /*10290*/  SHFL.IDX PT, R7, R16, 0x1, 0x1f ;  /* 0x00201f0010077f89 */ /* 0x00052400000e0000 */
.L_x_4291:
        /* <DEDUP_REMOVED lines=10> */
[----:B-1----:R-:W0:Y:S01]  /*10340*/  LDC.64 R2, c[0x0][0xd58] ;  /* 0x00035600ff027b82 */ /* 0x002e220000000a00 */
[----:B------:R-:W-:Y:S01]  /*10350*/  ULDC.64 UR4, c[0x0][0x208] ;  /* 0x0000820000047ab9 */ /* 0x000fe20000000a00 */
[----:B0-----:R-:W-:-:S05]  /*10360*/  IMAD.WIDE R2, R5, 0x4, R2 ;  /* 0x0000000405027825 */ /* 0x001fca00078e0202 */
[----:B------:R0:W5:Y:S02]  /*10370*/  LDG.E R17, desc[UR4][R2.64] ;  /* 0x0000000402117981 */ /* 0x000164000c1e1900 */
.L_x_4247:
[----:B------:R-:W-:Y:S05]  /*10380*/  BSYNC B0 ;  /* 0x0000000000007941 */ /* 0x000fea0003800000 */
.L_x_4246:
        /* <DEDUP_REMOVED lines=23> */
.L_x_4299:
[----:B------:R-:W-:Y:S02]  /*10500*/  ULDC UR4, c[0x0][0xd10] ;  /* 0x0003440000047ab9 */ /* 0x000fe40000000800 */
[----:B------:R-:W-:-:S04]  /*10510*/  IMAD.U32 R5, RZ, RZ, UR4 ;  /* 0x00000004ff057e24 */ /* 0x000fc8000f8e00ff */
[----:B-1----:R-:W-:-:S04]  /*10520*/  IMAD R14, R14, R5, RZ ;  /* 0x000000050e0e7224 */ /* 0x002fc800078e02ff */
[----:B----4-:R-:W-:-:S05]  /*10530*/  IMAD.IADD R7, R7, 0x1, R14 ;  /* 0x0000000107077824 */ /* 0x010fca00078e020e */
[----:B---3--:R-:W-:-:S13]  /*10540*/  ISETP.GT.AND P0, PT, R7, R4, PT ;  /* 0x000000040700720c */ /* 0x008fda0003f04270 */
[----:B------:R-:W-:Y:S05]  /*10550*/  @P0 BRA `(.L_x_4249) ;  /* 0x0000000000b80947 */ /* 0x000fea0003800000 */
[----:B------:R-:W1:Y:S02]  /*10560*/  LDC R0, c[0x0][0xd14] ;  /* 0x00034500ff007b82 */ /* 0x000e640000000800 */
.L_x_4254:
        /* <DEDUP_REMOVED lines=11> */
[----:B------:R-:W0:Y:S01]  /*10620*/  LDC.64 R2, c[0x0][0xd58] ;  /* 0x00035600ff027b82 */ /* 0x000e220000000a00 */
[----:B------:R-:W-:Y:S01]  /*10630*/  ULDC.64 UR4, c[0x0][0x208] ;  /* 0x0000820000047ab9 */ /* 0x000fe20000000a00 */
[----:B0-----:R-:W-:-:S05]  /*10640*/  IMAD.WIDE R2, R5, 0x4, R2 ;  /* 0x0000000405027825 */ /* 0x001fca00078e0202 */
[----:B------:R0:W5:Y:S02]  /*10650*/  LDG.E R17, desc[UR4][R2.64] ;  /* 0x0000000402117981 */ /* 0x000164000c1e1900 */
.L_x_4252:
[----:B------:R-:W-:Y:S05]  /*10660*/  BSYNC B0 ;  /* 0x0000000000007941 */ /* 0x000fea0003800000 */
.L_x_4251:
        /* <DEDUP_REMOVED lines=23> */
.L_x_4307:
[----:B------:R-:W-:Y:S02]  /*107e0*/  ULDC UR4, c[0x0][0xd10] ;  /* 0x0003440000047ab9 */ /* 0x000fe40000000800 */
[----:B------:R-:W-:-:S04]  /*107f0*/  IMAD.U32 R5, RZ, RZ, UR4 ;  /* 0x00000004ff057e24 */ /* 0x000fc8000f8e00ff */
[----:B-1----:R-:W-:-:S04]  /*10800*/  IMAD R14, R14, R5, RZ ;  /* 0x000000050e0e7224 */ /* 0x002fc800078e02ff */
[----:B------:R-:W-:-:S05]  /*10810*/  IMAD.IADD R7, R14, 0x1, R7 ;  /* 0x000000010e077824 */ /* 0x000fca00078e0207 */
[----:B------:R-:W-:-:S13]  /*10820*/  ISETP.GT.AND P0, PT, R7, R4, PT ;  /* 0x000000040700720c */ /* 0x000fda0003f04270 */
[----:B------:R-:W-:Y:S05]  /*10830*/  @!P0 BRA `(.L_x_4254) ;  /* 0xfffffffc004c8947 */ /* 0x000fea000383ffff */
.L_x_4249:
        /* <DEDUP_REMOVED lines=8> */
.L_x_4311:
[----:B------:R-:W-:Y:S01]  /*108c0*/  ISETP.NE.AND P0, PT, R3, RZ, PT ;  /* 0x000000ff0300720c */ /* 0x000fe20003f05270 */
[----:B------:R-:W-:-:S12]  /*108d0*/  IMAD.MOV.U32 R7, RZ, RZ, RZ ;  /* 0x000000ffff077224 */ /* 0x000fd800078e00ff */
[----:B------:R-:W-:Y:S05]  /*108e0*/  @!P0 BRA `(.L_x_4256) ;  /* 0x0000000000108947 */ /* 0x000fea0003800000 */
[----:B------:R-:W-:Y:S01]  /*108f0*/  UMOV UR4, 0xffffffff ;  /* 0xffffffff00047882 */ /* 0x000fe20000000000 */
[----:B------:R-:W-:Y:S02]  /*10900*/  VIADD R12, R6, 0xffffffff ;  /* 0xffffffff060c7836 */ /* 0x000fe40000000000 */
[----:B------:R-:W-:Y:S05]  /*10910*/  BRA.DIV UR4, `(.L_x_4257) ;  /* 0x0000001a044c7947 */ /* 0x000fea000b800000 */
[----:B------:R3:W4:Y:S02]  /*10920*/  SHFL.IDX PT, R7, R2, R12, 0x1f ;  /* 0x00001f0c02077589 */ /* 0x00072400000e0000 */
.L_x_4256:
[----:B0--3--:R-:W0:Y:S01]  /*10930*/  LDC.64 R2, c[0x0][0xd68] ;  /* 0x00035a00ff027b82 */ /* 0x009e220000000a00 */
[----:B------:R-:W-:Y:S01]  /*10940*/  IMAD.IADD R19, R6, 0x1, R19 ;  /* 0x0000000106137824 */ /* 0x000fe200078e0213 */
[----:B------:R-:W-:-:S03]  /*10950*/  ULDC.64 UR4, c[0x0][0x208] ;  /* 0x0000820000047ab9 */ /* 0x000fc60000000a00 */
[----:B0-----:R-:W-:-:S05]  /*10960*/  IMAD.WIDE R2, R19, 0x4, R2 ;  /* 0x0000000413027825 */ /* 0x001fca00078e0202 */
[----:B------:R0:W1:Y:S01]  /*10970*/  LDG.E R8, desc[UR4][R2.64] ;  /* 0x0000000402087981 */ /* 0x000062000c1e1900 */
[----:B----4-:R-:W-:Y:S02]  /*10980*/  IMAD R16, R7, R5, R16 ;  /* 0x0000000507107224 */ /* 0x010fe400078e0210 */
[----:B0-----:R-:W-:Y:S02]  /*10990*/  IMAD.MOV.U32 R2, RZ, RZ, RZ ;  /* 0x000000ffff027224 */ /* 0x001fe400078e00ff */
[----:B-12---:R-:W-:-:S05]  /*109a0*/  IMAD R6, R17, R8, RZ ;  /* 0x0000000811067224 */ /* 0x006fca00078e02ff */
        /* <DEDUP_REMOVED lines=60> */
.L_x_4250:
[----:B------:R-:W-:Y:S01]  /*10d70*/  UMOV UR4, URZ ;  /* 0x0000003f00047c82 */ /* 0x000fe20008000000 */
[----:B------:R-:W-:Y:S01]  /*10d80*/  UMOV UR5, URZ ;  /* 0x0000003f00057c82 */ /* 0x000fe20008000000 */
[----:B------:R-:W-:Y:S01]  /*10d90*/  ULDC UR6, c[0x0][0xd14] ;  /* 0x0003450000067ab9 */ /* 0x000fe20000000800 */
[----:B--2---:R-:W-:Y:S02]  /*10da0*/  IMAD.MOV.U32 R16, RZ, RZ, R4 ;  /* 0x000000ffff107224 */ /* 0x004fe400078e0004 */
[----:B------:R-:W-:Y:S02]  /*10db0*/  IMAD.U32 R17, RZ, RZ, UR4 ;  /* 0x00000004ff117e24 */ /* 0x000fe4000f8e00ff */
[----:B------:R-:W-:Y:S02]  /*10dc0*/  IMAD.U32 R18, RZ, RZ, UR5 ;  /* 0x00000005ff127e24 */ /* 0x000fe4000f8e00ff */
[----:B------:R-:W-:-:S07]  /*10dd0*/  IMAD.U32 R19, RZ, RZ, UR6 ;  /* 0x00000006ff137e24 */ /* 0x000fce000f8e00ff */
.L_x_4258:
        /* <DEDUP_REMOVED lines=12> */
.L_x_4193:
        /* <DEDUP_REMOVED lines=11> */
.L_x_4314:
[----:B------:R-:W-:-:S03]  /*10f50*/  UMOV UR4, 0xffffffff ;  /* 0xffffffff00047882 */ /* 0x000fc60000000000 */
[----:B------:R-:W-:Y:S05]  /*10f60*/  BRA.DIV UR4, `(.L_x_4261) ;  /* 0x0000001204f47947 */ /* 0x000fea000b800000 */
[----:B--2---:R-:W2:Y:S02]  /*10f70*/  S2R R2, SR_TID.X ;  /* 0x0000000000027919 */ /* 0x004ea40000002100 */
[----:B--2---:R-:W-:-:S04]  /*10f80*/  SHF.R.U32.HI R2, RZ, 0x5, R2 ;  /* 0x00000005ff027819 */ /* 0x004fc80000011602 */
[----:B------:R-:W-:-:S05]  /*10f90*/  LOP3.LUT R2, R2, 0x3, RZ, 0xc0, !PT ;  /* 0x0000000302027812 */ /* 0x000fca00078ec0ff */
[----:B------:R2:W3:Y:S02]  /*10fa0*/  SHFL.IDX PT, R14, R2, RZ, 0x1f ;  /* 0x00001fff020e7589 */ /* 0x0004e400000e0000 */
.L_x_4317:
[----:B---3--:R-:W-:Y:S01]  /*10fb0*/  ISETP.NE.AND P0, PT, R14, RZ, PT ;  /* 0x000000ff0e00720c */ /* 0x008fe20003f05270 */
[----:B------:R-:W-:-:S12]  /*10fc0*/  BSSY B0, `(.L_x_4262) ;  /* 0x0000029000007945 */ /* 0x000fd80003800000 */
[----:B------:R-:W-:Y:S05]  /*10fd0*/  @P0 BRA `(.L_x_4263) ;  /* 0x00000000009c0947 */ /* 0x000fea0003800000 */
[----:B------:R-:W-:-:S03]  /*10fe0*/  UMOV UR4, 0xffffffff ;  /* 0xffffffff00047882 */ /* 0x000fc60000000000 */
[----:B------:R-:W-:Y:S05]  /*10ff0*/  BRA.DIV UR4, `(.L_x_4264) ;  /* 0x0000001604047947 */ /* 0x000fea000b800000 */
[----:B------:R-:W-:-:S13]  /*11000*/  ELECT P6, URZ, PT ;  /* 0x00000000003f782f */ /* 0x000fda00038c0000 */
.L_x_4320:
        /* <DEDUP_REMOVED lines=8> */
.L_x_4265:
        /* <DEDUP_REMOVED lines=14> */
.L_x_4321:
[----:B------:R-:W2:Y:S02]  /*11170*/  SYNCS.PHASECHK.TRANS64.TRYWAIT P0, [R7+URZ], R2 ;  /* 0x00000002070075a7 */ /* 0x000ea4000800017f */
[----:B--2---:R-:W-:Y:S05]  /*11180*/  @!P0 BRA `(.L_x_4267) ;  /* 0x0000001000d48947 */ /* 0x004fea0003800000 */
.L_x_4322:
[----:B------:R-:W-:Y:S05]  /*11190*/  @!P2 BRA `(.L_x_4268) ;  /* 0x000000000004a947 */ /* 0x000fea0003800000 */
[----:B------:R-:W-:Y:S01]  /*111a0*/  BPT.TRAP 0x1 ;  /* 0x000000040000795c */ /* 0x000fe20000300000 */
.L_x_4268:
[----:B------:R-:W3:Y:S01]  /*111b0*/  LDL.LU R4, [R1] ;  /* 0x0000000001047983 */ /* 0x000ee20000300800 */
[----:B------:R-:W-:-:S04]  /*111c0*/  VIADD R0, R0, 0x32460 ;  /* 0x0003246000007836 */ /* 0x000fc80000000000 */
[----:B---3--:R-:W-:-:S04]  /*111d0*/  IMAD R4, R4, 0x8, R0 ;  /* 0x0000000804047824 */ /* 0x008fc800078e0200 */
[----:B------:R-:W3:Y:S02]  /*111e0*/  SYNCS.PHASECHK.TRANS64.TRYWAIT P0, [R4+URZ], R5 ;  /* 0x00000005040075a7 */ /* 0x000ee4000800017f */
[----:B---3--:R-:W-:Y:S05]  /*111f0*/  @!P0 BRA `(.L_x_4269) ;  /* 0x0000001000cc8947 */ /* 0x008fea0003800000 */
.L_x_4323:
[----:B------:R-:W-:-:S07]  /*11200*/  IMAD R3, R3, 0x8, R0 ;  /* 0x0000000803037824 */ /* 0x000fce00078e0200 */
.L_x_4270:
[----:B----4-:R4:W0:Y:S02]  /*11210*/  SYNCS.PHASECHK.TRANS64.TRYWAIT P0, [R3+URZ], R2 ;  /* 0x00000002030075a7 */ /* 0x010824000800017f */
[----:B0-----:R-:W-:Y:S05]  /*11220*/  @!P0 NANOSLEEP.SYNCS 0x989680 ;  /* 0x009896800000895d */ /* 0x001fea0003900000 */
[----:B------:R-:W0:Y:S02]  /*11230*/  @!P0 SYNCS.PHASECHK.TRANS64 P0, [R3+URZ], R2 ;  /* 0x00000002030085a7 */ /* 0x000e24000800007f */
[----:B0-----:R-:W-:Y:S05]  /*11240*/  @!P0 BRA `(.L_x_4270) ;  /* 0xfffffffc00f08947 */ /* 0x001fea000383ffff */
.L_x_4263:
[----:B------:R-:W-:Y:S05]  /*11250*/  BSYNC B0 ;  /* 0x0000000000007941 */ /* 0x000fea0003800000 */
.L_x_4262:
[----:B------:R-:W-:Y:S05]  /*11260*/  EXIT ;  /* 0x000000000000794d */ /* 0x000fea0003800000 */
.L_x_4136:
[----:B0-----:R0:W1:Y:S02]  /*11270*/  SYNCS.PHASECHK.TRANS64.TRYWAIT P0, [R5+URZ+0x32400], R2 ;  /* 0x03240002050075a7 */ /* 0x001064000800017f */
[----:B-1----:R-:W-:Y:S05]  /*11280*/  @!P0 NANOSLEEP.SYNCS 0x989680 ;  /* 0x009896800000895d */ /* 0x002fea0003900000 */
[----:B------:R-:W1:Y:S02]  /*11290*/  @!P0 SYNCS.PHASECHK.TRANS64 P0, [R5+URZ+0x32400], R2 ;  /* 0x03240002050085a7 */ /* 0x000e64000800007f */
[----:B-1----:R-:W-:Y:S05]  /*112a0*/  @!P0 BRA `(.L_x_4136) ;  /* 0xfffffffc00f08947 */ /* 0x002fea000383ffff */
[----:B------:R-:W-:Y:S05]  /*112b0*/  BRA `(.L_x_4271) ;  /* 0xffffff0800007947 */ /* 0x000fea000383ffff */
.L_x_4140:
[----:B--2---:R2:W3:Y:S02]  /*112c0*/  SYNCS.PHASECHK.TRANS64.TRYWAIT P1, [R0+URZ+0x32430], R3 ;  /* 0x03243003000075a7 */ /* 0x0044e4000802017f */
[----:B---3--:R-:W-:Y:S05]  /*112d0*/  @!P1 NANOSLEEP.SYNCS 0x989680 ;  /* 0x009896800000995d */ /* 0x008fea0003900000 */
[----:B------:R-:W3:Y:S02]  /*112e0*/  @!P1 SYNCS.PHASECHK.TRANS64 P1, [R0+URZ+0x32430], R3 ;  /* 0x03243003000095a7 */ /* 0x000ee4000802007f */
[----:B---3--:R-:W-:Y:S05]  /*112f0*/  @!P1 BRA `(.L_x_4140) ;  /* 0xfffffffc00f09947 */ /* 0x008fea000383ffff */
[----:B------:R-:W-:Y:S05]  /*11300*/  BRA `(.L_x_4139) ;  /* 0xffffff0800307947 */ /* 0x000fea000383ffff */
.L_x_4141:
[----:B---3--:R3:W4:Y:S02]  /*11310*/  SYNCS.PHASECHK.TRANS64.TRYWAIT P1, [R5+URZ+0x32410], R2 ;  /* 0x03241002050075a7 */ /* 0x008724000802017f */
[----:B----4-:R-:W-:Y:S05]  /*11320*/  @!P1 NANOSLEEP.SYNCS 0x989680 ;  /* 0x009896800000995d */ /* 0x010fea0003900000 */
[----:B------:R-:W4:Y:S02]  /*11330*/  @!P1 SYNCS.PHASECHK.TRANS64 P1, [R5+URZ+0x32410], R2 ;  /* 0x03241002050095a7 */ /* 0x000f24000802007f */
[----:B----4-:R-:W-:Y:S05]  /*11340*/  @!P1 BRA `(.L_x_4141) ;  /* 0xfffffffc00f09947 */ /* 0x010fea000383ffff */
[----:B------:R-:W-:Y:S05]  /*11350*/  BRA `(.L_x_4272) ;  /* 0xffffff0800dc7947 */ /* 0x000fea000383ffff */
.L_x_4145:
[----:B------:R0:W0:Y:S02]  /*11360*/  SYNCS.PHASECHK.TRANS64.TRYWAIT P1, [R0+URZ+0x32450], R3 ;  /* 0x03245003000075a7 */ /* 0x000024000802017f */
[----:B0-----:R-:W-:Y:S05]  /*11370*/  @!P1 NANOSLEEP.SYNCS 0x989680 ;  /* 0x009896800000995d */ /* 0x001fea0003900000 */
[----:B------:R-:W0:Y:S02]  /*11380*/  @!P1 SYNCS.PHASECHK.TRANS64 P1, [R0+URZ+0x32450], R3 ;  /* 0x03245003000095a7 */ /* 0x000e24000802007f */
[----:B0-----:R-:W-:Y:S05]  /*11390*/  @!P1 BRA `(.L_x_4145) ;  /* 0xfffffffc00f09947 */ /* 0x001fea000383ffff */
[----:B------:R-:W-:Y:S05]  /*113a0*/  BRA `(.L_x_4144) ;  /* 0xffffff0800e87947 */ /* 0x000fea000383ffff */
.L_x_4150:
[----:B-1----:R-:W-:-:S04]  /*113b0*/  IMAD.U32 R20, RZ, RZ, UR5 ;  /* 0x00000005ff147e24 */ /* 0x002fc8000f8e00ff */
[----:B------:R1:W2:Y:S03]  /*113c0*/  SYNCS.PHASECHK.TRANS64.TRYWAIT P2, [R20+URZ+0x32430], R13 ;  /* 0x0324300d140075a7 */ /* 0x0002a6000804017f */
[----:B--2---:R-:W-:Y:S05]  /*113d0*/  @!P2 NANOSLEEP.SYNCS 0x989680 ;  /* 0x009896800000a95d */ /* 0x004fea0003900000 */
[----:B------:R-:W2:Y:S02]  /*113e0*/  @!P2 SYNCS.PHASECHK.TRANS64 P2, [R20+URZ+0x32430], R13 ;  /* 0x0324300d1400a5a7 */ /* 0x000ea4000804007f */
[----:B--2---:R-:W-:Y:S05]  /*113f0*/  @!P2 BRA `(.L_x_4150) ;  /* 0xfffffffc00eca947 */ /* 0x004fea000383ffff */
[----:B------:R-:W-:Y:S05]  /*11400*/  BRA `(.L_x_4149) ;  /* 0xffffff2c00607947 */ /* 0x000fea000383ffff */
.L_x_4154:
[----:B-1----:R-:W-:-:S04]  /*11410*/  IMAD.U32 R20, RZ, RZ, UR5 ;  /* 0x00000005ff147e24 */ /* 0x002fc8000f8e00ff */
[----:B------:R1:W3:Y:S03]  /*11420*/  SYNCS.PHASECHK.TRANS64.TRYWAIT P2, [R20+URZ+0x32450], R13 ;  /* 0x0324500d140075a7 */ /* 0x0002e6000804017f */
[----:B---3--:R-:W-:Y:S05]  /*11430*/  @!P2 NANOSLEEP.SYNCS 0x989680 ;  /* 0x009896800000a95d */ /* 0x008fea0003900000 */
[----:B------:R-:W3:Y:S02]  /*11440*/  @!P2 SYNCS.PHASECHK.TRANS64 P2, [R20+URZ+0x32450], R13 ;  /* 0x0324500d1400a5a7 */ /* 0x000ee4000804007f */
[----:B---3--:R-:W-:Y:S05]  /*11450*/  @!P2 BRA `(.L_x_4154) ;  /* 0xfffffffc00eca947 */ /* 0x008fea000383ffff */
[----:B------:R-:W-:Y:S05]  /*11460*/  BRA `(.L_x_4153) ;  /* 0xffffff2c00dc7947 */ /* 0x000fea000383ffff */
.L_x_4160:
[----:B--2---:R-:W-:-:S04]  /*11470*/  IMAD.U32 R20, RZ, RZ, UR5 ;  /* 0x00000005ff147e24 */ /* 0x004fc8000f8e00ff */
[----:B------:R2:W3:Y:S03]  /*11480*/  SYNCS.PHASECHK.TRANS64.TRYWAIT P2, [R20+URZ+0x32430], R13 ;  /* 0x0324300d140075a7 */ /* 0x0004e6000804017f */
[----:B---3--:R-:W-:Y:S05]  /*11490*/  @!P2 NANOSLEEP.SYNCS 0x989680 ;  /* 0x009896800000a95d */ /* 0x008fea0003900000 */
[----:B------:R-:W3:Y:S02]  /*114a0*/  @!P2 SYNCS.PHASECHK.TRANS64 P2, [R20+URZ+0x32430], R13 ;  /* 0x0324300d1400a5a7 */ /* 0x000ee4000804007f */
[----:B---3--:R-:W-:Y:S05]  /*114b0*/  @!P2 BRA `(.L_x_4160) ;  /* 0xfffffffc00eca947 */ /* 0x008fea000383ffff */
[----:B------:R-:W-:Y:S05]  /*114c0*/  BRA `(.L_x_4159) ;  /* 0xffffff5400b87947 */ /* 0x000fea000383ffff */
.L_x_4164:
[----:B--2---:R-:W-:-:S04]  /*114d0*/  IMAD.U32 R20, RZ, RZ, UR5 ;  /* 0x00000005ff147e24 */ /* 0x004fc8000f8e00ff */
[----:B------:R2:W4:Y:S03]  /*114e0*/  SYNCS.PHASECHK.TRANS64.TRYWAIT P2, [R20+URZ+0x32450], R13 ;  /* 0x0324500d140075a7 */ /* 0x000526000804017f */
[----:B----4-:R-:W-:Y:S05]  /*114f0*/  @!P2 NANOSLEEP.SYNCS 0x989680 ;  /* 0x009896800000a95d */ /* 0x010fea0003900000 */
[----:B------:R-:W4:Y:S02]  /*11500*/  @!P2 SYNCS.PHASECHK.TRANS64 P2, [R20+URZ+0x32450], R13 ;  /* 0x0324500d1400a5a7 */ /* 0x000f24000804007f */
[----:B----4-:R-:W-:Y:S05]  /*11510*/  @!P2 BRA `(.L_x_4164) ;  /* 0xfffffffc00eca947 */ /* 0x010fea000383ffff */
[----:B------:R-:W-:Y:S05]  /*11520*/  BRA `(.L_x_4163) ;  /* 0xffffff5800347947 */ /* 0x000fea000383ffff */
.L_x_4204:
        /* <DEDUP_REMOVED lines=11> */
.L_x_4274:
[----:B------:R-:W-:Y:S05]  /*115e0*/  BSYNC B0 ;  /* 0x0000000000007941 */ /* 0x000fea0003800000 */
.L_x_4273:
[----:B------:R-:W-:Y:S05]  /*115f0*/  BRA `(.L_x_4275) ;  /* 0xffffffc400ec7947 */ /* 0x000fea000383ffff */
.L_x_4205:
[----:B------:R-:W-:Y:S01]  /*11600*/  BSSY B0, `(.L_x_4276) ;  /* 0x0000006000007945 */ /* 0x000fe20003800000 */
[----:B------:R-:W-:-:S07]  /*11610*/  IMAD.MOV.U32 R15, RZ, RZ, -0x1 ;  /* 0xffffffffff0f7424 */ /* 0x000fce00078e00ff */
[----:B------:R-:W-:Y:S05]  /*11620*/  WARPSYNC.COLLECTIVE R15, `(.L_x_4277) ;  /* 0x000000000f0c7348 */ /* 0x000fea0003c00000 */
[----:B------:R-:W-:Y:S02]  /*11630*/  ELECT P6, UR62, PT ;  /* 0x00000000003e782f */ /* 0x000fe400038c0000 */
[----:B------:R-:W-:Y:S01]  /*11640*/  MOV R14, UR62 ;  /* 0x0000003e000e7c02 */ /* 0x000fe20008000f00 */
[----:B------:R-:W-:Y:S10]  /*11650*/  ENDCOLLECTIVE ;  /* 0x000000000000791b */ /* 0x000ff40003800000 */
.L_x_4277:
[----:B------:R-:W-:Y:S05]  /*11660*/  BSYNC B0 ;  /* 0x0000000000007941 */ /* 0x000fea0003800000 */
.L_x_4276:
[----:B------:R-:W-:Y:S05]  /*11670*/  BRA `(.L_x_4278) ;  /* 0xffffffc400dc7947 */ /* 0x000fea000383ffff */
.L_x_4208:
[----:B0-----:R0:W1:Y:S02]  /*11680*/  SYNCS.PHASECHK.TRANS64.TRYWAIT P0, [R8+URZ+0x32440], R10 ;  /* 0x0324400a080075a7 */ /* 0x001064000800017f */
[----:B-1----:R-:W-:Y:S05]  /*11690*/  @!P0 NANOSLEEP.SYNCS 0x989680 ;  /* 0x009896800000895d */ /* 0x002fea0003900000 */
[----:B------:R-:W1:Y:S02]  /*116a0*/  @!P0 SYNCS.PHASECHK.TRANS64 P0, [R8+URZ+0x32440], R10 ;  /* 0x0324400a080085a7 */ /* 0x000e64000800007f */
[----:B-1----:R-:W-:Y:S05]  /*116b0*/  @!P0 BRA `(.L_x_4208) ;  /* 0xfffffffc00f08947 */ /* 0x002fea000383ffff */
[----:B------:R-:W-:Y:S05]  /*116c0*/  BRA `(.L_x_4279) ;  /* 0xffffffc800447947 */ /* 0x000fea000383ffff */
.L_x_4212:
        /* <DEDUP_REMOVED lines=8> */
.L_x_4215:
[----:B0-----:R0:W1:Y:S02]  /*11750*/  SYNCS.PHASECHK.TRANS64.TRYWAIT P0, [R11+URZ+0x32460], R6 ;  /* 0x032460060b0075a7 */ /* 0x001064000800017f */
[----:B-1----:R-:W-:Y:S05]  /*11760*/  @!P0 NANOSLEEP.SYNCS 0x989680 ;  /* 0x009896800000895d */ /* 0x002fea0003900000 */
[----:B------:R-:W1:Y:S02]  /*11770*/  @!P0 SYNCS.PHASECHK.TRANS64 P0, [R11+URZ+0x32460], R6 ;  /* 0x032460060b0085a7 */ /* 0x000e64000800007f */
[----:B-1----:R-:W-:Y:S05]  /*11780*/  @!P0 BRA `(.L_x_4215) ;  /* 0xfffffffc00f08947 */ /* 0x002fea000383ffff */
[----:B------:R-:W-:Y:S05]  /*11790*/  BRA `(.L_x_4281) ;  /* 0xffffffcc00c87947 */ /* 0x000fea000383ffff */
.L_x_4224:
[----:B-1----:R1:W2:Y:S02]  /*117a0*/  SYNCS.PHASECHK.TRANS64.TRYWAIT P0, [R2+URZ+0x32440], R3 ;  /* 0x03244003020075a7 */ /* 0x0022a4000800017f */
[----:B--2---:R-:W-:Y:S05]  /*117b0*/  @!P0 NANOSLEEP.SYNCS 0x989680 ;  /* 0x009896800000895d */ /* 0x004fea0003900000 */
[----:B------:R-:W2:Y:S02]  /*117c0*/  @!P0 SYNCS.PHASECHK.TRANS64 P0, [R2+URZ+0x32440], R3 ;  /* 0x03244003020085a7 */ /* 0x000ea4000800007f */
[----:B--2---:R-:W-:Y:S05]  /*117d0*/  @!P0 BRA `(.L_x_4224) ;  /* 0xfffffffc00f08947 */ /* 0x004fea000383ffff */
[----:B------:R-:W-:Y:S05]  /*117e0*/  BRA `(.L_x_4282) ;  /* 0xffffffd400447947 */ /* 0x000fea000383ffff */
.L_x_4226:
[----:B0-----:R0:W2:Y:S02]  /*117f0*/  SYNCS.PHASECHK.TRANS64.TRYWAIT P0, [R2+URZ+0x32460], R3 ;  /* 0x03246003020075a7 */ /* 0x0010a4000800017f */
[----:B--2---:R-:W-:Y:S05]  /*11800*/  @!P0 NANOSLEEP.SYNCS 0x989680 ;  /* 0x009896800000895d */ /* 0x004fea0003900000 */
[----:B------:R-:W2:Y:S02]  /*11810*/  @!P0 SYNCS.PHASECHK.TRANS64 P0, [R2+URZ+0x32460], R3 ;  /* 0x03246003020085a7 */ /* 0x000ea4000800007f */
[----:B--2---:R-:W-:Y:S05]  /*11820*/  @!P0 BRA `(.L_x_4226) ;  /* 0xfffffffc00f08947 */ /* 0x004fea000383ffff */
[----:B------:R-:W-:Y:S05]  /*11830*/  BRA `(.L_x_4283) ;  /* 0xffffffd400b47947 */ /* 0x000fea000383ffff */
.L_x_4231:
[----:B-1----:R1:W2:Y:S02]  /*11840*/  SYNCS.PHASECHK.TRANS64.TRYWAIT P0, [R2+URZ+0x32440], R7 ;  /* 0x03244007020075a7 */ /* 0x0022a4000800017f */
[----:B--2---:R-:W-:Y:S05]  /*11850*/  @!P0 NANOSLEEP.SYNCS 0x989680 ;  /* 0x009896800000895d */ /* 0x004fea0003900000 */
[----:B------:R-:W2:Y:S02]  /*11860*/  @!P0 SYNCS.PHASECHK.TRANS64 P0, [R2+URZ+0x32440], R7 ;  /* 0x03244007020085a7 */ /* 0x000ea4000800007f */
[----:B--2---:R-:W-:Y:S05]  /*11870*/  @!P0 BRA `(.L_x_4231) ;  /* 0xfffffffc00f08947 */ /* 0x004fea000383ffff */
[----:B------:R-:W-:Y:S05]  /*11880*/  BRA `(.L_x_4284) ;  /* 0xffffffd800fc7947 */ /* 0x000fea000383ffff */
.L_x_4233:
[----:B0-----:R0:W2:Y:S02]  /*11890*/  SYNCS.PHASECHK.TRANS64.TRYWAIT P1, [R2+URZ+0x32460], R7 ;  /* 0x03246007020075a7 */ /* 0x0010a4000802017f */
[----:B--2---:R-:W-:Y:S05]  /*118a0*/  @!P1 NANOSLEEP.SYNCS 0x989680 ;  /* 0x009896800000995d */ /* 0x004fea0003900000 */
[----:B------:R-:W2:Y:S02]  /*118b0*/  @!P1 SYNCS.PHASECHK.TRANS64 P1, [R2+URZ+0x32460], R7 ;  /* 0x03246007020095a7 */ /* 0x000ea4000802007f */
[----:B--2---:R-:W-:Y:S05]  /*118c0*/  @!P1 BRA `(.L_x_4233) ;  /* 0xfffffffc00f09947 */ /* 0x004fea000383ffff */
[----:B------:R-:W-:Y:S05]  /*118d0*/  BRA `(.L_x_4285) ;  /* 0xffffffdc00687947 */ /* 0x000fea000383ffff */
.L_x_4238:
[----:B--2---:R2:W3:Y:S02]  /*118e0*/  SYNCS.PHASECHK.TRANS64.TRYWAIT P0, [R2+URZ+0x32440], R3 ;  /* 0x03244003020075a7 */ /* 0x0044e4000800017f */
[----:B---3--:R-:W-:Y:S05]  /*118f0*/  @!P0 NANOSLEEP.SYNCS 0x989680 ;  /* 0x009896800000895d */ /* 0x008fea0003900000 */
[----:B------:R-:W3:Y:S02]  /*11900*/  @!P0 SYNCS.PHASECHK.TRANS64 P0, [R2+URZ+0x32440], R3 ;  /* 0x03244003020085a7 */ /* 0x000ee4000800007f */
[----:B---3--:R-:W-:Y:S05]  /*11910*/  @!P0 BRA `(.L_x_4238) ;  /* 0xfffffffc00f08947 */ /* 0x008fea000383ffff */
[----:B------:R-:W-:Y:S05]  /*11920*/  BRA `(.L_x_4286) ;  /* 0xffffffe000947947 */ /* 0x000fea000383ffff */
.L_x_4240:
[----:B0-----:R0:W1:Y:S02]  /*11930*/  SYNCS.PHASECHK.TRANS64.TRYWAIT P1, [R2+URZ+0x32460], R3 ;  /* 0x03246003020075a7 */ /* 0x001064000802017f */
[----:B-1----:R-:W-:Y:S05]  /*11940*/  @!P1 NANOSLEEP.SYNCS 0x989680 ;  /* 0x009896800000995d */ /* 0x002fea0003900000 */
[----:B------:R-:W1:Y:S02]  /*11950*/  @!P1 SYNCS.PHASECHK.TRANS64 P1, [R2+URZ+0x32460], R3 ;  /* 0x03246003020095a7 */ /* 0x000e64000802007f */
[----:B-1----:R-:W-:Y:S05]  /*11960*/  @!P1 BRA `(.L_x_4240) ;  /* 0xfffffffc00f09947 */ /* 0x002fea000383ffff */
[----:B------:R-:W-:Y:S05]  /*11970*/  BRA `(.L_x_4287) ;  /* 0xffffffe400047947 */ /* 0x000fea000383ffff */
.L_x_4245:
        /* <DEDUP_REMOVED lines=8> */
.L_x_4289:
[----:B------:R-:W-:Y:S05]  /*11a00*/  BSYNC B0 ;  /* 0x0000000000007941 */ /* 0x000fea0003800000 */
.L_x_4288:
        /* <DEDUP_REMOVED lines=8> */
.L_x_4290:
[----:B------:R-:W-:Y:S01]  /*11a90*/  IMAD.MOV.U32 R7, RZ, RZ, R14 ;  /* 0x000000ffff077224 */ /* 0x000fe200078e000e */
[----:B------:R-:W-:Y:S06]  /*11aa0*/  BRA `(.L_x_4291) ;  /* 0xffffffe400fc7947 */ /* 0x000fec000383ffff */
.L_x_4248:
        /* <DEDUP_REMOVED lines=8> */
.L_x_4293:
[----:B------:R-:W-:Y:S05]  /*11b30*/  BSYNC B0 ;  /* 0x0000000000007941 */ /* 0x000fea0003800000 */
.L_x_4292:
        /* <DEDUP_REMOVED lines=10> */
.L_x_4294:
        /* <DEDUP_REMOVED lines=8> */
.L_x_4295:
        /* <DEDUP_REMOVED lines=8> */
.L_x_4296:
        /* <DEDUP_REMOVED lines=8> */
.L_x_4297:
        /* <DEDUP_REMOVED lines=8> */
.L_x_4298:
[----:B------:R-:W-:Y:S05]  /*11de0*/  BRA `(.L_x_4299) ;  /* 0xffffffe400c47947 */ /* 0x000fea000383ffff */
.L_x_4253:
        /* <DEDUP_REMOVED lines=8> */
.L_x_4301:
[----:B------:R-:W-:Y:S05]  /*11e70*/  BSYNC B0 ;  /* 0x0000000000007941 */ /* 0x000fea0003800000 */
.L_x_4300:
        /* <DEDUP_REMOVED lines=10> */
.L_x_4302:
        /* <DEDUP_REMOVED lines=8> */
.L_x_4303:
        /* <DEDUP_REMOVED lines=8> */
.L_x_4304:
        /* <DEDUP_REMOVED lines=8> */
.L_x_4305:
        /* <DEDUP_REMOVED lines=8> */
.L_x_4306:
[----:B------:R-:W-:Y:S05]  /*12120*/  BRA `(.L_x_4307) ;  /* 0xffffffe400ac7947 */ /* 0x000fea000383ffff */
.L_x_4255:
[----:B------:R-:W-:Y:S01]  /*12130*/  BSSY B0, `(.L_x_4308) ;  /* 0x0000006000007945 */ /* 0x000fe20003800000 */
[----:B------:R-:W-:Y:S01]  /*12140*/  PLOP3.LUT P6, PT, P6, PT, PT, 0x8, 0x0 ;  /* 0x000000000000781c */ /* 0x000fe200037ce170 */
[----:B------:R-:W-:-:S12]  /*12150*/  IMAD.MOV.U32 R15, RZ, RZ, -0x1 ;  /* 0xffffffffff0f7424 */ /* 0x000fd800078e00ff */
[----:B0-----:R-:W-:Y:S05]  /*12160*/  WARPSYNC.COLLECTIVE R15, `(.L_x_4309) ;  /* 0x000000000f087348 */ /* 0x001fea0003c00000 */
[----:B------:R-:W-:Y:S01]  /*12170*/  VOTE.ANY R14, PT, P6 ;  /* 0x00000000000e7806 */ /* 0x000fe200030e0100 */
[----:B0-----:R-:W-:Y:S06]  /*12180*/  ENDCOLLECTIVE ;  /* 0x000000000000791b */ /* 0x001fec0003800000 */
.L_x_4309:
[----:B------:R-:W-:Y:S05]  /*12190*/  BSYNC B0 ;  /* 0x0000000000007941 */ /* 0x000fea0003800000 */
.L_x_4308:
        /* <DEDUP_REMOVED lines=9> */
.L_x_4310:
[----:B------:R-:W-:Y:S01]  /*12230*/  IMAD.MOV.U32 R17, RZ, RZ, R14 ;  /* 0x000000ffff117224 */ /* 0x000fe200078e000e */
[----:B------:R-:W-:Y:S06]  /*12240*/  BRA `(.L_x_4311) ;  /* 0xffffffe4009c7947 */ /* 0x000fec000383ffff */
.L_x_4257:
[----:B------:R-:W-:Y:S01]  /*12250*/  BSSY B0, `(.L_x_4312) ;  /* 0x0000007000007945 */ /* 0x000fe20003800000 */
[----:B------:R-:W-:Y:S02]  /*12260*/  IMAD.MOV.U32 R13, RZ, RZ, R2 ;  /* 0x000000ffff0d7224 */ /* 0x000fe400078e0002 */
[----:B------:R-:W-:Y:S02]  /*12270*/  IMAD.MOV.U32 R11, RZ, RZ, 0x1f ;  /* 0x0000001fff0b7424 */ /* 0x000fe400078e00ff */
[----:B------:R-:W-:-:S07]  /*12280*/  IMAD.MOV.U32 R15, RZ, RZ, -0x1 ;  /* 0xffffffffff0f7424 */ /* 0x000fce00078e00ff */
[----:B012---:R-:W-:Y:S05]  /*12290*/  WARPSYNC.COLLECTIVE R15, `(.L_x_4313) ;  /* 0x000000000f087348 */ /* 0x007fea0003c00000 */
[----:B------:R3:W4:Y:S02]  /*122a0*/  SHFL.IDX P6, R14, R13, R12, R11 ;  /* 0x0000000c0d0e7389 */ /* 0x00072400000c000b */
[----:B01234-:R-:W-:Y:S01]  /*122b0*/  ENDCOLLECTIVE ;  /* 0x000000000000791b */ /* 0x01ffe20003800000 */
.L_x_4313:
[----:B------:R-:W-:Y:S05]  /*122c0*/  BSYNC B0 ;  /* 0x0000000000007941 */ /* 0x000fea0003800000 */
.L_x_4312:
[----:B------:R-:W-:Y:S01]  /*122d0*/  IMAD.MOV.U32 R7, RZ, RZ, R14 ;  /* 0x000000ffff077224 */ /* 0x000fe200078e000e */
[----:B------:R-:W-:Y:S06]  /*122e0*/  BRA `(.L_x_4256) ;  /* 0xffffffe400907947 */ /* 0x000fec000383ffff */
.L_x_4260:
[----:B-1----:R1:W3:Y:S02]  /*122f0*/  SYNCS.PHASECHK.TRANS64.TRYWAIT P0, [R0+URZ+0x32420], R3 ;  /* 0x03242003000075a7 */ /* 0x0022e4000800017f */
[----:B---3--:R-:W-:Y:S05]  /*12300*/  @!P0 NANOSLEEP.SYNCS 0x989680 ;  /* 0x009896800000895d */ /* 0x008fea0003900000 */
[----:B------:R-:W3:Y:S02]  /*12310*/  @!P0 SYNCS.PHASECHK.TRANS64 P0, [R0+URZ+0x32420], R3 ;  /* 0x03242003000085a7 */ /* 0x000ee4000800007f */
[----:B---3--:R-:W-:Y:S05]  /*12320*/  @!P0 BRA `(.L_x_4260) ;  /* 0xfffffffc00f08947 */ /* 0x008fea000383ffff */
[----:B------:R-:W-:Y:S05]  /*12330*/  BRA `(.L_x_4314) ;  /* 0xffffffec00047947 */ /* 0x000fea000383ffff */
.L_x_4261:
[----:B--2---:R-:W2:Y:S01]  /*12340*/  S2R R2, SR_TID.X ;  /* 0x0000000000027919 */ /* 0x004ea20000002100 */
        /* <DEDUP_REMOVED lines=10> */
.L_x_4316:
[----:B------:R-:W-:Y:S05]  /*123f0*/  BSYNC B0 ;  /* 0x0000000000007941 */ /* 0x000fea0003800000 */
.L_x_4315:
[----:B------:R-:W-:Y:S05]  /*12400*/  BRA `(.L_x_4317) ;  /* 0xffffffe800e87947 */ /* 0x000fea000383ffff */
.L_x_4264:
[----:B------:R-:W-:Y:S01]  /*12410*/  BSSY B1, `(.L_x_4318) ;  /* 0x0000006000017945 */ /* 0x000fe20003800000 */
[----:B------:R-:W-:-:S07]  /*12420*/  IMAD.MOV.U32 R15, RZ, RZ, -0x1 ;  /* 0xffffffffff0f7424 */ /* 0x000fce00078e00ff */
[----:B012---:R-:W-:Y:S05]  /*12430*/  WARPSYNC.COLLECTIVE R15, `(.L_x_4319) ;  /* 0x000000000f0c7348 */ /* 0x007fea0003c00000 */
[----:B------:R-:W-:Y:S02]  /*12440*/  ELECT P6, UR62, PT ;  /* 0x00000000003e782f */ /* 0x000fe400038c0000 */
[----:B------:R-:W-:Y:S01]  /*12450*/  MOV R14, UR62 ;  /* 0x0000003e000e7c02 */ /* 0x000fe20008000f00 */
[----:B012---:R-:W-:Y:S10]  /*12460*/  ENDCOLLECTIVE ;  /* 0x000000000000791b */ /* 0x007ff40003800000 */
.L_x_4319:
[----:B------:R-:W-:Y:S05]  /*12470*/  BSYNC B1 ;  /* 0x0000000000017941 */ /* 0x000fea0003800000 */
.L_x_4318:
[----:B------:R-:W-:Y:S05]  /*12480*/  BRA `(.L_x_4320) ;  /* 0xffffffe800e07947 */ /* 0x000fea000383ffff */
.L_x_4266:
[----:B-1----:R1:W2:Y:S02]  /*12490*/  SYNCS.PHASECHK.TRANS64.TRYWAIT P0, [R6+URZ], R5 ;  /* 0x00000005060075a7 */ /* 0x0022a4000800017f */
[----:B--2---:R-:W-:Y:S05]  /*124a0*/  @!P0 NANOSLEEP.SYNCS 0x989680 ;  /* 0x009896800000895d */ /* 0x004fea0003900000 */
[----:B------:R-:W2:Y:S02]  /*124b0*/  @!P0 SYNCS.PHASECHK.TRANS64 P0, [R6+URZ], R5 ;  /* 0x00000005060085a7 */ /* 0x000ea4000800007f */
[----:B--2---:R-:W-:Y:S05]  /*124c0*/  @!P0 BRA `(.L_x_4266) ;  /* 0xfffffffc00f08947 */ /* 0x004fea000383ffff */
[----:B------:R-:W-:Y:S05]  /*124d0*/  BRA `(.L_x_4321) ;  /* 0xffffffec00247947 */ /* 0x000fea000383ffff */
.L_x_4267:
[----:B--2---:R2:W3:Y:S02]  /*124e0*/  SYNCS.PHASECHK.TRANS64.TRYWAIT P0, [R7+URZ], R2 ;  /* 0x00000002070075a7 */ /* 0x0044e4000800017f */
[----:B---3--:R-:W-:Y:S05]  /*124f0*/  @!P0 NANOSLEEP.SYNCS 0x989680 ;  /* 0x009896800000895d */ /* 0x008fea0003900000 */
[----:B------:R-:W3:Y:S02]  /*12500*/  @!P0 SYNCS.PHASECHK.TRANS64 P0, [R7+URZ], R2 ;  /* 0x00000002070085a7 */ /* 0x000ee4000800007f */
[----:B---3--:R-:W-:Y:S05]  /*12510*/  @!P0 BRA `(.L_x_4267) ;  /* 0xfffffffc00f08947 */ /* 0x008fea000383ffff */
[----:B------:R-:W-:Y:S05]  /*12520*/  BRA `(.L_x_4322) ;  /* 0xffffffec00187947 */ /* 0x000fea000383ffff */
.L_x_4269:
[----:B---3--:R3:W4:Y:S02]  /*12530*/  SYNCS.PHASECHK.TRANS64.TRYWAIT P0, [R4+URZ], R5 ;  /* 0x00000005040075a7 */ /* 0x008724000800017f */
[----:B----4-:R-:W-:Y:S05]  /*12540*/  @!P0 NANOSLEEP.SYNCS 0x989680 ;  /* 0x009896800000895d */ /* 0x010fea0003900000 */
[----:B------:R-:W4:Y:S02]  /*12550*/  @!P0 SYNCS.PHASECHK.TRANS64 P0, [R4+URZ], R5 ;  /* 0x00000005040085a7 */ /* 0x000f24000800007f */
[----:B----4-:R-:W-:Y:S05]  /*12560*/  @!P0 BRA `(.L_x_4269) ;  /* 0xfffffffc00f08947 */ /* 0x010fea000383ffff */
[----:B------:R-:W-:Y:S05]  /*12570*/  BRA `(.L_x_4323) ;  /* 0xffffffec00207947 */ /* 0x000fea000383ffff */
.L_x_4324:
        /* <DEDUP_REMOVED lines=16> */
.L_x_4733:


//--------------------- .text._ZN7cutlass13device_kernelIN5flash11enable_sm90INS1_16FlashAttnFwdSm90INS1_25CollectiveMainloopFwdSm90ILi2EN4cute5tupleIJNS5_1CILi1EEES8_S8_EEENS6_IJNS7_ILi128EEENS7_ILi96EEENS7_ILi64EEEEEELi256ENS_6half_tEfNS_4arch4Sm90ELb1ELb0ELb0ELb1ELb0ELb1ELb1ELb1ELb0ELb0ELb0ELb0EEENS1_21CollectiveEpilogueFwdINS6_IJSA_NS7_ILi256EEESB_EEES9_SE_SG_Li256ELb1ELb0ELb0ELb0EEENS1_36VarlenDynamicPersistentTileSchedulerILi128ELi96ELi256ELi32ELb0ELb0ELb1ELb1ELb1ELb1EEEEEEEEEvNT_6ParamsE --------------------------
	.section	.text._ZN7cutlass13device_kernelIN5flash11enable_sm90INS1_16FlashAttnFwdSm90INS1_25CollectiveMainloopFwdSm90ILi2EN4cute5tupleIJNS5_1CILi1EEES8_S8_EEENS6_IJNS7_ILi128EEENS7_ILi96EEENS7_ILi64EEEEEELi256ENS_6half_tEfNS_4arch4Sm90ELb1ELb0ELb0ELb1ELb0ELb1ELb1ELb1ELb0ELb0ELb0ELb0EEENS1_21CollectiveEpilogueFwdINS6_IJSA_NS7_ILi256EEESB_EEES9_SE_SG_Li256ELb1ELb0ELb0ELb0EEENS1_36VarlenDynamicPersistentTileSchedulerILi128ELi96ELi256ELi32ELb0ELb0ELb1ELb1ELb1ELb1EEEEEEEEEvNT_6ParamsE,"ax",@progbits
	.align	128
.text._ZN7cutlass13device_kernelIN5flash11enable_sm90INS1_16FlashAttnFwdSm90INS1_25CollectiveMainloopFwdSm90ILi2EN4cute5tupleIJNS5_1CILi1EEES8_S8_EEENS6_IJNS7_ILi128EEENS7_ILi96EEENS7_ILi64EEEEEELi256ENS_6half_tEfNS_4arch4Sm90ELb1ELb0ELb0ELb1ELb0ELb1ELb1ELb1ELb0ELb0ELb0ELb0EEENS1_21CollectiveEpilogueFwdINS6_IJSA_NS7_ILi256EEESB_EEES9_SE_SG_Li256ELb1ELb0ELb0ELb0EEENS1_36VarlenDynamicPersistentTileSchedulerILi128ELi96ELi256ELi32ELb0ELb0ELb1ELb1ELb1ELb1EEEEEEEEEvNT_6ParamsE:
        .type           _ZN7cutlass13device_kernelIN5flash11enable_sm90INS1_16FlashAttnFwdSm90INS1_25CollectiveMainloopFwdSm90ILi2EN4cute5tupleIJNS5_1CILi1EEES8_S8_EEENS6_IJNS7_ILi128EEENS7_ILi96EEENS7_ILi64EEEEEELi256ENS_6half_tEfNS_4arch4Sm90ELb1ELb0ELb0ELb1ELb0ELb1ELb1ELb1ELb0ELb0ELb0ELb0EEENS1_21CollectiveEpilogueFwdINS6_IJSA_NS7_ILi256EEESB_EEES9_SE_SG_Li256ELb1ELb0ELb0ELb0EEENS1_36VarlenDynamicPersistentTileSchedulerILi128ELi96ELi256ELi32ELb0ELb0ELb1ELb1ELb1ELb1EEEEEEEEEvNT_6ParamsE,@function
        .size           _ZN7cutlass13device_kernelIN5flash11enable_sm90INS1_16FlashAttnFwdSm90INS1_25CollectiveMainloopFwdSm90ILi2EN4cute5tupleIJNS5_1CILi1EEES8_S8_EEENS6_IJNS7_ILi128EEENS7_ILi96EEENS7_ILi64EEEEEELi256ENS_6half_tEfNS_4arch4Sm90ELb1ELb0ELb0ELb1ELb0ELb1ELb1ELb1ELb0ELb0ELb0ELb0EEENS1_21CollectiveEpilogueFwdINS6_IJSA_NS7_ILi256EEESB_EEES9_SE_SG_Li256ELb1ELb0ELb0ELb0EEENS1_36VarlenDynamicPersistentTileSchedulerILi128ELi96ELi256ELi32ELb0ELb0ELb1ELb1ELb1ELb1EEEEEEEEEvNT_6ParamsE,(.L_x_4734 - _ZN7cutlass13device_kernelIN5flash11enable_sm90INS1_16FlashAttnFwdSm90INS1_25CollectiveMainloopFwdSm90ILi2EN4cute5tupleIJNS5_1CILi1EEES8_S8_EEENS6_IJNS7_ILi128EEENS7_ILi96EEENS7_ILi64EEEEEELi256ENS_6half_tEfNS_4arch4Sm90ELb1ELb0ELb0ELb1ELb0ELb1ELb1ELb1ELb0ELb0ELb0ELb0EEENS1_21CollectiveEpilogueFwdINS6_IJSA_NS7_ILi256EEESB_EEES9_SE_SG_Li256ELb1ELb0ELb0ELb0EEENS1_36VarlenDynamicPersistentTileSchedulerILi128ELi96ELi256ELi32ELb0ELb0ELb1ELb1ELb1ELb1EEEEEEEEEvNT_6ParamsE)
        .other          _ZN7cutlass13device_kernelIN5flash11enable_sm90INS1_16FlashAttnFwdSm90INS1_25CollectiveMainloopFwdSm90ILi2EN4cute5tupleIJNS5_1CILi1EEES8_S8_EEENS6_IJNS7_ILi128EEENS7_ILi96EEENS7_ILi64EEEEEELi256ENS_6half_tEfNS_4arch4Sm90ELb1ELb0ELb0ELb1ELb0ELb1ELb1ELb1ELb0ELb0ELb0ELb0EEENS1_21CollectiveEpilogueFwdINS6_IJSA_NS7_ILi256EEESB_EEES9_SE_SG_Li256ELb1ELb0ELb0ELb0EEENS1_36VarlenDynamicPersistentTileSchedulerILi128ELi96ELi256ELi32ELb0ELb0ELb1ELb1ELb1ELb1EEEEEEEEEvNT_6ParamsE,@"STO_CUDA_ENTRY STV_DEFAULT"
_ZN7cutlass13device_kernelIN5flash11enable_sm90INS1_16FlashAttnFwdSm90INS1_25CollectiveMainloopFwdSm90ILi2EN4cute5tupleIJNS5_1CILi1EEES8_S8_EEENS6_IJNS7_ILi128EEENS7_ILi96EEENS7_ILi64EEEEEELi256ENS_6half_tEfNS_4arch4Sm90ELb1ELb0ELb0ELb1ELb0ELb1ELb1ELb1ELb0ELb0ELb0ELb0EEENS1_21CollectiveEpilogueFwdINS6_IJSA_NS7_ILi256EEESB_EEES9_SE_SG_Li256ELb1ELb0ELb0ELb0EEENS1_36VarlenDynamicPersistentTileSchedulerILi128ELi96ELi256ELi32ELb0ELb0ELb1ELb1ELb1ELb1EEEEEEEEEvNT_6ParamsE:
        /* <DEDUP_REMOVED lines=29> */
.L_x_4326:
[----:B------:R-:W-:Y:S05]  /*01d0*/  BSYNC B0 ;  /* 0x0000000000007941 */ /* 0x000fea0003800000 */
.L_x_4325:
[----:B------:R-:W-:Y:S01]  /*01e0*/  VOTEU.ANY UP0, P0 ;  /* 0x00000000003f7886 */ /* 0x000fe20000000100 */
[----:B------:R-:W0:Y:S01]  /*01f0*/  SHFL.IDX PT, R2, R0, RZ, 0x1f ;  /* 0x00001fff00027589 */ /* 0x000e2200000e0000 */
[----:B------:R-:W-:Y:S01]  /*0200*/  UMOV UR4, 0x1 ;  /* 0x0000000100047882 */ /* 0x000fe20000000000 */
[----:B------:R-:W-:Y:S01]  /*0210*/  UMOV UR7, 0x100 ;  /* 0x0000010000077882 */ /* 0x000fe20000000000 */
[----:B------:R-:W-:Y:S01]  /*0220*/  VOTEU.ANY UP1, P0 ;  /* 0x00000000003f7886 */ /* 0x000fe20000020100 */
[----:B------:R-:W1:Y:S01]  /*0230*/  @UP0 S2UR UR8, SR_CgaCtaId ;  /* 0x00000000000809c3 */ /* 0x000e620000008800 */
[----:B------:R-:W-:Y:S01]  /*0240*/  @UP0 UMOV UR6, 0x400 ;  /* 0x0000040000060882 */ /* 0x000fe20000000000 */
[----:B------:R-:W-:-:S04]  /*0250*/  @UP0 UIADD3 UR4, -UR4, 0x100000, URZ ;  /* 0x0010000004040890 */ /* 0x000fc8000fffe13f */
[----:B------:R-:W-:Y:S02]  /*0260*/  @UP0 USHF.L.U32 UR5, UR4, 0xb, URZ ;  /* 0x0000000b04050899 */ /* 0x000fe4000800063f */
[----:B------:R-:W-:Y:S01]  /*0270*/  @UP0 USHF.L.U32 UR4, UR4, 0x1, URZ ;  /* 0x0000000104040899 */ /* 0x000fe2000800063f */
[----:B------:R-:W-:Y:S01]  /*0280*/  SHF.R.U32.HI R3, RZ, 0x7, R3 ;  /* 0x00000007ff037819 */ /* 0x000fe20000011603 */
[----:B------:R-:W-:Y:S01]  /*0290*/  VOTEU.ANY UP2, P0 ;  /* 0x00000000003f7886 */ /* 0x000fe20000040100 */
[----:B0-----:R-:W-:-:S03]  /*02a0*/  ISETP.NE.AND P1, PT, R2, RZ, PT ;  /* 0x000000ff0200720c */ /* 0x001fc60003f25270 */
[----:B------:R0:W2:Y:S01]  /*02b0*/  SHFL.IDX PT, R2, R3, RZ, 0x1f ;  /* 0x00001fff03027589 */ /* 0x0000a200000e0000 */
[----:B-1----:R-:W-:Y:S02]  /*02c0*/  @UP0 ULEA UR8, UR8, UR6, 0x18 ;  /* 0x0000000608080291 */ /* 0x002fe4000f8ec03f */
[----:B------:R-:W-:-:S04]  /*02d0*/  @UP0 UIADD3 UR6, -UR7, 0x100000, URZ ;  /* 0x0010000007060890 */ /* 0x000fc8000fffe13f */
[----:B------:R-:W-:Y:S02]  /*02e0*/  @UP0 USHF.L.U32 UR7, UR6, 0xb, URZ ;  /* 0x0000000b06070899 */ /* 0x000fe4000800063f */
[----:B------:R-:W-:Y:S01]  /*02f0*/  @UP0 USHF.L.U32 UR6, UR6, 0x1, URZ ;  /* 0x0000000106060899 */ /* 0x000fe2000800063f */
[----:B------:R-:W-:Y:S01]  /*0300*/  VOTEU.ANY UP0, P0 ;  /* 0x00000000003f7886 */ /* 0x000fe20000000100 */
[----:B------:R-:W1:Y:S04]  /*0310*/  FENCE.VIEW.ASYNC.S ;  /* 0x00000000000073c6 */ /* 0x000e680000000000 */
[----:B-1----:R0:W1:Y:S01]  /*0320*/  @UP0 SYNCS.EXCH.64 URZ, [UR8+0x32400], UR4 ;  /* 0x03240004083f05b2 */ /* 0x0020620008000100 */
[----:B------:R0:W3:Y:S05]  /*0330*/  @UP1 SYNCS.EXCH.64 URZ, [UR8+0x32410], UR4 ;  /* 0x03241004083f15b2 */ /* 0x0000ea0008000100 */
[----:B------:R0:W4:Y:S02]  /*0340*/  @UP2 SYNCS.EXCH.64 URZ, [UR8+0x32420], UR6 ;  /* 0x03242006083f25b2 */ /* 0x0001240008000100 */
        /* <DEDUP_REMOVED lines=19> */
.L_x_4327:
        /* <DEDUP_REMOVED lines=22> */
.L_x_4328:
        /* <DEDUP_REMOVED lines=18> */
.L_x_4329:
        /* <DEDUP_REMOVED lines=22> */
.L_x_4330:
        /* <DEDUP_REMOVED lines=22> */
.L_x_4331:
        /* <DEDUP_REMOVED lines=9> */
.L_x_4334:
[----:B------:R-:W-:-:S08]  /*0a50*/  NOP ;  /* 0x0000000000007918 */ /* 0x000fd00000000000 */
[----:B------:R-:W0:Y:S02]  /*0a60*/  USETMAXREG.TRY_ALLOC.CTAPOOL UP0, 0xf0 ;  /* 0x000000f0000079c8 */ /* 0x000e240008000600 */
[----:B0-----:R-:W-:-:S13]  /*0a70*/  PLOP3.LUT P0, PT, PT, PT, UP0, 0x80, 0x0 ;  /* 0x000000000000781c */ /* 0x001fda0003f0f008 */
[----:B------:R-:W-:Y:S05]  /*0a80*/  @!P0 BRA `(.L_x_4334) ;  /* 0xfffffffc00f08947 */ /* 0x000fea000383ffff */
[----:B------:R-:W3:Y:S01]  /*0a90*/  LDL.LU R0, [R1] ;  /* 0x0000000001007983 */ /* 0x000ee20000300800 */
[----:B--2---:R-:W0:Y:S01]  /*0aa0*/  S2R R2, SR_TID.X ;  /* 0x0000000000027919 */ /* 0x004e220000002100 */
        /* <DEDUP_REMOVED lines=12> */
[----:B---3--:R-:W-:-:S04]  /*0b70*/  LOP3.LUT R0, R0, 0xffffffef, RZ, 0xc0, !PT ;  /* 0xffffffef00007812 */ /* 0x008fc800078ec0ff */
[----:B------:R-:W-:-:S05]  /*0b80*/  @P0 LOP3.LUT R0, R0, 0x10, RZ, 0xfc, !PT ;  /* 0x0000001000000812 */ /* 0x000fca00078efcff */
[----:B------:R1:W-:Y:S01]  /*0b90*/  STL [R1], R0 ;  /* 0x0000000001007387 */ /* 0x0003e20000100800 */
[----:B0-----:R-:W-:-:S13]  /*0ba0*/  ISETP.GE.AND P0, PT, R227, UR4, PT ;  /* 0x00000004e3007c0c */ /* 0x001fda000bf06270 */
[----:B-1----:R-:W-:Y:S05]  /*0bb0*/  @P0 BRA `(.L_x_4335) ;  /* 0x00000198001c0947 */ /* 0x002fea0003800000 */
[----:B------:R-:W2:Y:S01]  /*0bc0*/  LDL.LU R13, [R1+0x34] ;  /* 0x00003400010d7983 */ /* 0x000ea20000300800 */
[----:B------:R-:W0:Y:S02]  /*0bd0*/  S2R R0, SR_TID.X ;  /* 0x0000000000007919 */ /* 0x000e240000002100 */
[----:B0-----:R-:W-:-:S05]  /*0be0*/  VIADD R12, R0, 0xffffff80 ;  /* 0xffffff80000c7836 */ /* 0x001fca0000000000 */
[----:B------:R-:W-:-:S04]  /*0bf0*/  SHF.R.S32.HI R0, RZ, 0x1f, R12 ;  /* 0x0000001fff007819 */ /* 0x000fc8000001140c */
[----:B------:R-:W-:-:S04]  /*0c00*/  LEA.HI R2, R0, R12, RZ, 0x7 ;  /* 0x0000000c00027211 */ /* 0x000fc800078f38ff */
[----:B------:R-:W-:-:S05]  /*0c10*/  LOP3.LUT R3, R2, 0xffffff80, RZ, 0xc0, !PT ;  /* 0xffffff8002037812 */ /* 0x000fca00078ec0ff */
[----:B------:R-:W-:-:S05]  /*0c20*/  IMAD.IADD R11, R12, 0x1, -R3 ;  /* 0x000000010c0b7824 */ /* 0x000fca00078e0a03 */
[----:B------:R-:W-:-:S04]  /*0c30*/  SHF.R.S32.HI R7, RZ, 0x1f, R11 ;  /* 0x0000001fff077819 */ /* 0x000fc8000001140b */
[----:B------:R-:W-:-:S04]  /*0c40*/  LEA.HI R8, R7, R11, RZ, 0x2 ;  /* 0x0000000b07087211 */ /* 0x000fc800078f10ff */
[--C-:B------:R-:W-:Y:S02]  /*0c50*/  SHF.R.S32.HI R4, RZ, 0x2, R8.reuse ;  /* 0x00000002ff047819 */ /* 0x100fe40000011408 */
[----:B------:R-:W-:-:S04]  /*0c60*/  SHF.R.S32.HI R3, RZ, 0x1f, R8 ;  /* 0x0000001fff037819 */ /* 0x000fc80000011408 */
[----:B------:R-:W-:Y:S02]  /*0c70*/  LEA.HI R5, R3, R4, RZ, 0x3 ;  /* 0x0000000403057211 */ /* 0x000fe400078f18ff */
[----:B------:R-:W-:Y:S02]  /*0c80*/  LEA.HI R3, R0, R12, RZ, 0x4 ;  /* 0x0000000c00037211 */ /* 0x000fe400078f20ff */
[----:B------:R-:W-:Y:S02]  /*0c90*/  LOP3.LUT R9, R5, 0xfffffff8, RZ, 0xc0, !PT ;  /* 0xfffffff805097812 */ /* 0x000fe400078ec0ff */
[----:B------:R-:W-:-:S03]  /*0ca0*/  SHF.R.S32.HI R6, RZ, 0x4, R3 ;  /* 0x00000004ff067819 */ /* 0x000fc60000011403 */
[----:B------:R-:W-:Y:S01]  /*0cb0*/  IMAD.IADD R10, R4, 0x1, -R9 ;  /* 0x00000001040a7824 */ /* 0x000fe200078e0a09 */
[C---:B------:R-:W-:Y:S02]  /*0cc0*/  LOP3.LUT R4, R3.reuse, 0x3fffff0, RZ, 0xc0, !PT ;  /* 0x03fffff003047812 */ /* 0x040fe400078ec0ff */
[----:B------:R-:W-:Y:S02]  /*0cd0*/  LEA.HI R5, R0, R12, RZ, 0x5 ;  /* 0x0000000c00057211 */ /* 0x000fe400078f28ff */
[----:B------:R-:W-:Y:S01]  /*0ce0*/  LEA.HI R3, R3, R6, RZ, 0x1 ;  /* 0x0000000603037211 */ /* 0x000fe200078f08ff */
[----:B------:R-:W-:Y:S01]  /*0cf0*/  IMAD.IADD R4, R12, 0x1, -R4 ;  /* 0x000000010c047824 */ /* 0x000fe200078e0a04 */
[----:B------:R-:W-:Y:S02]  /*0d00*/  SHF.R.S32.HI R16, RZ, 0x5, R5 ;  /* 0x00000005ff107819 */ /* 0x000fe40000011405 */
[----:B------:R-:W-:Y:S02]  /*0d10*/  LOP3.LUT R3, R3, 0x1ffffffe, RZ, 0xc0, !PT ;  /* 0x1ffffffe03037812 */ /* 0x000fe400078ec0ff */
[----:B------:R-:W-:Y:S01]  /*0d20*/  SHF.R.S32.HI R14, RZ, 0x7, R2 ;  /* 0x00000007ff0e7819 */ /* 0x000fe20000011402 */
[----:B------:R-:W-:Y:S01]  /*0d30*/  IMAD R4, R16, 0x10, R4 ;  /* 0x0000001010047824 */ /* 0x000fe200078e0204 */
[----:B------:R-:W-:Y:S01]  /*0d40*/  LEA.HI R7, R7, R11, RZ, 0x5 ;  /* 0x0000000b07077211 */ /* 0x000fe200078f28ff */
[----:B------:R-:W-:Y:S01]  /*0d50*/  IMAD.IADD R3, R6, 0x1, -R3 ;  /* 0x0000000106037824 */ /* 0x000fe200078e0a03 */
[----:B------:R-:W-:-:S02]  /*0d60*/  LEA.HI R2, R2, R14, RZ, 0x1 ;  /* 0x0000000e02027211 */ /* 0x000fc400078f08ff */
[----:B------:R-:W-:Y:S01]  /*0d70*/  SHF.R.S32.HI R7, RZ, 0x5, R7 ;  /* 0x00000005ff077819 */ /* 0x000fe20000011407 */
[----:B------:R-:W-:Y:S01]  /*0d80*/  IMAD R9, R4, 0x8, R3 ;  /* 0x0000000804097824 */ /* 0x000fe200078e0203 */
[----:B------:R-:W-:Y:S02]  /*0d90*/  LOP3.LUT R2, R2, 0x3fffffe, RZ, 0xc0, !PT ;  /* 0x03fffffe02027812 */ /* 0x000fe400078ec0ff */
[----:B------:R-:W-:Y:S02]  /*0da0*/  LEA.HI R3, R0, R12, RZ, 0x2 ;  /* 0x0000000c00037211 */ /* 0x000fe400078f10ff */
[----:B------:R-:W-:Y:S01]  /*0db0*/  LEA R7, R7, R10, 0x4 ;  /* 0x0000000a07077211 */ /* 0x000fe200078e20ff */
[----:B------:R-:W-:Y:S01]  /*0dc0*/  IMAD.IADD R2, R14, 0x1, -R2 ;  /* 0x000000010e027824 */ /* 0x000fe200078e0a02 */
[----:B------:R-:W-:-:S03]  /*0dd0*/  SHF.R.S32.HI R18, RZ, 0x2, R3 ;  /* 0x00000002ff127819 */ /* 0x000fc60000011403 */
[----:B------:R-:W-:Y:S02]  /*0de0*/  IMAD R2, R2, 0x40, R7 ;  /* 0x0000004002027824 */ /* 0x000fe400078e0207 */
[----:B------:R-:W-:Y:S01]  /*0df0*/  VIADD R7, R18, 0x40 ;  /* 0x0000004012077836 */ /* 0x000fe20000000000 */
[----:B------:R-:W-:Y:S02]  /*0e00*/  LOP3.LUT R4, R3, 0xfffffffc, RZ, 0xc0, !PT ;  /* 0xfffffffc03047812 */ /* 0x000fe400078ec0ff */
[----:B------:R-:W-:Y:S02]  /*0e10*/  LEA.HI R0, R0, R12, RZ, 0x3 ;  /* 0x0000000c00007211 */ /* 0x000fe400078f18ff */
[----:B------:R-:W-:Y:S01]  /*0e20*/  SHF.R.S32.HI R6, RZ, 0x1f, R7 ;  /* 0x0000001fff067819 */ /* 0x000fe20000011407 */
[----:B------:R-:W-:Y:S01]  /*0e30*/  IMAD.IADD R4, R12, 0x1, -R4 ;  /* 0x000000010c047824 */ /* 0x000fe200078e0a04 */
[----:B------:R-:W-:Y:S02]  /*0e40*/  SHF.R.S32.HI R3, RZ, 0x1f, R3 ;  /* 0x0000001fff037819 */ /* 0x000fe40000011403 */
[----:B------:R-:W-:-:S02]  /*0e50*/  LEA.HI R6, R6, R7, RZ, 0x3 ;  /* 0x0000000706067211 */ /* 0x000fc400078f18ff */
[----:B------:R-:W-:Y:S02]  /*0e60*/  SHF.L.U32 R5, R7, 0x6, RZ ;  /* 0x0000000607057819 */ /* 0x000fe400000006ff */
[----:B------:R-:W-:Y:S01]  /*0e70*/  SHF.R.S32.HI R14, RZ, 0x3, R0 ;  /* 0x00000003ff0e7819 */ /* 0x000fe20000011400 */
[----:B------:R-:W-:Y:S01]  /*0e80*/  IMAD.SHL.U32 R4, R4, 0x8, RZ ;  /* 0x0000000804047824 */ /* 0x000fe200078e00ff */
[----:B------:R-:W-:Y:S01]  /*0e90*/  LOP3.LUT R0, R0, 0x1ffffff8, RZ, 0xc0, !PT ;  /* 0x1ffffff800007812 */ /* 0x000fe200078ec0ff */
[----:B------:R-:W-:Y:S01]  /*0ea0*/  IMAD.SHL.U32 R6, R6, 0x40, RZ ;  /* 0x0000004006067824 */ /* 0x000fe200078e00ff */
[----:B------:R-:W-:Y:S02]  /*0eb0*/  LEA.HI R3, R3, R18, RZ, 0x3 ;  /* 0x0000001203037211 */ /* 0x000fe400078f18ff */
[----:B------:R-:W-:Y:S01]  /*0ec0*/  LOP3.LUT R5, R5, 0x1c0, RZ, 0xc0, !PT ;  /* 0x000001c005057812 */ /* 0x000fe200078ec0ff */
[----:B------:R-:W-:Y:S01]  /*0ed0*/  IMAD.IADD R0, R12, 0x1, -R0 ;  /* 0x000000010c007824 */ /* 0x000fe200078e0a00 */
[----:B------:R-:W-:-:S02]  /*0ee0*/  LOP3.LUT R3, R3, 0xfffffff8, RZ, 0xc0, !PT ;  /* 0xfffffff803037812 */ /* 0x000fc400078ec0ff */
[----:B------:R-:W-:Y:S02]  /*0ef0*/  LOP3.LUT R4, R5, 0x38, R4, 0xf8, !PT ;  /* 0x0000003805047812 */ /* 0x000fe400078ef804 */
[----:B------:R-:W-:Y:S02]  /*0f00*/  SHF.R.U32.HI R7, RZ, 0x3, R5 ;  /* 0x00000003ff077819 */ /* 0x000fe40000011605 */
[----:B------:R-:W-:Y:S01]  /*0f10*/  LOP3.LUT R5, R6, 0xfffffe00, RZ, 0xc0, !PT ;  /* 0xfffffe0006057812 */ /* 0x000fe200078ec0ff */
[----:B------:R-:W-:Y:S01]  /*0f20*/  IMAD.SHL.U32 R219, R0, 0x8, RZ ;  /* 0x0000000800db7824 */ /* 0x000fe200078e00ff */
[----:B------:R-:W-:Y:S01]  /*0f30*/  LOP3.LUT R8, R8, 0x7ffffffc, RZ, 0xc0, !PT ;  /* 0x7ffffffc08087812 */ /* 0x000fe200078ec0ff */
[----:B------:R-:W-:Y:S01]  /*0f40*/  IMAD.IADD R0, R18, 0x1, -R3 ;  /* 0x0000000112007824 */ /* 0x000fe200078e0a03 */
[----:B------:R-:W-:Y:S01]  /*0f50*/  STL [R1+0x30], R2 ;  /* 0x0000300201007387 */ /* 0x000fe20000100800 */
[----:B------:R-:W-:-:S03]  /*0f60*/  LOP3.LUT R4, R5, R4, R7, 0xf6, !PT ;  /* 0x0000000405047212 */ /* 0x000fc600078ef607 */
[----:B------:R-:W-:Y:S04]  /*0f70*/  STL [R1+0x44], RZ ;  /* 0x000044ff01007387 */ /* 0x000fe80000100800 */
[----:B------:R-:W-:Y:S01]  /*0f80*/  STL [R1+0x20], R14 ;  /* 0x0000200e01007387 */ /* 0x000fe20000100800 */
[----:B------:R-:W-:-:S03]  /*0f90*/  IMAD.SHL.U32 R3, R9, 0x8, RZ ;  /* 0x0000000809037824 */ /* 0x000fc600078e00ff */
[----:B------:R0:W-:Y:S04]  /*0fa0*/  STL [R1+0x28], R5 ;  /* 0x0000280501007387 */ /* 0x0001e80000100800 */
[----:B------:R1:W-:Y:S01]  /*0fb0*/  STL [R1+0x4c], R0 ;  /* 0x00004c0001007387 */ /* 0x0003e20000100800 */
[----:B0-----:R-:W-:Y:S02]  /*0fc0*/  IMAD.IADD R5, R11, 0x1, -R8 ;  /* 0x000000010b057824 */ /* 0x001fe400078e0a08 */
[----:B-1----:R-:W-:-:S03]  /*0fd0*/  IMAD R0, R4, 0x2, R17 ;  /* 0x0000000204007824 */ /* 0x002fc600078e0211 */
[----:B------:R0:W-:Y:S04]  /*0fe0*/  STL [R1+0x2c], R5 ;  /* 0x00002c0501007387 */ /* 0x0001e80000100800 */
[----:B------:R0:W-:Y:S04]  /*0ff0*/  STL [R1+0x54], R0 ;  /* 0x0000540001007387 */ /* 0x0001e80000100800 */
[----:B------:R0:W-:Y:S01]  /*1000*/  STL [R1+0x58], R3 ;  /* 0x0000580301007387 */ /* 0x0001e20000100800 */
[----:B------:R-:W-:Y:S02]  /*1010*/  IMAD.MOV.U32 R16, RZ, RZ, RZ ;  /* 0x000000ffff107224 */ /* 0x000fe400078e00ff */
[----:B------:R-:W-:-:S02]  /*1020*/  IMAD.MOV.U32 R22, RZ, RZ, RZ ;  /* 0x000000ffff167224 */ /* 0x000fc400078e00ff */
[----:B------:R-:W-:Y:S02]  /*1030*/  IMAD.MOV.U32 R19, RZ, RZ, RZ ;  /* 0x000000ffff137224 */ /* 0x000fe400078e00ff */
[----:B------:R-:W-:Y:S01]  /*1040*/  IMAD.MOV.U32 R2, RZ, RZ, RZ ;  /* 0x000000ffff027224 */ /* 0x000fe200078e00ff */
[----:B0-2---:R-:W-:-:S07]  /*1050*/  LOP3.LUT R218, R13, 0x1, RZ, 0xfc, !PT ;  /* 0x000000010dda7812 */ /* 0x005fce00078efcff */
.L_x_4491:
[----:B0-2--5:R-:W0:Y:S02]  /*1060*/  LDC.64 R4, c[0x0][0xd60] ;  /* 0x00035800ff047b82 */ /* 0x025e240000000a00 */
[----:B0-----:R-:W-:-:S05]  /*1070*/  IMAD.WIDE R4, R227, 0x4, R4 ;  /* 0x00000004e3047825 */ /* 0x001fca00078e0204 */
[----:B------:R-:W2:Y:S01]  /*1080*/  LDG.E R0, desc[UR52][R4.64] ;  /* 0x0000003404007981 */ /* 0x000ea2000c1e1900 */
[----:B------:R-:W-:Y:S05]  /*1090*/  YIELD ;  /* 0x0000000000007946 */ /* 0x000fea0003800000 */
[----:B------:R-:W-:Y:S01]  /*10a0*/  ULDC.64 UR4, c[0x0][0xb20] ;  /* 0x0002c80000047ab9 */ /* 0x000fe20000000a00 */
[----:B------:R-:W-:Y:S01]  /*10b0*/  ULDC.64 UR8, c[0x0][0xb10] ;  /* 0x0002c40000087ab9 */ /* 0x000fe20000000a00 */
[----:B------:R-:W-:Y:S01]  /*10c0*/  ISETP.NE.U32.AND P1, PT, RZ, UR4, PT ;  /* 0x00000004ff007c0c */ /* 0x000fe2000bf25070 */
[----:B------:R-:W-:Y:S01]  /*10d0*/  ULDC.64 UR6, c[0x0][0xb00] ;  /* 0x0002c00000067ab9 */ /* 0x000fe20000000a00 */
[----:B---3--:R-:W-:Y:S01]  /*10e0*/  IMAD.MOV.U32 R27, RZ, RZ, RZ ;  /* 0x000000ffff1b7224 */ /* 0x008fe200078e00ff */
[----:B------:R-:W-:-:S02]  /*10f0*/  ISETP.NE.U32.AND P0, PT, RZ, UR6, PT ;  /* 0x00000006ff007c0c */ /* 0x000fc4000bf05070 */
[----:B------:R-:W-:Y:S02]  /*1100*/  ISETP.NE.AND.EX P1, PT, RZ, UR5, PT, P1 ;  /* 0x00000005ff007c0c */ /* 0x000fe4000bf25310 */
[----:B------:R-:W-:Y:S02]  /*1110*/  ISETP.NE.AND.EX P0, PT, RZ, UR7, PT, P0 ;  /* 0x00000007ff007c0c */ /* 0x000fe4000bf05300 */
[----:B--2---:R-:W-:Y:S01]  /*1120*/  SHF.R.S32.HI R3, RZ, 0x1f, R0 ;  /* 0x0000001fff037819 */ /* 0x004fe20000011400 */
[----:B------:R-:W-:Y:S08]  /*1130*/  STL [R1+0x40], R0 ;  /* 0x0000400001007387 */ /* 0x000ff00000100800 */
[C---:B----4-:R-:W-:Y:S01]  /*1140*/  @P1 LEA R6, P2, R0.reuse, UR4, 0x2 ;  /* 0x0000000400061c11 */ /* 0x050fe2000f8410ff */
[C---:B------:R-:W-:Y:S01]  /*1150*/  IMAD.SHL.U32 R28, R0.reuse, 0x4, RZ ;  /* 0x00000004001c7824 */ /* 0x040fe200078e00ff */
[C-C-:B------:R-:W-:Y:S01]  /*1160*/  SHF.L.U64.HI R26, R0.reuse, 0x2, R3.reuse ;  /* 0x00000002001a7819 */ /* 0x140fe20000010203 */
[----:B------:R0:W-:Y:S01]  /*1170*/  STL [R1+0x50], R3 ;  /* 0x0000500301007387 */ /* 0x0001e20000100800 */
[----:B------:R-:W-:-:S02]  /*1180*/  @P1 LEA.HI.X R7, R0, UR5, R3, 0x2, P2 ;  /* 0x0000000500071c11 */ /* 0x000fc400090f1403 */
[----:B------:R-:W-:Y:S01]  /*1190*/  ISETP.NE.U32.AND P2, PT, RZ, UR8, PT ;  /* 0x00000008ff007c0c */ /* 0x000fe2000bf45070 */
[----:B------:R-:W-:Y:S01]  /*11a0*/  ULDC UR4, c[0x0][0x288] ;  /* 0x0000a20000047ab9 */ /* 0x000fe20000000800 */
[----:B------:R-:W-:Y:S01]  /*11b0*/  IADD3 R8, P3, R28, UR6, RZ ;  /* 0x000000061c087c10 */ /* 0x000fe2000ff7e0ff */
[----:B-1----:R1:W-:Y:S01]  /*11c0*/  STL [R1+0x38], R28 ;  /* 0x0000381c01007387 */ /* 0x0023e20000100800 */
[----:B------:R-:W-:Y:S02]  /*11d0*/  ISETP.NE.AND.EX P2, PT, RZ, UR9, PT, P2 ;  /* 0x00000009ff007c0c */ /* 0x000fe4000bf45320 */
[----:B0-----:R-:W-:Y:S01]  /*11e0*/  MOV R3, RZ ;  /* 0x000000ff00037202 */ /* 0x001fe20000000f00 */
[----:B------:R-:W-:Y:S01]  /*11f0*/  IMAD.U32 R224, RZ, RZ, UR4 ;  /* 0x00000004ffe07e24 */ /* 0x000fe2000f8e00ff */
[----:B------:R-:W-:Y:S01]  /*1200*/  IADD3.X R9, R26, UR7, RZ, P3, !PT ;  /* 0x000000071a097c10 */ /* 0x000fe20009ffe4ff */
[----:B------:R-:W-:Y:S01]  /*1210*/  ULDC.64 UR4, c[0x0][0x3f8] ;  /* 0x0000fe0000047ab9 */ /* 0x000fe20000000a00 */
[----:B------:R1:W-:Y:S04]  /*1220*/  STL [R1+0x3c], R26 ;  /* 0x00003c1a01007387 */ /* 0x0003e80000100800 */
[----:B------:R1:W5:Y:S03]  /*1230*/  @P1 LDG.E R3, desc[UR52][R6.64] ;  /* 0x0000003406031981 */ /* 0x000366000c1e1900 */
[----:B------:R-:W-:Y:S01]  /*1240*/  @P2 IADD3 R4, P1, R28, UR8, RZ ;  /* 0x000000081c042c10 */ /* 0x000fe2000ff3e0ff */
[----:B------:R1:W5:Y:S03]  /*1250*/  @P0 LDG.E R27, desc[UR52][R8.64] ;  /* 0x00000034081b0981 */ /* 0x000366000c1e1900 */
[----:B------:R-:W-:-:S05]  /*1260*/  @P2 IADD3.X R5, R26, UR9, RZ, P1, !PT ;  /* 0x000000091a052c10 */ /* 0x000fca0008ffe4ff */
[----:B------:R1:W5:Y:S01]  /*1270*/  @P2 LDG.E R224, desc[UR52][R4.64] ;  /* 0x0000003404e02981 */ /* 0x000362000c1e1900 */
[----:B------:R-:W-:Y:S01]  /*1280*/  UISETP.NE.U32.AND UP0, UPT, UR4, URZ, UPT ;  /* 0x0000003f0400728c */ /* 0x000fe2000bf05070 */
[----:B------:R-:W-:Y:S02]  /*1290*/  IMAD.MOV.U32 R25, RZ, RZ, R0 ;  /* 0x000000ffff197224 */ /* 0x000fe400078e0000 */
        /* <DEDUP_REMOVED lines=8> */
[----:B-1----:R-:W-:Y:S06]  /*1320*/  @P2 BRA `(.L_x_4336) ;  /* 0x0000000000242947 */ /* 0x002fec0003800000 */
        /* <DEDUP_REMOVED lines=9> */
.L_x_4336:
[----:B------:R-:W-:Y:S01]  /*13c0*/  ULDC.64 UR4, c[0x0][0xb18] ;  /* 0x0002c60000047ab9 */ /* 0x000fe20000000a00 */
[----:B------:R0:W-:Y:S01]  /*13d0*/  STL [R1+0x48], R225 ;  /* 0x000048e101007387 */ /* 0x0001e20000100800 */
[----:B------:R-:W-:-:S03]  /*13e0*/  ISETP.NE.U32.AND P1, PT, RZ, UR4, PT ;  /* 0x00000004ff007c0c */ /* 0x000fc6000bf25070 */
[----:B------:R0:W-:Y:S01]  /*13f0*/  STL [R1+0x34], R226 ;  /* 0x000034e201007387 */ /* 0x0001e20000100800 */
[----:B------:R-:W-:-:S13]  /*1400*/  ISETP.NE.AND.EX P1, PT, RZ, UR5, PT, P1 ;  /* 0x00000005ff007c0c */ /* 0x000fda000bf25310 */
[----:B0-----:R-:W-:Y:S05]  /*1410*/  @!P1 BRA `(.L_x_4337) ;  /* 0x0000000000109947 */ /* 0x001fea0003800000 */
[----:B------:R-:W-:-:S04]  /*1420*/  IADD3 R4, P0, R28, UR4, RZ ;  /* 0x000000041c047c10 */ /* 0x000fc8000ff1e0ff */
[----:B------:R-:W-:-:S05]  /*1430*/  IADD3.X R5, R26, UR5, RZ, P0, !PT ;  /* 0x000000051a057c10 */ /* 0x000fca00087fe4ff */
[----:B------:R0:W5:Y:S01]  /*1440*/  LDG.E R24, desc[UR52][R4.64] ;  /* 0x0000003404187981 */ /* 0x000162000c1e1900 */
[----:B------:R-:W-:Y:S05]  /*1450*/  BRA `(.L_x_4338) ;  /* 0x0000000000107947 */ /* 0x000fea0003800000 */
.L_x_4337:
[----:B------:R-:W-:Y:S05]  /*1460*/  @!P0 BRA `(.L_x_4338) ;  /* 0x00000000000c8947 */ /* 0x000fea0003800000 */
[----:B------:R-:W2:Y:S04]  /*1470*/  LDG.E R5, desc[UR52][R8.64] ;  /* 0x0000003408057981 */ /* 0x000ea8000c1e1900 */
[----:B------:R-:W2:Y:S02]  /*1480*/  LDG.E R24, desc[UR52][R8.64+0x4] ;  /* 0x0000043408187981 */ /* 0x000ea4000c1e1900 */
[----:B--2---:R-:W-:-:S07]  /*1490*/  IMAD.IADD R24, R24, 0x1, -R5 ;  /* 0x0000000118187824 */ /* 0x004fce00078e0a05 */
.L_x_4338:
        /* <DEDUP_REMOVED lines=18> */
[----:B--2---:R-:W-:-:S05]  /*15c0*/  @P0 IADD3 R62, -R0, R9, RZ ;  /* 0x00000009003e0210 */ /* 0x004fca0007ffe1ff */
[----:B------:R-:W-:-:S04]  /*15d0*/  IMAD.IADD R8, R11, 0x1, R62 ;  /* 0x000000010b087824 */ /* 0x000fc800078e023e */
[C---:B------:R-:W-:Y:S01]  /*15e0*/  VIADD R0, R8.reuse, 0x5f ;  /* 0x0000005f08007836 */ /* 0x040fe20000000000 */
[----:B------:R-:W-:Y:S01]  /*15f0*/  IADD3 R3, R8, R3, -R224 ;  /* 0x0000000308037210 */ /* 0x000fe20007ffe8e0 */
[----:B------:R0:W-:Y:S02]  /*1600*/  STL [R1+0x10], R8 ;  /* 0x0000100801007387 */ /* 0x0001e40000100800 */
        /* <DEDUP_REMOVED lines=40> */
.L_x_4341:
[----:B------:R-:W-:Y:S05]  /*1890*/  BSYNC B6 ;  /* 0x0000000000067941 */ /* 0x000fea0003800000 */
.L_x_4340:
        /* <DEDUP_REMOVED lines=20> */
.L_x_4343:
[----:B------:R-:W-:Y:S05]  /*19e0*/  BSYNC B6 ;  /* 0x0000000000067941 */ /* 0x000fea0003800000 */
.L_x_4342:
        /* <DEDUP_REMOVED lines=8> */
[----:B------:R-:W-:-:S03]  /*1a70*/  SHF.R.S32.HI R97, RZ, 0x1f, R18 ;  /* 0x0000001fff617819 */ /* 0x000fc60000011412 */
[----:B------:R-:W3:Y:S06]  /*1a80*/  LDC.64 R48, c[0x0][0x3e8] ;  /* 0x0000fa00ff307b82 */ /* 0x000eec0000000a00 */
[----:B------:R-:W-:Y:S02]  /*1a90*/  @P0 IADD3 R4, P1, R28, UR4, RZ ;  /* 0x000000041c040c10 */ /* 0x000fe4000ff3e0ff */
[----:B------:R-:W4:Y:S02]  /*1aa0*/  LDC.64 R54, c[0x0][0x3d8] ;  /* 0x0000f600ff367b82 */ /* 0x000f240000000a00 */
[----:B------:R-:W-:Y:S01]  /*1ab0*/  @P0 IADD3.X R5, R26, UR5, RZ, P1, !PT ;  /* 0x000000051a050c10 */ /* 0x000fe20008ffe4ff */
[----:B------:R-:W-:-:S04]  /*1ac0*/  ULDC.64 UR4, c[0x0][0x2f8] ;  /* 0x0000be0000047ab9 */ /* 0x000fc80000000a00 */
[----:B------:R2:W3:Y:S01]  /*1ad0*/  @P0 LDG.E R25, desc[UR52][R4.64] ;  /* 0x0000003404190981 */ /* 0x0004e2000c1e1900 */
[----:B0-----:R-:W-:Y:S02]  /*1ae0*/  ISETP.NE.AND P0, PT, R0, 0x1, PT ;  /* 0x000000010000780c */ /* 0x001fe40003f05270 */
[----:B------:R-:W-:Y:S01]  /*1af0*/  SHF.R.S32.HI R24, RZ, 0x1f, R27 ;  /* 0x0000001fff187819 */ /* 0x000fe2000001141b */
[----:B------:R-:W0:Y:S04]  /*1b00*/  S2R R26, SR_TID.X ;  /* 0x00000000001a7919 */ /* 0x000e280000002100 */
[-C--:B-1----:R-:W-:Y:S02]  /*1b10*/  IMAD R6, R24, R42.reuse, RZ ;  /* 0x0000002a18067224 */ /* 0x082fe400078e02ff */
[----:B--2---:R-:W-:-:S04]  /*1b20*/  IMAD.WIDE.U32 R4, R27, R42, RZ ;  /* 0x0000002a1b047225 */ /* 0x004fc800078e00ff */
[----:B------:R-:W-:Y:S01]  /*1b30*/  VIADD R20, R20, 0xffffff80 ;  /* 0xffffff8014147836 */ /* 0x000fe20000000000 */
[----:B------:R-:W1:Y:S04]  /*1b40*/  @P0 LDC R3, c[0x0][0x42c] ;  /* 0x00010b00ff030b82 */ /* 0x000e680000000800 */
[----:B------:R-:W-:-:S04]  /*1b50*/  SHF.R.S32.HI R28, RZ, 0x1f, R20 ;  /* 0x0000001fff1c7819 */ /* 0x000fc80000011414 */
[----:B------:R-:W2:Y:S01]  /*1b60*/  @P0 LDC R7, c[0x0][0x430] ;  /* 0x00010c00ff070b82 */ /* 0x000ea20000000800 */
[----:B------:R-:W-:-:S04]  /*1b70*/  LEA.HI R28, R28, R20, RZ, 0x2 ;  /* 0x000000141c1c7211 */ /* 0x000fc800078f10ff */
[----:B------:R-:W-:-:S05]  /*1b80*/  LOP3.LUT R28, R28, 0xfffffffc, RZ, 0xc0, !PT ;  /* 0xfffffffc1c1c7812 */ /* 0x000fca00078ec0ff */
[----:B------:R-:W-:Y:S01]  /*1b90*/  IMAD.IADD R28, R20, 0x1, -R28 ;  /* 0x00000001141c7824 */ /* 0x000fe200078e0a1c */
[----:B0-----:R-:W-:-:S03]  /*1ba0*/  SHF.R.U32.HI R26, RZ, 0x7, R26 ;  /* 0x00000007ff1a7819 */ /* 0x001fc6000001161a */
[C---:B------:R-:W-:Y:S01]  /*1bb0*/  IMAD.SHL.U32 R38, R28.reuse, 0x4, RZ ;  /* 0x000000041c267824 */ /* 0x040fe200078e00ff */
[----:B------:R-:W-:Y:S01]  /*1bc0*/  SHF.L.U32 R20, R28, 0x3, RZ ;  /* 0x000000031c147819 */ /* 0x000fe200000006ff */
[----:B-1----:R-:W-:Y:S01]  /*1bd0*/  @P0 IMAD.HI.U32 R0, R226, R3, RZ ;  /* 0x00000003e2000227 */ /* 0x002fe200078e00ff */
[----:B------:R-:W4:Y:S01]  /*1be0*/  LDL R28, [R1+0x4c] ;  /* 0x00004c00011c7983 */ /* 0x000f220000100800 */
[----:B------:R-:W-:Y:S02]  /*1bf0*/  ISETP.NE.AND P6, PT, R26, 0x1, PT ;  /* 0x000000011a00780c */ /* 0x000fe40003fc5270 */
[----:B------:R-:W-:Y:S01]  /*1c00*/  IMAD R3, R27, R43, R6 ;  /* 0x0000002b1b037224 */ /* 0x000fe200078e0206 */
[----:B------:R-:W-:Y:S01]  /*1c10*/  SHF.R.S32.HI R21, RZ, 0x1f, R20 ;  /* 0x0000001fff157819 */ /* 0x000fe20000011414 */
[C---:B------:R-:W-:Y:S01]  /*1c20*/  VIADD R99, R20.reuse, 0x20 ;  /* 0x0000002014637836 */ /* 0x040fe20000000000 */
[C---:B------:R-:W-:Y:S01]  /*1c30*/  IADD3 R92, R20.reuse, 0xa0, RZ ;  /* 0x000000a0145c7810 */ /* 0x040fe20007ffe0ff */
[----:B------:R-:W-:Y:S01]  /*1c40*/  IMAD.IADD R5, R5, 0x1, R3 ;  /* 0x0000000105057824 */ /* 0x000fe200078e0203 */
[----:B--2---:R-:W-:Y:S01]  /*1c50*/  @P0 SHF.R.U32.HI R226, RZ, R7, R0 ;  /* 0x00000007ffe20219 */ /* 0x004fe20000011600 */
[C---:B------:R-:W-:Y:S01]  /*1c60*/  VIADD R98, R20.reuse, 0x40 ;  /* 0x0000004014627836 */ /* 0x040fe20000000000 */
[----:B------:R-:W-:Y:S01]  /*1c70*/  ISETP.NE.U32.AND P0, PT, RZ, UR6, PT ;  /* 0x00000006ff007c0c */ /* 0x000fe2000bf05070 */
[----:B------:R-:W-:Y:S01]  /*1c80*/  VIADD R96, R20, 0x60 ;  /* 0x0000006014607836 */ /* 0x000fe20000000000 */
[----:B------:R-:W-:Y:S01]  /*1c90*/  SHF.R.S32.HI R6, RZ, 0x1f, R226 ;  /* 0x0000001fff067819 */ /* 0x000fe200000114e2 */
[----:B------:R-:W-:Y:S01]  /*1ca0*/  IMAD.WIDE.U32 R4, R226, UR4, R4 ;  /* 0x00000004e2047c25 */ /* 0x000fe2000f8e0004 */
[----:B------:R-:W-:-:S03]  /*1cb0*/  ISETP.NE.AND.EX P0, PT, RZ, UR7, PT, P0 ;  /* 0x00000007ff007c0c */ /* 0x000fc6000bf05300 */
[----:B------:R-:W-:Y:S02]  /*1cc0*/  IMAD R3, R6, UR4, RZ ;  /* 0x0000000406037c24 */ /* 0x000fe4000f8e02ff */
[----:B------:R-:W-:Y:S02]  /*1cd0*/  VIADD R7, R20, 0xe0 ;  /* 0x000000e014077836 */ /* 0x000fe40000000000 */
[----:B------:R-:W-:Y:S01]  /*1ce0*/  IMAD R3, R226, UR5, R3 ;  /* 0x00000005e2037c24 */ /* 0x000fe2000f8e0203 */
[----:B------:R-:W-:Y:S01]  /*1cf0*/  ULDC.64 UR4, c[0x0][0x300] ;  /* 0x0000c00000047ab9 */ /* 0x000fe20000000a00 */
[----:B------:R-:W-:Y:S02]  /*1d00*/  VIADD R94, R20, 0x80 ;  /* 0x00000080145e7836 */ /* 0x000fe40000000000 */
[----:B------:R-:W-:Y:S02]  /*1d10*/  IMAD.IADD R5, R5, 0x1, R3 ;  /* 0x0000000105057824 */ /* 0x000fe400078e0203 */
[----:B------:R-:W-:-:S04]  /*1d20*/  IMAD R3, R97, R42, RZ ;  /* 0x0000002a61037224 */ /* 0x000fc800078e02ff */
[----:B------:R-:W-:Y:S01]  /*1d30*/  IMAD R3, R18, R43, R3 ;  /* 0x0000002b12037224 */ /* 0x000fe200078e0203 */
[----:B------:R-:W-:Y:S02]  /*1d40*/  SHF.R.S32.HI R39, RZ, 0x1f, R38 ;  /* 0x0000001fff277819 */ /* 0x000fe40000011426 */
[----:B---3--:R-:W-:Y:S02]  /*1d50*/  SHF.R.S32.HI R0, RZ, 0x1f, R25 ;  /* 0x0000001fff007819 */ /* 0x008fe40000011419 */
[----:B------:R-:W-:Y:S02]  /*1d60*/  SEL R41, R25, RZ, !P0 ;  /* 0x000000ff19297207 */ /* 0x000fe40004000000 */
[----:B------:R-:W-:Y:S01]  /*1d70*/  SEL R8, R0, RZ, !P0 ;  /* 0x000000ff00087207 */ /* 0x000fe20004000000 */
[----:B------:R-:W0:Y:S02]  /*1d80*/  LDC R25, c[0x0][0x3d4] ;  /* 0x0000f500ff197b82 */ /* 0x000e240000000800 */
[----:B------:R-:W-:-:S04]  /*1d90*/  IMAD.WIDE.U32 R36, R41, UR4, R4 ;  /* 0x0000000429247c25 */ /* 0x000fc8000f8e0004 */
[----:B------:R-:W-:Y:S02]  /*1da0*/  IMAD R0, R8, UR4, RZ ;  /* 0x0000000408007c24 */ /* 0x000fe4000f8e02ff */
[----:B------:R-:W-:-:S04]  /*1db0*/  IMAD.WIDE.U32 R4, R18, R42, R20 ;  /* 0x0000002a12047225 */ /* 0x000fc800078e0014 */
[----:B------:R-:W-:Y:S01]  /*1dc0*/  IMAD R95, R41, UR5, R0 ;  /* 0x00000005295f7c24 */ /* 0x000fe2000f8e0200 */
[----:B------:R-:W-:Y:S05]  /*1dd0*/  @!P6 WARPSYNC.ALL ;  /* 0x000000000000e948 */ /* 0x000fea0003800000 */
[----:B------:R-:W-:Y:S01]  /*1de0*/  IMAD.IADD R95, R37, 0x1, R95 ;  /* 0x00000001255f7824 */ /* 0x000fe200078e025f */
[----:B------:R-:W-:Y:S01]  /*1df0*/  ULDC UR4, c[0x0][0x310] ;  /* 0x0000c40000047ab9 */ /* 0x000fe20000000800 */
[----:B------:R-:W-:Y:S01]  /*1e00*/  IADD3 R93, P0, R36, R4, RZ ;  /* 0x00000004245d7210 */ /* 0x000fe20007f1e0ff */
[----:B------:R-:W-:Y:S01]  /*1e10*/  ULDC.64 UR6, c[0x0][0x320] ;  /* 0x0000c80000067ab9 */ /* 0x000fe20000000a00 */
[----:B------:R-:W-:Y:S01]  /*1e20*/  ISETP.GE.AND P1, PT, R99, UR4, PT ;  /* 0x0000000463007c0c */ /* 0x000fe2000bf26270 */
[----:B------:R-:W-:Y:S01]  /*1e30*/  VIADD R4, R20, 0xc0 ;  /* 0x000000c014047836 */ /* 0x000fe20000000000 */
[----:B------:R-:W-:-:S02]  /*1e40*/  IADD3.X R91, R95, R5, R3, P0, !PT ;  /* 0x000000055f5b7210 */ /* 0x000fc400007fe403 */
[----:B------:R-:W-:Y:S02]  /*1e50*/  SEL R3, RZ, 0xffffffff, P1 ;  /* 0xffffffffff037807 */ /* 0x000fe40000800000 */
[----:B------:R-:W-:Y:S02]  /*1e60*/  ISETP.GE.AND P0, PT, R20, UR4, PT ;  /* 0x0000000414007c0c */ /* 0x000fe4000bf06270 */
[----:B------:R-:W-:Y:S01]  /*1e70*/  ISETP.GE.AND P1, PT, R96, UR4, PT ;  /* 0x0000000460007c0c */ /* 0x000fe2000bf26270 */
[----:B------:R-:W-:Y:S01]  /*1e80*/  IMAD.SHL.U32 R5, R3, 0x2, RZ ;  /* 0x0000000203057824 */ /* 0x000fe200078e00ff */
[----:B------:R-:W-:Y:S01]  /*1e90*/  SEL R0, RZ, 0x1, P0 ;  /* 0x00000001ff007807 */ /* 0x000fe20000000000 */
[----:B------:R-:W-:Y:S01]  /*1ea0*/  IMAD R3, R6, UR6, RZ ;  /* 0x0000000606037c24 */ /* 0x000fe2000f8e02ff */
[----:B------:R-:W-:Y:S02]  /*1eb0*/  ISETP.GE.AND P0, PT, R98, UR4, PT ;  /* 0x0000000462007c0c */ /* 0x000fe4000bf06270 */
[----:B------:R-:W-:Y:S01]  /*1ec0*/  ISETP.GE.AND P3, PT, R7, UR4, PT ;  /* 0x0000000407007c0c */ /* 0x000fe2000bf66270 */
[----:B------:R-:W-:Y:S01]  /*1ed0*/  IMAD R7, R226, UR7, R3 ;  /* 0x00000007e2077c24 */ /* 0x000fe2000f8e0203 */
[----:B------:R-:W-:-:S02]  /*1ee0*/  LOP3.LUT R0, R5, 0x2, R0, 0xe2, !PT ;  /* 0x0000000205007812 */ /* 0x000fc400078ee200 */
        /* <DEDUP_REMOVED lines=9> */
[----:B------:R-:W-:Y:S01]  /*1f80*/  IMAD.IADD R5, R5, 0x1, R7 ;  /* 0x0000000105057824 */ /* 0x000fe200078e0207 */
[----:B------:R-:W-:Y:S01]  /*1f90*/  SEL R6, RZ, 0x20, P1 ;  /* 0x00000020ff067807 */ /* 0x000fe20000800000 */
[----:B------:R-:W-:-:S03]  /*1fa0*/  IMAD R7, R8, UR4, RZ ;  /* 0x0000000408077c24 */ /* 0x000fc6000f8e02ff */
[----:B------:R-:W-:Y:S02]  /*1fb0*/  LOP3.LUT R3, R6, R0, R3, 0xfe, !PT ;  /* 0x0000000006037212 */ /* 0x000fe400078efe03 */
[----:B------:R-:W-:Y:S01]  /*1fc0*/  SEL R0, RZ, 0x40, P2 ;  /* 0x00000040ff007807 */ /* 0x000fe20001000000 */
[C---:B------:R-:W-:Y:S02]  /*1fd0*/  IMAD R63, R41.reuse, UR5, R7 ;  /* 0x00000005293f7c24 */ /* 0x040fe4000f8e0207 */
[----:B------:R-:W-:Y:S01]  /*1fe0*/  IMAD.WIDE.U32 R40, R41, UR4, R4 ;  /* 0x0000000429287c25 */ /* 0x000fe2000f8e0004 */
[----:B------:R-:W-:Y:S01]  /*1ff0*/  LOP3.LUT R0, R3, R0, RZ, 0xfc, !PT ;  /* 0x0000000003007212 */ /* 0x000fe200078efcff */
[----:B------:R-:W-:Y:S02]  /*2000*/  ULDC UR4, c[0x0][0x2e4] ;  /* 0x0000b90000047ab9 */ /* 0x000fe40000000800 */
[C---:B------:R-:W-:Y:S02]  /*2010*/  IMAD R4, R97.reuse, R48, RZ ;  /* 0x0000003061047224 */ /* 0x040fe400078e02ff */
[----:B----4-:R-:W-:-:S02]  /*2020*/  IMAD R3, R97, R54, RZ ;  /* 0x0000003661037224 */ /* 0x010fc400078e02ff */
[C---:B------:R-:W-:Y:S02]  /*2030*/  IMAD R15, R18.reuse, R49, R4 ;  /* 0x00000031120f7224 */ /* 0x040fe400078e0204 */
[C---:B------:R-:W-:Y:S02]  /*2040*/  IMAD R13, R18.reuse, R55, R3 ;  /* 0x00000037120d7224 */ /* 0x040fe400078e0203 */
[----:B------:R-:W-:-:S04]  /*2050*/  IMAD.WIDE.U32 R4, R18, R54, R38 ;  /* 0x0000003612047225 */ /* 0x000fc800078e0026 */
[----:B------:R-:W-:Y:S02]  /*2060*/  IMAD.IADD R5, R5, 0x1, R13 ;  /* 0x0000000105057824 */ /* 0x000fe400078e020d */
[----:B-----5:R-:W-:Y:S02]  /*2070*/  IMAD.WIDE.U32 R50, R23, R54, R4 ;  /* 0x0000003617327225 */ /* 0x020fe400078e0004 */
[----:B------:R-:W2:Y:S01]  /*2080*/  LDL R4, [R1+0x28] ;  /* 0x0000280001047983 */ /* 0x000ea20000100800 */
[C---:B------:R-:W-:Y:S01]  /*2090*/  LOP3.LUT P1, RZ, R28.reuse, 0x4, RZ, 0xc0, !PT ;  /* 0x000000041cff7812 */ /* 0x040fe2000782c0ff */
[----:B------:R-:W-:Y:S02]  /*20a0*/  IMAD.SHL.U32 R87, R28, 0x40, RZ ;  /* 0x000000401c577824 */ /* 0x000fe400078e00ff */
[----:B------:R-:W1:Y:S01]  /*20b0*/  S2R R28, SR_TID.X ;  /* 0x00000000001c7919 */ /* 0x000e620000002100 */
[----:B0-----:R-:W-:-:S04]  /*20c0*/  ISETP.GE.AND P0, PT, R20, R25, PT ;  /* 0x000000191400720c */ /* 0x001fc80003f06270 */
[----:B------:R-:W-:Y:S01]  /*20d0*/  SEL R3, R25, RZ, P0 ;  /* 0x000000ff19037207 */ /* 0x000fe20000000000 */
[----:B------:R-:W-:-:S04]  /*20e0*/  VIADD R79, R26, 0x8 ;  /* 0x000000081a4f7836 */ /* 0x000fc80000000000 */
[----:B------:R-:W-:Y:S01]  /*20f0*/  IMAD.IADD R3, R20, 0x1, R3 ;  /* 0x0000000114037824 */ /* 0x000fe200078e0203 */
[----:B------:R-:W-:-:S04]  /*2100*/  LOP3.LUT R87, R87, 0x1c0, RZ, 0xc0, !PT ;  /* 0x000001c057577812 */ /* 0x000fc800078ec0ff */
[----:B------:R-:W-:Y:S02]  /*2110*/  SHF.R.S32.HI R12, RZ, 0x1f, R3 ;  /* 0x0000001fff0c7819 */ /* 0x000fe40000011403 */
[----:B------:R-:W-:Y:S02]  /*2120*/  SHF.R.U32.HI R82, RZ, 0x3, R87 ;  /* 0x00000003ff527819 */ /* 0x000fe40000011657 */
[----:B------:R-:W-:Y:S01]  /*2130*/  LEA.HI R12, R12, R3, RZ, 0x3 ;  /* 0x000000030c0c7211 */ /* 0x000fe200078f18ff */
[----:B-1----:R-:W-:-:S05]  /*2140*/  VIADD R28, R28, 0xffffff80 ;  /* 0xffffff801c1c7836 */ /* 0x002fca0000000000 */
[----:B------:R-:W-:-:S04]  /*2150*/  SHF.R.S32.HI R26, RZ, 0x1f, R28 ;  /* 0x0000001fff1a7819 */ /* 0x000fc8000001141c */
[----:B------:R-:W-:Y:S01]  /*2160*/  LEA.HI R26, R26, R28, RZ, 0x5 ;  /* 0x0000001c1a1a7211 */ /* 0x000fe200078f28ff */
[----:B------:R-:W-:Y:S01]  /*2170*/  VIADD R28, R18, 0x40 ;  /* 0x00000040121c7836 */ /* 0x000fe20000000000 */
[----:B------:R-:W-:-:S03]  /*2180*/  LOP3.LUT R3, R87, 0x18, R20, 0xf8, !PT ;  /* 0x0000001857037812 */ /* 0x000fc600078ef814 */
[----:B------:R-:W-:Y:S01]  /*2190*/  IMAD.SHL.U32 R28, R28, 0x40, RZ ;  /* 0x000000401c1c7824 */ /* 0x000fe200078e00ff */
[----:B------:R-:W-:Y:S02]  /*21a0*/  LOP3.LUT R3, R3, R82, RZ, 0x3c, !PT ;  /* 0x0000005203037212 */ /* 0x000fe400078e3cff */
[----:B------:R-:W-:Y:S02]  /*21b0*/  SHF.R.S32.HI R26, RZ, 0x5, R26 ;  /* 0x00000005ff1a7819 */ /* 0x000fe4000001141a */
[----:B------:R-:W-:Y:S01]  /*21c0*/  LOP3.LUT R28, R28, 0x1c0, RZ, 0xc0, !PT ;  /* 0x000001c01c1c7812 */ /* 0x000fe200078ec0ff */
[----:B------:R-:W-:Y:S01]  /*21d0*/  IMAD.WIDE.U32 R8, R18, R54, R20 ;  /* 0x0000003612087225 */ /* 0x000fe200078e0014 */
[--C-:B------:R-:W-:Y:S02]  /*21e0*/  SHF.R.S32.HI R72, RZ, 0x3, R12.reuse ;  /* 0x00000003ff487819 */ /* 0x100fe4000001140c */
[----:B------:R-:W-:Y:S01]  /*21f0*/  LOP3.LUT R71, R12, 0xfffffff8, RZ, 0xc0, !PT ;  /* 0xfffffff80c477812 */ /* 0x000fe200078ec0ff */
[----:B------:R-:W-:Y:S01]  /*2200*/  IMAD R77, R26, 0x200, R3 ;  /* 0x000002001a4d7824 */ /* 0x000fe200078e0203 */
[----:B------:R-:W-:-:S02]  /*2210*/  LOP3.LUT R3, R87, 0x38, R12, 0xf8, !PT ;  /* 0x0000003857037812 */ /* 0x000fc400078ef80c */
[----:B------:R-:W-:Y:S01]  /*2220*/  LOP3.LUT R12, R28, 0x38, R12, 0xf8, !PT ;  /* 0x000000381c0c7812 */ /* 0x000fe200078ef80c */
[----:B------:R-:W-:Y:S02]  /*2230*/  VIADD R28, R18, 0x40 ;  /* 0x00000040121c7836 */ /* 0x000fe40000000000 */
[----:B------:R-:W-:Y:S01]  /*2240*/  IMAD.IADD R9, R13, 0x1, R9 ;  /* 0x000000010d097824 */ /* 0x000fe200078e0209 */
[----:B------:R-:W-:Y:S01]  /*2250*/  SHF.R.S32.HI R13, RZ, 0x1f, R23 ;  /* 0x0000001fff0d7819 */ /* 0x000fe20000011417 */
[----:B------:R-:W-:Y:S02]  /*2260*/  IMAD.SHL.U32 R28, R28, 0x40, RZ ;  /* 0x000000401c1c7824 */ /* 0x000fe400078e00ff */
[----:B------:R-:W-:-:S03]  /*2270*/  IMAD.WIDE.U32 R6, R18, R48, R38 ;  /* 0x0000003012067225 */ /* 0x000fc600078e0026 */
[----:B------:R-:W-:Y:S01]  /*2280*/  LOP3.LUT R28, R28, 0x1c0, RZ, 0xc0, !PT ;  /* 0x000001c01c1c7812 */ /* 0x000fe200078ec0ff */
[----:B------:R-:W-:-:S04]  /*2290*/  IMAD.WIDE.U32 R10, R18, R48, R20 ;  /* 0x00000030120a7225 */ /* 0x000fc800078e0014 */
[----:B------:R-:W-:Y:S01]  /*22a0*/  IMAD R14, R13, R48, RZ ;  /* 0x000000300d0e7224 */ /* 0x000fe200078e02ff */
[----:B------:R-:W-:Y:S01]  /*22b0*/  SHF.R.U32.HI R28, RZ, 0x3, R28 ;  /* 0x00000003ff1c7819 */ /* 0x000fe2000001161c */
[----:B------:R-:W-:Y:S02]  /*22c0*/  IMAD.IADD R7, R7, 0x1, R15 ;  /* 0x0000000107077824 */ /* 0x000fe400078e020f */
[----:B------:R-:W-:Y:S02]  /*22d0*/  IMAD.IADD R11, R15, 0x1, R11 ;  /* 0x000000010f0b7824 */ /* 0x000fe400078e020b */
[----:B------:R-:W-:Y:S02]  /*22e0*/  IMAD R69, R23, R49, R14 ;  /* 0x0000003117457224 */ /* 0x000fe400078e020e */
[----:B------:R-:W-:Y:S02]  /*22f0*/  IMAD.MOV.U32 R80, RZ, RZ, 0x20 ;  /* 0x00000020ff507424 */ /* 0x000fe400078e00ff */
[----:B------:R-:W-:Y:S01]  /*2300*/  IMAD R14, R13, R54, RZ ;  /* 0x000000360d0e7224 */ /* 0x000fe200078e02ff */
[C---:B------:R-:W-:Y:S01]  /*2310*/  SHF.L.U64.HI R84, R48.reuse, 0x6, R49 ;  /* 0x0000000630547819 */ /* 0x040fe20000010231 */
[----:B------:R-:W-:Y:S01]  /*2320*/  IMAD R75, R49, 0x60, RZ ;  /* 0x00000060314b7824 */ /* 0x000fe200078e02ff */
[----:B------:R-:W-:Y:S01]  /*2330*/  SHF.L.U32 R89, R48, 0x6, RZ ;  /* 0x0000000630597819 */ /* 0x000fe200000006ff */
[----:B------:R-:W-:Y:S01]  /*2340*/  IMAD.WIDE.U32 R44, R23, R48, R6 ;  /* 0x00000030172c7225 */ /* 0x000fe200078e0006 */
[----:B------:R-:W-:-:S02]  /*2350*/  IADD3 R56, P2, R18, R27, RZ ;  /* 0x0000001b12387210 */ /* 0x000fc40007f5e0ff */
[----:B------:R-:W-:Y:S01]  /*2360*/  LOP3.LUT R67, R3, R82, RZ, 0x3c, !PT ;  /* 0x0000005203437212 */ /* 0x000fe200078e3cff */
[----:B------:R-:W-:Y:S01]  /*2370*/  IMAD.WIDE.U32 R46, R23, R48, R10 ;  /* 0x00000030172e7225 */ /* 0x000fe200078e000a */
[----:B------:R-:W-:Y:S02]  /*2380*/  SHF.L.U64.HI R88, R42, 0x6, R43 ;  /* 0x000000062a587819 */ /* 0x000fe4000001022b */
[----:B------:R-:W-:Y:S01]  /*2390*/  SHF.L.U64.HI R85, R54, 0x6, R55 ;  /* 0x0000000636557819 */ /* 0x000fe20000010237 */
[----:B------:R-:W-:Y:S01]  /*23a0*/  IMAD R15, R43, 0x60, RZ ;  /* 0x000000602b0f7824 */ /* 0x000fe200078e02ff */
[----:B------:R-:W-:Y:S01]  /*23b0*/  SEL R80, R80, 0xffffffe0, !P1 ;  /* 0xffffffe050507807 */ /* 0x000fe20004800000 */
[----:B------:R-:W-:Y:S01]  /*23c0*/  IMAD.SHL.U32 R86, R42, 0x40, RZ ;  /* 0x000000402a567824 */ /* 0x000fe200078e00ff */
[----:B------:R-:W-:Y:S01]  /*23d0*/  LOP3.LUT R12, R12, R28, RZ, 0x3c, !PT ;  /* 0x0000001c0c0c7212 */ /* 0x000fe200078e3cff */
[----:B------:R-:W-:Y:S01]  /*23e0*/  IMAD.WIDE.U32 R48, R48, 0x60, RZ ;  /* 0x0000006030307825 */ /* 0x000fe200078e00ff */
[----:B------:R-:W-:-:S03]  /*23f0*/  SEL R3, RZ, 0xffffff80, P3 ;  /* 0xffffff80ff037807 */ /* 0x000fc60001800000 */
[----:B------:R-:W-:Y:S02]  /*2400*/  IMAD R7, R23, R55, R14 ;  /* 0x0000003717077224 */ /* 0x000fe400078e020e */
[----:B------:R-:W-:Y:S02]  /*2410*/  IMAD R11, R55, 0x60, RZ ;  /* 0x00000060370b7824 */ /* 0x000fe400078e02ff */
[----:B------:R-:W-:Y:S02]  /*2420*/  IMAD.SHL.U32 R83, R54, 0x40, RZ ;  /* 0x0000004036537824 */ /* 0x000fe400078e00ff */
[----:B------:R-:W-:-:S04]  /*2430*/  IMAD.WIDE.U32 R52, R23, R54, R8 ;  /* 0x0000003617347225 */ /* 0x000fc800078e0008 */
[----:B------:R-:W-:Y:S02]  /*2440*/  VIADD R29, R18, 0x40 ;  /* 0x00000040121d7836 */ /* 0x000fe40000000000 */
[----:B------:R-:W-:Y:S01]  /*2450*/  IMAD.WIDE.U32 R42, R42, 0x60, RZ ;  /* 0x000000602a2a7825 */ /* 0x000fe200078e00ff */
[----:B------:R-:W-:-:S03]  /*2460*/  LOP3.LUT R3, R0, 0x80, R3, 0xc8, !PT ;  /* 0x0000008000037812 */ /* 0x000fc600078ec803 */
[----:B------:R-:W-:Y:S01]  /*2470*/  IMAD.WIDE.U32 R54, R54, 0x60, RZ ;  /* 0x0000006036367825 */ /* 0x000fe200078e00ff */
[----:B------:R-:W-:Y:S02]  /*2480*/  SHF.R.S32.HI R81, RZ, 0x1f, R29 ;  /* 0x0000001fff517819 */ /* 0x000fe4000001141d */
[----:B------:R-:W-:Y:S01]  /*2490*/  IADD3 R75, R49, R75, RZ ;  /* 0x0000004b314b7210 */ /* 0x000fe20007ffe0ff */
[----:B------:R-:W-:Y:S01]  /*24a0*/  IMAD.X R57, R97, 0x1, R24, P2 ;  /* 0x0000000161397824 */ /* 0x000fe200010e0618 */
[----:B------:R-:W-:Y:S01]  /*24b0*/  IADD3 R66, R7, R53, RZ ;  /* 0x0000003507427210 */ /* 0x000fe20007ffe0ff */
[----:B------:R-:W-:Y:S01]  /*24c0*/  IMAD.IADD R70, R45, 0x1, R69 ;  /* 0x000000012d467824 */ /* 0x000fe200078e0245 */
[----:B------:R-:W-:Y:S01]  /*24d0*/  SHF.R.S32.HI R64, RZ, 0x1f, R71 ;  /* 0x0000001fff407819 */ /* 0x000fe20000011447 */
[----:B------:R-:W-:Y:S01]  /*24e0*/  IMAD.SHL.U32 R78, R25, 0x2, RZ ;  /* 0x00000002194e7824 */ /* 0x000fe200078e00ff */
[----:B------:R-:W-:Y:S01]  /*24f0*/  ISETP.GE.AND P1, PT, R20, UR4, PT ;  /* 0x0000000414007c0c */ /* 0x000fe2000bf26270 */
[----:B------:R-:W-:Y:S01]  /*2500*/  IMAD.IADD R76, R43, 0x1, R15 ;  /* 0x000000012b4c7824 */ /* 0x000fe200078e020f */
[----:B------:R-:W-:Y:S01]  /*2510*/  ISETP.GE.AND P2, PT, R99, UR4, PT ;  /* 0x0000000463007c0c */ /* 0x000fe2000bf46270 */
[----:B------:R-:W-:Y:S01]  /*2520*/  IMAD.IADD R74, R55, 0x1, R11 ;  /* 0x00000001374a7824 */ /* 0x000fe200078e020b */
[----:B------:R-:W-:Y:S01]  /*2530*/  LOP3.LUT R0, R0, 0x40, RZ, 0xc0, !PT ;  /* 0x0000004000007812 */ /* 0x000fe200078ec0ff */
[----:B------:R-:W-:-:S02]  /*2540*/  IMAD.IADD R73, R80, 0x1, R77 ;  /* 0x0000000150497824 */ /* 0x000fc400078e024d */
[----:B------:R-:W-:Y:S02]  /*2550*/  IMAD.IADD R69, R69, 0x1, R47 ;  /* 0x0000000145457824 */ /* 0x000fe400078e022f */
[----:B------:R-:W-:Y:S02]  /*2560*/  IMAD.IADD R68, R51, 0x1, R7 ;  /* 0x0000000133447824 */ /* 0x000fe400078e0207 */
[----:B------:R-:W-:Y:S02]  /*2570*/  IMAD R67, R26, 0x200, R67 ;  /* 0x000002001a437824 */ /* 0x000fe400078e0243 */
[----:B------:R-:W-:Y:S02]  /*2580*/  IMAD.IADD R63, R41, 0x1, R63 ;  /* 0x00000001293f7824 */ /* 0x000fe400078e023f */
[----:B--2---:R-:W-:Y:S01]  /*2590*/  IMAD.IADD R65, R4, 0x1, R12 ;  /* 0x0000000104417824 */ /* 0x004fe200078e020c */
[----:B------:R-:W-:Y:S06]  /*25a0*/  @!P6 BAR.SYNC.DEFER_BLOCKING 0x9, 0x100 ;  /* 0x024400000000eb1d */ /* 0x000fec0000010000 */
.L_x_4391:
        /* <DEDUP_REMOVED lines=35> */
[----:B------:R-:W-:Y:S01]  /*27e0*/  IMAD.WIDE.U32 R6, R54, R59, RZ ;  /* 0x0000003b36067225 */ /* 0x000fe200078e00ff */
[----:B------:R-:W-:-:S03]  /*27f0*/  IADD3 R113, R5, R11, RZ ;  /* 0x0000000b05717210 */ /* 0x000fc60007ffe0ff */
        /* <DEDUP_REMOVED lines=31> */
.L_x_4348:
[----:B------:R-:W-:Y:S05]  /*29f0*/  BSYNC B1 ;  /* 0x0000000000017941 */ /* 0x000fea0003800000 */
.L_x_4347:
[----:B0-----:R-:W-:Y:S01]  /*2a00*/  VIADD R10, R18, 0x40 ;  /* 0x00000040120a7836 */ /* 0x001fe20000000000 */
[----:B------:R-:W-:Y:S01]  /*2a10*/  BSSY B1, `(.L_x_4349) ;  /* 0x000001d000017945 */ /* 0x000fe20003800000 */
[----:B------:R-:W-:Y:S01]  /*2a20*/  CS2R R26, SRZ ;  /* 0x00000000001a7805 */ /* 0x000fe2000001ff00 */
[----:B-----5:R-:W-:Y:S01]  /*2a30*/  IMAD.MOV.U32 R102, RZ, RZ, R30 ;  /* 0x000000ffff667224 */ /* 0x020fe200078e001e */
[----:B------:R-:W-:Y:S02]  /*2a40*/  CS2R R24, SRZ ;  /* 0x0000000000187805 */ /* 0x000fe4000001ff00 */
[----:B------:R-:W-:Y:S02]  /*2a50*/  ISETP.GE.AND P5, PT, R10, R101, PT ;  /* 0x000000650a00720c */ /* 0x000fe40003fa6270 */
[----:B------:R-:W-:Y:S01]  /*2a60*/  CS2R R10, SRZ ;  /* 0x00000000000a7805 */ /* 0x000fe2000001ff00 */
[----:B------:R-:W-:-:S10]  /*2a70*/  IMAD.MOV.U32 R103, RZ, RZ, R31 ;  /* 0x000000ffff677224 */ /* 0x000fd400078e001f */
        /* <DEDUP_REMOVED lines=22> */
.L_x_4350:
[----:B------:R-:W-:Y:S05]  /*2be0*/  BSYNC B1 ;  /* 0x0000000000017941 */ /* 0x000fea0003800000 */
.L_x_4349:
[----:B0-----:R-:W-:Y:S01]  /*2bf0*/  IMAD.MOV.U32 R4, RZ, RZ, R32 ;  /* 0x000000ffff047224 */ /* 0x001fe200078e0020 */
[----:B------:R-:W-:Y:S01]  /*2c00*/  ISETP.NE.AND P3, PT, R218, 0x3, PT ;  /* 0x00000003da00780c */ /* 0x000fe20003f65270 */
[----:B------:R-:W-:Y:S01]  /*2c10*/  IMAD.MOV.U32 R5, RZ, RZ, R33 ;  /* 0x000000ffff057224 */ /* 0x000fe200078e0021 */
[----:B------:R-:W-:Y:S01]  /*2c20*/  PRMT R118, R102, 0x5410, R103 ;  /* 0x0000541066767816 */ /* 0x000fe20000000067 */
[----:B------:R-:W-:Y:S02]  /*2c30*/  IMAD.MOV.U32 R6, RZ, RZ, R34 ;  /* 0x000000ffff067224 */ /* 0x000fe400078e0022 */
[----:B------:R-:W-:Y:S01]  /*2c40*/  IMAD.MOV.U32 R7, RZ, RZ, R35 ;  /* 0x000000ffff077224 */ /* 0x000fe200078e0023 */
[----:B------:R-:W-:Y:S01]  /*2c50*/  PRMT R115, R4, 0x5410, R5 ;  /* 0x0000541004737816 */ /* 0x000fe20000000005 */
[----:B------:R-:W-:Y:S01]  /*2c60*/  IMAD.MOV.U32 R5, RZ, RZ, R29 ;  /* 0x000000ffff057224 */ /* 0x000fe200078e001d */
[----:B------:R-:W-:Y:S02]  /*2c70*/  MOV R4, R28 ;  /* 0x0000001c00047202 */ /* 0x000fe40000000f00 */
[----:B------:R-:W-:Y:S01]  /*2c80*/  PRMT R120, R6, 0x5410, R7 ;  /* 0x0000541006787816 */ /* 0x000fe20000000007 */
[----:B-----5:R-:W-:Y:S01]  /*2c90*/  IMAD.MOV.U32 R7, RZ, RZ, R27 ;  /* 0x000000ffff077224 */ /* 0x020fe200078e001b */
[----:B------:R-:W-:Y:S01]  /*2ca0*/  PRMT R119, R4, 0x5410, R5 ;  /* 0x0000541004777816 */ /* 0x000fe20000000005 */
[----:B------:R-:W-:-:S02]  /*2cb0*/  IMAD.MOV.U32 R4, RZ, RZ, R8 ;  /* 0x000000ffff047224 */ /* 0x000fc400078e0008 */
        /* <DEDUP_REMOVED lines=8> */
[----:B------:R-:W-:Y:S02]  /*2d40*/  MOV R6, R24 ;  /* 0x0000001800067202 */ /* 0x000fe40000000f00 */
[----:B------:R-:W-:-:S02]  /*2d50*/  PRMT R106, R106, 0x5410, R7 ;  /* 0x000054106a6a7816 */ /* 0x000fc40000000007 */
[----:B------:R-:W-:Y:S02]  /*2d60*/  PRMT R103, R4, 0x5410, R5 ;  /* 0x0000541004677816 */ /* 0x000fe40000000005 */
[----:B------:R-:W-:Y:S01]  /*2d70*/  PRMT R107, R6, 0x7610, R107 ;  /* 0x00007610066b7816 */ /* 0x000fe2000000006b */
[----:B------:R-:W-:Y:S06]  /*2d80*/  @!P3 BRA `(.L_x_4351) ;  /* 0x000000000004b947 */ /* 0x000fec0003800000 */
[----:B------:R-:W-:Y:S01]  /*2d90*/  BPT.TRAP 0x1 ;  /* 0x000000040000795c */ /* 0x000fe20000300000 */
.L_x_4351:
[----:B------:R-:W-:Y:S01]  /*2da0*/  IMAD R90, R16, 0x8, R17 ;  /* 0x00000008105a7824 */ /* 0x000fe200078e0211 */
[----:B------:R-:W-:Y:S01]  /*2db0*/  SHF.L.U32 R111, R22, 0x1f, RZ ;  /* 0x0000001f166f7819 */ /* 0x000fe200000006ff */
[----:B------:R-:W-:Y:S03]  /*2dc0*/  BSSY B1, `(.L_x_4352) ;  /* 0x0000003000017945 */ /* 0x000fe60003800000 */
[----:B------:R-:W0:Y:S02]  /*2dd0*/  SYNCS.PHASECHK.TRANS64.TRYWAIT P6, [R90+URZ+0x32490], R111 ;  /* 0x0324906f5a0075a7 */ /* 0x000e2400080c017f */
[----:B0-----:R-:W-:Y:S05]  /*2de0*/  @!P6 BRA `(.L_x_4353) ;  /* 0x000001740098e947 */ /* 0x001fea0003800000 */
.L_x_4593:
[----:B------:R-:W-:Y:S05]  /*2df0*/  BSYNC B1 ;  /* 0x0000000000017941 */ /* 0x000fea0003800000 */
.L_x_4352:
        /* <DEDUP_REMOVED lines=49> */
.L_x_4359:
[----:B------:R-:W-:Y:S05]  /*3110*/  BSYNC B3 ;  /* 0x0000000000037941 */ /* 0x000fea0003800000 */
.L_x_4358:
[----:B--2---:R1:W-:Y:S02]  /*3120*/  STG.E.128 desc[UR52][R14.64], R4 ;  /* 0x000000040e007986 */ /* 0x0043e4000c101d34 */
.L_x_4357:
[----:B------:R-:W-:Y:S05]  /*3130*/  BSYNC B2 ;  /* 0x0000000000027941 */ /* 0x000fea0003800000 */
.L_x_4356:
        /* <DEDUP_REMOVED lines=47> */
.L_x_4361:
[----:B------:R-:W-:Y:S05]  /*3430*/  BSYNC B2 ;  /* 0x0000000000027941 */ /* 0x000fea0003800000 */
.L_x_4360:
[----:B--2---:R2:W-:Y:S02]  /*3440*/  STG.E.128 desc[UR52][R14.64+0x40], R4 ;  /* 0x000040040e007986 */ /* 0x0045e4000c101d34 */
.L_x_4355:
[----:B------:R-:W-:Y:S05]  /*3450*/  BSYNC B1 ;  /* 0x0000000000017941 */ /* 0x000fea0003800000 */
.L_x_4354:
        /* <DEDUP_REMOVED lines=48> */
.L_x_4366:
[----:B------:R-:W-:Y:S05]  /*3760*/  BSYNC B2 ;  /* 0x0000000000027941 */ /* 0x000fea0003800000 */
.L_x_4365:
[----:B--2---:R3:W-:Y:S02]  /*3770*/  STG.E.128 desc[UR52][R12.64], R4 ;  /* 0x000000040c007986 */ /* 0x0047e4000c101d34 */
.L_x_4364:
[----:B------:R-:W-:Y:S05]  /*3780*/  BSYNC B1 ;  /* 0x0000000000017941 */ /* 0x000fea0003800000 */
.L_x_4363:
[----:B------:R-:W-:Y:S05]  /*3790*/  @P2 BRA `(.L_x_4362) ;  /* 0x0000001800582947 */ /* 0x000fea0003800000 */
[----:B-123--:R1:W2:Y:S01]  /*37a0*/  LDS.128 R4, [R104+0x2000] ;  /* 0x0020000068047984 */ /* 0x00e2a20000000c00 */
[----:B------:R-:W-:Y:S01]  /*37b0*/  VIADD R14, R38, 0x10 ;  /* 0x00000010260e7836 */ /* 0x000fe20000000000 */
[----:B------:R-:W-:Y:S04]  /*37c0*/  BSSY B1, `(.L_x_4367) ;  /* 0x000002c000017945 */ /* 0x000fe80003800000 */
[----:B------:R-:W-:-:S13]  /*37d0*/  ISETP.GE.AND P4, PT, R14, R105, PT ;  /* 0x000000690e00720c */ /* 0x000fda0003f86270 */
        /* <DEDUP_REMOVED lines=42> */
.L_x_4368:
[----:B------:R-:W-:Y:S05]  /*3a80*/  BSYNC B1 ;  /* 0x0000000000017941 */ /* 0x000fea0003800000 */
.L_x_4367:
[----:B--2---:R1:W-:Y:S01]  /*3a90*/  STG.E.128 desc[UR52][R12.64+0x40], R4 ;  /* 0x000040040c007986 */ /* 0x0043e2000c101d34 */
[----:B------:R-:W-:Y:S05]  /*3aa0*/  BRA `(.L_x_4362) ;  /* 0x0000001400947947 */ /* 0x000fea0003800000 */
.L_x_4346:
[----:B------:R-:W-:Y:S01]  /*3ab0*/  VIADD R8, R18, 0x40 ;  /* 0x0000004012087836 */ /* 0x000fe20000000000 */
[----:B------:R-:W-:Y:S02]  /*3ac0*/  CS2R R14, SRZ ;  /* 0x00000000000e7805 */ /* 0x000fe4000001ff00 */
[----:B------:R-:W-:Y:S02]  /*3ad0*/  CS2R R12, SRZ ;  /* 0x00000000000c7805 */ /* 0x000fe4000001ff00 */
[----:B------:R-:W-:Y:S02]  /*3ae0*/  CS2R R26, SRZ ;  /* 0x00000000001a7805 */ /* 0x000fe4000001ff00 */
[----:B------:R-:W-:Y:S02]  /*3af0*/  CS2R R24, SRZ ;  /* 0x0000000000187805 */ /* 0x000fe4000001ff00 */
        /* <DEDUP_REMOVED lines=11> */
[----:B------:R-:W-:-:S04]  /*3bb0*/  @!P4 IADD3 R6, P5, R52, R6, RZ ;  /* 0x000000063406c210 */ /* 0x000fc80007fbe0ff */
[----:B------:R-:W-:-:S03]  /*3bc0*/  @!P4 IADD3.X R9, R111, R66, RZ, P5, !PT ;  /* 0x000000426f09c210 */ /* 0x000fc60002ffe4ff */
        /* <DEDUP_REMOVED lines=28> */
[----:B----4-:R-:W-:Y:S02]  /*3d90*/  IMAD.MOV.U32 R28, RZ, RZ, R26 ;  /* 0x000000ffff1c7224 */ /* 0x010fe400078e001a */
[----:B------:R-:W-:Y:S02]  /*3da0*/  IMAD.MOV.U32 R29, RZ, RZ, R27 ;  /* 0x000000ffff1d7224 */ /* 0x000fe400078e001b */
[----:B------:R-:W-:Y:S02]  /*3db0*/  IMAD.MOV.U32 R30, RZ, RZ, R24 ;  /* 0x000000ffff1e7224 */ /* 0x000fe400078e0018 */
[----:B------:R-:W-:Y:S01]  /*3dc0*/  IMAD.MOV.U32 R31, RZ, RZ, R25 ;  /* 0x000000ffff1f7224 */ /* 0x000fe200078e0019 */
[----:B------:R-:W-:-:S02]  /*3dd0*/  PRMT R125, R125, 0x5410, R29 ;  /* 0x000054107d7d7816 */ /* 0x000fc4000000001d */
[----:B------:R-:W-:Y:S02]  /*3de0*/  PRMT R133, R28, 0x5410, R30 ;  /* 0x000054101c857816 */ /* 0x000fe4000000001e */
[----:B------:R-:W-:Y:S01]  /*3df0*/  PRMT R122, R122, 0x5410, R31 ;  /* 0x000054107a7a7816 */ /* 0x000fe2000000001f */
[----:B-----5:R-:W-:Y:S01]  /*3e00*/  IMAD.MOV.U32 R29, RZ, RZ, R11 ;  /* 0x000000ffff1d7224 */ /* 0x020fe200078e000b */
[----:B------:R-:W-:Y:S01]  /*3e10*/  MOV R28, R10 ;  /* 0x0000000a001c7202 */ /* 0x000fe20000000f00 */
[----:B------:R-:W-:Y:S02]  /*3e20*/  IMAD.MOV.U32 R30, RZ, RZ, R8 ;  /* 0x000000ffff1e7224 */ /* 0x000fe400078e0008 */
[----:B------:R-:W-:Y:S01]  /*3e30*/  IMAD.MOV.U32 R31, RZ, RZ, R9 ;  /* 0x000000ffff1f7224 */ /* 0x000fe200078e0009 */
[----:B------:R-:W-:Y:S01]  /*3e40*/  PRMT R117, R28, 0x5410, R29 ;  /* 0x000054101c757816 */ /* 0x000fe2000000001d */
[----:B------:R-:W-:-:S03]  /*3e50*/  IMAD.MOV.U32 R28, RZ, RZ, R6 ;  /* 0x000000ffff1c7224 */ /* 0x000fc600078e0006 */
[----:B------:R-:W-:Y:S01]  /*3e60*/  PRMT R118, R30, 0x5410, R31 ;  /* 0x000054101e767816 */ /* 0x000fe2000000001f */
[----:B------:R-:W-:Y:S02]  /*3e70*/  IMAD.MOV.U32 R29, RZ, RZ, R7 ;  /* 0x000000ffff1d7224 */ /* 0x000fe400078e0007 */
[----:B------:R-:W-:Y:S02]  /*3e80*/  IMAD.MOV.U32 R30, RZ, RZ, R4 ;  /* 0x000000ffff1e7224 */ /* 0x000fe400078e0004 */
[----:B------:R-:W-:Y:S01]  /*3e90*/  IMAD.MOV.U32 R31, RZ, RZ, R5 ;  /* 0x000000ffff1f7224 */ /* 0x000fe200078e0005 */
[----:B------:R-:W-:-:S04]  /*3ea0*/  PRMT R119, R28, 0x5410, R29 ;  /* 0x000054101c777816 */ /* 0x000fc8000000001d */
[----:B------:R-:W-:Y:S01]  /*3eb0*/  PRMT R120, R30, 0x5410, R31 ;  /* 0x000054101e787816 */ /* 0x000fe2000000001f */
[----:B------:R-:W-:Y:S06]  /*3ec0*/  @!P3 BRA `(.L_x_4369) ;  /* 0x000000000004b947 */ /* 0x000fec0003800000 */
[----:B------:R-:W-:Y:S01]  /*3ed0*/  BPT.TRAP 0x1 ;  /* 0x000000040000795c */ /* 0x000fe20000300000 */
.L_x_4369:
[----:B------:R-:W-:Y:S01]  /*3ee0*/  IMAD R90, R16, 0x8, R17 ;  /* 0x00000008105a7824 */ /* 0x000fe200078e0211 */
[----:B------:R-:W-:Y:S01]  /*3ef0*/  SHF.L.U32 R111, R22, 0x1f, RZ ;  /* 0x0000001f166f7819 */ /* 0x000fe200000006ff */
[----:B------:R-:W0:Y:S01]  /*3f00*/  LDC R113, c[0x0][0x2e4] ;  /* 0x0000b900ff717b82 */ /* 0x000e220000000800 */
[----:B------:R-:W-:Y:S01]  /*3f10*/  BSSY B1, `(.L_x_4370) ;  /* 0x0000006000017945 */ /* 0x000fe20003800000 */
[----:B------:R-:W-:Y:S01]  /*3f20*/  IMAD.MOV.U32 R107, RZ, RZ, R109 ;  /* 0x000000ffff6b7224 */ /* 0x000fe200078e006d */
[----:B------:R-:W1:Y:S05]  /*3f30*/  SYNCS.PHASECHK.TRANS64.TRYWAIT P5, [R90+URZ+0x32490], R111 ;  /* 0x0324906f5a0075a7 */ /* 0x000e6a00080a017f */
[----:B------:R-:W2:Y:S01]  /*3f40*/  LDC.64 R104, c[0x0][0x2f0] ;  /* 0x0000bc00ff687b82 */ /* 0x000ea20000000a00 */
[----:B0-----:R-:W-:Y:S01]  /*3f50*/  IADD3 R115, -R78, R113, RZ ;  /* 0x000000714e737210 */ /* 0x001fe20007ffe1ff */
[----:B-1----:R-:W-:Y:S06]  /*3f60*/  @!P5 BRA `(.L_x_4371) ;  /* 0x00000164004cd947 */ /* 0x002fec0003800000 */
.L_x_4594:
[----:B------:R-:W-:Y:S05]  /*3f70*/  BSYNC B1 ;  /* 0x0000000000017941 */ /* 0x000fea0003800000 */
.L_x_4370:
[----:B------:R-:W-:Y:S01]  /*3f80*/  ISETP.GE.OR P5, PT, R18, R101, P1 ;  /* 0x000000651200720c */ /* 0x000fe20000fa6670 */
[----:B------:R-:W-:-:S12]  /*3f90*/  BSSY B1, `(.L_x_4372) ;  /* 0x000007c000017945 */ /* 0x000fd80003800000 */
[----:B------:R-:W-:Y:S05]  /*3fa0*/  @P5 BRA `(.L_x_4373) ;  /* 0x0000000400e85947 */ /* 0x000fea0003800000 */
[----:B------:R-:W1:Y:S01]  /*3fb0*/  S2R R30, SR_TID.X ;  /* 0x00000000001e7919 */ /* 0x000e620000002100 */
        /* <DEDUP_REMOVED lines=8> */
[----:B------:R-:W-:Y:S01]  /*4040*/  LEA.HI R29, R29, R28, RZ, 0x4 ;  /* 0x0000001c1d1d7211 */ /* 0x000fe200078f20ff */
[----:B------:R-:W-:Y:S01]  /*4050*/  IMAD R28, R16, 0x1800, R67 ;  /* 0x00001800101c7824 */ /* 0x000fe200078e0243 */
[----:B------:R-:W-:Y:S02]  /*4060*/  IADD3.X R112, R95, R114, R64, P5, P6 ;  /* 0x000000725f707210 */ /* 0x000fe40002fec440 */
[----:B------:R-:W-:Y:S01]  /*4070*/  LEA.HI.SX32 R29, R29, R72, 0x1c ;  /* 0x000000481d1d7211 */ /* 0x000fe200078fe2ff */
[----:B------:R-:W-:-:S04]  /*4080*/  IMAD R28, R28, 0x2, R17 ;  /* 0x000000021c1c7824 */ /* 0x000fc800078e0211 */
[----:B------:R-:W-:-:S05]  /*4090*/  IMAD.SHL.U32 R116, R29, 0x8, RZ ;  /* 0x000000081d747824 */ /* 0x000fca00078e00ff */
[----:B------:R-:W-:Y:S01]  /*40a0*/  LOP3.LUT R29, R87, 0x38, R116, 0xf8, !PT ;  /* 0x00000038571d7812 */ /* 0x000fe200078ef874 */
[----:B-1----:R-:W-:-:S03]  /*40b0*/  VIADD R31, R30, 0xffffff80 ;  /* 0xffffff801e1f7836 */ /* 0x002fc60000000000 */
[----:B------:R-:W-:Y:S02]  /*40c0*/  LOP3.LUT R29, R29, R82, RZ, 0x3c, !PT ;  /* 0x000000521d1d7212 */ /* 0x000fe400078e3cff */
[----:B------:R-:W-:-:S04]  /*40d0*/  SHF.R.S32.HI R30, RZ, 0x1f, R31 ;  /* 0x0000001fff1e7819 */ /* 0x000fc8000001141f */
[----:B------:R-:W-:-:S04]  /*40e0*/  LEA.HI R30, R30, R31, RZ, 0x5 ;  /* 0x0000001f1e1e7211 */ /* 0x000fc800078f28ff */
[----:B------:R-:W-:-:S05]  /*40f0*/  SHF.R.S32.HI R30, RZ, 0x5, R30 ;  /* 0x00000005ff1e7819 */ /* 0x000fca000001141e */
        /* <DEDUP_REMOVED lines=57> */
[----:B------:R-:W-:-:S02]  /*4490*/  HADD2.F32 R14, -RZ, R132.H1_H1 ;  /* 0x30000084ff0e7230 */ /* 0x000fc40000004100 */
[-C--:B------:R-:W-:Y:S01]  /*44a0*/  FMUL.FTZ R29, R32, R25.reuse ;  /* 0x00000019201d7220 */ /* 0x080fe20000410000 */
[----:B------:R-:W-:Y:S02]  /*44b0*/  HADD2.F32 R15, -RZ, R131.H0_H0 ;  /* 0x20000083ff0f7230 */ /* 0x000fe40000004100 */
[----:B------:R-:W-:Y:S01]  /*44c0*/  FMUL.FTZ R25, R28, R25 ;  /* 0x000000191c197220 */ /* 0x000fe20000410000 */
[-C--:B------:R-:W-:Y:S01]  /*44d0*/  FFMA.FTZ R26, R13, R14.reuse, R24 ;  /* 0x0000000e0d1a7223 */ /* 0x080fe20000010018 */
[----:B------:R-:W-:Y:S01]  /*44e0*/  FFMA.FTZ R27, R12, R14, -R27 ;  /* 0x0000000e0c1b7223 */ /* 0x000fe2000001081b */
[-C--:B------:R-:W-:Y:S01]  /*44f0*/  FFMA.FTZ R28, R28, R15.reuse, -R29 ;  /* 0x0000000f1c1c7223 */ /* 0x080fe2000001081d */
[----:B------:R-:W-:Y:S01]  /*4500*/  FFMA.FTZ R29, R32, R15, R25 ;  /* 0x0000000f201d7223 */ /* 0x000fe20000010019 */
[----:B------:R-:W-:Y:S02]  /*4510*/  HADD2.F32 R13, -RZ, R34.H0_H0 ;  /* 0x20000022ff0d7230 */ /* 0x000fe40000004100 */
[----:B------:R-:W-:Y:S01]  /*4520*/  HADD2.F32 R24, -RZ, R133.H0_H0 ;  /* 0x20000085ff187230 */ /* 0x000fe20000004100 */
[----:B------:R-:W-:Y:S01]  /*4530*/  F2FP.F16.F32.PACK_AB R28, R28, R27 ;  /* 0x0000001b1c1c723e */ /* 0x000fe200000000ff */
        /* <DEDUP_REMOVED lines=11> */
[----:B------:R-:W-:-:S02]  /*45f0*/  IMAD.MOV.U32 R29, RZ, RZ, R121 ;  /* 0x000000ffff1d7224 */ /* 0x000fc400078e0079 */
[-C--:B------:R-:W-:Y:S01]  /*4600*/  FFMA.FTZ R31, R12, R14.reuse, -R31 ;  /* 0x0000000e0c1f7223 */ /* 0x080fe2000001081f */
[----:B------:R-:W-:Y:S01]  /*4610*/  FFMA.FTZ R24, R13, R14, R24 ;  /* 0x0000000e0d187223 */ /* 0x000fe20000010018 */
[-C--:B------:R-:W-:Y:S01]  /*4620*/  FFMA.FTZ R30, R30, R15.reuse, -R35 ;  /* 0x0000000f1e1e7223 */ /* 0x080fe20000010823 */
[----:B------:R-:W-:Y:S01]  /*4630*/  FFMA.FTZ R25, R34, R15, R25 ;  /* 0x0000000f22197223 */ /* 0x000fe20000010019 */
[----:B------:R-:W-:-:S03]  /*4640*/  F2FP.F16.F32.PACK_AB R35, R125, R126 ;  /* 0x0000007e7d23723e */ /* 0x000fc600000000ff */
[----:B------:R-:W-:Y:S01]  /*4650*/  F2FP.F16.F32.PACK_AB R30, R30, R31 ;  /* 0x0000001f1e1e723e */ /* 0x000fe200000000ff */
[----:B------:R-:W-:Y:S01]  /*4660*/  IMAD.MOV.U32 R31, RZ, RZ, R123 ;  /* 0x000000ffff1f7224 */ /* 0x000fe200078e007b */
[----:B------:R-:W-:-:S07]  /*4670*/  F2FP.F16.F32.PACK_AB R34, R25, R24 ;  /* 0x000000181922723e */ /* 0x000fce00000000ff */
.L_x_4375:
[----:B------:R-:W-:Y:S05]  /*4680*/  BSYNC B2 ;  /* 0x0000000000027941 */ /* 0x000fea0003800000 */
.L_x_4374:
        /* <DEDUP_REMOVED lines=12> */
.L_x_4373:
[----:B------:R-:W-:Y:S05]  /*4750*/  BSYNC B1 ;  /* 0x0000000000017941 */ /* 0x000fea0003800000 */
.L_x_4372:
[----:B-1----:R-:W-:Y:S02]  /*4760*/  VIADD R13, R18, 0x40 ;  /* 0x00000040120d7836 */ /* 0x002fe40000000000 */
[-C--:B--2---:R-:W-:Y:S02]  /*4770*/  IMAD R12, R81, R104.reuse, RZ ;  /* 0x00000068510c7224 */ /* 0x084fe400078e02ff */
[C---:B------:R-:W-:Y:S01]  /*4780*/  IMAD.WIDE.U32 R106, R13.reuse, R104, R106 ;  /* 0x000000680d6a7225 */ /* 0x040fe200078e006a */
[----:B------:R-:W-:-:S03]  /*4790*/  ISETP.GE.OR P5, PT, R13, R101, P1 ;  /* 0x000000650d00720c */ /* 0x000fc60000fa6670 */
[----:B------:R-:W-:-:S10]  /*47a0*/  IMAD R105, R13, R105, R12 ;  /* 0x000000690d697224 */ /* 0x000fd400078e020c */
[----:B------:R-:W-:Y:S05]  /*47b0*/  @P5 BRA `(.L_x_4362) ;  /* 0x0000000800505947 */ /* 0x000fea0003800000 */
[----:B------:R-:W2:Y:S01]  /*47c0*/  LDL R14, [R1+0x28] ;  /* 0x00002800010e7983 */ /* 0x000ea20000100800 */
[----:B------:R-:W-:Y:S01]  /*47d0*/  IADD3 R30, R107, R105, RZ ;  /* 0x000000696b1e7210 */ /* 0x000fe20007ffe0ff */
[----:B------:R-:W-:Y:S01]  /*47e0*/  VIADD R15, R18, 0x40 ;  /* 0x00000040120f7836 */ /* 0x000fe20000000000 */
[----:B------:R-:W-:Y:S01]  /*47f0*/  IADD3 R12, P5, P6, R36, R106, R71 ;  /* 0x0000006a240c7210 */ /* 0x000fe20007ebe047 */
[----:B------:R-:W-:Y:S01]  /*4800*/  VIADD R24, R18, 0x40 ;  /* 0x0000004012187836 */ /* 0x000fe20000000000 */
[----:B------:R-:W-:Y:S01]  /*4810*/  SEL R115, R78, R115, !P0 ;  /* 0x000000734e737207 */ /* 0x000fe20004000000 */
[----:B------:R-:W-:Y:S01]  /*4820*/  IMAD.SHL.U32 R15, R15, 0x40, RZ ;  /* 0x000000400f0f7824 */ /* 0x000fe200078e00ff */
[----:B------:R-:W-:Y:S01]  /*4830*/  IADD3.X R13, R95, R30, R64, P5, P6 ;  /* 0x0000001e5f0d7210 */ /* 0x000fe20002fec440 */
[----:B------:R-:W-:Y:S01]  /*4840*/  IMAD.SHL.U32 R24, R24, 0x40, RZ ;  /* 0x0000004018187824 */ /* 0x000fe200078e00ff */
[----:B------:R-:W-:Y:S01]  /*4850*/  LEA R28, P5, R12, R102, 0x1 ;  /* 0x000000660c1c7211 */ /* 0x000fe200078a08ff */
[----:B------:R-:W-:Y:S01]  /*4860*/  BSSY B1, `(.L_x_4376) ;  /* 0x0000065000017945 */ /* 0x000fe20003800000 */
[----:B------:R-:W-:-:S02]  /*4870*/  LOP3.LUT R15, R15, 0x1c0, RZ, 0xc0, !PT ;  /* 0x000001c00f0f7812 */ /* 0x000fc400078ec0ff */
[----:B------:R-:W-:Y:S02]  /*4880*/  LEA.HI.X R29, R12, R103, R13, 0x1, P5 ;  /* 0x000000670c1d7211 */ /* 0x000fe400028f0c0d */
[----:B------:R-:W-:Y:S02]  /*4890*/  SHF.R.S32.HI R12, RZ, 0x1f, R115 ;  /* 0x0000001fff0c7819 */ /* 0x000fe40000011473 */
[----:B------:R-:W-:Y:S02]  /*48a0*/  LOP3.LUT R24, R24, 0x1c0, RZ, 0xc0, !PT ;  /* 0x000001c018187812 */ /* 0x000fe400078ec0ff */
[----:B------:R-:W-:Y:S02]  /*48b0*/  LEA.HI R115, R12, R115, RZ, 0x4 ;  /* 0x000000730c737211 */ /* 0x000fe400078f20ff */
[----:B------:R-:W-:Y:S02]  /*48c0*/  SHF.R.U32.HI R15, RZ, 0x3, R15 ;  /* 0x00000003ff0f7819 */ /* 0x000fe4000001160f */
[----:B------:R-:W-:-:S05]  /*48d0*/  LEA.HI.SX32 R31, R115, R72, 0x1c ;  /* 0x00000048731f7211 */ /* 0x000fca00078fe2ff */
[----:B------:R-:W-:-:S05]  /*48e0*/  IMAD.SHL.U32 R31, R31, 0x8, RZ ;  /* 0x000000081f1f7824 */ /* 0x000fca00078e00ff */
[----:B------:R-:W-:-:S04]  /*48f0*/  LOP3.LUT R12, R24, 0x38, R31, 0xf8, !PT ;  /* 0x00000038180c7812 */ /* 0x000fc800078ef81f */
[----:B------:R-:W-:-:S05]  /*4900*/  LOP3.LUT R12, R12, R15, RZ, 0x3c, !PT ;  /* 0x0000000f0c0c7212 */ /* 0x000fca00078e3cff */
[----:B--2---:R-:W-:Y:S02]  /*4910*/  IMAD.IADD R13, R14, 0x1, R12 ;  /* 0x000000010e0d7824 */ /* 0x004fe400078e020c */
        /* <DEDUP_REMOVED lines=32> */
[----:B------:R-:W-:Y:S02]  /*4b20*/  HADD2.F32 R5, -RZ, R27.H0_H0 ;  /* 0x2000001bff057230 */ /* 0x000fe40000004100 */
        /* <DEDUP_REMOVED lines=53> */
[----:B------:R-:W-:Y:S02]  /*4e80*/  F2FP.F16.F32.PACK_AB R14, R14, R15 ;  /* 0x0000000f0e0e723e */ /* 0x000fe400000000ff */
[----:B------:R-:W-:Y:S02]  /*4e90*/  F2FP.F16.F32.PACK_AB R26, R9, R6 ;  /* 0x00000006091a723e */ /* 0x000fe400000000ff */
[----:B------:R-:W-:-:S07]  /*4ea0*/  MOV R15, R10 ;  /* 0x0000000a000f7202 */ /* 0x000fce0000000f00 */
.L_x_4377:
[----:B------:R-:W-:Y:S05]  /*4eb0*/  BSYNC B1 ;  /* 0x0000000000017941 */ /* 0x000fea0003800000 */
.L_x_4376:
        /* <DEDUP_REMOVED lines=10> */
.L_x_4345:
[----:B------:R-:W-:-:S13]  /*4f60*/  ISETP.NE.AND P3, PT, R218, 0x3, PT ;  /* 0x00000003da00780c */ /* 0x000fda0003f65270 */
[----:B------:R-:W-:Y:S05]  /*4f70*/  @!P3 BRA `(.L_x_4378) ;  /* 0x000000000004b947 */ /* 0x000fea0003800000 */
[----:B------:R-:W-:Y:S01]  /*4f80*/  BPT.TRAP 0x1 ;  /* 0x000000040000795c */ /* 0x000fe20000300000 */
.L_x_4378:
[----:B------:R-:W-:Y:S01]  /*4f90*/  IMAD R90, R16, 0x8, R17 ;  /* 0x00000008105a7824 */ /* 0x000fe200078e0211 */
[----:B------:R-:W-:Y:S01]  /*4fa0*/  SHF.L.U32 R111, R22, 0x1f, RZ ;  /* 0x0000001f166f7819 */ /* 0x000fe200000006ff */
[----:B------:R-:W-:Y:S01]  /*4fb0*/  IMAD R101, R59, -0x60, R62 ;  /* 0xffffffa03b657824 */ /* 0x000fe200078e023e */
[----:B------:R-:W-:Y:S02]  /*4fc0*/  BSSY B1, `(.L_x_4379) ;  /* 0x0000004000017945 */ /* 0x000fe40003800000 */
[----:B------:R-:W0:Y:S02]  /*4fd0*/  SYNCS.PHASECHK.TRANS64.TRYWAIT P4, [R90+URZ+0x32490], R111 ;  /* 0x0324906f5a0075a7 */ /* 0x000e24000808017f */
[----:B------:R-:W-:Y:S01]  /*4fe0*/  VIMNMX R101, R101, 0x60, PT ;  /* 0x0000006065657848 */ /* 0x000fe20003fe0100 */
[----:B0-----:R-:W-:Y:S06]  /*4ff0*/  @!P4 BRA `(.L_x_4380) ;  /* 0x00000154003cc947 */ /* 0x001fec0003800000 */
.L_x_4595:
[----:B------:R-:W-:Y:S05]  /*5000*/  BSYNC B1 ;  /* 0x0000000000017941 */ /* 0x000fea0003800000 */
.L_x_4379:
[CC--:B------:R-:W-:Y:S01]  /*5010*/  ISETP.GE.AND P5, PT, R18.reuse, R101.reuse, PT ;  /* 0x000000651200720c */ /* 0x0c0fe20003fa6270 */
[----:B------:R-:W-:Y:S01]  /*5020*/  VIADD R4, R18, 0x40 ;  /* 0x0000004012047836 */ /* 0x000fe20000000000 */
[----:B------:R-:W-:Y:S04]  /*5030*/  BSSY B1, `(.L_x_4381) ;  /* 0x0000007000017945 */ /* 0x000fe80003800000 */
[----:B------:R-:W-:-:S07]  /*5040*/  ISETP.GE.AND P4, PT, R4, R101, PT ;  /* 0x000000650400720c */ /* 0x000fce0003f86270 */
[----:B------:R-:W-:Y:S06]  /*5050*/  @P5 BRA `(.L_x_4382) ;  /* 0x0000000000105947 */ /* 0x000fec0003800000 */
[----:B------:R-:W1:Y:S04]  /*5060*/  @!P1 LDS.128 R4, [R108] ;  /* 0x000000006c049984 */ /* 0x000e680000000c00 */
[----:B------:R-:W2:Y:S04]  /*5070*/  @!P2 LDS.128 R8, [R104] ;  /* 0x000000006808a984 */ /* 0x000ea80000000c00 */
[----:B-1----:R1:W-:Y:S04]  /*5080*/  @!P1 STG.E.128 desc[UR52][R14.64], R4 ;  /* 0x000000040e009986 */ /* 0x0023e8000c101d34 */
[----:B--2---:R1:W-:Y:S02]  /*5090*/  @!P2 STG.E.128 desc[UR52][R14.64+0x40], R8 ;  /* 0x000040080e00a986 */ /* 0x0043e4000c101d34 */
.L_x_4382:
[----:B------:R-:W-:Y:S05]  /*50a0*/  BSYNC B1 ;  /* 0x0000000000017941 */ /* 0x000fea0003800000 */
.L_x_4381:
[----:B------:R-:W-:Y:S05]  /*50b0*/  @P4 BRA `(.L_x_4362) ;  /* 0x0000000000104947 */ /* 0x000fea0003800000 */
[----:B-1----:R-:W1:Y:S04]  /*50c0*/  @!P1 LDS.128 R4, [R108+0x2000] ;  /* 0x002000006c049984 */ /* 0x002e680000000c00 */
[----:B------:R-:W2:Y:S04]  /*50d0*/  @!P2 LDS.128 R8, [R104+0x2000] ;  /* 0x002000006808a984 */ /* 0x000ea80000000c00 */
[----:B-1----:R3:W-:Y:S04]  /*50e0*/  @!P1 STG.E.128 desc[UR52][R12.64], R4 ;  /* 0x000000040c009986 */ /* 0x0027e8000c101d34 */
[----:B--2---:R3:W-:Y:S02]  /*50f0*/  @!P2 STG.E.128 desc[UR52][R12.64+0x40], R8 ;  /* 0x000040080c00a986 */ /* 0x0047e4000c101d34 */
.L_x_4362:
[----:B------:R-:W-:Y:S05]  /*5100*/  BSYNC B0 ;  /* 0x0000000000007941 */ /* 0x000fea0003800000 */
.L_x_4344:
        /* <DEDUP_REMOVED lines=17> */
.L_x_4384:
[----:B------:R-:W-:Y:S05]  /*5220*/  BSYNC B0 ;  /* 0x0000000000007941 */ /* 0x000fea0003800000 */
.L_x_4383:
[----:B------:R-:W2:Y:S01]  /*5230*/  SYNCS.PHASECHK.TRANS64.TRYWAIT P3, [R90+URZ+0x324b0], R111 ;  /* 0x0324b06f5a0075a7 */ /* 0x000ea2000806017f */
[----:B------:R-:W-:Y:S01]  /*5240*/  ULDC UR40, c[0x0][0x310] ;  /* 0x0000c40000287ab9 */ /* 0x000fe20000000800 */
[----:B------:R-:W-:Y:S01]  /*5250*/  ULDC.64 UR38, c[0x0][0x318] ;  /* 0x0000c60000267ab9 */ /* 0x000fe20000000a00 */
[----:B------:R-:W-:Y:S01]  /*5260*/  ULDC.64 UR36, c[0x0][0x308] ;  /* 0x0000c20000247ab9 */ /* 0x000fe20000000a00 */
[----:B------:R-:W-:Y:S01]  /*5270*/  BSSY B0, `(.L_x_4385) ;  /* 0x0000003000007945 */ /* 0x000fe20003800000 */
[----:B-1----:R-:W-:-:S03]  /*5280*/  IMAD R4, R16, 0x6000, R77 ;  /* 0x0000600010047824 */ /* 0x002fc600078e024d */
[----:B--2---:R-:W-:Y:S05]  /*5290*/  @!P3 BRA `(.L_x_4386) ;  /* 0x0000015000a8b947 */ /* 0x004fea0003800000 */
.L_x_4596:
[----:B------:R-:W-:Y:S05]  /*52a0*/  BSYNC B0 ;  /* 0x0000000000007941 */ /* 0x000fea0003800000 */
.L_x_4385:
[----:B------:R-:W-:Y:S01]  /*52b0*/  ISETP.GE.AND P3, PT, R18, R101, PT ;  /* 0x000000651200720c */ /* 0x000fe20003f66270 */
[----:B------:R-:W-:Y:S01]  /*52c0*/  IMAD.IADD R6, R80, 0x1, R4 ;  /* 0x0000000150067824 */ /* 0x000fe200078e0204 */
[----:B------:R-:W-:Y:S01]  /*52d0*/  BSSY B0, `(.L_x_4387) ;  /* 0x0000025000007945 */ /* 0x000fe20003800000 */
[----:B------:R-:W-:Y:S02]  /*52e0*/  IMAD R32, R4, 0x2, R61 ;  /* 0x0000000204207824 */ /* 0x000fe400078e023d */
[----:B----4-:R-:W-:-:S04]  /*52f0*/  IMAD.WIDE R28, R59, 0x60, R56 ;  /* 0x000000603b1c7825 */ /* 0x010fc800078e0238 */
[----:B------:R-:W-:-:S04]  /*5300*/  IMAD R33, R6, 0x2, R61 ;  /* 0x0000000206217824 */ /* 0x000fc800078e023d */
[----:B------:R-:W-:Y:S05]  /*5310*/  @P3 BRA `(.L_x_4388) ;  /* 0x0000000000803947 */ /* 0x000fea0003800000 */
[----:B------:R-:W-:Y:S02]  /*5320*/  IMAD R7, R29, UR38, RZ ;  /* 0x000000261d077c24 */ /* 0x000fe4000f8e02ff */
[----:B------:R-:W-:Y:S02]  /*5330*/  IMAD.MOV.U32 R4, RZ, RZ, R40 ;  /* 0x000000ffff047224 */ /* 0x000fe400078e0028 */
        /* <DEDUP_REMOVED lines=30> */
.L_x_4388:
[----:B------:R-:W-:Y:S05]  /*5520*/  BSYNC B0 ;  /* 0x0000000000007941 */ /* 0x000fea0003800000 */
.L_x_4387:
[----:B------:R-:W-:Y:S01]  /*5530*/  IADD3 R4, R18, 0x40, RZ ;  /* 0x0000004012047810 */ /* 0x000fe20007ffe0ff */
[----:B------:R-:W-:Y:S03]  /*5540*/  BSSY B0, `(.L_x_4389) ;  /* 0x0000025000007945 */ /* 0x000fe60003800000 */
[----:B------:R-:W-:-:S13]  /*5550*/  ISETP.GE.AND P3, PT, R4, R101, PT ;  /* 0x000000650400720c */ /* 0x000fda0003f66270 */
        /* <DEDUP_REMOVED lines=35> */
.L_x_4390:
[----:B------:R-:W-:Y:S05]  /*5790*/  BSYNC B0 ;  /* 0x0000000000007941 */ /* 0x000fea0003800000 */
.L_x_4389:
        /* <DEDUP_REMOVED lines=22> */
.L_x_4339:
[----:B------:R-:W-:Y:S01]  /*5900*/  ISETP.GE.AND P2, PT, R214, 0x1, PT ;  /* 0x00000001d600780c */ /* 0x000fe20003f46270 */
[----:B------:R-:W-:Y:S01]  /*5910*/  IMAD.MOV.U32 R3, RZ, RZ, RZ ;  /* 0x000000ffff037224 */ /* 0x000fe200078e00ff */
[----:B------:R-:W-:Y:S02]  /*5920*/  PLOP3.LUT P1, PT, PT, PT, PT, 0x80, 0x0 ;  /* 0x000000000000781c */ /* 0x000fe40003f2f070 */
[----:B------:R-:W-:Y:S01]  /*5930*/  CS2R R4, SRZ ;  /* 0x0000000000047805 */ /* 0x000fe2000001ff00 */
[----:B------:R-:W-:Y:S01]  /*5940*/  IMAD.MOV.U32 R0, RZ, RZ, RZ ;  /* 0x000000ffff007224 */ /* 0x000fe200078e00ff */
[----:B------:R-:W-:Y:S02]  /*5950*/  MOV R150, RZ ;  /* 0x000000ff00967202 */ /* 0x000fe40000000f00 */
        /* <DEDUP_REMOVED lines=31> */
[----:B----4-:R-:W-:Y:S02]  /*5b50*/  CS2R R78, SRZ ;  /* 0x00000000004e7805 */ /* 0x010fe4000001ff00 */
        /* <DEDUP_REMOVED lines=28> */
[----:B--23--:R-:W-:Y:S02]  /*5d20*/  CS2R R26, SRZ ;  /* 0x00000000001a7805 */ /* 0x00cfe4000001ff00 */
[----:B------:R-:W-:Y:S01]  /*5d30*/  CS2R R28, SRZ ;  /* 0x00000000001c7805 */ /* 0x000fe2000001ff00 */
[----:B------:R-:W-:Y:S06]  /*5d40*/  @P0 BRA `(.L_x_4392) ;  /* 0x00000000000c0947 */ /* 0x000fec0003800000 */
[----:B------:R-:W0:Y:S01]  /*5d50*/  FENCE.VIEW.ASYNC.G ;  /* 0x00000000000073c6 */ /* 0x000e220000000100 */
[----:B------:R-:W-:Y:S05]  /*5d60*/  WARPSYNC.ALL ;  /* 0x0000000000007948 */ /* 0x000fea0003800000 */
[----:B0-----:R-:W-:Y:S06]  /*5d70*/  BAR.ARV 0xc, 0x120 ;  /* 0x0304800000007b1d */ /* 0x001fec0000002000 */
.L_x_4392:
[----:B------:R-:W-:Y:S01]  /*5d80*/  CS2R R24, SRZ ;  /* 0x0000000000187805 */ /* 0x000fe2000001ff00 */
[----:B------:R-:W-:Y:S06]  /*5d90*/  @!P2 BRA `(.L_x_4393) ;  /* 0x000000bc00a8a947 */ /* 0x000fec0003800000 */
[----:B------:R-:W-:-:S03]  /*5da0*/  UMOV UR4, 0xffffffff ;  /* 0xffffffff00047882 */ /* 0x000fc60000000000 */
[----:B------:R-:W-:Y:S05]  /*5db0*/  BRA.DIV UR4, `(.L_x_4394) ;  /* 0x0000014604f47947 */ /* 0x000fea000b800000 */
[----:B------:R-:W0:Y:S02]  /*5dc0*/  S2R R0, SR_TID.X ;  /* 0x0000000000007919 */ /* 0x000e240000002100 */
[----:B0-----:R-:W-:-:S05]  /*5dd0*/  VIADD R3, R0, 0xffffff80 ;  /* 0xffffff8000037836 */ /* 0x001fca0000000000 */
[----:B------:R-:W-:-:S04]  /*5de0*/  SHF.R.S32.HI R0, RZ, 0x1f, R3 ;  /* 0x0000001fff007819 */ /* 0x000fc80000011403 */
[----:B------:R-:W-:-:S04]  /*5df0*/  LEA.HI R0, R0, R3, RZ, 0x7 ;  /* 0x0000000300007211 */ /* 0x000fc800078f38ff */
[----:B------:R-:W-:-:S05]  /*5e00*/  SHF.R.S32.HI R0, RZ, 0x7, R0 ;  /* 0x00000007ff007819 */ /* 0x000fca0000011400 */
[----:B------:R0:W1:Y:S02]  /*5e10*/  SHFL.IDX PT, R14, R0, RZ, 0x1f ;  /* 0x00001fff000e7589 */ /* 0x00006400000e0000 */
.L_x_4599:
[----:B01----:R-:W-:Y:S01]  /*5e20*/  LEA.HI R0, R14, R14, RZ, 0x1 ;  /* 0x0000000e0e007211 */ /* 0x003fe200078f08ff */
[----:B------:R-:W-:Y:S01]  /*5e30*/  VIADD R26, R17, 0x18400 ;  /* 0x00018400111a7836 */ /* 0x000fe20000000000 */
[----:B------:R-:W-:Y:S01]  /*5e40*/  BSSY B6, `(.L_x_4395) ;  /* 0x000001d000067945 */ /* 0x000fe20003800000 */
[----:B------:R-:W-:Y:S01]  /*5e50*/  IMAD.MOV.U32 R217, RZ, RZ, 0x40000040 ;  /* 0x40000040ffd97424 */ /* 0x000fe200078e00ff */
[----:B------:R-:W-:Y:S02]  /*5e60*/  LOP3.LUT R3, R0, 0x7fffe, RZ, 0xc0, !PT ;  /* 0x0007fffe00037812 */ /* 0x000fe400078ec0ff */
[----:B------:R-:W-:-:S03]  /*5e70*/  LOP3.LUT P0, RZ, R26, 0x1bf, RZ, 0xc0, !PT ;  /* 0x000001bf1aff7812 */ /* 0x000fc6000780c0ff */
[----:B------:R-:W-:-:S04]  /*5e80*/  IMAD.IADD R3, R14, 0x1, -R3 ;  /* 0x000000010e037824 */ /* 0x000fc800078e0a03 */
[----:B------:R-:W-:-:S05]  /*5e90*/  IMAD R3, R3, 0x2000, R26 ;  /* 0x0000200003037824 */ /* 0x000fca00078e021a */
[----:B------:R-:W-:Y:S01]  /*5ea0*/  SHF.R.U32.HI R0, RZ, 0x4, R3 ;  /* 0x00000004ff007819 */ /* 0x000fe20000011603 */
[----:B------:R-:W-:-:S03]  /*5eb0*/  VIADD R3, R3, 0xa000 ;  /* 0x0000a00003037836 */ /* 0x000fc60000000000 */
[----:B------:R-:W-:Y:S02]  /*5ec0*/  LOP3.LUT R0, R0, 0x3fff, RZ, 0xc0, !PT ;  /* 0x00003fff00007812 */ /* 0x000fe400078ec0ff */
[----:B------:R-:W-:Y:S02]  /*5ed0*/  SHF.R.U32.HI R3, RZ, 0x4, R3 ;  /* 0x00000004ff037819 */ /* 0x000fe40000011603 */
[----:B------:R-:W-:Y:S02]  /*5ee0*/  LOP3.LUT R216, R0, 0x10000, RZ, 0xfc, !PT ;  /* 0x0001000000d87812 */ /* 0x000fe400078efcff */
[----:B------:R-:W-:Y:S01]  /*5ef0*/  LOP3.LUT R72, R3, 0x3fff, RZ, 0xc0, !PT ;  /* 0x00003fff03487812 */ /* 0x000fe200078ec0ff */
[----:B------:R-:W-:Y:S06]  /*5f00*/  @!P0 BRA `(.L_x_4396) ;  /* 0x0000000000408947 */ /* 0x000fec0003800000 */
[----:B------:R-:W-:Y:S01]  /*5f10*/  MOV R0, 0x0 ;  /* 0x0000000000007802 */ /* 0x000fe20000000f00 */
[----:B------:R-:W-:Y:S01]  /*5f20*/  ULDC.64 UR4, c[0x4][0x90] ;  /* 0x0100240000047ab9 */ /* 0x000fe20000000a00 */
[----:B------:R-:W-:Y:S01]  /*5f30*/  ULDC.64 UR6, c[0x4][0x98] ;  /* 0x0100260000067ab9 */ /* 0x000fe20000000a00 */
[----:B------:R-:W-:Y:S01]  /*5f40*/  IMAD.U32 R4, RZ, RZ, UR4 ;  /* 0x00000004ff047e24 */ /* 0x000fe2000f8e00ff */
[----:B------:R0:W1:Y:S01]  /*5f50*/  LDC.64 R14, c[0x4][R0] ;  /* 0x01000000000e7b82 */ /* 0x0000620000000a00 */
[----:B------:R-:W-:Y:S01]  /*5f60*/  MOV R5, UR5 ;  /* 0x0000000500057c02 */ /* 0x000fe20008000f00 */
        /* <DEDUP_REMOVED lines=10> */
.L_x_4396:
[----:B------:R-:W-:Y:S05]  /*6010*/  BSYNC B6 ;  /* 0x0000000000067941 */ /* 0x000fea0003800000 */
.L_x_4395:
[----:B------:R-:W-:Y:S02]  /*6020*/  ULDC UR4, c[0x0][0x3d4] ;  /* 0x0000f50000047ab9 */ /* 0x000fe40000000800 */
[----:B------:R-:W-:-:S13]  /*6030*/  ISETP.LT.AND P0, PT, RZ, UR4, PT ;  /* 0x00000004ff007c0c */ /* 0x000fda000bf01270 */
[----:B------:R-:W-:Y:S05]  /*6040*/  @P0 BRA `(.L_x_4397) ;  /* 0x0000000000400947 */ /* 0x000fea0003800000 */
[----:B------:R-:W2:Y:S02]  /*6050*/  LDL R20, [R1+0x44] ;  /* 0x0000440001147983 */ /* 0x000ea40000100800 */
[----:B--2---:R-:W-:-:S04]  /*6060*/  LEA.HI R0, R20, R20, RZ, 0x1 ;  /* 0x0000001414007211 */ /* 0x004fc800078f08ff */
        /* <DEDUP_REMOVED lines=8> */
.L_x_4400:
[----:B-1----:R1:W2:Y:S02]  /*60f0*/  SYNCS.PHASECHK.TRANS64.TRYWAIT P0, [R17+URZ+0x32400], R0 ;  /* 0x03240000110075a7 */ /* 0x0022a4000800017f */
[----:B--2---:R-:W-:Y:S05]  /*6100*/  @!P0 NANOSLEEP.SYNCS 0x989680 ;  /* 0x009896800000895d */ /* 0x004fea0003900000 */
[----:B------:R-:W2:Y:S02]  /*6110*/  @!P0 SYNCS.PHASECHK.TRANS64 P0, [R17+URZ+0x32400], R0 ;  /* 0x03240000110085a7 */ /* 0x000ea4000800007f */
[----:B--2---:R-:W-:Y:S05]  /*6120*/  @!P0 BRA `(.L_x_4400) ;  /* 0xfffffffc00f08947 */ /* 0x004fea000383ffff */
.L_x_4399:
[----:B------:R-:W-:Y:S05]  /*6130*/  BSYNC B0 ;  /* 0x0000000000007941 */ /* 0x000fea0003800000 */
.L_x_4398:
[----:B------:R-:W-:Y:S05]  /*6140*/  BRA `(.L_x_4401) ;  /* 0x0000002c00e47947 */ /* 0x000fea0003800000 */
.L_x_4397:
[----:B------:R-:W0:Y:S01]  /*6150*/  S2R R0, SR_TID.X ;  /* 0x0000000000007919 */ /* 0x000e220000002100 */
[----:B------:R-:W1:Y:S01]  /*6160*/  LDC.64 R12, c[0x0][0x3d8] ;  /* 0x0000f600ff0c7b82 */ /* 0x000e620000000a00 */
[----:B-----5:R-:W-:Y:S01]  /*6170*/  SHF.R.S32.HI R3, RZ, 0x1f, R23 ;  /* 0x0000001fff037819 */ /* 0x020fe20000011417 */
[----:B------:R-:W-:Y:S01]  /*6180*/  BSSY B6, `(.L_x_4402) ;  /* 0x000003a000067945 */ /* 0x000fe20003800000 */
[----:B------:R-:W-:Y:S02]  /*6190*/  SHF.R.S32.HI R7, RZ, 0x1f, R18 ;  /* 0x0000001fff077819 */ /* 0x000fe40000011412 */
[----:B------:R-:W-:-:S03]  /*61a0*/  LOP3.LUT P0, RZ, R26, 0x3ff, RZ, 0xc0, !PT ;  /* 0x000003ff1aff7812 */ /* 0x000fc6000780c0ff */
[----:B------:R-:W2:Y:S01]  /*61b0*/  LDC.64 R14, c[0x0][0x3e8] ;  /* 0x0000fa00ff0e7b82 */ /* 0x000ea20000000a00 */
[-C--:B-1----:R-:W-:Y:S01]  /*61c0*/  IMAD R5, R7, R12.reuse, RZ ;  /* 0x0000000c07057224 */ /* 0x082fe200078e02ff */
[----:B------:R-:W-:Y:S01]  /*61d0*/  SHF.L.U64.HI R56, R12, 0x6, R13 ;  /* 0x000000060c387819 */ /* 0x000fe2000001020d */
[----:B------:R-:W-:-:S04]  /*61e0*/  IMAD.WIDE.U32 R44, R23, R12, RZ ;  /* 0x0000000c172c7225 */ /* 0x000fc800078e00ff */
[----:B------:R-:W-:Y:S01]  /*61f0*/  IMAD R27, R18, R13, R5 ;  /* 0x0000000d121b7224 */ /* 0x000fe200078e0205 */
[----:B0-----:R-:W-:Y:S01]  /*6200*/  IADD3 R0, R0, -0x80, RZ ;  /* 0xffffff8000007810 */ /* 0x001fe20007ffe0ff */
[-C--:B--2---:R-:W-:Y:S01]  /*6210*/  IMAD R4, R3, R14.reuse, RZ ;  /* 0x0000000e03047224 */ /* 0x084fe200078e02ff */
[----:B------:R-:W-:Y:S01]  /*6220*/  SHF.L.U64.HI R57, R14, 0x6, R15 ;  /* 0x000000060e397819 */ /* 0x000fe2000001020f */
[----:B------:R-:W-:Y:S01]  /*6230*/  IMAD R6, R7, R14, RZ ;  /* 0x0000000e07067224 */ /* 0x000fe200078e02ff */
[----:B------:R-:W-:Y:S01]  /*6240*/  SHF.R.S32.HI R30, RZ, 0x1f, R0 ;  /* 0x0000001fff1e7819 */ /* 0x000fe20000011400 */
[CC--:B------:R-:W-:Y:S02]  /*6250*/  IMAD R47, R23.reuse, R15.reuse, R4 ;  /* 0x0000000f172f7224 */ /* 0x0c0fe400078e0204 */
[----:B------:R-:W-:Y:S01]  /*6260*/  IMAD R29, R18, R15, R6 ;  /* 0x0000000f121d7224 */ /* 0x000fe200078e0206 */
[----:B------:R-:W-:Y:S01]  /*6270*/  LEA.HI R30, R30, R0, RZ, 0x2 ;  /* 0x000000001e1e7211 */ /* 0x000fe200078f10ff */
[----:B------:R-:W-:-:S03]  /*6280*/  IMAD.WIDE.U32 R42, R23, R14, RZ ;  /* 0x0000000e172a7225 */ /* 0x000fc600078e00ff */
[----:B------:R-:W-:Y:S01]  /*6290*/  LOP3.LUT R30, R30, 0xfffffffc, RZ, 0xc0, !PT ;  /* 0xfffffffc1e1e7812 */ /* 0x000fe200078ec0ff */
[----:B------:R-:W-:Y:S02]  /*62a0*/  IMAD.IADD R47, R47, 0x1, R43 ;  /* 0x000000012f2f7824 */ /* 0x000fe400078e022b */
[----:B------:R-:W-:Y:S02]  /*62b0*/  IMAD.SHL.U32 R55, R12, 0x40, RZ ;  /* 0x000000400c377824 */ /* 0x000fe400078e00ff */
[----:B------:R-:W-:Y:S02]  /*62c0*/  IMAD.IADD R30, R0, 0x1, -R30 ;  /* 0x00000001001e7824 */ /* 0x000fe400078e0a1e */
[----:B------:R-:W-:Y:S02]  /*62d0*/  IMAD R0, R3, R12, RZ ;  /* 0x0000000c03007224 */ /* 0x000fe400078e02ff */
[C---:B------:R-:W-:Y:S02]  /*62e0*/  IMAD.SHL.U32 R24, R30.reuse, 0x4, RZ ;  /* 0x000000041e187824 */ /* 0x040fe400078e00ff */
[----:B------:R-:W-:-:S02]  /*62f0*/  IMAD.SHL.U32 R40, R30, 0x8, RZ ;  /* 0x000000081e287824 */ /* 0x000fc400078e00ff */
[----:B------:R-:W-:Y:S01]  /*6300*/  IMAD R3, R23, R13, R0 ;  /* 0x0000000d17037224 */ /* 0x000fe200078e0200 */
[----:B------:R-:W-:Y:S01]  /*6310*/  SHF.R.S32.HI R25, RZ, 0x1f, R24 ;  /* 0x0000001fff197819 */ /* 0x000fe20000011418 */
[----:B------:R-:W-:Y:S01]  /*6320*/  IMAD.SHL.U32 R59, R14, 0x40, RZ ;  /* 0x000000400e3b7824 */ /* 0x000fe200078e00ff */
[----:B------:R-:W-:Y:S01]  /*6330*/  SHF.R.S32.HI R41, RZ, 0x1f, R40 ;  /* 0x0000001fff297819 */ /* 0x000fe20000011428 */
[----:B------:R-:W-:Y:S02]  /*6340*/  IMAD.IADD R23, R3, 0x1, R45 ;  /* 0x0000000103177824 */ /* 0x000fe400078e022d */
[----:B------:R-:W-:-:S04]  /*6350*/  IMAD.WIDE.U32 R4, R18, R12, R24 ;  /* 0x0000000c12047225 */ /* 0x000fc800078e0018 */
[----:B------:R-:W-:Y:S01]  /*6360*/  IMAD.WIDE.U32 R6, R18, R14, R24 ;  /* 0x0000000e12067225 */ /* 0x000fe200078e0018 */
[----:B------:R-:W-:-:S03]  /*6370*/  IADD3 R46, P1, R4, R44, RZ ;  /* 0x0000002c042e7210 */ /* 0x000fc60007f3e0ff */
[----:B------:R-:W-:Y:S01]  /*6380*/  IMAD.WIDE.U32 R8, R18, R12, R40 ;  /* 0x0000000c12087225 */ /* 0x000fe200078e0028 */
[----:B------:R-:W-:Y:S02]  /*6390*/  IADD3 R49, P2, R6, R42, RZ ;  /* 0x0000002a06317210 */ /* 0x000fe40007f5e0ff */
[----:B------:R-:W-:Y:S01]  /*63a0*/  IADD3.X R48, R23, R5, R27, P1, !PT ;  /* 0x0000000517307210 */ /* 0x000fe20000ffe41b */
[----:B------:R-:W-:Y:S01]  /*63b0*/  IMAD.WIDE.U32 R10, R18, R14, R40 ;  /* 0x0000000e120a7225 */ /* 0x000fe200078e0028 */
[----:B------:R-:W-:Y:S02]  /*63c0*/  IADD3 R26, P3, R8, R44, RZ ;  /* 0x0000002c081a7210 */ /* 0x000fe40007f7e0ff */
[----:B------:R-:W-:Y:S02]  /*63d0*/  IADD3.X R50, R47, R7, R29, P2, !PT ;  /* 0x000000072f327210 */ /* 0x000fe400017fe41d */
[----:B------:R-:W-:Y:S02]  /*63e0*/  IADD3 R28, P4, R10, R42, RZ ;  /* 0x0000002a0a1c7210 */ /* 0x000fe40007f9e0ff */
[----:B------:R-:W-:-:S02]  /*63f0*/  IADD3.X R27, R23, R27, R9, P3, !PT ;  /* 0x0000001b171b7210 */ /* 0x000fc40001ffe409 */
[----:B------:R-:W-:Y:S01]  /*6400*/  IADD3.X R29, R47, R29, R11, P4, !PT ;  /* 0x0000001d2f1d7210 */ /* 0x000fe200027fe40b */
[----:B------:R-:W-:Y:S08]  /*6410*/  @!P0 BRA `(.L_x_4403) ;  /* 0x0000000000408947 */ /* 0x000ff00003800000 */
        /* <DEDUP_REMOVED lines=16> */
.L_x_4403:
[----:B------:R-:W-:Y:S05]  /*6520*/  BSYNC B6 ;  /* 0x0000000000067941 */ /* 0x000fea0003800000 */
.L_x_4402:
[----:B------:R-:W0:Y:S01]  /*6530*/  LDC.64 R6, c[0x0][0x3d8] ;  /* 0x0000f600ff067b82 */ /* 0x000e220000000a00 */
[----:B------:R-:W-:Y:S01]  /*6540*/  SHF.R.S32.HI R3, RZ, 0x1f, R225 ;  /* 0x0000001fff037819 */ /* 0x000fe200000114e1 */
[----:B------:R-:W-:Y:S01]  /*6550*/  ULDC.U8 UR4, c[0x0][0x3f0] ;  /* 0x0000fc0000047ab9 */ /* 0x000fe20000000000 */
[----:B------:R-:W-:Y:S01]  /*6560*/  BSSY B0, `(.L_x_4404) ;  /* 0x00002af000007945 */ /* 0x000fe20003800000 */
[----:B------:R-:W-:-:S04]  /*6570*/  ISETP.NE.AND P0, PT, RZ, UR4, PT ;  /* 0x00000004ff007c0c */ /* 0x000fc8000bf05270 */
[----:B------:R-:W1:Y:S01]  /*6580*/  LDC.64 R4, c[0x0][0x3e8] ;  /* 0x0000fa00ff047b82 */ /* 0x000e620000000a00 */
[-C--:B0-----:R-:W-:Y:S02]  /*6590*/  IMAD R0, R3, R6.reuse, RZ ;  /* 0x0000000603007224 */ /* 0x081fe400078e02ff */
[----:B------:R-:W-:-:S04]  /*65a0*/  IMAD.WIDE.U32 R8, R225, R6, RZ ;  /* 0x00000006e1087225 */ /* 0x000fc800078e00ff */
[----:B------:R-:W-:Y:S02]  /*65b0*/  IMAD.SHL.U32 R53, R8, 0x80, RZ ;  /* 0x0000008008357824 */ /* 0x000fe400078e00ff */
[-C--:B-1----:R-:W-:Y:S02]  /*65c0*/  IMAD R12, R3, R4.reuse, RZ ;  /* 0x00000004030c7224 */ /* 0x082fe400078e02ff */
[C---:B------:R-:W-:Y:S02]  /*65d0*/  IMAD R3, R225.reuse, R7, R0 ;  /* 0x00000007e1037224 */ /* 0x040fe400078e0200 */
[----:B------:R-:W-:-:S04]  /*65e0*/  IMAD.WIDE.U32 R10, R225, R4, RZ ;  /* 0x00000004e10a7225 */ /* 0x000fc800078e00ff */
[----:B------:R-:W-:Y:S02]  /*65f0*/  IMAD R13, R225, R5, R12 ;  /* 0x00000005e10d7224 */ /* 0x000fe400078e020c */
[----:B------:R-:W-:Y:S02]  /*6600*/  IMAD.IADD R9, R9, 0x1, R3 ;  /* 0x0000000109097824 */ /* 0x000fe400078e0203 */
[----:B------:R-:W-:Y:S01]  /*6610*/  IMAD R0, R225, -0x80, R224 ;  /* 0xffffff80e1007824 */ /* 0x000fe200078e02e0 */
[----:B------:R-:W-:Y:S01]  /*6620*/  IADD3 R3, R11, R13, RZ ;  /* 0x0000000d0b037210 */ /* 0x000fe20007ffe0ff */
[----:B------:R-:W-:Y:S01]  /*6630*/  IMAD.SHL.U32 R54, R10, 0x80, RZ ;  /* 0x000000800a367824 */ /* 0x000fe200078e00ff */
[----:B------:R-:W-:Y:S02]  /*6640*/  SHF.L.U64.HI R51, R8, 0x7, R9 ;  /* 0x0000000708337819 */ /* 0x000fe40000010209 */
[----:B------:R-:W-:Y:S02]  /*6650*/  SHF.L.U64.HI R52, R10, 0x7, R3 ;  /* 0x000000070a347819 */ /* 0x000fe40000010203 */
[----:B------:R-:W-:Y:S01]  /*6660*/  VIMNMX R9, R0, 0x80, PT ;  /* 0x0000008000097848 */ /* 0x000fe20003fe0100 */
[----:B------:R-:W-:Y:S06]  /*6670*/  @!P0 BRA `(.L_x_4405) ;  /* 0x0000001400688947 */ /* 0x000fec0003800000 */
[----:B------:R-:W0:Y:S01]  /*6680*/  LDC R0, c[0x0][0x428] ;  /* 0x00010a00ff007b82 */ /* 0x000e220000000800 */
[C---:B------:R-:W-:Y:S01]  /*6690*/  ISETP.GE.AND P0, PT, R18.reuse, R9, PT ;  /* 0x000000091200720c */ /* 0x040fe20003f06270 */
[----:B------:R-:W-:Y:S01]  /*66a0*/  VIADD R20, R18, 0x40 ;  /* 0x0000004012147836 */ /* 0x000fe20000000000 */
[----:B------:R-:W-:Y:S01]  /*66b0*/  BSSY B1, `(.L_x_4406) ;  /* 0x000002d000017945 */ /* 0x000fe20003800000 */
[----:B------:R-:W-:Y:S01]  /*66c0*/  IMAD.MOV.U32 R11, RZ, RZ, R23 ;  /* 0x000000ffff0b7224 */ /* 0x000fe200078e0017 */
[----:B------:R-:W-:Y:S01]  /*66d0*/  MOV R13, R47 ;  /* 0x0000002f000d7202 */ /* 0x000fe20000000f00 */
[----:B------:R-:W-:Y:S01]  /*66e0*/  IMAD.MOV.U32 R10, RZ, RZ, R44 ;  /* 0x000000ffff0a7224 */ /* 0x000fe200078e002c */
[----:B------:R-:W-:Y:S01]  /*66f0*/  ISETP.GE.AND P1, PT, R20, R9, PT ;  /* 0x000000091400720c */ /* 0x000fe20003f26270 */
[----:B------:R-:W-:Y:S01]  /*6700*/  IMAD.MOV.U32 R12, RZ, RZ, R42 ;  /* 0x000000ffff0c7224 */ /* 0x000fe200078e002a */
[----:B------:R-:W-:Y:S02]  /*6710*/  CS2R R28, SRZ ;  /* 0x00000000001c7805 */ /* 0x000fe4000001ff00 */
[----:B------:R-:W-:-:S02]  /*6720*/  CS2R R36, SRZ ;  /* 0x0000000000247805 */ /* 0x000fc4000001ff00 */
[----:B------:R-:W-:Y:S02]  /*6730*/  CS2R R32, SRZ ;  /* 0x0000000000207805 */ /* 0x000fe4000001ff00 */
[----:B------:R-:W-:Y:S02]  /*6740*/  CS2R R38, SRZ ;  /* 0x0000000000267805 */ /* 0x000fe4000001ff00 */
[----:B------:R-:W-:Y:S02]  /*6750*/  CS2R R20, SRZ ;  /* 0x0000000000147805 */ /* 0x000fe4000001ff00 */
[----:B------:R-:W-:Y:S02]  /*6760*/  CS2R R26, SRZ ;  /* 0x00000000001a7805 */ /* 0x000fe4000001ff00 */
[----:B------:R-:W-:Y:S02]  /*6770*/  CS2R R34, SRZ ;  /* 0x0000000000227805 */ /* 0x000fe4000001ff00 */
[----:B0-----:R-:W-:Y:S01]  /*6780*/  ISETP.NE.AND P2, PT, R0, 0x1, PT ;  /* 0x000000010000780c */ /* 0x001fe20003f45270 */
[----:B------:R-:W-:-:S04]  /*6790*/  IMAD R0, R225, 0x80, R18 ;  /* 0x00000080e1007824 */ /* 0x000fc800078e0212 */
[----:B------:R-:W-:Y:S01]  /*67a0*/  IMAD R3, R30, 0x40, R0 ;  /* 0x000000401e037824 */ /* 0x000fe200078e0200 */
[----:B------:R-:W-:-:S07]  /*67b0*/  CS2R R30, SRZ ;  /* 0x00000000001e7805 */ /* 0x000fce000001ff00 */
[----:B------:R-:W0:Y:S08]  /*67c0*/  @P2 LDC R8, c[0x0][0x42c] ;  /* 0x00010b00ff082b82 */ /* 0x000e300000000800 */
[----:B------:R-:W1:Y:S01]  /*67d0*/  @P2 LDC R15, c[0x0][0x430] ;  /* 0x00010c00ff0f2b82 */ /* 0x000e620000000800 */
[----:B0-----:R-:W-:-:S05]  /*67e0*/  @P2 IMAD.HI.U32 R0, R3, R8, RZ ;  /* 0x0000000803002227 */ /* 0x001fca00078e00ff */
[----:B-1----:R-:W-:-:S04]  /*67f0*/  @P2 SHF.R.U32.HI R3, RZ, R15, R0 ;  /* 0x0000000fff032219 */ /* 0x002fc80000011600 */
        /* <DEDUP_REMOVED lines=17> */
[----:B------:R-:W-:Y:S02]  /*6910*/  CS2R R32, SRZ ;  /* 0x0000000000207805 */ /* 0x000fe4000001ff00 */
[C---:B------:R-:W-:Y:S01]  /*6920*/  LEA R14, P3, R0.reuse, UR4, 0x1 ;  /* 0x00000004000e7c11 */ /* 0x040fe2000f8608ff */
[----:B------:R0:W5:Y:S03]  /*6930*/  @!P5 LDG.E.64 R38, desc[UR52][R8.64] ;  /* 0x000000340826d981 */ /* 0x000166000c1e1b00 */
[----:B------:R-:W-:Y:S01]  /*6940*/  LEA.HI.X R15, R0, UR5, R15, 0x1, P3 ;  /* 0x00000005000f7c11 */ /* 0x000fe200098f0c0f */
[----:B------:R0:W5:Y:S04]  /*6950*/  @!P2 LDG.E.64 R34, desc[UR52][R8.64+0x20] ;  /* 0x000020340822a981 */ /* 0x000168000c1e1b00 */
[----:B------:R0:W5:Y:S04]  /*6960*/  @!P5 LDG.E.64 R36, desc[UR52][R14.64] ;  /* 0x000000340e24d981 */ /* 0x000168000c1e1b00 */
[----:B------:R0:W5:Y:S02]  /*6970*/  @!P2 LDG.E.64 R32, desc[UR52][R14.64+0x20] ;  /* 0x000020340e20a981 */ /* 0x000164000c1e1b00 */
.L_x_4407:
[----:B------:R-:W-:Y:S05]  /*6980*/  BSYNC B1 ;  /* 0x0000000000017941 */ /* 0x000fea0003800000 */
.L_x_4406:
[----:B------:R-:W-:Y:S04]  /*6990*/  BSSY B1, `(.L_x_4408) ;  /* 0x0000018000017945 */ /* 0x000fe80003800000 */
[----:B------:R-:W-:Y:S05]  /*69a0*/  @P1 BRA `(.L_x_4409) ;  /* 0x0000000000581947 */ /* 0x000fea0003800000 */
[----:B------:R-:W-:Y:S01]  /*69b0*/  IADD3 R0, P4, P5, R49, R59, R54 ;  /* 0x0000003b31007210 */ /* 0x000fe20007d9e036 */
[----:B0-----:R-:W-:Y:S01]  /*69c0*/  VIADD R8, R24, 0x10 ;  /* 0x0000001018087836 */ /* 0x001fe20000000000 */
        /* <DEDUP_REMOVED lines=10> */
[C---:B------:R-:W-:Y:S02]  /*6a70*/  LEA R8, P2, R9.reuse, UR6, 0x1 ;  /* 0x0000000609087c11 */ /* 0x040fe4000f8408ff */
[----:B------:R-:W-:Y:S02]  /*6a80*/  CS2R R28, SRZ ;  /* 0x00000000001c7805 */ /* 0x000fe4000001ff00 */
[----:B------:R-:W-:Y:S02]  /*6a90*/  LEA R14, P3, R0, UR4, 0x1 ;  /* 0x00000004000e7c11 */ /* 0x000fe4000f8608ff */
[----:B------:R-:W-:Y:S02]  /*6aa0*/  LEA.HI.X R9, R9, UR7, R20, 0x1, P2 ;  /* 0x0000000709097c11 */ /* 0x000fe400090f0c14 */
[----:B------:R-:W-:-:S02]  /*6ab0*/  CS2R R20, SRZ ;  /* 0x0000000000147805 */ /* 0x000fc4000001ff00 */
[----:B------:R-:W-:Y:S01]  /*6ac0*/  LEA.HI.X R15, R0, UR5, R15, 0x1, P3 ;  /* 0x00000005000f7c11 */ /* 0x000fe200098f0c0f */
[----:B------:R1:W5:Y:S04]  /*6ad0*/  @!P4 LDG.E.64 R30, desc[UR52][R8.64] ;  /* 0x00000034081ec981 */ /* 0x000368000c1e1b00 */
[----:B------:R1:W5:Y:S04]  /*6ae0*/  @!P5 LDG.E.64 R26, desc[UR52][R8.64+0x20] ;  /* 0x00002034081ad981 */ /* 0x000368000c1e1b00 */
[----:B------:R1:W5:Y:S04]  /*6af0*/  @!P4 LDG.E.64 R28, desc[UR52][R14.64] ;  /* 0x000000340e1cc981 */ /* 0x000368000c1e1b00 */
[----:B------:R1:W5:Y:S02]  /*6b00*/  @!P5 LDG.E.64 R20, desc[UR52][R14.64+0x20] ;  /* 0x000020340e14d981 */ /* 0x000364000c1e1b00 */
.L_x_4409:
[----:B------:R-:W-:Y:S05]  /*6b10*/  BSYNC B1 ;  /* 0x0000000000017941 */ /* 0x000fea0003800000 */
.L_x_4408:
[----:B------:R-:W2:Y:S04]  /*6b20*/  LDL R47, [R1+0x4c] ;  /* 0x00004c00012f7983 */ /* 0x000ea80000100800 */
[----:B01----:R-:W3:Y:S01]  /*6b30*/  LDL R14, [R1+0x44] ;  /* 0x00004400010e7983 */ /* 0x003ee20000100800 */
[C---:B------:R-:W-:Y:S01]  /*6b40*/  IMAD.WIDE.U32 R10, R3.reuse, R6, R10 ;  /* 0x00000006030a7225 */ /* 0x040fe200078e000a */
[----:B------:R-:W-:Y:S01]  /*6b50*/  ULDC.64 UR4, c[0x0][0x3c8] ;  /* 0x0000f20000047ab9 */ /* 0x000fe20000000a00 */
[----:B------:R-:W-:Y:S02]  /*6b60*/  ULDC.64 UR6, c[0x0][0x3e0] ;  /* 0x0000f80000067ab9 */ /* 0x000fe40000000a00 */
[----:B------:R-:W-:-:S04]  /*6b70*/  IMAD.WIDE.U32 R12, R3, R4, R12 ;  /* 0x00000004030c7225 */ /* 0x000fc800078e000c */
[C---:B------:R-:W-:Y:S02]  /*6b80*/  IMAD R6, R23.reuse, R6, RZ ;  /* 0x0000000617067224 */ /* 0x040fe400078e02ff */
[----:B------:R-:W-:Y:S02]  /*6b90*/  IMAD R4, R23, R4, RZ ;  /* 0x0000000417047224 */ /* 0x000fe400078e02ff */
[C---:B------:R-:W-:Y:S02]  /*6ba0*/  IMAD R7, R3.reuse, R7, R6 ;  /* 0x0000000703077224 */ /* 0x040fe400078e0206 */
[----:B------:R-:W-:Y:S01]  /*6bb0*/  IMAD R3, R3, R5, R4 ;  /* 0x0000000503037224 */ /* 0x000fe200078e0204 */
[----:B------:R-:W-:Y:S01]  /*6bc0*/  LEA R4, P2, R10, UR4, 0x1 ;  /* 0x000000040a047c11 */ /* 0x000fe2000f8408ff */
[----:B------:R-:W-:Y:S02]  /*6bd0*/  IMAD.IADD R5, R11, 0x1, R7 ;  /* 0x000000010b057824 */ /* 0x000fe400078e0207 */
[----:B------:R-:W-:Y:S01]  /*6be0*/  IMAD.IADD R3, R13, 0x1, R3 ;  /* 0x000000010d037824 */ /* 0x000fe200078e0203 */
[----:B------:R-:W-:-:S02]  /*6bf0*/  UMOV UR4, 0xffffffff ;  /* 0xffffffff00047882 */ /* 0x000fc40000000000 */
[----:B------:R-:W-:Y:S01]  /*6c00*/  LEA.HI.X R5, R10, UR5, R5, 0x1, P2 ;  /* 0x000000050a057c11 */ /* 0x000fe200090f0c05 */
[----:B--2---:R-:W-:Y:S01]  /*6c10*/  IMAD.SHL.U32 R8, R47, 0x40, RZ ;  /* 0x000000402f087824 */ /* 0x004fe200078e00ff */
[----:B---3--:R-:W-:-:S04]  /*6c20*/  LEA.HI R0, R14, R14, RZ, 0x1 ;  /* 0x0000000e0e007211 */ /* 0x008fc800078f08ff */
[----:B------:R-:W-:Y:S02]  /*6c30*/  LOP3.LUT R9, R8, 0x1c0, RZ, 0xc0, !PT ;  /* 0x000001c008097812 */ /* 0x000fe400078ec0ff */
[----:B------:R-:W-:Y:S02]  /*6c40*/  LOP3.LUT R8, R0, 0xfffffffe, RZ, 0xc0, !PT ;  /* 0xfffffffe00087812 */ /* 0x000fe400078ec0ff */
[----:B------:R-:W-:Y:S02]  /*6c50*/  LEA R0, P3, R12, UR6, 0x1 ;  /* 0x000000060c007c11 */ /* 0x000fe4000f8608ff */
[----:B------:R-:W-:Y:S01]  /*6c60*/  LOP3.LUT R40, R9, 0x18, R40, 0xf8, !PT ;  /* 0x0000001809287812 */ /* 0x000fe200078ef828 */
[----:B------:R-:W-:Y:S01]  /*6c70*/  IMAD.IADD R8, R14, 0x1, -R8 ;  /* 0x000000010e087824 */ /* 0x000fe200078e0a08 */
[----:B------:R-:W-:Y:S02]  /*6c80*/  SHF.R.U32.HI R9, RZ, 0x3, R9 ;  /* 0x00000003ff097819 */ /* 0x000fe40000011609 */
[----:B------:R-:W-:-:S02]  /*6c90*/  LEA.HI.X R3, R12, UR7, R3, 0x1, P3 ;  /* 0x000000070c037c11 */ /* 0x000fc400098f0c03 */
[----:B------:R-:W-:Y:S02]  /*6ca0*/  LOP3.LUT R9, R40, R9, RZ, 0x3c, !PT ;  /* 0x0000000928097212 */ /* 0x000fe400078e3cff */
[----:B------:R-:W-:Y:S01]  /*6cb0*/  SHF.L.U32 R6, R8, 0x1f, RZ ;  /* 0x0000001f08067819 */ /* 0x000fe200000006ff */
[----:B------:R-:W-:Y:S06]  /*6cc0*/  BRA.DIV UR4, `(.L_x_4410) ;  /* 0x0000013a046c7947 */ /* 0x000fec000b800000 */
.L_x_4602:
[----:B------:R-:W-:-:S03]  /*6cd0*/  UMOV UR4, 0xffffffff ;  /* 0xffffffff00047882 */ /* 0x000fc60000000000 */
[----:B------:R-:W-:Y:S05]  /*6ce0*/  BRA.DIV UR4, `(.L_x_4411) ;  /* 0x0000013a048c7947 */ /* 0x000fea000b800000 */
.L_x_4605:
[----:B------:R-:W-:-:S03]  /*6cf0*/  UMOV UR4, 0xffffffff ;  /* 0xffffffff00047882 */ /* 0x000fc60000000000 */
[----:B------:R-:W-:Y:S05]  /*6d00*/  BRA.DIV UR4, `(.L_x_4412) ;  /* 0x0000013a04ac7947 */ /* 0x000fea000b800000 */
.L_x_4608:
[----:B------:R-:W-:-:S03]  /*6d10*/  UMOV UR4, 0xffffffff ;  /* 0xffffffff00047882 */ /* 0x000fc60000000000 */
[----:B------:R-:W-:Y:S05]  /*6d20*/  BRA.DIV UR4, `(.L_x_4413) ;  /* 0x0000013a04cc7947 */ /* 0x000fea000b800000 */
.L_x_4611:
[----:B------:R-:W-:-:S03]  /*6d30*/  UMOV UR4, 0xffffffff ;  /* 0xffffffff00047882 */ /* 0x000fc60000000000 */
[----:B------:R-:W-:Y:S05]  /*6d40*/  BRA.DIV UR4, `(.L_x_4414) ;  /* 0x0000013a04ec7947 */ /* 0x000fea000b800000 */
.L_x_4614:
[----:B------:R-:W-:-:S03]  /*6d50*/  UMOV UR4, 0xffffffff ;  /* 0xffffffff00047882 */ /* 0x000fc60000000000 */
[----:B------:R-:W-:Y:S05]  /*6d60*/  BRA.DIV UR4, `(.L_x_4415) ;  /* 0x0000013e040c7947 */ /* 0x000fea000b800000 */
.L_x_4617:
[----:B------:R-:W-:-:S03]  /*6d70*/  UMOV UR4, 0xffffffff ;  /* 0xffffffff00047882 */ /* 0x000fc60000000000 */
[----:B------:R-:W-:Y:S05]  /*6d80*/  BRA.DIV UR4, `(.L_x_4416) ;  /* 0x0000013e042c7947 */ /* 0x000fea000b800000 */
.L_x_4620:
[----:B------:R-:W-:-:S03]  /*6d90*/  UMOV UR4, 0xffffffff ;  /* 0xffffffff00047882 */ /* 0x000fc60000000000 */
[----:B------:R-:W-:Y:S05]  /*6da0*/  BRA.DIV UR4, `(.L_x_4417) ;  /* 0x0000013e044c7947 */ /* 0x000fea000b800000 */
.L_x_4623:
[----:B------:R-:W0:Y:S01]  /*6db0*/  S2R R7, SR_TID.X ;  /* 0x0000000000077919 */ /* 0x000e220000002100 */
[----:B------:R-:W1:Y:S01]  /*6dc0*/  SYNCS.PHASECHK.TRANS64.TRYWAIT P2, [R17+URZ+0x32400], R6 ;  /* 0x03240006110075a7 */ /* 0x000e62000804017f */
[----:B-----5:R-:W-:Y:S01]  /*6dd0*/  IMAD.MOV.U32 R3, RZ, RZ, R37 ;  /* 0x000000ffff037224 */ /* 0x020fe200078e0025 */
[----:B------:R-:W-:Y:S01]  /*6de0*/  MOV R0, R36 ;  /* 0x0000002400007202 */ /* 0x000fe20000000f00 */
[----:B------:R-:W-:Y:S01]  /*6df0*/  IMAD.MOV.U32 R4, RZ, RZ, R32 ;  /* 0x000000ffff047224 */ /* 0x000fe200078e0020 */
[----:B------:R-:W-:Y:S01]  /*6e00*/  LOP3.LUT P3, RZ, R47, 0x4, RZ, 0xc0, !PT ;  /* 0x000000042fff7812 */ /* 0x000fe2000786c0ff */
[----:B------:R-:W-:Y:S01]  /*6e10*/  IMAD.MOV.U32 R5, RZ, RZ, R33 ;  /* 0x000000ffff057224 */ /* 0x000fe200078e0021 */
[----:B------:R-:W-:Y:S01]  /*6e20*/  PRMT R15, R0, 0x7610, R15 ;  /* 0x00007610000f7816 */ /* 0x000fe2000000000f */
[----:B------:R-:W-:Y:S01]  /*6e30*/  BSSY B1, `(.L_x_4418) ;  /* 0x0000020000017945 */ /* 0x000fe20003800000 */
[----:B------:R-:W-:Y:S01]  /*6e40*/  PRMT R41, R3, 0x5410, R4 ;  /* 0x0000541003297816 */ /* 0x000fe20000000004 */
[----:B------:R-:W-:Y:S01]  /*6e50*/  IMAD.MOV.U32 R3, RZ, RZ, R38 ;  /* 0x000000ffff037224 */ /* 0x000fe200078e0026 */
[----:B------:R-:W-:Y:S01]  /*6e60*/  PRMT R42, R5, 0x7610, R42 ;  /* 0x00007610052a7816 */ /* 0x000fe2000000002a */
[----:B------:R-:W-:-:S02]  /*6e70*/  IMAD.MOV.U32 R5, RZ, RZ, R34 ;  /* 0x000000ffff057224 */ /* 0x000fc400078e0022 */
[----:B------:R-:W-:Y:S01]  /*6e80*/  IMAD.MOV.U32 R4, RZ, RZ, R39 ;  /* 0x000000ffff047224 */ /* 0x000fe200078e0027 */
[----:B------:R-:W-:Y:S02]  /*6e90*/  PRMT R13, R3, 0x7610, R13 ;  /* 0x00007610030d7816 */ /* 0x000fe4000000000d */
[----:B------:R-:W-:Y:S01]  /*6ea0*/  PRMT R43, R5, 0x7610, R43 ;  /* 0x00007610052b7816 */ /* 0x000fe2000000002b */
[----:B------:R-:W-:Y:S01]  /*6eb0*/  IMAD.MOV.U32 R5, RZ, RZ, R35 ;  /* 0x000000ffff057224 */ /* 0x000fe200078e0023 */
[----:B------:R-:W-:-:S04]  /*6ec0*/  PRMT R42, R42, 0x5410, R4 ;  /* 0x000054102a2a7816 */ /* 0x000fc80000000004 */
[----:B------:R-:W-:Y:S01]  /*6ed0*/  PRMT R43, R43, 0x5410, R5 ;  /* 0x000054102b2b7816 */ /* 0x000fe20000000005 */
[----:B------:R-:W-:Y:S02]  /*6ee0*/  IMAD.MOV.U32 R5, RZ, RZ, R21 ;  /* 0x000000ffff057224 */ /* 0x000fe400078e0015 */
[----:B0-----:R-:W-:-:S05]  /*6ef0*/  VIADD R10, R7, 0xffffff80 ;  /* 0xffffff80070a7836 */ /* 0x001fca0000000000 */
[----:B------:R-:W-:-:S04]  /*6f00*/  SHF.R.S32.HI R7, RZ, 0x1f, R10 ;  /* 0x0000001fff077819 */ /* 0x000fc8000001140a */
[----:B------:R-:W-:-:S04]  /*6f10*/  LEA.HI R7, R7, R10, RZ, 0x5 ;  /* 0x0000000a07077211 */ /* 0x000fc800078f28ff */
[----:B------:R-:W-:-:S05]  /*6f20*/  SHF.R.S32.HI R7, RZ, 0x5, R7 ;  /* 0x00000005ff077819 */ /* 0x000fca0000011407 */
[----:B------:R-:W-:Y:S02]  /*6f30*/  IMAD R0, R7, 0x200, R9 ;  /* 0x0000020007007824 */ /* 0x000fe400078e0209 */
[----:B------:R-:W-:Y:S02]  /*6f40*/  IMAD.MOV.U32 R7, RZ, RZ, R28 ;  /* 0x000000ffff077224 */ /* 0x000fe400078e001c */
[----:B------:R-:W-:Y:S01]  /*6f50*/  IMAD.MOV.U32 R9, RZ, RZ, R29 ;  /* 0x000000ffff097224 */ /* 0x000fe200078e001d */
[----:B------:R-:W-:-:S04]  /*6f60*/  LEA R3, R0, R17, 0x1 ;  /* 0x0000001100037211 */ /* 0x000fc800078e08ff */
[----:B------:R-:W-:Y:S01]  /*6f70*/  PRMT R44, R7, 0x5410, R9 ;  /* 0x00005410072c7816 */ /* 0x000fe20000000009 */
[C---:B------:R-:W-:Y:S01]  /*6f80*/  VIADD R4, R3.reuse, 0x18400 ;  /* 0x0001840003047836 */ /* 0x040fe20000000000 */
[----:B------:R-:W-:Y:S01]  /*6f90*/  MOV R7, R30 ;  /* 0x0000001e00077202 */ /* 0x000fe20000000f00 */
[----:B------:R-:W-:Y:S02]  /*6fa0*/  VIADD R0, R3, 0x18440 ;  /* 0x0001844003007836 */ /* 0x000fe40000000000 */
[----:B------:R-:W-:Y:S02]  /*6fb0*/  @P3 VIADD R0, R4, 0xffffffc0 ;  /* 0xffffffc004003836 */ /* 0x000fe40000000000 */
[----:B------:R-:W-:Y:S02]  /*6fc0*/  IMAD.MOV.U32 R4, RZ, RZ, R20 ;  /* 0x000000ffff047224 */ /* 0x000fe400078e0014 */
[----:B------:R-:W-:-:S03]  /*6fd0*/  IMAD.MOV.U32 R9, RZ, RZ, R31 ;  /* 0x000000ffff097224 */ /* 0x000fc600078e001f */
[----:B------:R-:W-:Y:S01]  /*6fe0*/  PRMT R45, R4, 0x5410, R5 ;  /* 0x00005410042d7816 */ /* 0x000fe20000000005 */
[----:B------:R-:W-:Y:S01]  /*6ff0*/  IMAD.MOV.U32 R4, RZ, RZ, R26 ;  /* 0x000000ffff047224 */ /* 0x000fe200078e001a */
[----:B------:R-:W-:Y:S01]  /*7000*/  PRMT R46, R7, 0x5410, R9 ;  /* 0x00005410072e7816 */ /* 0x000fe20000000009 */
[----:B------:R-:W-:Y:S01]  /*7010*/  IMAD.MOV.U32 R5, RZ, RZ, R27 ;  /* 0x000000ffff057224 */ /* 0x000fe200078e001b */
[----:B-1----:R-:W-:Y:S06]  /*7020*/  @!P2 BRA `(.L_x_4419) ;  /* 0x0000013800d4a947 */ /* 0x002fec0003800000 */
.L_x_4624:
[----:B------:R-:W-:Y:S05]  /*7030*/  BSYNC B1 ;  /* 0x0000000000017941 */ /* 0x000fea0003800000 */
.L_x_4418:
[----:B------:R-:W-:Y:S01]  /*7040*/  BSSY B1, `(.L_x_4420) ;  /* 0x000005f000017945 */ /* 0x000fe20003800000 */
[----:B------:R-:W-:-:S03]  /*7050*/  PRMT R47, R4, 0x5410, R5 ;  /* 0x00005410042f7816 */ /* 0x000fc60000000005 */
[----:B------:R-:W-:Y:S05]  /*7060*/  @P0 BRA `(.L_x_4421) ;  /* 0x0000000400700947 */ /* 0x000fea0003800000 */
[----:B------:R-:W1:Y:S01]  /*7070*/  LDC R5, c[0x0][0x3d4] ;  /* 0x0000f500ff057b82 */ /* 0x000e620000000800 */
[C---:B------:R-:W-:Y:S01]  /*7080*/  VIADD R4, R24.reuse, 0x10 ;  /* 0x0000001018047836 */ /* 0x040fe20000000000 */
[----:B------:R-:W-:Y:S01]  /*7090*/  BSSY B2, `(.L_x_4422) ;  /* 0x000002e000027945 */ /* 0x000fe20003800000 */
[----:B-1----:R-:W-:-:S03]  /*70a0*/  ISETP.GE.AND P0, PT, R24, R5, PT ;  /* 0x000000051800720c */ /* 0x002fc60003f06270 */
[----:B------:R-:W-:-:S10]  /*70b0*/  ISETP.GE.AND P2, PT, R4, R5, PT ;  /* 0x000000050400720c */ /* 0x000fd40003f46270 */
[----:B------:R-:W-:Y:S05]  /*70c0*/  @P0 BRA `(.L_x_4423) ;  /* 0x0000000000a80947 */ /* 0x000fea0003800000 */
[----:B0-----:R-:W0:Y:S01]  /*70d0*/  LDS.128 R4, [R3+0x18400] ;  /* 0x0184000003047984 */ /* 0x001e220000000c00 */
        /* <DEDUP_REMOVED lines=8> */
[----:B0-----:R-:W-:-:S02]  /*7160*/  HADD2.F32 R11, -RZ, R7.H0_H0 ;  /* 0x20000007ff0b7230 */ /* 0x001fc40000004100 */
[----:B------:R-:W-:Y:S02]  /*7170*/  HADD2.F32 R12, -RZ, R7.H1_H1 ;  /* 0x30000007ff0c7230 */ /* 0x000fe40000004100 */
[--C-:B------:R-:W-:Y:S02]  /*7180*/  HADD2.F32 R7, -RZ, R4.reuse.H0_H0 ;  /* 0x20000004ff077230 */ /* 0x100fe40000004100 */
[----:B------:R-:W-:Y:S02]  /*7190*/  HADD2.F32 R4, -RZ, R4.H1_H1 ;  /* 0x30000004ff047230 */ /* 0x000fe40000004100 */
[C---:B------:R-:W-:Y:S01]  /*71a0*/  FMUL.FTZ R36, R12.reuse, R23 ;  /* 0x000000170c247220 */ /* 0x040fe20000410000 */
[-C--:B------:R-:W-:Y:S01]  /*71b0*/  FMUL.FTZ R38, R12, R14.reuse ;  /* 0x0000000e0c267220 */ /* 0x080fe20000410000 */
[--C-:B------:R-:W-:Y:S02]  /*71c0*/  HADD2.F32 R9, -RZ, R6.reuse.H0_H0 ;  /* 0x20000006ff097230 */ /* 0x100fe40000004100 */
[----:B------:R-:W-:Y:S01]  /*71d0*/  FMUL.FTZ R12, R4, R15 ;  /* 0x0000000f040c7220 */ /* 0x000fe20000410000 */
[----:B------:R-:W-:Y:S01]  /*71e0*/  FFMA.FTZ R37, R11, R14, -R36 ;  /* 0x0000000e0b257223 */ /* 0x000fe20000010824 */
[----:B------:R-:W-:-:S02]  /*71f0*/  HADD2.F32 R10, -RZ, R6.H1_H1 ;  /* 0x30000006ff0a7230 */ /* 0x000fc40000004100 */
[-C--:B------:R-:W-:Y:S01]  /*7200*/  FMUL.FTZ R36, R4, R13.reuse ;  /* 0x0000000d04247220 */ /* 0x080fe20000410000 */
[----:B------:R-:W-:Y:S01]  /*7210*/  FFMA.FTZ R14, R7, R13, -R12 ;  /* 0x0000000d070e7223 */ /* 0x000fe2000001080c */
[----:B------:R-:W-:Y:S02]  /*7220*/  HADD2.F32 R6, -RZ, R5.H0_H0 ;  /* 0x20000005ff067230 */ /* 0x000fe40000004100 */
[----:B------:R-:W-:Y:S01]  /*7230*/  FFMA.FTZ R38, R11, R23, R38 ;  /* 0x000000170b267223 */ /* 0x000fe20000010026 */
[----:B------:R-:W-:Y:S02]  /*7240*/  HADD2.F32 R13, -RZ, R41.H0_H0 ;  /* 0x20000029ff0d7230 */ /* 0x000fe40000004100 */
[----:B------:R-:W-:Y:S01]  /*7250*/  FFMA.FTZ R15, R7, R15, R36 ;  /* 0x0000000f070f7223 */ /* 0x000fe20000010024 */
[----:B------:R-:W-:Y:S02]  /*7260*/  HADD2.F32 R5, -RZ, R5.H1_H1 ;  /* 0x30000005ff057230 */ /* 0x000fe40000004100 */
[----:B------:R-:W-:-:S02]  /*7270*/  HADD2.F32 R11, -RZ, R42.H1_H1 ;  /* 0x3000002aff0b7230 */ /* 0x000fc40000004100 */
[C---:B------:R-:W-:Y:S01]  /*7280*/  FMUL.FTZ R36, R10.reuse, R13 ;  /* 0x0000000d0a247220 */ /* 0x040fe20000410000 */
[----:B------:R-:W-:Y:S02]  /*7290*/  HADD2.F32 R12, -RZ, R39.H0_H0 ;  /* 0x20000027ff0c7230 */ /* 0x000fe40000004100 */
[----:B------:R-:W-:Y:S02]  /*72a0*/  HADD2.F32 R4, -RZ, R40.H0_H0 ;  /* 0x20000028ff047230 */ /* 0x000fe40000004100 */
[-C--:B------:R-:W-:Y:S01]  /*72b0*/  FMUL.FTZ R10, R10, R11.reuse ;  /* 0x0000000b0a0a7220 */ /* 0x080fe20000410000 */
[----:B------:R-:W-:Y:S01]  /*72c0*/  FFMA.FTZ R36, R9, R11, -R36 ;  /* 0x0000000b09247223 */ /* 0x000fe20000010824 */
[C---:B------:R-:W-:Y:S01]  /*72d0*/  FMUL.FTZ R7, R5.reuse, R12 ;  /* 0x0000000c05077220 */ /* 0x040fe20000410000 */
[-C--:B------:R-:W-:Y:S01]  /*72e0*/  FMUL.FTZ R23, R5, R4.reuse ;  /* 0x0000000405177220 */ /* 0x080fe20000410000 */
[----:B------:R-:W-:Y:S02]  /*72f0*/  FFMA.FTZ R9, R9, R13, R10 ;  /* 0x0000000d09097223 */ /* 0x000fe4000001000a */
[----:B------:R-:W-:Y:S01]  /*7300*/  FFMA.FTZ R5, R6, R4, -R7 ;  /* 0x0000000406057223 */ /* 0x000fe20000010807 */
[----:B------:R-:W-:Y:S01]  /*7310*/  F2FP.F16.F32.PACK_AB R7, R38, R37 ;  /* 0x000000252607723e */ /* 0x000fe200000000ff */
[----:B------:R-:W-:Y:S01]  /*7320*/  FFMA.FTZ R12, R6, R12, R23 ;  /* 0x0000000c060c7223 */ /* 0x000fe20000010017 */
[----:B------:R-:W-:-:S02]  /*7330*/  F2FP.F16.F32.PACK_AB R4, R15, R14 ;  /* 0x0000000e0f04723e */ /* 0x000fc400000000ff */
[----:B------:R-:W-:Y:S02]  /*7340*/  F2FP.F16.F32.PACK_AB R6, R9, R36 ;  /* 0x000000240906723e */ /* 0x000fe400000000ff */
[----:B------:R-:W-:-:S05]  /*7350*/  F2FP.F16.F32.PACK_AB R5, R12, R5 ;  /* 0x000000050c05723e */ /* 0x000fca00000000ff */
[----:B------:R1:W-:Y:S02]  /*7360*/  STS.128 [R3+0x18400], R4 ;  /* 0x0184000403007388 */ /* 0x0003e40000000c00 */
.L_x_4423:
[----:B------:R-:W-:Y:S05]  /*7370*/  BSYNC B2 ;  /* 0x0000000000027941 */ /* 0x000fea0003800000 */
.L_x_4422:
[----:B------:R-:W-:Y:S05]  /*7380*/  @P2 BRA `(.L_x_4421) ;  /* 0x0000000000a82947 */ /* 0x000fea0003800000 */
[----:B01----:R-:W0:Y:S01]  /*7390*/  LDS.128 R4, [R0] ;  /* 0x0000000000047984 */ /* 0x003e220000000c00 */
[----:B------:R-:W-:Y:S01]  /*73a0*/  SHF.R.U32.HI R14, RZ, 0x10, R35 ;  /* 0x00000010ff0e7819 */ /* 0x000fe20000011623 */
[----:B------:R-:W-:Y:S01]  /*73b0*/  HADD2.F32 R15, -RZ, R41.H1_H1 ;  /* 0x30000029ff0f7230 */ /* 0x000fe20000004100 */
        /* <DEDUP_REMOVED lines=18> */
[--C-:B------:R-:W-:Y:S02]  /*74e0*/  HADD2.F32 R6, -RZ, R5.reuse.H0_H0 ;  /* 0x20000005ff067230 */ /* 0x100fe40000004100 */
        /* <DEDUP_REMOVED lines=19> */
[----:B------:R2:W-:Y:S02]  /*7620*/  STS.128 [R0], R4 ;  /* 0x0000000400007388 */ /* 0x0005e40000000c00 */
.L_x_4421:
[----:B------:R-:W-:Y:S05]  /*7630*/  BSYNC B1 ;  /* 0x0000000000017941 */ /* 0x000fea0003800000 */
.L_x_4420:
[----:B------:R-:W-:Y:S05]  /*7640*/  @P1 BRA `(.L_x_4424) ;  /* 0x0000001800801947 */ /* 0x000fea0003800000 */
[----:B-12---:R-:W1:Y:S01]  /*7650*/  LDC R5, c[0x0][0x3d4] ;  /* 0x0000f500ff057b82 */ /* 0x006e620000000800 */
        /* <DEDUP_REMOVED lines=19> */
[----:B------:R-:W-:Y:S01]  /*7790*/  FMUL.FTZ R28, R12, R14 ;  /* 0x0000000e0c1c7220 */ /* 0x000fe20000410000 */
[--C-:B------:R-:W-:Y:S02]  /*77a0*/  HADD2.F32 R9, -RZ, R6.reuse.H0_H0 ;  /* 0x20000006ff097230 */ /* 0x100fe40000004100 */
[----:B------:R-:W-:Y:S01]  /*77b0*/  FMUL.FTZ R12, R4, R15 ;  /* 0x0000000f040c7220 */ /* 0x000fe20000410000 */
[----:B------:R-:W-:-:S02]  /*77c0*/  HADD2.F32 R10, -RZ, R6.H1_H1 ;  /* 0x30000006ff0a7230 */ /* 0x000fc40000004100 */
[----:B------:R-:W-:Y:S01]  /*77d0*/  FFMA.FTZ R25, R11, R14, -R24 ;  /* 0x0000000e0b197223 */ /* 0x000fe20000010818 */
[--C-:B------:R-:W-:Y:S02]  /*77e0*/  HADD2.F32 R6, -RZ, R5.reuse.H0_H0 ;  /* 0x20000005ff067230 */ /* 0x100fe40000004100 */
[-C--:B------:R-:W-:Y:S01]  /*77f0*/  FMUL.FTZ R24, R4, R13.reuse ;  /* 0x0000000d04187220 */ /* 0x080fe20000410000 */
[----:B------:R-:W-:Y:S01]  /*7800*/  FFMA.FTZ R14, R7, R13, -R12 ;  /* 0x0000000d070e7223 */ /* 0x000fe2000001080c */
[----:B------:R-:W-:Y:S02]  /*7810*/  HADD2.F32 R5, -RZ, R5.H1_H1 ;  /* 0x30000005ff057230 */ /* 0x000fe40000004100 */
[----:B------:R-:W-:Y:S01]  /*7820*/  FFMA.FTZ R28, R11, R23, R28 ;  /* 0x000000170b1c7223 */ /* 0x000fe2000001001c */
[----:B------:R-:W-:Y:S02]  /*7830*/  HADD2.F32 R13, -RZ, R44.H1_H1 ;  /* 0x3000002cff0d7230 */ /* 0x000fe40000004100 */
[----:B------:R-:W-:Y:S01]  /*7840*/  FFMA.FTZ R7, R7, R15, R24 ;  /* 0x0000000f07077223 */ /* 0x000fe20000010018 */
[----:B------:R-:W-:-:S02]  /*7850*/  HADD2.F32 R12, -RZ, R30.H0_H0 ;  /* 0x2000001eff0c7230 */ /* 0x000fc40000004100 */
[----:B------:R-:W-:Y:S02]  /*7860*/  HADD2.F32 R11, -RZ, R46.H1_H1 ;  /* 0x3000002eff0b7230 */ /* 0x000fe40000004100 */
[----:B------:R-:W-:Y:S01]  /*7870*/  FMUL.FTZ R24, R10, R13 ;  /* 0x0000000d0a187220 */ /* 0x000fe20000410000 */
[----:B------:R-:W-:Y:S02]  /*7880*/  HADD2.F32 R4, -RZ, R32.H0_H0 ;  /* 0x20000020ff047230 */ /* 0x000fe40000004100 */
[----:B------:R-:W-:Y:S01]  /*7890*/  FMUL.FTZ R15, R5, R12 ;  /* 0x0000000c050f7220 */ /* 0x000fe20000410000 */
[----:B------:R-:W-:Y:S01]  /*78a0*/  F2FP.F16.F32.PACK_AB R31, R28, R25 ;  /* 0x000000191c1f723e */ /* 0x000fe200000000ff */
[-C--:B------:R-:W-:Y:S01]  /*78b0*/  FMUL.FTZ R10, R10, R11.reuse ;  /* 0x0000000b0a0a7220 */ /* 0x080fe20000410000 */
[----:B------:R-:W-:Y:S01]  /*78c0*/  FFMA.FTZ R24, R9, R11, -R24 ;  /* 0x0000000b09187223 */ /* 0x000fe20000010818 */
[-C--:B------:R-:W-:Y:S01]  /*78d0*/  FMUL.FTZ R5, R5, R4.reuse ;  /* 0x0000000405057220 */ /* 0x080fe20000410000 */
[C---:B------:R-:W-:Y:S01]  /*78e0*/  FFMA.FTZ R15, R6.reuse, R4, -R15 ;  /* 0x00000004060f7223 */ /* 0x040fe2000001080f */
[----:B------:R-:W-:Y:S01]  /*78f0*/  FFMA.FTZ R9, R9, R13, R10 ;  /* 0x0000000d09097223 */ /* 0x000fe2000001000a */
[----:B------:R-:W-:Y:S01]  /*7900*/  F2FP.F16.F32.PACK_AB R28, R7, R14 ;  /* 0x0000000e071c723e */ /* 0x000fe200000000ff */
[----:B------:R-:W-:-:S03]  /*7910*/  FFMA.FTZ R6, R6, R12, R5 ;  /* 0x0000000c06067223 */ /* 0x000fc60000010005 */
[----:B------:R-:W-:Y:S02]  /*7920*/  F2FP.F16.F32.PACK_AB R30, R9, R24 ;  /* 0x00000018091e723e */ /* 0x000fe400000000ff */
[----:B------:R-:W-:-:S05]  /*7930*/  F2FP.F16.F32.PACK_AB R29, R6, R15 ;  /* 0x0000000f061d723e */ /* 0x000fca00000000ff */
[----:B------:R1:W-:Y:S02]  /*7940*/  STS.128 [R3+0x1a400], R28 ;  /* 0x01a4001c03007388 */ /* 0x0003e40000000c00 */
.L_x_4426:
[----:B------:R-:W-:Y:S05]  /*7950*/  BSYNC B1 ;  /* 0x0000000000017941 */ /* 0x000fea0003800000 */
.L_x_4425:
[----:B------:R-:W-:Y:S05]  /*7960*/  @P1 BRA `(.L_x_4424) ;  /* 0x0000001400b81947 */ /* 0x000fea0003800000 */
[----:B0-----:R-:W0:Y:S01]  /*7970*/  LDS.128 R4, [R0+0x2000] ;  /* 0x0020000000047984 */ /* 0x001e220000000c00 */
[----:B------:R-:W-:Y:S01]  /*7980*/  SHF.R.U32.HI R13, RZ, 0x10, R27 ;  /* 0x00000010ff0d7819 */ /* 0x000fe2000001161b */
[----:B------:R-:W-:Y:S01]  /*7990*/  HADD2.F32 R14, -RZ, R45.H0_H0 ;  /* 0x2000002dff0e7230 */ /* 0x000fe20000004100 */
[--C-:B------:R-:W-:Y:S01]  /*79a0*/  SHF.R.U32.HI R15, RZ, 0x10, R21.reuse ;  /* 0x00000010ff0f7819 */ /* 0x100fe20000011615 */
[----:B------:R-:W-:Y:S01]  /*79b0*/  HADD2.F32 R12, -RZ, R47.H0_H0 ;  /* 0x2000002fff0c7230 */ /* 0x000fe20000004100 */
[----:B------:R-:W-:Y:S01]  /*79c0*/  SHF.R.U64 R23, R20, 0x10, R21 ;  /* 0x0000001014177819 */ /* 0x000fe20000001215 */
[----:B------:R-:W-:Y:S01]  /*79d0*/  HADD2.F32 R13, -RZ, R13.H0_H0 ;  /* 0x2000000dff0d7230 */ /* 0x000fe20000004100 */
[----:B------:R-:W-:Y:S01]  /*79e0*/  SHF.R.U64 R25, R26, 0x10, R27 ;  /* 0x000000101a197819 */ /* 0x000fe2000000121b */
[----:B------:R-:W-:Y:S02]  /*79f0*/  HADD2.F32 R15, -RZ, R15.H0_H0 ;  /* 0x2000000fff0f7230 */ /* 0x000fe40000004100 */
[----:B0-----:R-:W-:-:S02]  /*7a00*/  HADD2.F32 R11, -RZ, R7.H1_H1 ;  /* 0x30000007ff0b7230 */ /* 0x001fc40000004100 */
[--C-:B-1----:R-:W-:Y:S02]  /*7a10*/  HADD2.F32 R3, -RZ, R4.reuse.H0_H0 ;  /* 0x20000004ff037230 */ /* 0x102fe40000004100 */
[----:B------:R-:W-:Y:S02]  /*7a20*/  HADD2.F32 R4, -RZ, R4.H1_H1 ;  /* 0x30000004ff047230 */ /* 0x000fe40000004100 */
[C---:B------:R-:W-:Y:S01]  /*7a30*/  FMUL.FTZ R24, R11.reuse, R13 ;  /* 0x0000000d0b187220 */ /* 0x040fe20000410000 */
[----:B------:R-:W-:Y:S02]  /*7a40*/  HADD2.F32 R10, -RZ, R7.H0_H0 ;  /* 0x20000007ff0a7230 */ /* 0x000fe40000004100 */
[----:B------:R-:W-:Y:S01]  /*7a50*/  FMUL.FTZ R21, R11, R15 ;  /* 0x0000000f0b157220 */ /* 0x000fe20000410000 */
[--C-:B------:R-:W-:Y:S02]  /*7a60*/  HADD2.F32 R7, -RZ, R6.reuse.H0_H0 ;  /* 0x20000006ff077230 */ /* 0x100fe40000004100 */
[----:B------:R-:W-:Y:S01]  /*7a70*/  FMUL.FTZ R20, R4, R14 ;  /* 0x0000000e04147220 */ /* 0x000fe20000410000 */
[----:B------:R-:W-:-:S02]  /*7a80*/  HADD2.F32 R9, -RZ, R6.H1_H1 ;  /* 0x30000006ff097230 */ /* 0x000fc40000004100 */
[C---:B------:R-:W-:Y:S01]  /*7a90*/  FFMA.FTZ R26, R10.reuse, R15, R24 ;  /* 0x0000000f0a1a7223 */ /* 0x040fe20000010018 */
[----:B------:R-:W-:Y:S01]  /*7aa0*/  FFMA.FTZ R21, R10, R13, -R21 ;  /* 0x0000000d0a157223 */ /* 0x000fe20000010815 */
[-C--:B------:R-:W-:Y:S01]  /*7ab0*/  FMUL.FTZ R24, R4, R12.reuse ;  /* 0x0000000c04187220 */ /* 0x080fe20000410000 */
[C---:B------:R-:W-:Y:S01]  /*7ac0*/  FFMA.FTZ R20, R3.reuse, R12, -R20 ;  /* 0x0000000c03147223 */ /* 0x040fe20000010814 */
[----:B------:R-:W-:Y:S02]  /*7ad0*/  HADD2.F32 R6, -RZ, R5.H0_H0 ;  /* 0x20000005ff067230 */ /* 0x000fe40000004100 */
        /* <DEDUP_REMOVED lines=9> */
[----:B------:R-:W-:Y:S01]  /*7b70*/  FMUL.FTZ R9, R5, R11 ;  /* 0x0000000b05097220 */ /* 0x000fe20000410000 */
[----:B------:R-:W-:Y:S01]  /*7b80*/  FFMA.FTZ R13, R7, R12, R13 ;  /* 0x0000000c070d7223 */ /* 0x000fe2000001000d */
[-C--:B------:R-:W-:Y:S01]  /*7b90*/  FMUL.FTZ R14, R5, R4.reuse ;  /* 0x00000004050e7220 */ /* 0x080fe20000410000 */
[----:B------:R-:W-:Y:S01]  /*7ba0*/  F2FP.F16.F32.PACK_AB R7, R26, R21 ;  /* 0x000000151a07723e */ /* 0x000fe200000000ff */
[C---:B------:R-:W-:Y:S01]  /*7bb0*/  FFMA.FTZ R9, R6.reuse, R4, -R9 ;  /* 0x0000000406097223 */ /* 0x040fe20000010809 */
[----:B------:R-:W-:Y:S01]  /*7bc0*/  F2FP.F16.F32.PACK_AB R4, R3, R20 ;  /* 0x000000140304723e */ /* 0x000fe200000000ff */
[----:B------:R-:W-:Y:S01]  /*7bd0*/  FFMA.FTZ R14, R6, R11, R14 ;  /* 0x0000000b060e7223 */ /* 0x000fe2000001000e */
[----:B------:R-:W-:-:S04]  /*7be0*/  F2FP.F16.F32.PACK_AB R6, R13, R24 ;  /* 0x000000180d06723e */ /* 0x000fc800000000ff */
[----:B------:R-:W-:-:S05]  /*7bf0*/  F2FP.F16.F32.PACK_AB R5, R14, R9 ;  /* 0x000000090e05723e */ /* 0x000fca00000000ff */
[----:B------:R3:W-:Y:S01]  /*7c00*/  STS.128 [R0+0x2000], R4 ;  /* 0x0020000400007388 */ /* 0x0007e20000000c00 */
[----:B------:R-:W-:Y:S05]  /*7c10*/  BRA `(.L_x_4424) ;  /* 0x00000014000c7947 */ /* 0x000fea0003800000 */
.L_x_4405:
[----:B------:R-:W0:Y:S01]  /*7c20*/  LDC R43, c[0x0][0x3d4] ;  /* 0x0000f500ff2b7b82 */ /* 0x000e220000000800 */
[----:B------:R-:W-:Y:S01]  /*7c30*/  VIADD R0, R18, 0x40 ;  /* 0x0000004012007836 */ /* 0x000fe20000000000 */
[----:B------:R-:W2:Y:S01]  /*7c40*/  LDL R46, [R1+0x44] ;  /* 0x00004400012e7983 */ /* 0x000ea20000100800 */
[----:B------:R-:W-:Y:S01]  /*7c50*/  ULDC.64 UR4, c[0x0][0x3c8] ;  /* 0x0000f20000047ab9 */ /* 0x000fe20000000a00 */
[----:B------:R-:W-:Y:S01]  /*7c60*/  ULDC.64 UR6, c[0x0][0x3e0] ;  /* 0x0000f80000067ab9 */ /* 0x000fe20000000a00 */
[----:B0-----:R-:W-:-:S04]  /*7c70*/  ISETP.GE.AND P0, PT, R40, R43, PT ;  /* 0x0000002b2800720c */ /* 0x001fc80003f06270 */
[-C--:B------:R-:W-:Y:S02]  /*7c80*/  ISETP.GE.OR P1, PT, R0, R9.reuse, P0 ;  /* 0x000000090000720c */ /* 0x080fe40000726670 */
[----:B------:R-:W-:-:S11]  /*7c90*/  ISETP.GE.OR P0, PT, R18, R9, P0 ;  /* 0x000000091200720c */ /* 0x000fd60000706670 */
[----:B------:R-:W0:Y:S08]  /*7ca0*/  @!P1 LDC.64 R14, c[0x0][0x3c8] ;  /* 0x0000f200ff0e9b82 */ /* 0x000e300000000a00 */
[----:B------:R-:W1:Y:S01]  /*7cb0*/  @!P1 LDC.64 R30, c[0x0][0x3e0] ;  /* 0x0000f800ff1e9b82 */ /* 0x000e620000000a00 */
[----:B------:R-:W-:-:S04]  /*7cc0*/  @!P1 IADD3 R13, P2, P3, R26, R55, R53 ;  /* 0x000000371a0d9210 */ /* 0x000fc80007b5e035 */
[----:B------:R-:W-:Y:S02]  /*7cd0*/  @!P1 IADD3.X R20, R27, R56, R51, P2, P3 ;  /* 0x000000381b149210 */ /* 0x000fe400017e6433 */
[----:B------:R-:W-:Y:S02]  /*7ce0*/  @!P1 IADD3 R0, P3, P4, R28, R59, R54 ;  /* 0x0000003b1c009210 */ /* 0x000fe40007c7e036 */
[----:B------:R-:W-:Y:S02]  /*7cf0*/  @!P0 IADD3 R11, P2, R54, R28, RZ ;  /* 0x0000001c360b8210 */ /* 0x000fe40007f5e0ff */
[----:B------:R-:W-:Y:S02]  /*7d00*/  @!P1 IADD3.X R3, R29, R57, R52, P3, P4 ;  /* 0x000000391d039210 */ /* 0x000fe40001fe8434 */
[----:B0-----:R-:W-:Y:S01]  /*7d10*/  @!P1 LEA R12, P3, R13, R14, 0x1 ;  /* 0x0000000e0d0c9211 */ /* 0x001fe200078608ff */
[----:B------:R-:W-:Y:S01]  /*7d20*/  @!P0 IMAD.X R24, R52, 0x1, R29, P2 ;  /* 0x0000000134188824 */ /* 0x000fe200010e061d */
[----:B------:R-:W-:-:S02]  /*7d30*/  CS2R R28, SRZ ;  /* 0x00000000001c7805 */ /* 0x000fc4000001ff00 */
[----:B------:R-:W-:Y:S02]  /*7d40*/  @!P1 LEA.HI.X R13, R13, R15, R20, 0x1, P3 ;  /* 0x0000000f0d0d9211 */ /* 0x000fe400018f0c14 */
[----:B-1----:R-:W-:-:S04]  /*7d50*/  @!P1 LEA R14, P4, R0, R30, 0x1 ;  /* 0x0000001e000e9211 */ /* 0x002fc800078808ff */
[----:B------:R-:W-:Y:S02]  /*7d60*/  @!P1 LEA.HI.X R15, R0, R31, R3, 0x1, P4 ;  /* 0x0000001f000f9211 */ /* 0x000fe400020f0c03 */
[----:B------:R-:W-:Y:S01]  /*7d70*/  CS2R R30, SRZ ;  /* 0x00000000001e7805 */ /* 0x000fe2000001ff00 */
[----:B------:R-:W0:Y:S05]  /*7d80*/  LDC R0, c[0x0][0x428] ;  /* 0x00010a00ff007b82 */ /* 0x000e2a0000000800 */
[----:B------:R-:W5:Y:S01]  /*7d90*/  @!P1 LDG.E.128 R28, desc[UR52][R14.64] ;  /* 0x000000340e1c9981 */ /* 0x000f62000c1e1d00 */
[----:B------:R-:W1:Y:S01]  /*7da0*/  S2R R21, SR_TID.X ;  /* 0x0000000000157919 */ /* 0x000e620000002100 */
[----:B------:R-:W-:-:S05]  /*7db0*/  @!P0 IADD3 R9, P5, R53, R26, RZ ;  /* 0x0000001a35098210 */ /* 0x000fca0007fbe0ff */
[----:B------:R-:W-:Y:S01]  /*7dc0*/  @!P0 IMAD.X R10, R51, 0x1, R27, P5 ;  /* 0x00000001330a8824 */ /* 0x000fe200028e061b */
[----:B------:R-:W-:-:S04]  /*7dd0*/  @!P0 LEA R8, P5, R9, UR4, 0x1 ;  /* 0x0000000409088c11 */ /* 0x000fc8000f8a08ff */
[----:B------:R-:W-:Y:S02]  /*7de0*/  @!P0 LEA.HI.X R9, R9, UR5, R10, 0x1, P5 ;  /* 0x0000000509098c11 */ /* 0x000fe4000a8f0c0a */
[----:B------:R-:W-:-:S04]  /*7df0*/  @!P0 LEA R10, P2, R11, UR6, 0x1 ;  /* 0x000000060b0a8c11 */ /* 0x000fc8000f8408ff */
[----:B------:R-:W-:Y:S02]  /*7e00*/  @!P0 LEA.HI.X R11, R11, UR7, R24, 0x1, P2 ;  /* 0x000000070b0b8c11 */ /* 0x000fe400090f0c18 */
[----:B0-----:R-:W-:Y:S02]  /*7e10*/  ISETP.NE.AND P2, PT, R0, 0x1, PT ;  /* 0x000000010000780c */ /* 0x001fe40003f45270 */
[----:B------:R-:W-:Y:S02]  /*7e20*/  CS2R R32, SRZ ;  /* 0x0000000000207805 */ /* 0x000fe4000001ff00 */
[----:B------:R-:W-:-:S06]  /*7e30*/  CS2R R34, SRZ ;  /* 0x0000000000227805 */ /* 0x000fcc000001ff00 */
[----:B------:R0:W5:Y:S01]  /*7e40*/  @!P0 LDG.E.128 R32, desc[UR52][R8.64] ;  /* 0x0000003408208981 */ /* 0x000162000c1e1d00 */
[----:B-1----:R-:W-:Y:S02]  /*7e50*/  IADD3 R48, R21, -0x80, RZ ;  /* 0xffffff8015307810 */ /* 0x002fe40007ffe0ff */
[----:B------:R-:W1:Y:S02]  /*7e60*/  @P2 LDC R0, c[0x0][0x42c] ;  /* 0x00010b00ff002b82 */ /* 0x000e640000000800 */
[----:B------:R-:W-:-:S06]  /*7e70*/  SHF.R.S32.HI R21, RZ, 0x1f, R48 ;  /* 0x0000001fff157819 */ /* 0x000fcc0000011430 */
[----:B0-----:R-:W0:Y:S01]  /*7e80*/  @P2 LDC R9, c[0x0][0x430] ;  /* 0x00010c00ff092b82 */ /* 0x001e220000000800 */
[----:B------:R-:W-:-:S04]  /*7e90*/  LEA.HI R21, R21, R48, RZ, 0x2 ;  /* 0x0000003015157211 */ /* 0x000fc800078f10ff */
[----:B------:R-:W-:Y:S01]  /*7ea0*/  LOP3.LUT R21, R21, 0xfffffffc, RZ, 0xc0, !PT ;  /* 0xfffffffc15157812 */ /* 0x000fe200078ec0ff */
[----:B------:R-:W-:-:S04]  /*7eb0*/  IMAD R3, R225, 0x80, R18 ;  /* 0x00000080e1037824 */ /* 0x000fc800078e0212 */
[----:B------:R-:W-:-:S04]  /*7ec0*/  IMAD.IADD R21, R48, 0x1, -R21 ;  /* 0x0000000130157824 */ /* 0x000fc800078e0a15 */
[----:B------:R-:W-:-:S04]  /*7ed0*/  IMAD R3, R21, 0x40, R3 ;  /* 0x0000004015037824 */ /* 0x000fc800078e0203 */
[----:B-1----:R-:W-:Y:S01]  /*7ee0*/  @P2 IMAD.HI.U32 R0, R3, R0, RZ ;  /* 0x0000000003002227 */ /* 0x002fe200078e00ff */
[----:B------:R-:W-:Y:S02]  /*7ef0*/  CS2R R36, SRZ ;  /* 0x0000000000247805 */ /* 0x000fe4000001ff00 */
[----:B------:R-:W-:Y:S02]  /*7f00*/  CS2R R38, SRZ ;  /* 0x0000000000267805 */ /* 0x000fe4000001ff00 */
[----:B------:R-:W-:Y:S02]  /*7f10*/  CS2R R24, SRZ ;  /* 0x0000000000187805 */ /* 0x000fe4000001ff00 */
[----:B0-----:R-:W-:Y:S02]  /*7f20*/  @P2 SHF.R.U32.HI R3, RZ, R9, R0 ;  /* 0x00000009ff032219 */ /* 0x001fe40000011600 */
[----:B------:R-:W-:Y:S01]  /*7f30*/  CS2R R26, SRZ ;  /* 0x00000000001a7805 */ /* 0x000fe2000001ff00 */
[----:B------:R0:W5:Y:S01]  /*7f40*/  @!P0 LDG.E.128 R36, desc[UR52][R10.64] ;  /* 0x000000340a248981 */ /* 0x000162000c1e1d00 */
[----:B------:R-:W-:Y:S01]  /*7f50*/  SHF.R.S32.HI R21, RZ, 0x1f, R3 ;  /* 0x0000001fff157819 */ /* 0x000fe20000011403 */
[----:B------:R-:W-:-:S03]  /*7f60*/  IMAD.MOV.U32 R8, RZ, RZ, R44 ;  /* 0x000000ffff087224 */ /* 0x000fc600078e002c */
[----:B------:R1:W5:Y:S01]  /*7f70*/  @!P1 LDG.E.128 R24, desc[UR52][R12.64] ;  /* 0x000000340c189981 */ /* 0x000362000c1e1d00 */
[----:B------:R-:W-:Y:S02]  /*7f80*/  IMAD.MOV.U32 R9, RZ, RZ, R23 ;  /* 0x000000ffff097224 */ /* 0x000fe400078e0017 */
[C---:B------:R-:W-:Y:S02]  /*7f90*/  IMAD R0, R21.reuse, R6, RZ ;  /* 0x0000000615007224 */ /* 0x040fe400078e02ff */
[----:B0-----:R-:W-:Y:S02]  /*7fa0*/  IMAD.MOV.U32 R10, RZ, RZ, R42 ;  /* 0x000000ffff0a7224 */ /* 0x001fe400078e002a */
[----:B------:R-:W-:Y:S02]  /*7fb0*/  IMAD.MOV.U32 R11, RZ, RZ, R47 ;  /* 0x000000ffff0b7224 */ /* 0x000fe400078e002f */
[----:B-1----:R-:W-:Y:S02]  /*7fc0*/  IMAD R12, R21, R4, RZ ;  /* 0x00000004150c7224 */ /* 0x002fe400078e02ff */
[----:B------:R-:W-:-:S04]  /*7fd0*/  IMAD.WIDE.U32 R8, R3, R6, R8 ;  /* 0x0000000603087225 */ /* 0x000fc800078e0008 */
[----:B------:R-:W-:-:S04]  /*7fe0*/  IMAD.WIDE.U32 R10, R3, R4, R10 ;  /* 0x00000004030a7225 */ /* 0x000fc800078e000a */
[C---:B------:R-:W-:Y:S02]  /*7ff0*/  IMAD R7, R3.reuse, R7, R0 ;  /* 0x0000000703077224 */ /* 0x040fe400078e0200 */
[----:B------:R-:W-:Y:S01]  /*8000*/  IMAD R3, R3, R5, R12 ;  /* 0x0000000503037224 */ /* 0x000fe200078e020c */
[----:B------:R-:W-:Y:S01]  /*8010*/  LEA R4, P2, R8, UR4, 0x1 ;  /* 0x0000000408047c11 */ /* 0x000fe2000f8408ff */
[----:B------:R-:W-:Y:S01]  /*8020*/  IMAD.IADD R5, R9, 0x1, R7 ;  /* 0x0000000109057824 */ /* 0x000fe200078e0207 */
[----:B------:R-:W-:Y:S02]  /*8030*/  LEA R0, P3, R10, UR6, 0x1 ;  /* 0x000000060a007c11 */ /* 0x000fe4000f8608ff */
[----:B------:R-:W-:Y:S01]  /*8040*/  IADD3 R3, R11, R3, RZ ;  /* 0x000000030b037210 */ /* 0x000fe20007ffe0ff */
[----:B------:R-:W-:Y:S01]  /*8050*/  UMOV UR4, 0xffffffff ;  /* 0xffffffff00047882 */ /* 0x000fe20000000000 */
[----:B------:R-:W-:Y:S02]  /*8060*/  LEA.HI.X R5, R8, UR5, R5, 0x1, P2 ;  /* 0x0000000508057c11 */ /* 0x000fe400090f0c05 */
[----:B------:R-:W-:-:S02]  /*8070*/  LEA.HI.X R3, R10, UR7, R3, 0x1, P3 ;  /* 0x000000070a037c11 */ /* 0x000fc400098f0c03 */
[----:B--2---:R-:W-:Y:S01]  /*8080*/  LEA.HI R6, R46, R46, RZ, 0x1 ;  /* 0x0000002e2e067211 */ /* 0x004fe200078f08ff */
[----:B------:R-:W-:Y:S06]  /*8090*/  BRA.DIV UR4, `(.L_x_4427) ;  /* 0x0000012a04cc7947 */ /* 0x000fec000b800000 */
.L_x_4627:
[----:B------:R-:W-:-:S03]  /*80a0*/  UMOV UR4, 0xffffffff ;  /* 0xffffffff00047882 */ /* 0x000fc60000000000 */
[----:B------:R-:W-:Y:S05]  /*80b0*/  BRA.DIV UR4, `(.L_x_4428) ;  /* 0x0000012a04ec7947 */ /* 0x000fea000b800000 */
.L_x_4630:
[----:B------:R-:W-:-:S03]  /*80c0*/  UMOV UR4, 0xffffffff ;  /* 0xffffffff00047882 */ /* 0x000fc60000000000 */
[----:B------:R-:W-:Y:S05]  /*80d0*/  BRA.DIV UR4, `(.L_x_4429) ;  /* 0x0000012e040c7947 */ /* 0x000fea000b800000 */
.L_x_4633:
[----:B------:R-:W-:-:S03]  /*80e0*/  UMOV UR4, 0xffffffff ;  /* 0xffffffff00047882 */ /* 0x000fc60000000000 */
[----:B------:R-:W-:Y:S05]  /*80f0*/  BRA.DIV UR4, `(.L_x_4430) ;  /* 0x0000012e042c7947 */ /* 0x000fea000b800000 */
.L_x_4636:
[----:B------:R-:W-:-:S03]  /*8100*/  UMOV UR4, 0xffffffff ;  /* 0xffffffff00047882 */ /* 0x000fc60000000000 */
[----:B------:R-:W-:Y:S05]  /*8110*/  BRA.DIV UR4, `(.L_x_4431) ;  /* 0x0000012e044c7947 */ /* 0x000fea000b800000 */
.L_x_4639:
[----:B------:R-:W-:Y:S01]  /*8120*/  UMOV UR4, 0xffffffff ;  /* 0xffffffff00047882 */ /* 0x000fe20000000000 */
[----:B------:R-:W-:Y:S02]  /*8130*/  LOP3.LUT R6, R6, 0xfffffffe, RZ, 0xc0, !PT ;  /* 0xfffffffe06067812 */ /* 0x000fe400078ec0ff */
[----:B------:R-:W-:Y:S05]  /*8140*/  BRA.DIV UR4, `(.L_x_4432) ;  /* 0x0000012e04687947 */ /* 0x000fea000b800000 */
.L_x_4642:
[----:B------:R-:W-:Y:S01]  /*8150*/  UMOV UR4, 0xffffffff ;  /* 0xffffffff00047882 */ /* 0x000fe20000000000 */
[----:B------:R-:W-:Y:S02]  /*8160*/  IMAD.IADD R8, R46, 0x1, -R6 ;  /* 0x000000012e087824 */ /* 0x000fe400078e0a06 */
[----:B------:R-:W-:Y:S05]  /*8170*/  BRA.DIV UR4, `(.L_x_4433) ;  /* 0x0000012e04847947 */ /* 0x000fea000b800000 */
.L_x_4645:
[----:B------:R-:W-:Y:S01]  /*8180*/  UMOV UR4, 0xffffffff ;  /* 0xffffffff00047882 */ /* 0x000fe20000000000 */
[----:B------:R-:W-:Y:S02]  /*8190*/  SHF.L.U32 R4, R8, 0x1f, RZ ;  /* 0x0000001f08047819 */ /* 0x000fe400000006ff */
[----:B------:R-:W-:Y:S05]  /*81a0*/  BRA.DIV UR4, `(.L_x_4434) ;  /* 0x0000012e04a07947 */ /* 0x000fea000b800000 */
.L_x_4648:
[----:B------:R-:W0:Y:S01]  /*81b0*/  SYNCS.PHASECHK.TRANS64.TRYWAIT P2, [R17+URZ+0x32400], R4 ;  /* 0x03240004110075a7 */ /* 0x000e22000804017f */
[----:B-----5:R-:W-:Y:S01]  /*81c0*/  IMAD.MOV.U32 R0, RZ, RZ, R32 ;  /* 0x000000ffff007224 */ /* 0x020fe200078e0020 */
[----:B------:R-:W-:Y:S01]  /*81d0*/  BSSY B1, `(.L_x_4435) ;  /* 0x000001b000017945 */ /* 0x000fe20003800000 */
        /* <DEDUP_REMOVED lines=23> */
[----:B------:R-:W-:-:S03]  /*8350*/  IMAD.IADD R0, R40, 0x1, R43 ;  /* 0x0000000128007824 */ /* 0x000fc600078e022b */
[----:B------:R-:W-:Y:S01]  /*8360*/  PRMT R53, R5, 0x5410, R6 ;  /* 0x0000541005357816 */ /* 0x000fe20000000006 */
[----:B0-----:R-:W-:Y:S06]  /*8370*/  @!P2 BRA `(.L_x_4436) ;  /* 0x0000012c0054a947 */ /* 0x001fec0003800000 */
.L_x_4649:
[----:B------:R-:W-:Y:S05]  /*8380*/  BSYNC B1 ;  /* 0x0000000000017941 */ /* 0x000fea0003800000 */
.L_x_4435:
[----:B------:R-:W-:Y:S01]  /*8390*/  BSSY B1, `(.L_x_4437) ;  /* 0x0000069000017945 */ /* 0x000fe20003800000 */
[----:B------:R-:W-:Y:S01]  /*83a0*/  IMAD.MOV.U32 R54, RZ, RZ, R30 ;  /* 0x000000ffff367224 */ /* 0x000fe200078e001e */
[----:B------:R-:W-:Y:S02]  /*83b0*/  MOV R55, R31 ;  /* 0x0000001f00377202 */ /* 0x000fe40000000f00 */
[----:B------:R-:W-:Y:S01]  /*83c0*/  LOP3.LUT R0, R0, 0x38, RZ, 0xc0, !PT ;  /* 0x0000003800007812 */ /* 0x000fe200078ec0ff */
[----:B------:R-:W-:Y:S06]  /*83d0*/  @P0 BRA `(.L_x_4438) ;  /* 0x0000000400900947 */ /* 0x000fec0003800000 */
[----:B------:R-:W2:Y:S01]  /*83e0*/  LDL R3, [R1+0x4c] ;  /* 0x00004c0001037983 */ /* 0x000ea20000100800 */
[----:B------:R-:W1:Y:S02]  /*83f0*/  S2R R5, SR_TID.X ;  /* 0x0000000000057919 */ /* 0x000e640000002100 */
[----:B-1----:R-:W-:-:S05]  /*8400*/  VIADD R5, R5, 0xffffff80 ;  /* 0xffffff8005057836 */ /* 0x002fca0000000000 */
[----:B------:R-:W-:-:S04]  /*8410*/  SHF.R.S32.HI R6, RZ, 0x1f, R5 ;  /* 0x0000001fff067819 */ /* 0x000fc80000011405 */
[----:B------:R-:W-:-:S04]  /*8420*/  LEA.HI R6, R6, R5, RZ, 0x5 ;  /* 0x0000000506067211 */ /* 0x000fc800078f28ff */
[----:B------:R-:W-:Y:S02]  /*8430*/  SHF.R.S32.HI R6, RZ, 0x5, R6 ;  /* 0x00000005ff067819 */ /* 0x000fe40000011406 */
[--C-:B------:R-:W-:Y:S02]  /*8440*/  SHF.R.U64 R48, R32, 0x10, R33.reuse ;  /* 0x0000001020307819 */ /* 0x100fe40000001221 */
[----:B------:R-:W-:Y:S01]  /*8450*/  SHF.R.U32.HI R42, RZ, 0x10, R33 ;  /* 0x00000010ff2a7819 */ /* 0x000fe20000011621 */
[--C-:B------:R-:W-:Y:S01]  /*8460*/  HADD2.F32 R33, -RZ, R20.reuse.H1_H1 ;  /* 0x30000014ff217230 */ /* 0x100fe20000004100 */
[----:B------:R-:W-:Y:S01]  /*8470*/  SHF.R.U64 R47, R34, 0x10, R35 ;  /* 0x00000010222f7819 */ /* 0x000fe20000001223 */
[----:B------:R-:W-:Y:S01]  /*8480*/  HADD2.F32 R34, -RZ, R20.H0_H0 ;  /* 0x20000014ff227230 */ /* 0x000fe20000004100 */
[--C-:B------:R-:W-:Y:S02]  /*8490*/  SHF.R.U64 R46, R36, 0x10, R37.reuse ;  /* 0x00000010242e7819 */ /* 0x100fe40000001225 */
[----:B------:R-:W-:-:S02]  /*84a0*/  SHF.R.U32.HI R36, RZ, 0x10, R37 ;  /* 0x00000010ff247819 */ /* 0x000fc40000011625 */
[----:B------:R-:W-:-:S03]  /*84b0*/  SHF.R.U64 R45, R38, 0x10, R39 ;  /* 0x00000010262d7819 */ /* 0x000fc60000001227 */
[----:B------:R-:W-:Y:S01]  /*84c0*/  HADD2.F32 R36, -RZ, R36.H0_H0 ;  /* 0x20000024ff247230 */ /* 0x000fe20000004100 */
[----:B------:R-:W-:Y:S02]  /*84d0*/  SHF.R.U32.HI R39, RZ, 0x10, R39 ;  /* 0x00000010ff277819 */ /* 0x000fe40000011627 */
[----:B------:R-:W-:Y:S01]  /*84e0*/  SHF.R.U32.HI R37, RZ, 0x10, R35 ;  /* 0x00000010ff257819 */ /* 0x000fe20000011623 */
[----:B--2---:R-:W-:-:S05]  /*84f0*/  IMAD.SHL.U32 R3, R3, 0x40, RZ ;  /* 0x0000004003037824 */ /* 0x004fca00078e00ff */
[----:B------:R-:W-:-:S04]  /*8500*/  LOP3.LUT R3, R3, 0x1c0, RZ, 0xc0, !PT ;  /* 0x000001c003037812 */ /* 0x000fc800078ec0ff */
[--C-:B------:R-:W-:Y:S02]  /*8510*/  SHF.R.U32.HI R5, RZ, 0x3, R3.reuse ;  /* 0x00000003ff057819 */ /* 0x100fe40000011603 */
[----:B------:R-:W-:Y:S02]  /*8520*/  LOP3.LUT R40, R3, 0x38, R40, 0xf8, !PT ;  /* 0x0000003803287812 */ /* 0x000fe400078ef828 */
[----:B------:R-:W-:Y:S02]  /*8530*/  LOP3.LUT R3, R5, R0, R3, 0x1e, !PT ;  /* 0x0000000005037212 */ /* 0x000fe400078e1e03 */
[----:B------:R-:W-:-:S03]  /*8540*/  LOP3.LUT R40, R40, R5, RZ, 0x3c, !PT ;  /* 0x0000000528287212 */ /* 0x000fc600078e3cff */
[C---:B0-----:R-:W-:Y:S02]  /*8550*/  IMAD R4, R6.reuse, 0x200, R3 ;  /* 0x0000020006047824 */ /* 0x041fe400078e0203 */
[----:B------:R-:W-:Y:S02]  /*8560*/  IMAD R40, R6, 0x200, R40 ;  /* 0x0000020006287824 */ /* 0x000fe400078e0228 */
[--C-:B------:R-:W-:Y:S02]  /*8570*/  IMAD R43, R4, 0x2, R17.reuse ;  /* 0x00000002042b7824 */ /* 0x100fe400078e0211 */
[----:B------:R-:W-:-:S03]  /*8580*/  IMAD R41, R40, 0x2, R17 ;  /* 0x0000000228297824 */ /* 0x000fc600078e0211 */
        /* <DEDUP_REMOVED lines=8> */
[----:B------:R-:W-:Y:S01]  /*8610*/  FFMA.FTZ R33, R9, R33, -R38 ;  /* 0x0000002109217223 */ /* 0x000fe20000010826 */
[----:B------:R-:W-:Y:S02]  /*8620*/  HADD2.F32 R20, -RZ, R42.H0_H0 ;  /* 0x2000002aff147230 */ /* 0x000fe40000004100 */
[----:B------:R-:W-:Y:S01]  /*8630*/  FMUL.FTZ R42, R21, R36 ;  /* 0x00000024152a7220 */ /* 0x000fe20000410000 */
[----:B------:R-:W-:Y:S02]  /*8640*/  HADD2.F32 R23, -RZ, R7.H0_H0 ;  /* 0x20000007ff177230 */ /* 0x000fe40000004100 */
[----:B------:R-:W-:Y:S01]  /*8650*/  FFMA.FTZ R40, R9, R34, R40 ;  /* 0x0000002209287223 */ /* 0x000fe20000010028 */
[--C-:B------:R-:W-:Y:S02]  /*8660*/  HADD2.F32 R38, -RZ, R44.reuse.H0_H0 ;  /* 0x2000002cff267230 */ /* 0x100fe40000004100 */
[----:B------:R-:W-:Y:S02]  /*8670*/  HADD2.F32 R34, -RZ, R44.H1_H1 ;  /* 0x3000002cff227230 */ /* 0x000fe40000004100 */
[----:B------:R-:W-:Y:S01]  /*8680*/  FMUL.FTZ R44, R21, R20 ;  /* 0x00000014152c7220 */ /* 0x000fe20000410000 */
[----:B------:R-:W-:-:S02]  /*8690*/  HADD2.F32 R11, -RZ, R15.H0_H0 ;  /* 0x2000000fff0b7230 */ /* 0x000fc40000004100 */
[----:B------:R-:W-:Y:S01]  /*86a0*/  FFMA.FTZ R42, R13, R20, -R42 ;  /* 0x000000140d2a7223 */ /* 0x000fe2000001082a */
[----:B------:R-:W-:Y:S02]  /*86b0*/  HADD2.F32 R32, -RZ, R7.H1_H1 ;  /* 0x30000007ff207230 */ /* 0x000fe40000004100 */
[C---:B------:R-:W-:Y:S01]  /*86c0*/  FMUL.FTZ R20, R23.reuse, R38 ;  /* 0x0000002617147220 */ /* 0x040fe20000410000 */
[----:B------:R-:W-:Y:S02]  /*86d0*/  HADD2.F32 R21, -RZ, R39.H0_H0 ;  /* 0x20000027ff157230 */ /* 0x000fe40000004100 */
[----:B------:R-:W-:Y:S01]  /*86e0*/  FMUL.FTZ R23, R23, R34 ;  /* 0x0000002217177220 */ /* 0x000fe20000410000 */
[----:B------:R-:W-:Y:S02]  /*86f0*/  HADD2.F32 R9, -RZ, R37.H0_H0 ;  /* 0x20000025ff097230 */ /* 0x000fe40000004100 */
[----:B------:R-:W-:Y:S01]  /*8700*/  FFMA.FTZ R13, R13, R36, R44 ;  /* 0x000000240d0d7223 */ /* 0x000fe2000001002c */
[----:B------:R-:W-:-:S02]  /*8710*/  HADD2.F32 R15, -RZ, R15.H1_H1 ;  /* 0x3000000fff0f7230 */ /* 0x000fc40000004100 */
[C---:B------:R-:W-:Y:S01]  /*8720*/  FFMA.FTZ R35, R11.reuse, R34, -R20 ;  /* 0x000000220b237223 */ /* 0x040fe20000010814 */
[----:B------:R-:W-:Y:S02]  /*8730*/  HADD2.F32 R5, -RZ, R4.H0_H0 ;  /* 0x20000004ff057230 */ /* 0x000fe40000004100 */
[----:B------:R-:W-:Y:S01]  /*8740*/  FFMA.FTZ R38, R11, R38, R23 ;  /* 0x000000260b267223 */ /* 0x000fe20000010017 */
[C---:B------:R-:W-:Y:S01]  /*8750*/  FMUL.FTZ R36, R32.reuse, R21 ;  /* 0x0000001520247220 */ /* 0x040fe20000410000 */
[--C-:B------:R-:W-:Y:S02]  /*8760*/  HADD2.F32 R34, -RZ, R49.reuse.H0_H0 ;  /* 0x20000031ff227230 */ /* 0x100fe40000004100 */
[----:B------:R-:W-:Y:S01]  /*8770*/  FMUL.FTZ R44, R32, R9 ;  /* 0x00000009202c7220 */ /* 0x000fe20000410000 */
[----:B------:R-:W-:Y:S02]  /*8780*/  HADD2.F32 R7, -RZ, R6.H0_H0 ;  /* 0x20000006ff077230 */ /* 0x000fe40000004100 */
[----:B------:R-:W-:-:S02]  /*8790*/  HADD2.F32 R11, -RZ, R49.H1_H1 ;  /* 0x30000031ff0b7230 */ /* 0x000fc40000004100 */
[----:B------:R-:W-:Y:S02]  /*87a0*/  HADD2.F32 R20, -RZ, R50.H0_H0 ;  /* 0x20000032ff147230 */ /* 0x000fe40000004100 */
[----:B------:R-:W-:Y:S01]  /*87b0*/  FFMA.FTZ R36, R15, R9, -R36 ;  /* 0x000000090f247223 */ /* 0x000fe20000010824 */
[----:B------:R-:W-:Y:S02]  /*87c0*/  HADD2.F32 R3, -RZ, R12.H0_H0 ;  /* 0x2000000cff037230 */ /* 0x000fe40000004100 */
[----:B------:R-:W-:Y:S01]  /*87d0*/  FMUL.FTZ R32, R5, R34 ;  /* 0x0000002205207220 */ /* 0x000fe20000410000 */
[----:B------:R-:W-:Y:S02]  /*87e0*/  HADD2.F32 R10, -RZ, R14.H0_H0 ;  /* 0x2000000eff0a7230 */ /* 0x000fe40000004100 */
[----:B------:R-:W-:Y:S01]  /*87f0*/  FFMA.FTZ R37, R15, R21, R44 ;  /* 0x000000150f257223 */ /* 0x000fe2000001002c */
[----:B------:R-:W-:Y:S02]  /*8800*/  HADD2.F32 R9, -RZ, R50.H1_H1 ;  /* 0x30000032ff097230 */ /* 0x000fe40000004100 */
[----:B------:R-:W-:Y:S01]  /*8810*/  FMUL.FTZ R15, R7, R11 ;  /* 0x0000000b070f7220 */ /* 0x000fe20000410000 */
[-C--:B------:R-:W-:Y:S01]  /*8820*/  FMUL.FTZ R5, R5, R20.reuse ;  /* 0x0000001405057220 */ /* 0x080fe20000410000 */
[----:B------:R-:W-:Y:S01]  /*8830*/  FFMA.FTZ R32, R3, R20, -R32 ;  /* 0x0000001403207223 */ /* 0x000fe20000010820 */
[----:B------:R-:W-:-:S02]  /*8840*/  HADD2.F32 R4, -RZ, R4.H1_H1 ;  /* 0x30000004ff047230 */ /* 0x000fc40000004100 */
[-C--:B------:R-:W-:Y:S01]  /*8850*/  FMUL.FTZ R21, R7, R9.reuse ;  /* 0x0000000907157220 */ /* 0x080fe20000410000 */
[----:B------:R-:W-:Y:S01]  /*8860*/  FFMA.FTZ R20, R10, R9, -R15 ;  /* 0x000000090a147223 */ /* 0x000fe2000001080f */
[----:B------:R-:W-:Y:S02]  /*8870*/  HADD2.F32 R6, -RZ, R6.H1_H1 ;  /* 0x30000006ff067230 */ /* 0x000fe40000004100 */
[----:B------:R-:W-:Y:S01]  /*8880*/  FFMA.FTZ R34, R3, R34, R5 ;  /* 0x0000002203227223 */ /* 0x000fe20000010005 */
[----:B------:R-:W-:Y:S02]  /*8890*/  HADD2.F32 R7, -RZ, R46.H0_H0 ;  /* 0x2000002eff077230 */ /* 0x000fe40000004100 */
[----:B------:R-:W-:Y:S02]  /*88a0*/  HADD2.F32 R9, -RZ, R45.H0_H0 ;  /* 0x2000002dff097230 */ /* 0x000fe40000004100 */
[----:B------:R-:W-:Y:S02]  /*88b0*/  HADD2.F32 R3, -RZ, R48.H0_H0 ;  /* 0x20000030ff037230 */ /* 0x000fe40000004100 */
[----:B------:R-:W-:-:S02]  /*88c0*/  HADD2.F32 R5, -RZ, R47.H0_H0 ;  /* 0x2000002fff057230 */ /* 0x000fc40000004100 */
        /* <DEDUP_REMOVED lines=21> */
.L_x_4438:
[----:B------:R-:W-:Y:S05]  /*8a20*/  BSYNC B1 ;  /* 0x0000000000017941 */ /* 0x000fea0003800000 */
.L_x_4437:
[----:B------:R-:W-:Y:S01]  /*8a30*/  PRMT R40, R54, 0x5410, R55 ;  /* 0x0000541036287816 */ /* 0x000fe20000000037 */
[----:B------:R-:W-:Y:S06]  /*8a40*/  @P1 BRA `(.L_x_4424) ;  /* 0x0000000400801947 */ /* 0x000fec0003800000 */
[----:B------:R-:W2:Y:S01]  /*8a50*/  LDL R3, [R1+0x28] ;  /* 0x0000280001037983 */ /* 0x000ea20000100800 */
[C---:B01----:R-:W-:Y:S01]  /*8a60*/  VIADD R4, R18.reuse, 0x40 ;  /* 0x0000004012047836 */ /* 0x043fe20000000000 */
[----:B------:R-:W-:Y:S02]  /*8a70*/  IADD3 R5, R18, 0x40, RZ ;  /* 0x0000004012057810 */ /* 0x000fe40007ffe0ff */
[----:B------:R-:W3:Y:S01]  /*8a80*/  LDL R41, [R1+0x54] ;  /* 0x0000540001297983 */ /* 0x000ee20000100800 */
[----:B------:R-:W-:Y:S02]  /*8a90*/  IMAD.SHL.U32 R4, R4, 0x40, RZ ;  /* 0x0000004004047824 */ /* 0x000fe400078e00ff */
[----:B------:R-:W-:-:S03]  /*8aa0*/  IMAD.SHL.U32 R5, R5, 0x40, RZ ;  /* 0x0000004005057824 */ /* 0x000fc600078e00ff */
[----:B------:R-:W-:Y:S02]  /*8ab0*/  LOP3.LUT R4, R4, 0x1c0, RZ, 0xc0, !PT ;  /* 0x000001c004047812 */ /* 0x000fe400078ec0ff */
[----:B------:R-:W-:Y:S02]  /*8ac0*/  LOP3.LUT R5, R5, 0x1c0, RZ, 0xc0, !PT ;  /* 0x000001c005057812 */ /* 0x000fe400078ec0ff */
[----:B------:R-:W-:-:S04]  /*8ad0*/  SHF.R.U32.HI R4, RZ, 0x3, R4 ;  /* 0x00000003ff047819 */ /* 0x000fc80000011604 */
[----:B------:R-:W-:Y:S02]  /*8ae0*/  LOP3.LUT R0, R4, R0, R5, 0x1e, !PT ;  /* 0x0000000004007212 */ /* 0x000fe400078e1e05 */
[--C-:B------:R-:W-:Y:S02]  /*8af0*/  SHF.R.U64 R38, R26, 0x10, R27.reuse ;  /* 0x000000101a267819 */ /* 0x100fe4000000121b */
[----:B------:R-:W-:Y:S01]  /*8b00*/  SHF.R.U32.HI R37, RZ, 0x10, R27 ;  /* 0x00000010ff257819 */ /* 0x000fe2000001161b */
[----:B------:R-:W-:Y:S01]  /*8b10*/  HADD2.F32 R27, -RZ, R51.H1_H1 ;  /* 0x30000033ff1b7230 */ /* 0x000fe20000004100 */
[--C-:B------:R-:W-:Y:S02]  /*8b20*/  SHF.R.U64 R39, R24, 0x10, R25.reuse ;  /* 0x0000001018277819 */ /* 0x100fe40000001219 */
[----:B------:R-:W-:Y:S01]  /*8b30*/  SHF.R.U32.HI R32, RZ, 0x10, R25 ;  /* 0x00000010ff207819 */ /* 0x000fe20000011619 */
[----:B------:R-:W-:Y:S01]  /*8b40*/  HADD2.F32 R25, -RZ, R52.H1_H1 ;  /* 0x30000034ff197230 */ /* 0x000fe20000004100 */
[----:B------:R-:W-:-:S02]  /*8b50*/  SHF.R.U64 R36, R28, 0x10, R29 ;  /* 0x000000101c247819 */ /* 0x000fc4000000121d */
[----:B------:R-:W-:Y:S02]  /*8b60*/  SHF.R.U32.HI R28, RZ, 0x10, R29 ;  /* 0x00000010ff1c7819 */ /* 0x000fe4000001161d */
[----:B------:R-:W-:-:S03]  /*8b70*/  SHF.R.U64 R35, R30, 0x10, R31 ;  /* 0x000000101e237819 */ /* 0x000fc6000000121f */
[----:B------:R-:W-:Y:S02]  /*8b80*/  HADD2.F32 R30, -RZ, R28.H0_H0 ;  /* 0x2000001cff1e7230 */ /* 0x000fe40000004100 */
[----:B------:R-:W-:Y:S01]  /*8b90*/  HADD2.F32 R28, -RZ, R51.H0_H0 ;  /* 0x20000033ff1c7230 */ /* 0x000fe20000004100 */
[----:B------:R-:W-:Y:S01]  /*8ba0*/  SHF.R.U32.HI R33, RZ, 0x10, R31 ;  /* 0x00000010ff217819 */ /* 0x000fe2000001161f */
[----:B--2---:R-:W-:-:S04]  /*8bb0*/  IMAD.IADD R0, R3, 0x1, R0 ;  /* 0x0000000103007824 */ /* 0x004fc800078e0200 */
[----:B------:R-:W-:Y:S01]  /*8bc0*/  IMAD R0, R0, 0x2, R17 ;  /* 0x0000000200007824 */ /* 0x000fe200078e0211 */
[----:B---3--:R-:W0:Y:S04]  /*8bd0*/  LDS.128 R12, [R41+0x18400] ;  /* 0x01840000290c7984 */ /* 0x008e280000000c00 */
[----:B------:R-:W1:Y:S01]  /*8be0*/  LDS.128 R4, [R0+0x18400] ;  /* 0x0184000000047984 */ /* 0x000e620000000c00 */
[----:B0-----:R-:W-:Y:S02]  /*8bf0*/  HADD2.F32 R9, -RZ, R13.H0_H0 ;  /* 0x2000000dff097230 */ /* 0x001fe40000004100 */
[--C-:B-1----:R-:W-:Y:S02]  /*8c00*/  HADD2.F32 R20, -RZ, R5.reuse.H0_H0 ;  /* 0x20000005ff147230 */ /* 0x102fe40000004100 */
[----:B------:R-:W-:-:S03]  /*8c10*/  HADD2.F32 R21, -RZ, R5.H1_H1 ;  /* 0x30000005ff157230 */ /* 0x000fc60000004100 */
[C---:B------:R-:W-:Y:S01]  /*8c20*/  FMUL.FTZ R26, R20.reuse, R27 ;  /* 0x0000001b141a7220 */ /* 0x040fe20000410000 */
[-C--:B------:R-:W-:Y:S01]  /*8c30*/  FMUL.FTZ R20, R20, R25.reuse ;  /* 0x0000001914147220 */ /* 0x080fe20000410000 */
[----:B------:R-:W-:Y:S02]  /*8c40*/  HADD2.F32 R13, -RZ, R13.H1_H1 ;  /* 0x3000000dff0d7230 */ /* 0x000fe40000004100 */
[C---:B------:R-:W-:Y:S01]  /*8c50*/  FFMA.FTZ R29, R9.reuse, R25, -R26 ;  /* 0x00000019091d7223 */ /* 0x040fe2000001081a */
[----:B------:R-:W-:Y:S02]  /*8c60*/  HADD2.F32 R26, -RZ, R32.H0_H0 ;  /* 0x20000020ff1a7230 */ /* 0x000fe40000004100 */
[----:B------:R-:W-:Y:S01]  /*8c70*/  FFMA.FTZ R27, R9, R27, R20 ;  /* 0x0000001b091b7223 */ /* 0x000fe20000010014 */
[----:B------:R-:W-:Y:S02]  /*8c80*/  HADD2.F32 R5, -RZ, R4.H0_H0 ;  /* 0x20000004ff057230 */ /* 0x000fe40000004100 */
[----:B------:R-:W-:Y:S01]  /*8c90*/  FMUL.FTZ R32, R21, R30 ;  /* 0x0000001e15207220 */ /* 0x000fe20000410000 */
[----:B------:R-:W-:-:S02]  /*8ca0*/  HADD2.F32 R20, -RZ, R52.H0_H0 ;  /* 0x20000034ff147230 */ /* 0x000fc40000004100 */
[-C--:B------:R-:W-:Y:S01]  /*8cb0*/  FMUL.FTZ R34, R21, R26.reuse ;  /* 0x0000001a15227220 */ /* 0x080fe20000410000 */
[----:B------:R-:W-:Y:S02]  /*8cc0*/  HADD2.F32 R3, -RZ, R12.H0_H0 ;  /* 0x2000000cff037230 */ /* 0x000fe40000004100 */
[----:B------:R-:W-:Y:S01]  /*8cd0*/  FFMA.FTZ R32, R13, R26, -R32 ;  /* 0x0000001a0d207223 */ /* 0x000fe20000010820 */
[----:B------:R-:W-:Y:S02]  /*8ce0*/  HADD2.F32 R23, -RZ, R6.H0_H0 ;  /* 0x20000006ff177230 */ /* 0x000fe40000004100 */
[C---:B------:R-:W-:Y:S01]  /*8cf0*/  FMUL.FTZ R26, R5.reuse, R28 ;  /* 0x0000001c051a7220 */ /* 0x040fe20000410000 */
[----:B------:R-:W-:Y:S02]  /*8d00*/  HADD2.F32 R9, -RZ, R40.H0_H0 ;  /* 0x20000028ff097230 */ /* 0x000fe40000004100 */
[----:B------:R-:W-:Y:S01]  /*8d10*/  FMUL.FTZ R25, R5, R20 ;  /* 0x0000001405197220 */ /* 0x000fe20000410000 */
[----:B------:R-:W-:-:S02]  /*8d20*/  HADD2.F32 R5, -RZ, R53.H0_H0 ;  /* 0x20000035ff057230 */ /* 0x000fc40000004100 */
[----:B------:R-:W-:Y:S01]  /*8d30*/  FFMA.FTZ R34, R13, R30, R34 ;  /* 0x0000001e0d227223 */ /* 0x000fe20000010022 */
[--C-:B------:R-:W-:Y:S02]  /*8d40*/  HADD2.F32 R24, -RZ, R7.reuse.H0_H0 ;  /* 0x20000007ff187230 */ /* 0x100fe40000004100 */
[----:B------:R-:W-:Y:S02]  /*8d50*/  HADD2.F32 R13, -RZ, R40.H1_H1 ;  /* 0x30000028ff0d7230 */ /* 0x000fe40000004100 */
[----:B------:R-:W-:Y:S01]  /*8d60*/  FFMA.FTZ R21, R3, R20, -R26 ;  /* 0x0000001403157223 */ /* 0x000fe2000001081a */
[----:B------:R-:W-:Y:S02]  /*8d70*/  HADD2.F32 R10, -RZ, R14.H0_H0 ;  /* 0x2000000eff0a7230 */ /* 0x000fe40000004100 */
[----:B------:R-:W-:Y:S01]  /*8d80*/  FMUL.FTZ R31, R23, R9 ;  /* 0x00000009171f7220 */ /* 0x000fe20000410000 */
[----:B------:R-:W-:Y:S02]  /*8d90*/  HADD2.F32 R7, -RZ, R7.H1_H1 ;  /* 0x30000007ff077230 */ /* 0x000fe40000004100 */
[----:B------:R-:W-:Y:S01]  /*8da0*/  FFMA.FTZ R25, R3, R28, R25 ;  /* 0x0000001c03197223 */ /* 0x000fe20000010019 */
[----:B------:R-:W-:Y:S01]  /*8db0*/  FMUL.FTZ R23, R23, R5 ;  /* 0x0000000517177220 */ /* 0x000fe20000410000 */
[----:B------:R-:W-:-:S02]  /*8dc0*/  HADD2.F32 R26, -RZ, R33.H0_H0 ;  /* 0x20000021ff1a7230 */ /* 0x000fc40000004100 */
[----:B------:R-:W-:Y:S02]  /*8dd0*/  HADD2.F32 R20, -RZ, R37.H0_H0 ;  /* 0x20000025ff147230 */ /* 0x000fe40000004100 */
[----:B------:R-:W-:Y:S01]  /*8de0*/  FMUL.FTZ R28, R24, R13 ;  /* 0x0000000d181c7220 */ /* 0x000fe20000410000 */
[----:B------:R-:W-:Y:S02]  /*8df0*/  HADD2.F32 R11, -RZ, R15.H0_H0 ;  /* 0x2000000fff0b7230 */ /* 0x000fe40000004100 */
[----:B------:R-:W-:Y:S02]  /*8e00*/  HADD2.F32 R3, -RZ, R53.H1_H1 ;  /* 0x30000035ff037230 */ /* 0x000fe40000004100 */
[C---:B------:R-:W-:Y:S01]  /*8e10*/  FFMA.FTZ R31, R10.reuse, R5, -R31 ;  /* 0x000000050a1f7223 */ /* 0x040fe2000001081f */
[----:B------:R-:W-:Y:S01]  /*8e20*/  FFMA.FTZ R23, R10, R9, R23 ;  /* 0x000000090a177223 */ /* 0x000fe20000010017 */
[C---:B------:R-:W-:Y:S01]  /*8e30*/  FMUL.FTZ R10, R7.reuse, R26 ;  /* 0x0000001a070a7220 */ /* 0x040fe20000410000 */
[----:B------:R-:W-:Y:S01]  /*8e40*/  FMUL.FTZ R30, R7, R20 ;  /* 0x00000014071e7220 */ /* 0x000fe20000410000 */
[----:B------:R-:W-:-:S02]  /*8e50*/  HADD2.F32 R15, -RZ, R15.H1_H1 ;  /* 0x3000000fff0f7230 */ /* 0x000fc40000004100 */
[-C--:B------:R-:W-:Y:S01]  /*8e60*/  FMUL.FTZ R24, R24, R3.reuse ;  /* 0x0000000318187220 */ /* 0x080fe20000410000 */
[----:B------:R-:W-:Y:S02]  /*8e70*/  HADD2.F32 R4, -RZ, R4.H1_H1 ;  /* 0x30000004ff047230 */ /* 0x000fe40000004100 */
[----:B------:R-:W-:Y:S01]  /*8e80*/  FFMA.FTZ R28, R11, R3, -R28 ;  /* 0x000000030b1c7223 */ /* 0x000fe2000001081c */
[----:B------:R-:W-:Y:S02]  /*8e90*/  HADD2.F32 R6, -RZ, R6.H1_H1 ;  /* 0x30000006ff067230 */ /* 0x000fe40000004100 */
[----:B------:R-:W-:Y:S02]  /*8ea0*/  HADD2.F32 R7, -RZ, R36.H0_H0 ;  /* 0x20000024ff077230 */ /* 0x000fe40000004100 */
[----:B------:R-:W-:Y:S02]  /*8eb0*/  HADD2.F32 R9, -RZ, R35.H0_H0 ;  /* 0x20000023ff097230 */ /* 0x000fe40000004100 */
[----:B------:R-:W-:-:S02]  /*8ec0*/  HADD2.F32 R3, -RZ, R39.H0_H0 ;  /* 0x20000027ff037230 */ /* 0x000fc40000004100 */
[----:B------:R-:W-:Y:S02]  /*8ed0*/  HADD2.F32 R5, -RZ, R38.H0_H0 ;  /* 0x20000026ff057230 */ /* 0x000fe40000004100 */
[----:B------:R-:W-:Y:S01]  /*8ee0*/  FFMA.FTZ R24, R11, R13, R24 ;  /* 0x0000000d0b187223 */ /* 0x000fe20000010018 */
[----:B------:R-:W-:Y:S02]  /*8ef0*/  HADD2.F32 R12, -RZ, R12.H1_H1 ;  /* 0x3000000cff0c7230 */ /* 0x000fe40000004100 */
[C---:B------:R-:W-:Y:S01]  /*8f00*/  FFMA.FTZ R33, R15.reuse, R20, -R10 ;  /* 0x000000140f217223 */ /* 0x040fe2000001080a */
        /* <DEDUP_REMOVED lines=20> */
.L_x_4424:
[----:B------:R-:W-:Y:S05]  /*9050*/  BSYNC B0 ;  /* 0x0000000000007941 */ /* 0x000fea0003800000 */
.L_x_4404:
        /* <DEDUP_REMOVED lines=8> */
.L_x_4401:
[----:B01234-:R-:W0:Y:S01]  /*90e0*/  S2R R0, SR_TID.X ;  /* 0x0000000000007919 */ /* 0x01fe220000002100 */
[----:B------:R-:W-:Y:S01]  /*90f0*/  ISETP.NE.AND P0, PT, R218, 0x3, PT ;  /* 0x00000003da00780c */ /* 0x000fe20003f05270 */
[----:B------:R-:W-:Y:S05]  /*9100*/  WARPSYNC.ALL ;  /* 0x0000000000007948 */ /* 0x000fea0003800000 */
[----:B0-----:R-:W-:-:S05]  /*9110*/  SHF.R.U32.HI R0, RZ, 0x7, R0 ;  /* 0x00000007ff007819 */ /* 0x001fca0000011600 */
[----:B------:R-:W-:-:S05]  /*9120*/  VIADD R0, R0, 0x8 ;  /* 0x0000000800007836 */ /* 0x000fca0000000000 */
[----:B------:R0:W-:Y:S06]  /*9130*/  BAR.SYNC.DEFER_BLOCKING R0, 0x100 ;  /* 0x000400000000751d */ /* 0x0001ec0000010000 */
[----:B------:R-:W-:Y:S05]  /*9140*/  @!P0 BRA `(.L_x_4439) ;  /* 0x0000000000048947 */ /* 0x000fea0003800000 */
[----:B------:R-:W-:Y:S01]  /*9150*/  BPT.TRAP 0x1 ;  /* 0x000000040000795c */ /* 0x000fe20000300000 */
.L_x_4439:
[----:B------:R-:W-:Y:S01]  /*9160*/  IMAD R173, R2, 0x8, R17 ;  /* 0x0000000802ad7824 */ /* 0x000fe200078e0211 */
[----:B------:R-:W-:-:S04]  /*9170*/  SHF.L.U32 R6, R19, 0x1f, RZ ;  /* 0x0000001f13067819 */ /* 0x000fc800000006ff */
[----:B------:R1:W2:Y:S01]  /*9180*/  SYNCS.PHASECHK.TRANS64.TRYWAIT P1, [R173+URZ+0x32430], R6 ;  /* 0x03243006ad0075a7 */ /* 0x0002a2000802017f */
[----:B------:R-:W-:Y:S05]  /*9190*/  @!P0 BRA `(.L_x_4440) ;  /* 0x0000000000048947 */ /* 0x000fea0003800000 */
[----:B------:R-:W-:Y:S01]  /*91a0*/  BPT.TRAP 0x1 ;  /* 0x000000040000795c */ /* 0x000fe20000300000 */
.L_x_4440:
[----:B------:R-:W-:-:S05]  /*91b0*/  VIADD R3, R17, 0x1c400 ;  /* 0x0001c40011037836 */ /* 0x000fca0000000000 */
[----:B------:R-:W-:-:S04]  /*91c0*/  SHF.R.U32.HI R3, RZ, 0x4, R3 ;  /* 0x00000004ff037819 */ /* 0x000fc80000011603 */
[----:B------:R-:W-:-:S04]  /*91d0*/  LOP3.LUT R3, R3, 0x3fff, RZ, 0xc0, !PT ;  /* 0x00003fff03037812 */ /* 0x000fc800078ec0ff */
[----:B------:R-:W-:-:S05]  /*91e0*/  LOP3.LUT R3, R3, 0x10000, RZ, 0xfc, !PT ;  /* 0x0001000003037812 */ /* 0x000fca00078efcff */
[----:B------:R3:W-:Y:S01]  /*91f0*/  STL [R1+0x8], R3 ;  /* 0x0000080301007387 */ /* 0x0007e20000100800 */
[----:B--2---:R-:W-:Y:S05]  /*9200*/  @P1 BRA `(.L_x_4441) ;  /* 0x0000000000081947 */ /* 0x004fea0003800000 */
[----:B------:R-:W2:Y:S02]  /*9210*/  SYNCS.PHASECHK.TRANS64.TRYWAIT P1, [R173+URZ+0x32430], R6 ;  /* 0x03243006ad0075a7 */ /* 0x000ea4000802017f */
[----:B--2---:R-:W-:Y:S05]  /*9220*/  @!P1 BRA `(.L_x_4442) ;  /* 0x0000011c00bc9947 */ /* 0x004fea0003800000 */
.L_x_4441:
[----:B---3--:R-:W3:Y:S01]  /*9230*/  LDL R3, [R1+0x8] ;  /* 0x0000080001037983 */ /* 0x008ee20000100800 */
[----:B------:R-:W-:Y:S01]  /*9240*/  IMAD.MOV.U32 R5, RZ, RZ, 0x40000040 ;  /* 0x40000040ff057424 */ /* 0x000fe200078e00ff */
[----:B------:R-:W-:Y:S05]  /*9250*/  WARPSYNC.ALL ;  /* 0x0000000000007948 */ /* 0x000fea0003800000 */
[C---:B------:R-:W-:Y:S01]  /*9260*/  R2UR UR4, R216.reuse ;  /* 0x00000000d80472ca */ /* 0x040fe200000e0000 */
[----:B------:R-:W-:Y:S01]  /*9270*/  WARPGROUP.ARRIVE ;  /* 0x00000000000079c5 */ /* 0x000fe20000000000 */
[----:B------:R-:W-:Y:S01]  /*9280*/  R2UR UR5, R217 ;  /* 0x00000000d90572ca */ /* 0x000fe200000e0000 */
[----:B------:R-:W-:Y:S01]  /*9290*/  VIADD R236, R216, 0x2 ;  /* 0x00000002d8ec7836 */ /* 0x000fe20000000000 */
[----:B------:R-:W-:Y:S01]  /*92a0*/  R2UR UR7, R5 ;  /* 0x00000000050772ca */ /* 0x000fe200000e0000 */
[----:B------:R-:W-:Y:S01]  /*92b0*/  IMAD.MOV.U32 R237, RZ, RZ, 0x40000040 ;  /* 0x40000040ffed7424 */ /* 0x000fe200078e00ff */
[----:B------:R-:W-:Y:S01]  /*92c0*/  MOV R233, 0x40000040 ;  /* 0x4000004000e97802 */ /* 0x000fe20000000f00 */
[----:B------:R-:W-:Y:S01]  /*92d0*/  IMAD.MOV.U32 R11, RZ, RZ, 0x40000040 ;  /* 0x40000040ff0b7424 */ /* 0x000fe200078e00ff */
[----:B------:R-:W-:Y:S01]  /*92e0*/  SHF.L.U32 R8, R8, 0x1f, RZ ;  /* 0x0000001f08087819 */ /* 0x000fe200000006ff */
[----:B------:R-:W-:Y:S01]  /*92f0*/  VIADD R234, R216, 0x4 ;  /* 0x00000004d8ea7836 */ /* 0x000fe20000000000 */
[----:B------:R-:W-:Y:S01]  /*9300*/  BSSY B0, `(.L_x_4443) ;  /* 0x0000023000007945 */ /* 0x000fe20003800000 */
[----:B------:R-:W-:-:S02]  /*9310*/  IMAD.MOV.U32 R235, RZ, RZ, 0x40000040 ;  /* 0x40000040ffeb7424 */ /* 0x000fc400078e00ff */
[----:B------:R-:W-:Y:S02]  /*9320*/  VIADD R232, R216, 0x6 ;  /* 0x00000006d8e87836 */ /* 0x000fe40000000000 */
[----:B------:R-:W-:Y:S02]  /*9330*/  IMAD.MOV.U32 R5, RZ, RZ, 0x40000040 ;  /* 0x40000040ff057424 */ /* 0x000fe400078e00ff */
[----:B---3--:R-:W-:-:S05]  /*9340*/  IMAD R4, R2, 0x300, R3 ;  /* 0x0000030002047824 */ /* 0x008fca00078e0203 */
[C---:B------:R-:W-:Y:S02]  /*9350*/  R2UR UR6, R4.reuse ;  /* 0x00000000040672ca */ /* 0x040fe400000e0000 */
[----:B------:R-:W-:-:S11]  /*9360*/  IADD3 R10, R4, 0x2, RZ ;  /* 0x00000002040a7810 */ /* 0x000fd60007ffe0ff */
[----:B------:R-:W-:Y:S01]  /*9370*/  HGMMA.64x96x16.F32 R24, gdesc[UR4], RZ, !UPT, gsb0 ;  /* 0x01600000041879f0 */ /* 0x000fe2000c0008ff */
[----:B------:R-:W-:Y:S02]  /*9380*/  R2UR UR4, R236 ;  /* 0x00000000ec0472ca */ /* 0x000fe400000e0000 */
[----:B------:R-:W-:Y:S02]  /*9390*/  R2UR UR5, R237 ;  /* 0x00000000ed0572ca */ /* 0x000fe400000e0000 */
[----:B------:R-:W-:Y:S01]  /*93a0*/  R2UR UR6, R10 ;  /* 0x000000000a0672ca */ /* 0x000fe200000e0000 */
[C---:B------:R-:W-:Y:S01]  /*93b0*/  VIADD R10, R4.reuse, 0x4 ;  /* 0x00000004040a7836 */ /* 0x040fe20000000000 */
[----:B------:R-:W-:Y:S01]  /*93c0*/  R2UR UR7, R11 ;  /* 0x000000000b0772ca */ /* 0x000fe200000e0000 */
[----:B------:R-:W-:Y:S02]  /*93d0*/  IMAD.MOV.U32 R11, RZ, RZ, 0x40000040 ;  /* 0x40000040ff0b7424 */ /* 0x000fe400078e00ff */
        /* <DEDUP_REMOVED lines=19> */
[----:B------:R-:W3:Y:S02]  /*9510*/  SYNCS.PHASECHK.TRANS64.TRYWAIT P1, [R17+URZ+0x32410], R8 ;  /* 0x03241008110075a7 */ /* 0x000ee4000802017f */
[----:B---3--:R-:W-:Y:S05]  /*9520*/  @!P1 BRA `(.L_x_4444) ;  /* 0x0000011c00109947 */ /* 0x008fea0003800000 */
.L_x_4650:
[----:B------:R-:W-:Y:S05]  /*9530*/  BSYNC B0 ;  /* 0x0000000000007941 */ /* 0x000fea0003800000 */
.L_x_4443:
[----:B------:R-:W-:Y:S05]  /*9540*/  @!P0 BRA `(.L_x_4445) ;  /* 0x0000000000048947 */ /* 0x000fea0003800000 */
[----:B------:R-:W-:Y:S01]  /*9550*/  BPT.TRAP 0x1 ;  /* 0x000000040000795c */ /* 0x000fe20000300000 */
.L_x_4445:
[----:B------:R4:W0:Y:S01]  /*9560*/  SYNCS.PHASECHK.TRANS64.TRYWAIT P2, [R173+URZ+0x32450], R6 ;  /* 0x03245006ad0075a7 */ /* 0x000822000804017f */
[----:B------:R-:W-:Y:S05]  /*9570*/  @!P0 BRA `(.L_x_4446) ;  /* 0x0000000000048947 */ /* 0x000fea0003800000 */
[----:B------:R-:W-:Y:S01]  /*9580*/  BPT.TRAP 0x1 ;  /* 0x000000040000795c */ /* 0x000fe20000300000 */
.L_x_4446:
[----:B------:R-:W1:Y:S01]  /*9590*/  S2R R3, SR_TID.X ;  /* 0x0000000000037919 */ /* 0x000e620000002100 */
[----:B------:R-:W-:Y:S01]  /*95a0*/  BSSY B0, `(.L_x_4447) ;  /* 0x0000006000007945 */ /* 0x000fe20003800000 */
[----:B-1----:R-:W-:-:S04]  /*95b0*/  LOP3.LUT R3, R3, 0x7f, RZ, 0xc0, !PT ;  /* 0x0000007f03037812 */ /* 0x002fc800078ec0ff */
[----:B------:R-:W-:Y:S01]  /*95c0*/  ISETP.NE.AND P1, PT, R3, RZ, PT ;  /* 0x000000ff0300720c */ /* 0x000fe20003f25270 */
[----:B0-----:R-:W-:-:S12]  /*95d0*/  @P2 BRA `(.L_x_4448) ;  /* 0x0000000000082947 */ /* 0x001fd80003800000 */
[----:B------:R-:W0:Y:S02]  /*95e0*/  SYNCS.PHASECHK.TRANS64.TRYWAIT P2, [R173+URZ+0x32450], R6 ;  /* 0x03245006ad0075a7 */ /* 0x000e24000804017f */
[----:B0-----:R-:W-:Y:S05]  /*95f0*/  @!P2 BRA `(.L_x_4449) ;  /* 0x0000011800f0a947 */ /* 0x001fea0003800000 */
.L_x_4448:
[----:B------:R-:W-:Y:S05]  /*9600*/  BSYNC B0 ;  /* 0x0000000000007941 */ /* 0x000fea0003800000 */
.L_x_4447:
[----:B------:R-:W-:Y:S05]  /*9610*/  WARPSYNC.ALL ;  /* 0x0000000000007948 */ /* 0x000fea0003800000 */
[----:B------:R-:W-:Y:S01]  /*9620*/  VIADD R3, R17, 0x400 ;  /* 0x0000040011037836 */ /* 0x000fe20000000000 */
[----:B------:R-:W-:-:S04]  /*9630*/  LOP3.LUT R4, R72, 0x10000, RZ, 0xfc, !PT ;  /* 0x0001000048047812 */ /* 0x000fc800078efcff */
[----:B------:R-:W-:-:S04]  /*9640*/  SHF.R.U32.HI R3, RZ, 0x4, R3 ;  /* 0x00000004ff037819 */ /* 0x000fc80000011603 */
[----:B------:R-:W-:-:S04]  /*9650*/  LOP3.LUT R3, R3, 0x3fff, RZ, 0xc0, !PT ;  /* 0x00003fff03037812 */ /* 0x000fc800078ec0ff */
[----:B0-2-4-:R-:W-:Y:S01]  /*9660*/  LOP3.LUT R6, R3, 0x10000, RZ, 0xfc, !PT ;  /* 0x0001000003067812 */ /* 0x015fe200078efcff */
[----:B------:R-:W-:Y:S02]  /*9670*/  IMAD.MOV.U32 R5, RZ, RZ, 0x40000040 ;  /* 0x40000040ff057424 */ /* 0x000fe400078e00ff */
[----:B------:R-:W-:Y:S02]  /*9680*/  IMAD.MOV.U32 R11, RZ, RZ, 0x40000040 ;  /* 0x40000040ff0b7424 */ /* 0x000fe400078e00ff */
[----:B------:R-:W-:Y:S01]  /*9690*/  IMAD R10, R2, 0xc00, R6 ;  /* 0x00000c00020a7824 */ /* 0x000fe200078e0206 */
[----:B------:R-:W-:Y:S01]  /*96a0*/  R2UR UR4, R4 ;  /* 0x00000000040472ca */ /* 0x000fe200000e0000 */
[----:B------:R-:W-:Y:S01]  /*96b0*/  WARPGROUP.ARRIVE ;  /* 0x00000000000079c5 */ /* 0x000fe20000000000 */
[----:B------:R-:W-:Y:S01]  /*96c0*/  R2UR UR5, R5 ;  /* 0x00000000050572ca */ /* 0x000fe200000e0000 */
[----:B------:R0:W-:Y:S01]  /*96d0*/  STL [R1+0xc], R6 ;  /* 0x00000c0601007387 */ /* 0x0001e20000100800 */
[----:B------:R-:W-:-:S02]  /*96e0*/  R2UR UR6, R10 ;  /* 0x000000000a0672ca */ /* 0x000fc400000e0000 */
[----:B------:R-:W-:Y:S01]  /*96f0*/  R2UR UR7, R11 ;  /* 0x000000000b0772ca */ /* 0x000fe200000e0000 */
[C---:B------:R-:W-:Y:S02]  /*9700*/  VIADD R230, R4.reuse, 0x2 ;  /* 0x0000000204e67836 */ /* 0x040fe40000000000 */
[----:B------:R-:W-:Y:S02]  /*9710*/  IMAD.MOV.U32 R231, RZ, RZ, 0x40000040 ;  /* 0x40000040ffe77424 */ /* 0x000fe400078e00ff */
[----:B------:R-:W-:Y:S01]  /*9720*/  IMAD.MOV.U32 R7, RZ, RZ, 0x40000040 ;  /* 0x40000040ff077424 */ /* 0x000fe200078e00ff */
[----:B------:R-:W-:Y:S01]  /*9730*/  IADD3 R228, R4, 0x4, RZ ;  /* 0x0000000404e47810 */ /* 0x000fe20007ffe0ff */
[----:B0-----:R-:W-:Y:S02]  /*9740*/  VIADD R6, R10, 0x2 ;  /* 0x000000020a067836 */ /* 0x001fe40000000000 */
[----:B------:R-:W-:Y:S02]  /*9750*/  IMAD.MOV.U32 R229, RZ, RZ, 0x40000040 ;  /* 0x40000040ffe57424 */ /* 0x000fe400078e00ff */
[----:B------:R-:W-:-:S02]  /*9760*/  IMAD.MOV.U32 R227, RZ, RZ, 0x40000040 ;  /* 0x40000040ffe37424 */ /* 0x000fc400078e00ff */
[----:B------:R-:W-:Y:S01]  /*9770*/  IMAD.MOV.U32 R223, RZ, RZ, 0x40000040 ;  /* 0x40000040ffdf7424 */ /* 0x000fe200078e00ff */
[----:B------:R-:W-:Y:S01]  /*9780*/  HGMMA.64x96x16.F32 R24, gdesc[UR4], R24, gsb0 ;  /* 0x01600000041879f0 */ /* 0x000fe20008000818 */
[----:B------:R-:W-:Y:S01]  /*9790*/  R2UR UR4, R230 ;  /* 0x00000000e60472ca */ /* 0x000fe200000e0000 */
[C---:B------:R-:W-:Y:S01]  /*97a0*/  VIADD R226, R4.reuse, 0x6 ;  /* 0x0000000604e27836 */ /* 0x040fe20000000000 */
[----:B------:R-:W-:Y:S01]  /*97b0*/  R2UR UR5, R231 ;  /* 0x00000000e70572ca */ /* 0x000fe200000e0000 */
[----:B------:R-:W-:Y:S01]  /*97c0*/  VIADD R222, R4, 0x400 ;  /* 0x0000040004de7836 */ /* 0x000fe20000000000 */
[----:B------:R-:W-:Y:S01]  /*97d0*/  R2UR UR6, R6 ;  /* 0x00000000060672ca */ /* 0x000fe200000e0000 */
[----:B------:R-:W-:Y:S01]  /*97e0*/  VIADD R220, R4, 0x402 ;  /* 0x0000040204dc7836 */ /* 0x000fe20000000000 */
[----:B------:R-:W-:Y:S01]  /*97f0*/  R2UR UR7, R7 ;  /* 0x00000000070772ca */ /* 0x000fe200000e0000 */
[----:B------:R-:W-:Y:S02]  /*9800*/  VIADD R6, R10, 0x4 ;  /* 0x000000040a067836 */ /* 0x000fe40000000000 */
[----:B------:R-:W-:Y:S01]  /*9810*/  IMAD.MOV.U32 R221, RZ, RZ, 0x40000040 ;  /* 0x40000040ffdd7424 */ /* 0x000fe200078e00ff */
[----:B------:R-:W-:Y:S01]  /*9820*/  MOV R213, 0x40000040 ;  /* 0x4000004000d57802 */ /* 0x000fe20000000f00 */
[----:B------:R-:W-:-:S02]  /*9830*/  IMAD.MOV.U32 R7, RZ, RZ, 0x40000040 ;  /* 0x40000040ff077424 */ /* 0x000fc400078e00ff */
[----:B------:R-:W-:Y:S02]  /*9840*/  IMAD.MOV.U32 R211, RZ, RZ, 0x40000040 ;  /* 0x40000040ffd37424 */ /* 0x000fe400078e00ff */
[----:B------:R-:W-:Y:S02]  /*9850*/  IMAD.MOV.U32 R209, RZ, RZ, 0x40000040 ;  /* 0x40000040ffd17424 */ /* 0x000fe400078e00ff */
[----:B------:R-:W-:Y:S02]  /*9860*/  IMAD.MOV.U32 R207, RZ, RZ, 0x40000040 ;  /* 0x40000040ffcf7424 */ /* 0x000fe400078e00ff */
[----:B------:R-:W-:Y:S01]  /*9870*/  IMAD.MOV.U32 R205, RZ, RZ, 0x40000040 ;  /* 0x40000040ffcd7424 */ /* 0x000fe200078e00ff */
[C---:B------:R-:W-:Y:S01]  /*9880*/  IADD3 R20, R4.reuse, 0x806, RZ ;  /* 0x0000080604147810 */ /* 0x040fe20007ffe0ff */
[C---:B------:R-:W-:Y:S01]  /*9890*/  VIADD R212, R4.reuse, 0x404 ;  /* 0x0000040404d47836 */ /* 0x040fe20000000000 */
[----:B------:R-:W2:Y:S01]  /*98a0*/  LDL R174, [R1+0x10] ;  /* 0x0000100001ae7983 */ /* 0x000ea20000100800 */
[----:B------:R-:W-:-:S02]  /*98b0*/  VIADD R210, R4, 0x406 ;  /* 0x0000040604d27836 */ /* 0x000fc40000000000 */
[C---:B------:R-:W-:Y:S01]  /*98c0*/  VIADD R208, R4.reuse, 0x800 ;  /* 0x0000080004d07836 */ /* 0x040fe20000000000 */
[----:B------:R-:W4:Y:S01]  /*98d0*/  LDL R72, [R1+0x2c] ;  /* 0x00002c0001487983 */ /* 0x000f220000100800 */
[C---:B------:R-:W-:Y:S02]  /*98e0*/  VIADD R206, R4.reuse, 0x802 ;  /* 0x0000080204ce7836 */ /* 0x040fe40000000000 */
[----:B------:R-:W-:Y:S01]  /*98f0*/  VIADD R204, R4, 0x804 ;  /* 0x0000080404cc7836 */ /* 0x000fe20000000000 */
[----:B-----5:R-:W4:Y:S01]  /*9900*/  LDL R23, [R1+0x30] ;  /* 0x0000300001177983 */ /* 0x020f220000100800 */
[----:B------:R-:W-:Y:S02]  /*9910*/  WARPGROUP.DEPBAR.LE gsb0, 0x0 ;  /* 0x00008000000079c5 */ /* 0x000fe40000010000 */
[----:B------:R-:W-:-:S06]  /*9920*/  WARPGROUP.ARRIVE ;  /* 0x00000000000079c5 */ /* 0x000fcc0000000000 */
        /* <DEDUP_REMOVED lines=78> */
[----:B------:R-:W-:-:S02]  /*9e10*/  IMAD.MOV.U32 R21, RZ, RZ, 0x40000040 ;  /* 0x40000040ff157424 */ /* 0x000fc400078e00ff */
[----:B------:R-:W-:Y:S01]  /*9e20*/  IMAD.MOV.U32 R7, RZ, RZ, 0x40000040 ;  /* 0x40000040ff077424 */ /* 0x000fe200078e00ff */
        /* <DEDUP_REMOVED lines=8> */
[----:B------:R-:W-:-:S02]  /*9eb0*/  VIADD R6, R10, 0x900 ;  /* 0x000009000a067836 */ /* 0x000fc40000000000 */
[----:B------:R-:W-:Y:S02]  /*9ec0*/  IMAD.MOV.U32 R15, RZ, RZ, 0x40000040 ;  /* 0x40000040ff0f7424 */ /* 0x000fe400078e00ff */
        /* <DEDUP_REMOVED lines=8> */
[----:B------:R-:W-:Y:S01]  /*9f50*/  VIADD R12, R4, 0xc02 ;  /* 0x00000c02040c7836 */ /* 0x000fe20000000000 */
[----:B------:R-:W-:Y:S01]  /*9f60*/  IADD3 R6, R10, 0x902, RZ ;  /* 0x000009020a067810 */ /* 0x000fe20007ffe0ff */
        /* <DEDUP_REMOVED lines=9> */
[----:B---3--:R-:W-:Y:S02]  /*a000*/  VIADD R8, R4, 0xc04 ;  /* 0x00000c0404087836 */ /* 0x008fe40000000000 */
        /* <DEDUP_REMOVED lines=11> */
[----:B------:R-:W-:Y:S01]  /*a0c0*/  MOV R7, 0x40000040 ;  /* 0x4000004000077802 */ /* 0x000fe20000000f00 */
[----:B------:R-:W-:-:S02]  /*a0d0*/  VIADD R10, R10, 0x906 ;  /* 0x000009060a0a7836 */ /* 0x000fc40000000000 */
        /* <DEDUP_REMOVED lines=8> */
[----:B--2---:R-:W-:-:S04]  /*a160*/  IMAD R11, R214, -0x60, R174 ;  /* 0xffffffa0d60b7824 */ /* 0x004fc800078e02ae */
[----:B------:R-:W-:Y:S01]  /*a170*/  VIADD R10, R11, 0x60 ;  /* 0x000000600b0a7836 */ /* 0x000fe20000000000 */
[----:B------:R-:W-:Y:S01]  /*a180*/  IADD3 R11, -R224, 0x61, R11 ;  /* 0x00000061e00b7810 */ /* 0x000fe20007ffe10b */
[----:B----4-:R-:W-:Y:S01]  /*a190*/  IMAD R76, R225, 0x80, R23 ;  /* 0x00000080e14c7824 */ /* 0x010fe200078e0217 */
[----:B------:R-:W-:Y:S02]  /*a1a0*/  WARPGROUP.DEPBAR.LE gsb0, 0x0 ;  /* 0x00008000000079c5 */ /* 0x000fe40000010000 */
[----:B------:R-:W-:-:S06]  /*a1b0*/  WARPGROUP.ARRIVE ;  /* 0x00000000000079c5 */ /* 0x000fcc0000000000 */
[----:B------:R-:W-:Y:S01]  /*a1c0*/  HGMMA.64x96x16.F32 R24, gdesc[UR4], R24, gsb0 ;  /* 0x01600000041879f0 */ /* 0x000fe20008000818 */
[C---:B------:R-:W-:Y:S01]  /*a1d0*/  IMAD R10, R72.reuse, -0x2, R10 ;  /* 0xfffffffe480a7824 */ /* 0x040fe200078e020a */
[----:B------:R-:W-:Y:S01]  /*a1e0*/  ULDC UR4, c[0x0][0xa80] ;  /* 0x0002a00000047ab9 */ /* 0x000fe20000000800 */
[----:B------:R-:W-:-:S05]  /*a1f0*/  IMAD R11, R72, -0x2, R11 ;  /* 0xfffffffe480b7824 */ /* 0x000fca00078e020b */
[----:B------:R-:W-:-:S04]  /*a200*/  VIADDMNMX R73, R76, R11, R10, PT ;  /* 0x0000000b4c497246 */ /* 0x000fc8000380010a */
[C---:B------:R-:W-:Y:S02]  /*a210*/  ISETP.GT.AND P2, PT, R73.reuse, RZ, PT ;  /* 0x000000ff4900720c */ /* 0x040fe40003f44270 */
[C---:B------:R-:W-:Y:S02]  /*a220*/  ISETP.GT.AND P3, PT, R73.reuse, 0x1, PT ;  /* 0x000000014900780c */ /* 0x040fe40003f64270 */
[----:B------:R-:W-:Y:S01]  /*a230*/  ISETP.GT.AND P4, PT, R73, 0x8, PT ;  /* 0x000000084900780c */ /* 0x000fe20003f84270 */
[----:B------:R-:W-:Y:S02]  /*a240*/  WARPGROUP.DEPBAR.LE gsb0, 0x0 ;  /* 0x00008000000079c5 */ /* 0x000fe40000010000 */
[----:B------:R-:W-:Y:S02]  /*a250*/  FSEL R78, R24, -INF , P2 ;  /* 0xff800000184e7808 */ /* 0x000fe40001000000 */
[----:B------:R-:W-:Y:S02]  /*a260*/  FSEL R25, R25, -INF , P3 ;  /* 0xff80000019197808 */ /* 0x000fe40001800000 */
        /* <DEDUP_REMOVED lines=63> */
[----:B------:R-:W-:Y:S02]  /*a660*/  FSEL R74, R69, -INF , P2 ;  /* 0xff800000454a7808 */ /* 0x000fe40001000000 */
[----:B------:R-:W-:-:S04]  /*a670*/  FMNMX.FTZ R23, R68, R23, !PT ;  /* 0x0000001744177209 */ /* 0x000fc80007810000 */
[----:B------:R-:W-:-:S05]  /*a680*/  FMNMX.FTZ R29, R74, R23, !PT ;  /* 0x000000174a1d7209 */ /* 0x000fca0007810000 */
[----:B------:R-:W0:Y:S01]  /*a690*/  SHFL.BFLY PT, R96, R29, 0x2, 0x1f ;  /* 0x0c401f001d607f89 */ /* 0x000e2200000e0000 */
[----:B------:R-:W-:Y:S02]  /*a6a0*/  IADD3 R11, R11, 0x8, R76 ;  /* 0x000000080b0b7810 */ /* 0x000fe40007ffe04c */
[----:B0-----:R-:W-:-:S05]  /*a6b0*/  FMNMX.FTZ R96, R29, R96, !PT ;  /* 0x000000601d607209 */ /* 0x001fca0007810000 */
[----:B------:R-:W0:Y:S01]  /*a6c0*/  SHFL.BFLY PT, R33, R96, 0x1, 0x1f ;  /* 0x0c201f0060217f89 */ /* 0x000e2200000e0000 */
[----:B------:R-:W-:-:S04]  /*a6d0*/  VIMNMX R23, R10, R11, PT ;  /* 0x0000000b0a177248 */ /* 0x000fc80003fe0100 */
[C---:B------:R-:W-:Y:S02]  /*a6e0*/  ISETP.GT.AND P4, PT, R23.reuse, RZ, PT ;  /* 0x000000ff1700720c */ /* 0x040fe40003f84270 */
[C---:B------:R-:W-:Y:S02]  /*a6f0*/  ISETP.GT.AND P5, PT, R23.reuse, 0x1, PT ;  /* 0x000000011700780c */ /* 0x040fe40003fa4270 */
[----:B------:R-:W-:Y:S01]  /*a700*/  FSEL R29, R26, -INF , P4 ;  /* 0xff8000001a1d7808 */ /* 0x000fe20002000000 */
[----:B------:R-:W-:Y:S01]  /*a710*/  IMAD.U32 R11, RZ, RZ, UR4 ;  /* 0x00000004ff0b7e24 */ /* 0x000fe2000f8e00ff */
[----:B------:R-:W-:Y:S02]  /*a720*/  ISETP.GT.AND P3, PT, R23, 0x8, PT ;  /* 0x000000081700780c */ /* 0x000fe40003f64270 */
[----:B------:R-:W-:Y:S02]  /*a730*/  FSEL R26, R27, -INF , P5 ;  /* 0xff8000001b1a7808 */ /* 0x000fe40002800000 */
[----:B------:R-:W-:-:S02]  /*a740*/  ISETP.GT.AND P2, PT, R23, 0x9, PT ;  /* 0x000000091700780c */ /* 0x000fc40003f44270 */
[----:B------:R-:W-:Y:S02]  /*a750*/  FSEL R30, R30, -INF , P3 ;  /* 0xff8000001e1e7808 */ /* 0x000fe40001800000 */
[----:B------:R-:W-:Y:S02]  /*a760*/  FMNMX.FTZ R27, R29, R26, !PT ;  /* 0x0000001a1d1b7209 */ /* 0x000fe40007810000 */
[----:B0-----:R-:W-:Y:S02]  /*a770*/  FMNMX.FTZ R10, R96, R33, !PT ;  /* 0x00000021600a7209 */ /* 0x001fe40007810000 */
[----:B------:R-:W-:Y:S02]  /*a780*/  ISETP.GT.AND P3, PT, R23, 0x10, PT ;  /* 0x000000101700780c */ /* 0x000fe40003f64270 */
[C---:B------:R-:W-:Y:S01]  /*a790*/  FSETP.NEU.FTZ.AND P4, PT, R10.reuse, -INF , PT ;  /* 0xff8000000a00780b */ /* 0x040fe20003f9d000 */
[----:B------:R-:W-:Y:S01]  /*a7a0*/  FMUL.FTZ R33, R10, R11 ;  /* 0x0000000b0a217220 */ /* 0x000fe20000410000 */
[----:B------:R-:W-:-:S02]  /*a7b0*/  FSEL R76, R31, -INF , P2 ;  /* 0xff8000001f4c7808 */ /* 0x000fc40001000000 */
[----:B------:R-:W-:Y:S02]  /*a7c0*/  FMNMX.FTZ R27, R30, R27, !PT ;  /* 0x0000001b1e1b7209 */ /* 0x000fe40007810000 */
[----:B------:R-:W-:Y:S02]  /*a7d0*/  FSEL R53, R33, RZ, P4 ;  /* 0x000000ff21357208 */ /* 0x000fe40002000000 */
[C---:B------:R-:W-:Y:S02]  /*a7e0*/  ISETP.GT.AND P2, PT, R23.reuse, 0x11, PT ;  /* 0x000000111700780c */ /* 0x040fe40003f44270 */
[----:B------:R-:W-:Y:S02]  /*a7f0*/  FSEL R34, R34, -INF , P3 ;  /* 0xff80000022227808 */ /* 0x000fe40001800000 */
[----:B------:R-:W-:Y:S01]  /*a800*/  FMNMX.FTZ R27, R76, R27, !PT ;  /* 0x0000001b4c1b7209 */ /* 0x000fe20007810000 */
[----:B------:R-:W-:Y:S01]  /*a810*/  FFMA.FTZ R200, R78, R11, -R53 ;  /* 0x0000000b4ec87223 */ /* 0x000fe20000010835 */
[----:B------:R-:W-:-:S02]  /*a820*/  ISETP.GT.AND P3, PT, R23, 0x18, PT ;  /* 0x000000181700780c */ /* 0x000fc40003f64270 */
[----:B------:R-:W-:Y:S02]  /*a830*/  FSEL R78, R35, -INF , P2 ;  /* 0xff800000234e7808 */ /* 0x000fe40001000000 */
[----:B------:R-:W-:Y:S02]  /*a840*/  FMNMX.FTZ R27, R34, R27, !PT ;  /* 0x0000001b221b7209 */ /* 0x000fe40007810000 */
[C---:B------:R-:W-:Y:S02]  /*a850*/  ISETP.GT.AND P2, PT, R23.reuse, 0x19, PT ;  /* 0x000000191700780c */ /* 0x040fe40003f44270 */
[----:B------:R-:W-:Y:S02]  /*a860*/  FSEL R38, R38, -INF , P3 ;  /* 0xff80000026267808 */ /* 0x000fe40001800000 */
[----:B------:R-:W-:Y:S02]  /*a870*/  FMNMX.FTZ R27, R78, R27, !PT ;  /* 0x0000001b4e1b7209 */ /* 0x000fe40007810000 */
[----:B------:R-:W-:-:S02]  /*a880*/  ISETP.GT.AND P3, PT, R23, 0x20, PT ;  /* 0x000000201700780c */ /* 0x000fc40003f64270 */
[----:B------:R-:W-:Y:S02]  /*a890*/  FSEL R96, R39, -INF , P2 ;  /* 0xff80000027607808 */ /* 0x000fe40001000000 */
[----:B------:R-:W-:Y:S02]  /*a8a0*/  FMNMX.FTZ R27, R38, R27, !PT ;  /* 0x0000001b261b7209 */ /* 0x000fe40007810000 */
        /* <DEDUP_REMOVED lines=20> */
[----:B------:R-:W-:Y:S01]  /*a9f0*/  FMNMX.FTZ R31, R50, R31, !PT ;  /* 0x0000001f321f7209 */ /* 0x000fe20007810000 */
[----:B------:R0:W-:Y:S01]  /*aa00*/  MUFU.EX2 R27, R33 ;  /* 0x00000021001b7308 */ /* 0x0001e20000000800 */
[C---:B------:R-:W-:Y:S02]  /*aa10*/  ISETP.GT.AND P2, PT, R23.reuse, 0x39, PT ;  /* 0x000000391700780c */ /* 0x040fe40003f44270 */
[----:B------:R-:W-:Y:S01]  /*aa20*/  FSEL R54, R54, -INF , P3 ;  /* 0xff80000036367808 */ /* 0x000fe20001800000 */
[----:B------:R-:W-:Y:S01]  /*aa30*/  FFMA.FTZ R35, R86, R11, -R53 ;  /* 0x0000000b56237223 */ /* 0x000fe20000010835 */
[----:B------:R-:W-:Y:S02]  /*aa40*/  ISETP.GT.AND P3, PT, R23, 0x40, PT ;  /* 0x000000401700780c */ /* 0x000fe40003f64270 */
[----:B0-----:R-:W-:-:S02]  /*aa50*/  FMNMX.FTZ R33, R84, R31, !PT ;  /* 0x0000001f54217209 */ /* 0x001fc40007810000 */
        /* <DEDUP_REMOVED lines=12> */
[----:B------:R0:W-:Y:S01]  /*ab20*/  MUFU.EX2 R31, R35 ;  /* 0x00000023001f7308 */ /* 0x0001e20000000800 */
[----:B------:R-:W-:-:S02]  /*ab30*/  ISETP.GT.AND P3, PT, R23, 0x50, PT ;  /* 0x000000501700780c */ /* 0x000fc40003f64270 */
[----:B------:R-:W-:Y:S01]  /*ab40*/  FMNMX.FTZ R33, R62, R33, !PT ;  /* 0x000000213e217209 */ /* 0x000fe20007810000 */
[--C-:B0-----:R-:W-:Y:S01]  /*ab50*/  FFMA.FTZ R35, R90, R11, -R53.reuse ;  /* 0x0000000b5a237223 */ /* 0x101fe20000010835 */
[----:B------:R-:W-:Y:S02]  /*ab60*/  FSEL R90, R63, -INF , P2 ;  /* 0xff8000003f5a7808 */ /* 0x000fe40001000000 */
[C---:B------:R-:W-:Y:S02]  /*ab70*/  ISETP.GT.AND P2, PT, R23.reuse, 0x51, PT ;  /* 0x000000511700780c */ /* 0x040fe40003f44270 */
[----:B------:R-:W-:Y:S02]  /*ab80*/  FSEL R66, R66, -INF , P3 ;  /* 0xff80000042427808 */ /* 0x000fe40001800000 */
[----:B------:R-:W-:Y:S01]  /*ab90*/  FMNMX.FTZ R33, R90, R33, !PT ;  /* 0x000000215a217209 */ /* 0x000fe20007810000 */
[----:B------:R-:W-:Y:S01]  /*aba0*/  FFMA.FTZ R156, R92, R11, -R53 ;  /* 0x0000000b5c9c7223 */ /* 0x000fe20000010835 */
[----:B------:R-:W-:-:S02]  /*abb0*/  ISETP.GT.AND P3, PT, R23, 0x58, PT ;  /* 0x000000581700780c */ /* 0x000fc40003f64270 */
[----:B------:R-:W-:Y:S02]  /*abc0*/  FSEL R92, R67, -INF , P2 ;  /* 0xff800000435c7808 */ /* 0x000fe40001000000 */
[----:B------:R-:W-:Y:S02]  /*abd0*/  FMNMX.FTZ R33, R66, R33, !PT ;  /* 0x0000002142217209 */ /* 0x000fe40007810000 */
[----:B------:R-:W-:Y:S02]  /*abe0*/  ISETP.GT.AND P2, PT, R23, 0x59, PT ;  /* 0x000000591700780c */ /* 0x000fe40003f44270 */
[----:B------:R-:W-:Y:S02]  /*abf0*/  FSEL R70, R70, -INF , P3 ;  /* 0xff80000046467808 */ /* 0x000fe40001800000 */
[----:B------:R-:W-:Y:S01]  /*ac00*/  FMNMX.FTZ R33, R92, R33, !PT ;  /* 0x000000215c217209 */ /* 0x000fe20007810000 */
[----:B------:R-:W-:Y:S01]  /*ac10*/  FFMA.FTZ R37, R94, R11, -R53 ;  /* 0x0000000b5e257223 */ /* 0x000fe20000010835 */
[----:B------:R-:W-:-:S02]  /*ac20*/  FSEL R94, R71, -INF , P2 ;  /* 0xff800000475e7808 */ /* 0x000fc40001000000 */
[----:B------:R-:W-:-:S04]  /*ac30*/  FMNMX.FTZ R33, R70, R33, !PT ;  /* 0x0000002146217209 */ /* 0x000fc80007810000 */
[----:B------:R-:W-:Y:S01]  /*ac40*/  FMNMX.FTZ R33, R94, R33, !PT ;  /* 0x000000215e217209 */ /* 0x000fe20007810000 */
[----:B------:R-:W-:-:S04]  /*ac50*/  FFMA.FTZ R41, R24, R11, -R53 ;  /* 0x0000000b18297223 */ /* 0x000fc80000010835 */
[----:B------:R-:W0:Y:S02]  /*ac60*/  SHFL.BFLY PT, R24, R33, 0x2, 0x1f ;  /* 0x0c401f0021187f89 */ /* 0x000e2400000e0000 */
[----:B0-----:R-:W-:-:S05]  /*ac70*/  FMNMX.FTZ R24, R33, R24, !PT ;  /* 0x0000001821187209 */ /* 0x001fca0007810000 */
[----:B------:R-:W0:Y:S01]  /*ac80*/  SHFL.BFLY PT, R23, R24, 0x1, 0x1f ;  /* 0x0c201f0018177f89 */ /* 0x000e2200000e0000 */
[----:B------:R-:W1:Y:S01]  /*ac90*/  S2R R75, SR_TID.X ;  /* 0x00000000004b7919 */ /* 0x000e620000002100 */
[----:B------:R-:W-:Y:S01]  /*aca0*/  FFMA.FTZ R25, R25, R11, -R53 ;  /* 0x0000000b19197223 */ /* 0x000fe20000010835 */
[----:B------:R-:W-:Y:S01]  /*acb0*/  MUFU.EX2 R200, R200 ;  /* 0x000000c800c87308 */ /* 0x000fe20000000800 */
[----:B0-----:R-:W-:-:S04]  /*acc0*/  FMNMX.FTZ R23, R24, R23, !PT ;  /* 0x0000001718177209 */ /* 0x001fc80007810000 */
[C---:B------:R-:W-:Y:S01]  /*acd0*/  FSETP.NEU.FTZ.AND P2, PT, R23.reuse, -INF , PT ;  /* 0xff8000001700780b */ /* 0x040fe20003f5d000 */
[----:B------:R-:W-:-:S05]  /*ace0*/  FMUL.FTZ R24, R23, R11 ;  /* 0x0000000b17187220 */ /* 0x000fca0000410000 */
[----:B------:R-:W-:Y:S01]  /*acf0*/  FSEL R33, R24, RZ, P2 ;  /* 0x000000ff18217208 */ /* 0x000fe20001000000 */
[----:B------:R-:W0:Y:S04]  /*ad00*/  MUFU.EX2 R25, R25 ;  /* 0x0000001900197308 */ /* 0x000e280000000800 */
[-CC-:B------:R-:W-:Y:S01]  /*ad10*/  FFMA.FTZ R26, R26, R11.reuse, -R33.reuse ;  /* 0x0000000b1a1a7223 */ /* 0x180fe20000010821 */
[-CC-:B------:R-:W-:Y:S01]  /*ad20*/  FFMA.FTZ R29, R29, R11.reuse, -R33.reuse ;  /* 0x0000000b1d1d7223 */ /* 0x180fe20000010821 */
[-CC-:B------:R-:W-:Y:S02]  /*ad30*/  FFMA.FTZ R30, R30, R11.reuse, -R33.reuse ;  /* 0x0000000b1e1e7223 */ /* 0x180fe40000010821 */
[----:B------:R-:W-:Y:S01]  /*ad40*/  MUFU.EX2 R202, R202 ;  /* 0x000000ca00ca7308 */ /* 0x000fe20000000800 */
[-CC-:B------:R-:W-:Y:S01]  /*ad50*/  FFMA.FTZ R76, R76, R11.reuse, -R33.reuse ;  /* 0x0000000b4c4c7223 */ /* 0x180fe20000010821 */
[----:B------:R-:W-:-:S06]  /*ad60*/  FFMA.FTZ R34, R34, R11, -R33 ;  /* 0x0000000b22227223 */ /* 0x000fcc0000010821 */
[----:B------:R2:W-:Y:S01]  /*ad70*/  MUFU.EX2 R201, R29 ;  /* 0x0000001d00c97308 */ /* 0x0005e20000000800 */
[----:B-1----:R-:W-:-:S07]  /*ad80*/  SHF.R.U32.HI R75, RZ, 0x7, R75 ;  /* 0x00000007ff4b7819 */ /* 0x002fce000001164b */
[----:B------:R-:W1:Y:S01]  /*ad90*/  MUFU.EX2 R26, R26 ;  /* 0x0000001a001a7308 */ /* 0x000e620000000800 */
[----:B------:R-:W-:Y:S01]  /*ada0*/  @!P1 VIADD R24, R173, 0x32440 ;  /* 0x00032440ad189836 */ /* 0x000fe20000000000 */
[----:B------:R-:W-:-:S06]  /*adb0*/  LOP3.LUT R3, R3, 0x3000000, RZ, 0xfc, !PT ;  /* 0x0300000003037812 */ /* 0x000fcc00078efcff */
[----:B------:R-:W3:Y:S01]  /*adc0*/  MUFU.EX2 R30, R30 ;  /* 0x0000001e001e7308 */ /* 0x000ee20000000800 */
[----:B------:R-:W-:Y:S01]  /*add0*/  IADD3 R172, -R75, 0xb, RZ ;  /* 0x0000000b4bac7810 */ /* 0x000fe20007ffe1ff */
[----:B--2---:R-:W-:Y:S02]  /*ade0*/  IMAD.MOV.U32 R29, RZ, RZ, 0x40000040 ;  /* 0x40000040ff1d7424 */ /* 0x004fe400078e00ff */
[-C--:B------:R-:W-:Y:S01]  /*adf0*/  FFMA.FTZ R43, R28, R11.reuse, -R53 ;  /* 0x0000000b1c2b7223 */ /* 0x080fe20000010835 */
[----:B------:R-:W-:-:S03]  /*ae00*/  FFMA.FTZ R78, R78, R11, -R33 ;  /* 0x0000000b4e4e7223 */ /* 0x000fc60000010821 */
[----:B------:R-:W2:Y:S01]  /*ae10*/  MUFU.EX2 R203, R76 ;  /* 0x0000004c00cb7308 */ /* 0x000ea20000000800 */
[----:B------:R-:W-:Y:S01]  /*ae20*/  @!P1 PRMT R24, RZ, 0x654, R24 ;  /* 0x00000654ff189816 */ /* 0x000fe20000000018 */
[----:B------:R0:W-:Y:S01]  /*ae30*/  STL [R1+0x4], R3 ;  /* 0x0000040301007387 */ /* 0x0001e20000100800 */
[----:B------:R-:W-:-:S05]  /*ae40*/  IMAD R28, R2, 0xc00, R3 ;  /* 0x00000c00021c7824 */ /* 0x000fca00078e0203 */
[----:B------:R-:W4:Y:S01]  /*ae50*/  MUFU.EX2 R152, R152 ;  /* 0x0000009800987308 */ /* 0x000f220000000800 */
[----:B------:R1:W-:Y:S07]  /*ae60*/  BAR.ARV R172, 0x100 ;  /* 0x000400ac0000751d */ /* 0x0003ee0000002000 */
[----:B------:R-:W4:Y:S01]  /*ae70*/  MUFU.EX2 R34, R34 ;  /* 0x0000002200227308 */ /* 0x000f220000000800 */
[----:B0-----:R-:W-:Y:S01]  /*ae80*/  FADD.FTZ R3, R200, R25 ;  /* 0x00000019c8037221 */ /* 0x001fe20000010000 */
[-CC-:B------:R-:W-:Y:S01]  /*ae90*/  FFMA.FTZ R38, R38, R11.reuse, -R33.reuse ;  /* 0x0000000b26267223 */ /* 0x180fe20000010821 */
[----:B------:R3:W-:Y:S01]  /*aea0*/  @!P1 SYNCS.ARRIVE.TRANS64.RED.A1T0 RZ, [R24+URZ], RZ ;  /* 0x000000ff18ff99a7 */ /* 0x0007e2000810043f */
[----:B------:R-:W-:Y:S01]  /*aeb0*/  R2UR UR7, R29 ;  /* 0x000000001d0772ca */ /* 0x000fe200000e0000 */
[----:B------:R0:W-:Y:S01]  /*aec0*/  BAR.SYNC.DEFER_BLOCKING R0, 0x100 ;  /* 0x000400000000751d */ /* 0x0001e20000010000 */
[----:B-1----:R-:W-:Y:S01]  /*aed0*/  FADD.FTZ R29, R201, R26 ;  /* 0x0000001ac91d7221 */ /* 0x002fe20000010000 */
[----:B------:R-:W-:-:S04]  /*aee0*/  FFMA.FTZ R96, R96, R11, -R33 ;  /* 0x0000000b60607223 */ /* 0x000fc80000010821 */
[----:B------:R-:W1:Y:S01]  /*aef0*/  MUFU.EX2 R153, R78 ;  /* 0x0000004e00997308 */ /* 0x000e620000000800 */
[----:B0-----:R-:W-:Y:S01]  /*af00*/  FADD.FTZ R0, R202, R3 ;  /* 0x00000003ca007221 */ /* 0x001fe20000010000 */
[----:B---3--:R-:W-:-:S06]  /*af10*/  FADD.FTZ R24, R30, R29 ;  /* 0x0000001d1e187221 */ /* 0x008fcc0000010000 */
[----:B------:R-:W0:Y:S01]  /*af20*/  MUFU.EX2 R154, R154 ;  /* 0x0000009a009a7308 */ /* 0x000e220000000800 */
[----:B------:R-:W-:Y:S01]  /*af30*/  FFMA.FTZ R42, R42, R11, -R33 ;  /* 0x0000000b2a2a7223 */ /* 0x000fe20000010821 */
[----:B------:R-:W-:Y:S01]  /*af40*/  FADD.FTZ R3, R27, R0 ;  /* 0x000000001b037221 */ /* 0x000fe20000010000 */
[----:B--2---:R-:W-:-:S05]  /*af50*/  FADD.FTZ R29, R203, R24 ;  /* 0x00000018cb1d7221 */ /* 0x004fca0000010000 */
[----:B------:R-:W2:Y:S01]  /*af60*/  MUFU.EX2 R155, R38 ;  /* 0x00000026009b7308 */ /* 0x000ea20000000800 */
[----:B----4-:R-:W-:-:S07]  /*af70*/  FADD.FTZ R0, R152, R3 ;  /* 0x0000000398007221 */ /* 0x010fce0000010000 */
[----:B------:R-:W3:Y:S01]  /*af80*/  MUFU.EX2 R35, R35 ;  /* 0x0000002300237308 */ /* 0x000ee20000000800 */
[-C--:B------:R-:W-:Y:S01]  /*af90*/  FFMA.FTZ R80, R80, R11.reuse, -R33 ;  /* 0x0000000b50507223 */ /* 0x080fe20000010821 */
[----:B------:R-:W-:Y:S01]  /*afa0*/  FFMA.FTZ R158, R44, R11, -R53 ;  /* 0x0000000b2c9e7223 */ /* 0x000fe20000010835 */
[----:B------:R-:W-:-:S05]  /*afb0*/  FADD.FTZ R24, R34, R29 ;  /* 0x0000001d22187221 */ /* 0x000fca0000010000 */
[----:B------:R-:W4:Y:S01]  /*afc0*/  MUFU.EX2 R96, R96 ;  /* 0x0000006000607308 */ /* 0x000f220000000800 */
[----:B------:R-:W-:Y:S01]  /*afd0*/  FFMA.FTZ R46, R46, R11, -R33 ;  /* 0x0000000b2e2e7223 */ /* 0x000fe20000010821 */
[----:B------:R-:W-:-:S06]  /*afe0*/  FADD.FTZ R3, R31, R0 ;  /* 0x000000001f037221 */ /* 0x000fcc0000010000 */
[----:B------:R-:W4:Y:S01]  /*aff0*/  MUFU.EX2 R156, R156 ;  /* 0x0000009c009c7308 */ /* 0x000f220000000800 */
[----:B-1----:R-:W-:Y:S01]  /*b000*/  FADD.FTZ R24, R153, R24 ;  /* 0x0000001899187221 */ /* 0x002fe20000010000 */
[----:B0-----:R-:W-:-:S06]  /*b010*/  FADD.FTZ R0, R154, R3 ;  /* 0x000000039a007221 */ /* 0x001fcc0000010000 */
[----:B------:R-:W0:Y:S01]  /*b020*/  MUFU.EX2 R42, R42 ;  /* 0x0000002a002a7308 */ /* 0x000e220000000800 */
[-C--:B------:R-:W-:Y:S01]  /*b030*/  FFMA.FTZ R82, R82, R11.reuse, -R33 ;  /* 0x0000000b52527223 */ /* 0x080fe20000010821 */
[----:B------:R-:W-:-:S06]  /*b040*/  FFMA.FTZ R160, R48, R11, -R53 ;  /* 0x0000000b30a07223 */ /* 0x000fcc0000010835 */
[----:B------:R-:W1:Y:S01]  /*b050*/  MUFU.EX2 R37, R37 ;  /* 0x0000002500257308 */ /* 0x000e620000000800 */
[----:B--2---:R-:W-:Y:S01]  /*b060*/  FADD.FTZ R3, R155, R24 ;  /* 0x000000189b037221 */ /* 0x004fe20000010000 */
[----:B------:R-:W-:-:S06]  /*b070*/  FFMA.FTZ R50, R50, R11, -R33 ;  /* 0x0000000b32327223 */ /* 0x000fcc0000010821 */
[----:B------:R-:W2:Y:S01]  /*b080*/  MUFU.EX2 R157, R80 ;  /* 0x00000050009d7308 */ /* 0x000ea20000000800 */
[----:B---3--:R-:W-:Y:S01]  /*b090*/  FADD.FTZ R29, R35, R0 ;  /* 0x00000000231d7221 */ /* 0x008fe20000010000 */
[----:B----4-:R-:W-:-:S06]  /*b0a0*/  FADD.FTZ R3, R96, R3 ;  /* 0x0000000360037221 */ /* 0x010fcc0000010000 */
[----:B------:R-:W3:Y:S01]  /*b0b0*/  MUFU.EX2 R158, R158 ;  /* 0x0000009e009e7308 */ /* 0x000ee20000000800 */
[----:B------:R-:W-:-:S07]  /*b0c0*/  FADD.FTZ R0, R156, R29 ;  /* 0x0000001d9c007221 */ /* 0x000fce0000010000 */
[----:B------:R-:W4:Y:S01]  /*b0d0*/  MUFU.EX2 R46, R46 ;  /* 0x0000002e002e7308 */ /* 0x000f220000000800 */
[----:B------:R-:W-:Y:S02]  /*b0e0*/  IMAD.MOV.U32 R29, RZ, RZ, 0x40000040 ;  /* 0x40000040ff1d7424 */ /* 0x000fe400078e00ff */
[----:B------:R-:W-:-:S05]  /*b0f0*/  FFMA.FTZ R84, R84, R11, -R33 ;  /* 0x0000000b54547223 */ /* 0x000fca0000010821 */
[----:B------:R-:W4:Y:S01]  /*b100*/  MUFU.EX2 R41, R41 ;  /* 0x0000002900297308 */ /* 0x000f220000000800 */
[----:B------:R-:W-:Y:S01]  /*b110*/  FFMA.FTZ R162, R52, R11, -R53 ;  /* 0x0000000b34a27223 */ /* 0x000fe20000010835 */
[----:B0-----:R-:W-:-:S06]  /*b120*/  FADD.FTZ R24, R42, R3 ;  /* 0x000000032a187221 */ /* 0x001fcc0000010000 */
[----:B------:R-:W0:Y:S01]  /*b130*/  MUFU.EX2 R159, R82 ;  /* 0x00000052009f7308 */ /* 0x000e220000000800 */
[----:B------:R-:W-:Y:S01]  /*b140*/  FFMA.FTZ R54, R54, R11, -R33 ;  /* 0x0000000b36367223 */ /* 0x000fe20000010821 */
[----:B------:R-:W-:Y:S01]  /*b150*/  R2UR UR27, R29 ;  /* 0x000000001d1b72ca */ /* 0x000fe200000e0000 */
[----:B-1----:R-:W-:-:S05]  /*b160*/  FADD.FTZ R3, R37, R0 ;  /* 0x0000000025037221 */ /* 0x002fca0000010000 */
        /* <DEDUP_REMOVED lines=11> */
[----:B------:R-:W-:Y:S01]  /*b220*/  F2FP.F16.F32.PACK_AB R200, R25, R200 ;  /* 0x000000c819c8723e */ /* 0x000fe200000000ff */
[----:B------:R-:W-:-:S05]  /*b230*/  FADD.FTZ R3, R41, R0 ;  /* 0x0000000029037221 */ /* 0x000fca0000010000 */
[----:B------:R-:W4:Y:S01]  /*b240*/  MUFU.EX2 R162, R162 ;  /* 0x000000a200a27308 */ /* 0x000f220000000800 */
[----:B------:R-:W-:Y:S01]  /*b250*/  FFMA.FTZ R47, R32, R11, -R53 ;  /* 0x0000000b202f7223 */ /* 0x000fe20000010835 */
[----:B0-----:R-:W-:-:S06]  /*b260*/  FADD.FTZ R25, R159, R24 ;  /* 0x000000189f197221 */ /* 0x001fcc0000010000 */
[----:B------:R-:W0:Y:S01]  /*b270*/  MUFU.EX2 R54, R54 ;  /* 0x0000003600367308 */ /* 0x000e220000000800 */
        /* <DEDUP_REMOVED lines=13> */
[----:B------:R-:W-:-:S06]  /*b350*/  FADD.FTZ R0, R162, R3 ;  /* 0x00000003a2007221 */ /* 0x000fcc0000010000 */
        /* <DEDUP_REMOVED lines=25> */
[----:B--2---:R-:W-:-:S07]  /*b4f0*/  FADD.FTZ R24, R62, R25 ;  /* 0x000000193e187221 */ /* 0x004fce0000010000 */
[----:B------:R-:W2:Y:S01]  /*b500*/  MUFU.EX2 R169, R92 ;  /* 0x0000005c00a97308 */ /* 0x000ea20000000800 */
[----:B---3--:R-:W-:Y:S01]  /*b510*/  FADD.FTZ R3, R49, R0 ;  /* 0x0000000031037221 */ /* 0x008fe20000010000 */
[----:B----4-:R-:W-:-:S06]  /*b520*/  FADD.FTZ R25, R167, R24 ;  /* 0x00000018a7197221 */ /* 0x010fcc0000010000 */
[----:B------:R-:W3:Y:S08]  /*b530*/  MUFU.EX2 R170, R170 ;  /* 0x000000aa00aa7308 */ /* 0x000ef00000000800 */
[----:B------:R-:W4:Y:S01]  /*b540*/  MUFU.EX2 R70, R70 ;  /* 0x0000004600467308 */ /* 0x000f220000000800 */
[----:B------:R-:W-:Y:S01]  /*b550*/  FADD.FTZ R0, R168, R3 ;  /* 0x00000003a8007221 */ /* 0x000fe20000010000 */
[----:B0-----:R-:W-:-:S06]  /*b560*/  FADD.FTZ R24, R66, R25 ;  /* 0x0000001942187221 */ /* 0x001fcc0000010000 */
[----:B------:R-:W0:Y:S01]  /*b570*/  MUFU.EX2 R53, R53 ;  /* 0x0000003500357308 */ /* 0x000e220000000800 */
[----:B------:R-:W-:-:S07]  /*b580*/  VIADD R32, R28, 0x80 ;  /* 0x000000801c207836 */ /* 0x000fce0000000000 */
[----:B------:R-:W0:Y:S01]  /*b590*/  MUFU.EX2 R171, R94 ;  /* 0x0000005e00ab7308 */ /* 0x000e220000000800 */
[----:B------:R-:W-:Y:S01]  /*b5a0*/  VIADD R38, R28, 0x100 ;  /* 0x000001001c267836 */ /* 0x000fe20000000000 */
[----:B------:R-:W-:Y:S01]  /*b5b0*/  MOV R33, 0x40000040 ;  /* 0x4000004000217802 */ /* 0x000fe20000000f00 */
[----:B------:R-:W-:Y:S02]  /*b5c0*/  IMAD.MOV.U32 R39, RZ, RZ, 0x40000040 ;  /* 0x40000040ff277424 */ /* 0x000fe400078e00ff */
[----:B-1----:R-:W-:Y:S01]  /*b5d0*/  FADD.FTZ R3, R51, R0 ;  /* 0x0000000033037221 */ /* 0x002fe20000010000 */
[----:B--2---:R-:W-:Y:S01]  /*b5e0*/  FADD.FTZ R25, R169, R24 ;  /* 0x00000018a9197221 */ /* 0x004fe20000010000 */
[----:B------:R-:W-:Y:S01]  /*b5f0*/  R2UR UR10, R32 ;  /* 0x00000000200a72ca */ /* 0x000fe200000e0000 */
[----:B------:R-:W-:Y:S01]  /*b600*/  VIADD R32, R28, 0x180 ;  /* 0x000001801c207836 */ /* 0x000fe20000000000 */
[----:B------:R-:W-:Y:S01]  /*b610*/  R2UR UR14, R38 ;  /* 0x00000000260e72ca */ /* 0x000fe200000e0000 */
[C---:B------:R-:W-:Y:S01]  /*b620*/  VIADD R38, R28.reuse, 0x200 ;  /* 0x000002001c267836 */ /* 0x040fe20000000000 */
[----:B------:R-:W-:Y:S01]  /*b630*/  R2UR UR6, R28 ;  /* 0x000000001c0672ca */ /* 0x000fe200000e0000 */
[----:B---3--:R-:W-:Y:S01]  /*b640*/  FADD.FTZ R0, R170, R3 ;  /* 0x00000003aa007221 */ /* 0x008fe20000010000 */
[----:B------:R-:W-:Y:S01]  /*b650*/  R2UR UR11, R33 ;  /* 0x00000000210b72ca */ /* 0x000fe200000e0000 */
[----:B------:R-:W-:Y:S01]  /*b660*/  IMAD.MOV.U32 R33, RZ, RZ, 0x40000040 ;  /* 0x40000040ff217424 */ /* 0x000fe200078e00ff */
[----:B------:R-:W-:Y:S01]  /*b670*/  R2UR UR15, R39 ;  /* 0x00000000270f72ca */ /* 0x000fe200000e0000 */
[----:B------:R-:W-:-:S02]  /*b680*/  VIADD R28, R28, 0x280 ;  /* 0x000002801c1c7836 */ /* 0x000fc40000000000 */
[----:B----4-:R-:W-:Y:S01]  /*b690*/  FADD.FTZ R24, R70, R25 ;  /* 0x0000001946187221 */ /* 0x010fe20000010000 */
[----:B------:R-:W-:Y:S01]  /*b6a0*/  IMAD.MOV.U32 R39, RZ, RZ, 0x40000040 ;  /* 0x40000040ff277424 */ /* 0x000fe200078e00ff */
[----:B------:R-:W-:Y:S01]  /*b6b0*/  F2FP.F16.F32.PACK_AB R202, R27, R202 ;  /* 0x000000ca1bca723e */ /* 0x000fe200000000ff */
[----:B0-----:R-:W-:Y:S01]  /*b6c0*/  FADD.FTZ R3, R53, R0 ;  /* 0x0000000035037221 */ /* 0x001fe20000010000 */
[----:B------:R-:W-:Y:S02]  /*b6d0*/  F2FP.F16.F32.PACK_AB R201, R26, R201 ;  /* 0x000000c91ac9723e */ /* 0x000fe400000000ff */
[----:B------:R-:W-:Y:S01]  /*b6e0*/  F2FP.F16.F32.PACK_AB R203, R203, R30 ;  /* 0x0000001ecbcb723e */ /* 0x000fe200000000ff */
[----:B------:R-:W-:Y:S01]  /*b6f0*/  FADD.FTZ R0, R171, R24 ;  /* 0x00000018ab007221 */ /* 0x000fe20000010000 */
[----:B------:R-:W-:Y:S02]  /*b700*/  R2UR UR18, R32 ;  /* 0x00000000201272ca */ /* 0x000fe400000e0000 */
[----:B------:R-:W-:-:S02]  /*b710*/  R2UR UR19, R33 ;  /* 0x00000000211372ca */ /* 0x000fc400000e0000 */
[----:B------:R-:W-:Y:S02]  /*b720*/  R2UR UR22, R38 ;  /* 0x00000000261672ca */ /* 0x000fe400000e0000 */
[----:B------:R-:W-:Y:S02]  /*b730*/  R2UR UR23, R39 ;  /* 0x00000000271772ca */ /* 0x000fe400000e0000 */
[----:B------:R-:W-:Y:S02]  /*b740*/  R2UR UR26, R28 ;  /* 0x000000001c1a72ca */ /* 0x000fe400000e0000 */
        /* <DEDUP_REMOVED lines=20> */
[----:B------:R-:W-:-:S06]  /*b890*/  WARPGROUP.ARRIVE ;  /* 0x00000000000079c5 */ /* 0x000fcc0000000000 */
[----:B------:R-:W-:Y:S03]  /*b8a0*/  HGMMA.64x256x16.F32 R24, R200, gdesc[UR4].tnspB, RZ, !UPT, gsb0 ;  /* 0x43e00004c8187df0 */ /* 0x000fe6000c0008ff */
[----:B------:R-:W-:Y:S02]  /*b8b0*/  WARPGROUP.DEPBAR.LE gsb0, 0x0 ;  /* 0x00008000000079c5 */ /* 0x000fe40000010000 */
[----:B------:R-:W-:-:S15]  /*b8c0*/  WARPGROUP.ARRIVE ;  /* 0x00000000000079c5 */ /* 0x000fde0000000000 */
[----:B------:R-:W-:-:S08]  /*b8d0*/  NOP ;  /* 0x0000000000007918 */ /* 0x000fd00000000000 */
[----:B------:R-:W-:Y:S03]  /*b8e0*/  HGMMA.64x256x16.F32 R24, R152, gdesc[UR8].tnspB, R24, gsb0 ;  /* 0x43e0000898187df0 */ /* 0x000fe60008000818 */
        /* <DEDUP_REMOVED lines=11> */
[----:B------:R-:W-:Y:S01]  /*b9a0*/  HGMMA.64x256x16.F32 R24, R164, gdesc[UR20].tnspB, R24, gsb0 ;  /* 0x43e00014a4187df0 */ /* 0x000fe20008000818 */
[----:B------:R-:W-:-:S05]  /*b9b0*/  IMAD.IADD R152, R174, 0x1, -R224 ;  /* 0x00000001ae987824 */ /* 0x000fca00078e0ae0 */
[----:B------:R-:W-:-:S05]  /*b9c0*/  LEA R152, R225, R152, 0x7 ;  /* 0x00000098e1987211 */ /* 0x000fca00078e38ff */
[----:B------:R-:W-:-:S05]  /*b9d0*/  IMAD.HI R152, R152, 0x2aaaaaab, RZ ;  /* 0x2aaaaaab98987827 */ /* 0x000fca00078e02ff */
[----:B------:R-:W-:-:S04]  /*b9e0*/  SHF.R.U32.HI R153, RZ, 0x1f, R152 ;  /* 0x0000001fff997819 */ /* 0x000fc80000011698 */
[----:B------:R-:W-:-:S04]  /*b9f0*/  LEA.HI.SX32 R153, R152, R153, 0x1c ;  /* 0x0000009998997211 */ /* 0x000fc800078fe2ff */
[----:B------:R-:W-:Y:S01]  /*ba00*/  VIMNMX R154, RZ, R153, !PT ;  /* 0x00000099ff9a7248 */ /* 0x000fe20007fe0100 */
[----:B------:R-:W-:-:S04]  /*ba10*/  VIADD R214, R214, 0xfffffffe ;  /* 0xfffffffed6d67836 */ /* 0x000fc80000000000 */
[----:B------:R0:W-:Y:S01]  /*ba20*/  STL [R1+0x14], R154 ;  /* 0x0000149a01007387 */ /* 0x0001e20000100800 */
[----:B------:R-:W-:Y:S01]  /*ba30*/  ISETP.GE.AND P2, PT, R214, R154, PT ;  /* 0x0000009ad600720c */ /* 0x000fe20003f46270 */
[----:B------:R-:W-:-:S05]  /*ba40*/  @!P1 VIADD R173, R173, 0x32460 ;  /* 0x00032460adad9836 */ /* 0x000fca0000000000 */
[----:B------:R-:W-:Y:S01]  /*ba50*/  @!P1 PRMT R173, RZ, 0x654, R173 ;  /* 0x00000654ffad9816 */ /* 0x000fe200000000ad */
[----:B------:R-:W-:Y:S02]  /*ba60*/  WARPGROUP.DEPBAR.LE gsb0, 0x0 ;  /* 0x00008000000079c5 */ /* 0x000fe40000010000 */
[----:B------:R-:W-:-:S06]  /*ba70*/  WARPGROUP.ARRIVE ;  /* 0x00000000000079c5 */ /* 0x000fcc0000000000 */
[----:B------:R-:W-:Y:S03]  /*ba80*/  HGMMA.64x256x16.F32 R24, R168, gdesc[UR24].tnspB, R24, gsb0 ;  /* 0x43e00018a8187df0 */ /* 0x000fe60008000818 */
[----:B------:R-:W-:Y:S02]  /*ba90*/  WARPGROUP.DEPBAR.LE gsb0, 0x0 ;  /* 0x00008000000079c5 */ /* 0x000fe40000010000 */
[----:B------:R0:W-:Y:S01]  /*baa0*/  @!P1 SYNCS.ARRIVE.TRANS64.RED.A1T0 RZ, [R173+URZ], RZ ;  /* 0x000000ffadff99a7 */ /* 0x0001e2000810043f */
[----:B------:R-:W-:Y:S05]  /*bab0*/  @!P2 BRA `(.L_x_4450) ;  /* 0x0000002c00e4a947 */ /* 0x000fea0003800000 */
[----:B------:R-:W-:Y:S02]  /*bac0*/  IMAD.MOV.U32 R202, RZ, RZ, R23 ;  /* 0x000000ffffca7224 */ /* 0x000fe400078e0017 */
[----:B------:R-:W-:Y:S02]  /*bad0*/  IMAD.MOV.U32 R203, RZ, RZ, R10 ;  /* 0x000000ffffcb7224 */ /* 0x000fe400078e000a */
[----:B------:R-:W-:-:S07]  /*bae0*/  IMAD.MOV.U32 R200, RZ, RZ, R214 ;  /* 0x000000ffffc87224 */ /* 0x000fce00078e00d6 */
.L_x_4460:
[----:B------:R-:W-:Y:S01]  /*baf0*/  VIADD R2, R2, 0x1 ;  /* 0x0000000102027836 */ /* 0x000fe20000000000 */
[----:B------:R-:W-:Y:S05]  /*bb00*/  YIELD ;  /* 0x0000000000007946 */ /* 0x000fea0003800000 */
[----:B------:R-:W-:-:S04]  /*bb10*/  ISETP.NE.AND P2, PT, R2, 0x2, PT ;  /* 0x000000020200780c */ /* 0x000fc80003f45270 */
[----:B------:R-:W-:Y:S02]  /*bb20*/  SEL R10, RZ, 0x1, P2 ;  /* 0x00000001ff0a7807 */ /* 0x000fe40001000000 */
[----:B------:R-:W-:Y:S02]  /*bb30*/  SEL R2, R2, RZ, P2 ;  /* 0x000000ff02027207 */ /* 0x000fe40001000000 */
[----:B------:R-:W-:Y:S01]  /*bb40*/  LOP3.LUT R19, R19, R10, RZ, 0x3c, !PT ;  /* 0x0000000a13137212 */ /* 0x000fe200078e3cff */
[----:B-1---5:R-:W-:Y:S06]  /*bb50*/  @!P0 BRA `(.L_x_4451) ;  /* 0x0000000000048947 */ /* 0x022fec0003800000 */
[----:B------:R-:W-:Y:S01]  /*bb60*/  BPT.TRAP 0x1 ;  /* 0x000000040000795c */ /* 0x000fe20000300000 */
.L_x_4451:
[----:B------:R-:W-:Y:S01]  /*bb70*/  IMAD R201, R2, 0x8, R17 ;  /* 0x0000000802c97824 */ /* 0x000fe200078e0211 */
[----:B------:R-:W-:-:S04]  /*bb80*/  SHF.L.U32 R10, R19, 0x1f, RZ ;  /* 0x0000001f130a7819 */ /* 0x000fc800000006ff */
[----:B------:R1:W2:Y:S01]  /*bb90*/  SYNCS.PHASECHK.TRANS64.TRYWAIT P2, [R201+URZ+0x32430], R10 ;  /* 0x0324300ac90075a7 */ /* 0x0002a2000804017f */
[----:B------:R-:W-:Y:S05]  /*bba0*/  @!P0 BRA `(.L_x_4452) ;  /* 0x0000000000048947 */ /* 0x000fea0003800000 */
[----:B------:R-:W-:Y:S01]  /*bbb0*/  BPT.TRAP 0x1 ;  /* 0x000000040000795c */ /* 0x000fe20000300000 */
.L_x_4452:
[----:B------:R-:W3:Y:S01]  /*bbc0*/  LDL R11, [R1+0x8] ;  /* 0x00000800010b7983 */ /* 0x000ee20000100800 */
[----:B------:R-:W-:Y:S02]  /*bbd0*/  IMAD.MOV.U32 R157, RZ, RZ, 0x40000040 ;  /* 0x40000040ff9d7424 */ /* 0x000fe400078e00ff */
[----:B---3--:R-:W-:Y:S01]  /*bbe0*/  IMAD R156, R2, 0x300, R11 ;  /* 0x00000300029c7824 */ /* 0x008fe200078e020b */
[----:B--2---:R-:W-:Y:S06]  /*bbf0*/  @P2 BRA `(.L_x_4453) ;  /* 0x0000000000082947 */ /* 0x004fec0003800000 */
[----:B------:R-:W2:Y:S02]  /*bc00*/  SYNCS.PHASECHK.TRANS64.TRYWAIT P2, [R201+URZ+0x32430], R10 ;  /* 0x0324300ac90075a7 */ /* 0x000ea4000804017f */
[----:B--2---:R-:W-:Y:S05]  /*bc10*/  @!P2 BRA `(.L_x_4454) ;  /* 0x000000f4007ca947 */ /* 0x004fea0003800000 */
.L_x_4453:
[----:B------:R-:W-:Y:S05]  /*bc20*/  WARPSYNC.ALL ;  /* 0x0000000000007948 */ /* 0x000fea0003800000 */
[C---:B------:R-:W-:Y:S01]  /*bc30*/  R2UR UR6, R156.reuse ;  /* 0x000000009c0672ca */ /* 0x040fe200000e0000 */
[----:B------:R-:W-:Y:S01]  /*bc40*/  VIADD R152, R156, 0x4 ;  /* 0x000000049c987836 */ /* 0x000fe20000000000 */
[----:B------:R-:W-:Y:S01]  /*bc50*/  R2UR UR7, R157 ;  /* 0x000000009d0772ca */ /* 0x000fe200000e0000 */
[----:B------:R-:W-:Y:S01]  /*bc60*/  IMAD.MOV.U32 R155, RZ, RZ, 0x40000040 ;  /* 0x40000040ff9b7424 */ /* 0x000fe200078e00ff */
[----:B------:R-:W-:Y:S01]  /*bc70*/  R2UR UR4, R216 ;  /* 0x00000000d80472ca */ /* 0x000fe200000e0000 */
[----:B------:R-:W-:Y:S01]  /*bc80*/  IMAD.MOV.U32 R153, RZ, RZ, 0x40000040 ;  /* 0x40000040ff997424 */ /* 0x000fe200078e00ff */
[----:B------:R-:W-:Y:S01]  /*bc90*/  R2UR UR5, R217 ;  /* 0x00000000d90572ca */ /* 0x000fe200000e0000 */
[----:B------:R-:W-:Y:S01]  /*bca0*/  IMAD.MOV.U32 R157, RZ, RZ, 0x40000040 ;  /* 0x40000040ff9d7424 */ /* 0x000fe200078e00ff */
[C---:B0-----:R-:W-:Y:S01]  /*bcb0*/  IADD3 R154, R156.reuse, 0x2, RZ ;  /* 0x000000029c9a7810 */ /* 0x041fe20007ffe0ff */
[----:B------:R-:W-:Y:S01]  /*bcc0*/  VIADD R156, R156, 0x6 ;  /* 0x000000069c9c7836 */ /* 0x000fe20000000000 */
[----:B------:R-:W-:-:S02]  /*bcd0*/  R2UR UR11, R155 ;  /* 0x000000009b0b72ca */ /* 0x000fc400000e0000 */
[----:B------:R-:W-:Y:S02]  /*bce0*/  R2UR UR10, R154 ;  /* 0x000000009a0a72ca */ /* 0x000fe400000e0000 */
[----:B------:R-:W-:Y:S02]  /*bcf0*/  R2UR UR14, R152 ;  /* 0x00000000980e72ca */ /* 0x000fe400000e0000 */
[----:B------:R-:W-:Y:S02]  /*bd00*/  R2UR UR15, R153 ;  /* 0x00000000990f72ca */ /* 0x000fe400000e0000 */
[----:B------:R-:W-:Y:S02]  /*bd10*/  R2UR UR18, R156 ;  /* 0x000000009c1272ca */ /* 0x000fe400000e0000 */
[----:B------:R-:W-:Y:S02]  /*bd20*/  R2UR UR19, R157 ;  /* 0x000000009d1372ca */ /* 0x000fe400000e0000 */
[----:B------:R-:W-:Y:S01]  /*bd30*/  WARPGROUP.ARRIVE ;  /* 0x00000000000079c5 */ /* 0x000fe20000000000 */
[----:B------:R-:W-:-:S02]  /*bd40*/  R2UR UR8, R236 ;  /* 0x00000000ec0872ca */ /* 0x000fc400000e0000 */
[----:B------:R-:W-:Y:S02]  /*bd50*/  R2UR UR9, R237 ;  /* 0x00000000ed0972ca */ /* 0x000fe400000e0000 */
[----:B------:R-:W-:Y:S01]  /*bd60*/  R2UR UR12, R234 ;  /* 0x00000000ea0c72ca */ /* 0x000fe200000e0000 */
[----:B------:R-:W-:Y:S01]  /*bd70*/  HGMMA.64x96x16.F32 R152, gdesc[UR4], RZ, !UPT, gsb0 ;  /* 0x01600000049879f0 */ /* 0x000fe2000c0008ff */
[----:B------:R-:W-:Y:S02]  /*bd80*/  R2UR UR13, R235 ;  /* 0x00000000eb0d72ca */ /* 0x000fe400000e0000 */
        /* <DEDUP_REMOVED lines=14> */
.L_x_4455:
[----:B------:R0:W3:Y:S01]  /*be70*/  SYNCS.PHASECHK.TRANS64.TRYWAIT P2, [R201+URZ+0x32450], R10 ;  /* 0x0324500ac90075a7 */ /* 0x0000e2000804017f */
[----:B------:R-:W-:Y:S05]  /*be80*/  @!P0 BRA `(.L_x_4456) ;  /* 0x0000000000048947 */ /* 0x000fea0003800000 */
[----:B------:R-:W-:Y:S01]  /*be90*/  BPT.TRAP 0x1 ;  /* 0x000000040000795c */ /* 0x000fe20000300000 */
.L_x_4456:
[----:B------:R-:W-:Y:S04]  /*bea0*/  BSSY B0, `(.L_x_4457) ;  /* 0x0000004000007945 */ /* 0x000fe80003800000 */
[----:B---3--:R-:W-:Y:S05]  /*beb0*/  @P2 BRA `(.L_x_4458) ;  /* 0x0000000000082947 */ /* 0x008fea0003800000 */
[----:B------:R-:W3:Y:S02]  /*bec0*/  SYNCS.PHASECHK.TRANS64.TRYWAIT P2, [R201+URZ+0x32450], R10 ;  /* 0x0324500ac90075a7 */ /* 0x000ee4000804017f */
[----:B---3--:R-:W-:Y:S05]  /*bed0*/  @!P2 BRA `(.L_x_4459) ;  /* 0x000000f000e0a947 */ /* 0x008fea0003800000 */
.L_x_4458:
[----:B------:R-:W-:Y:S05]  /*bee0*/  BSYNC B0 ;  /* 0x0000000000007941 */ /* 0x000fea0003800000 */
.L_x_4457:
[----:B------:R-:W-:Y:S05]  /*bef0*/  WARPSYNC.ALL ;  /* 0x0000000000007948 */ /* 0x000fea0003800000 */
[----:B------:R-:W0:Y:S01]  /*bf00*/  LDL R23, [R1+0xc] ;  /* 0x00000c0001177983 */ /* 0x000e220000100800 */
[----:B------:R-:W-:Y:S01]  /*bf10*/  IMAD.MOV.U32 R11, RZ, RZ, 0x40000040 ;  /* 0x40000040ff0b7424 */ /* 0x000fe200078e00ff */
[----:B------:R-:W-:Y:S02]  /*bf20*/  R2UR UR4, R4 ;  /* 0x00000000040472ca */ /* 0x000fe400000e0000 */
[----:B------:R-:W-:Y:S01]  /*bf30*/  R2UR UR5, R5 ;  /* 0x00000000050572ca */ /* 0x000fe200000e0000 */
[----:B------:R-:W-:Y:S01]  /*bf40*/  WARPGROUP.ARRIVE ;  /* 0x00000000000079c5 */ /* 0x000fe20000000000 */
[----:B------:R-:W-:Y:S01]  /*bf50*/  R2UR UR7, R11 ;  /* 0x000000000b0772ca */ /* 0x000fe200000e0000 */
[----:B------:R-:W-:Y:S01]  /*bf60*/  IMAD.MOV.U32 R215, RZ, RZ, 0x40000040 ;  /* 0x40000040ffd77424 */ /* 0x000fe200078e00ff */
[----:B------:R4:W-:Y:S04]  /*bf70*/  STL [R1+0x5c], R16 ;  /* 0x00005c1001007387 */ /* 0x0009e80000100800 */
[----:B----4-:R-:W4:Y:S01]  /*bf80*/  LDL.LU R16, [R1] ;  /* 0x0000000001107983 */ /* 0x010f220000300800 */
[----:B0123--:R-:W-:-:S03]  /*bf90*/  IMAD R10, R2, 0xc00, R23 ;  /* 0x00000c00020a7824 */ /* 0x00ffc600078e0217 */
[----:B------:R-:W2:Y:S02]  /*bfa0*/  LDL R23, [R1+0x30] ;  /* 0x0000300001177983 */ /* 0x000ea40000100800 */
[----:B------:R-:W-:-:S13]  /*bfb0*/  R2UR UR6, R10 ;  /* 0x000000000a0672ca */ /* 0x000fda00000e0000 */
[----:B------:R-:W-:Y:S01]  /*bfc0*/  HGMMA.64x96x16.F32 R152, gdesc[UR4], R152, gsb0 ;  /* 0x01600000049879f0 */ /* 0x000fe20008000898 */
[----:B------:R-:W-:Y:S01]  /*bfd0*/  VIADD R214, R10, 0x2 ;  /* 0x000000020ad67836 */ /* 0x000fe20000000000 */
[----:B------:R-:W-:Y:S02]  /*bfe0*/  R2UR UR7, R215 ;  /* 0x00000000d70772ca */ /* 0x000fe400000e0000 */
[----:B------:R-:W-:Y:S02]  /*bff0*/  R2UR UR4, R230 ;  /* 0x00000000e60472ca */ /* 0x000fe400000e0000 */
[----:B------:R-:W-:Y:S02]  /*c000*/  R2UR UR6, R214 ;  /* 0x00000000d60672ca */ /* 0x000fe400000e0000 */
[----:B------:R-:W-:Y:S01]  /*c010*/  R2UR UR5, R231 ;  /* 0x00000000e70572ca */ /* 0x000fe200000e0000 */
[----:B------:R-:W-:Y:S01]  /*c020*/  IMAD.MOV.U32 R215, RZ, RZ, 0x40000040 ;  /* 0x40000040ffd77424 */ /* 0x000fe200078e00ff */
[----:B------:R-:W-:-:S02]  /*c030*/  IADD3 R214, R10, 0x4, RZ ;  /* 0x000000040ad67810 */ /* 0x000fc40007ffe0ff */
[----:B------:R-:W-:Y:S02]  /*c040*/  MOV R11, 0x40000040 ;  /* 0x40000040000b7802 */ /* 0x000fe40000000f00 */
[----:B----4-:R-:W-:-:S04]  /*c050*/  LOP3.LUT R16, R16, 0xfffffeff, RZ, 0xc0, !PT ;  /* 0xfffffeff10107812 */ /* 0x010fc800078ec0ff */
[----:B------:R-:W-:-:S04]  /*c060*/  @P1 LOP3.LUT R16, R16, 0x100, RZ, 0xfc, !PT ;  /* 0x0000010010101812 */ /* 0x000fc800078efcff */
[----:B------:R-:W-:-:S04]  /*c070*/  LOP3.LUT R16, R16, 0xffffff7f, RZ, 0xc0, !PT ;  /* 0xffffff7f10107812 */ /* 0x000fc800078ec0ff */
[----:B------:R-:W-:Y:S01]  /*c080*/  @P0 LOP3.LUT R16, R16, 0x80, RZ, 0xfc, !PT ;  /* 0x0000008010100812 */ /* 0x000fe200078efcff */
        /* <DEDUP_REMOVED lines=112> */
[----:B------:R-:W3:Y:S01]  /*c790*/  LDL R214, [R1+0x10] ;  /* 0x0000100001d67983 */ /* 0x000ee20000100800 */
[----:B------:R-:W-:-:S03]  /*c7a0*/  R2UR UR7, R215 ;  /* 0x00000000d70772ca */ /* 0x000fc600000e0000 */
[----:B------:R-:W4:Y:S01]  /*c7b0*/  LDL R215, [R1+0x2c] ;  /* 0x00002c0001d77983 */ /* 0x000f220000100800 */
[----:B------:R-:W-:Y:S02]  /*c7c0*/  R2UR UR4, R8 ;  /* 0x00000000080472ca */ /* 0x000fe400000e0000 */
[----:B------:R-:W-:Y:S01]  /*c7d0*/  R2UR UR5, R9 ;  /* 0x00000000090572ca */ /* 0x000fe200000e0000 */
[----:B------:R-:W-:Y:S01]  /*c7e0*/  VIADD R10, R10, 0x906 ;  /* 0x000009060a0a7836 */ /* 0x000fe20000000000 */
[----:B------:R-:W-:Y:S02]  /*c7f0*/  WARPGROUP.DEPBAR.LE gsb0, 0x0 ;  /* 0x00008000000079c5 */ /* 0x000fe40000010000 */
[----:B------:R-:W-:-:S09]  /*c800*/  WARPGROUP.ARRIVE ;  /* 0x00000000000079c5 */ /* 0x000fd20000000000 */
[----:B------:R-:W-:Y:S01]  /*c810*/  HGMMA.64x96x16.F32 R152, gdesc[UR4], R152, gsb0 ;  /* 0x01600000049879f0 */ /* 0x000fe20008000898 */
[----:B------:R-:W-:Y:S02]  /*c820*/  R2UR UR6, R10 ;  /* 0x000000000a0672ca */ /* 0x000fe400000e0000 */
[----:B------:R-:W-:Y:S02]  /*c830*/  R2UR UR7, R11 ;  /* 0x000000000b0772ca */ /* 0x000fe400000e0000 */
[----:B------:R-:W-:Y:S02]  /*c840*/  R2UR UR4, R6 ;  /* 0x00000000060472ca */ /* 0x000fe400000e0000 */
[----:B------:R-:W-:Y:S01]  /*c850*/  R2UR UR5, R7 ;  /* 0x00000000070572ca */ /* 0x000fe200000e0000 */
[----:B------:R-:W-:-:S04]  /*c860*/  IMAD.SHL.U32 R10, R225, 0x80, RZ ;  /* 0x00000080e10a7824 */ /* 0x000fc800078e00ff */
[----:B------:R-:W-:Y:S01]  /*c870*/  IMAD R10, R200, -0x60, R10 ;  /* 0xffffffa0c80a7824 */ /* 0x000fe200078e020a */
[----:B------:R-:W-:Y:S02]  /*c880*/  WARPGROUP.DEPBAR.LE gsb0, 0x0 ;  /* 0x00008000000079c5 */ /* 0x000fe40000010000 */
[----:B------:R-:W-:-:S06]  /*c890*/  WARPGROUP.ARRIVE ;  /* 0x00000000000079c5 */ /* 0x000fcc0000000000 */
[----:B------:R-:W-:Y:S01]  /*c8a0*/  HGMMA.64x96x16.F32 R152, gdesc[UR4], R152, gsb0 ;  /* 0x01600000049879f0 */ /* 0x000fe20008000898 */
[----:B---3--:R-:W-:-:S05]  /*c8b0*/  IADD3 R10, R10, 0x1, R214 ;  /* 0x000000010a0a7810 */ /* 0x008fca0007ffe0d6 */
[----:B------:R-:W-:-:S04]  /*c8c0*/  IMAD.IADD R10, R10, 0x1, -R224 ;  /* 0x000000010a0a7824 */ /* 0x000fc800078e0ae0 */
[----:B----4-:R-:W-:-:S04]  /*c8d0*/  IMAD R10, R215, -0x2, R10 ;  /* 0xfffffffed70a7824 */ /* 0x010fc800078e020a */
[----:B--2---:R-:W-:-:S05]  /*c8e0*/  IMAD.IADD R23, R23, 0x1, R10 ;  /* 0x0000000117177824 */ /* 0x004fca00078e020a */
[C---:B------:R-:W-:Y:S01]  /*c8f0*/  ISETP.GT.AND P5, PT, R23.reuse, RZ, PT ;  /* 0x000000ff1700720c */ /* 0x040fe20003fa4270 */
[----:B------:R-:W-:Y:S02]  /*c900*/  WARPGROUP.DEPBAR.LE gsb0, 0x0 ;  /* 0x00008000000079c5 */ /* 0x000fe40000010000 */
[C---:B------:R-:W-:Y:S02]  /*c910*/  ISETP.GT.AND P4, PT, R23.reuse, 0x1, PT ;  /* 0x000000011700780c */ /* 0x040fe40003f84270 */
        /* <DEDUP_REMOVED lines=70> */
[----:B------:R-:W0:Y:S02]  /*cd80*/  SHFL.BFLY PT, R11, R10, 0x2, 0x1f ;  /* 0x0c401f000a0b7f89 */ /* 0x000e2400000e0000 */
[----:B0-----:R-:W-:-:S05]  /*cd90*/  FMNMX.FTZ R10, R10, R11, !PT ;  /* 0x0000000b0a0a7209 */ /* 0x001fca0007810000 */
[----:B------:R-:W0:Y:S01]  /*cda0*/  SHFL.BFLY PT, R11, R10, 0x1, 0x1f ;  /* 0x0c201f000a0b7f89 */ /* 0x000e2200000e0000 */
[----:B------:R-:W-:Y:S01]  /*cdb0*/  VIADD R23, R23, 0x8 ;  /* 0x0000000817177836 */ /* 0x000fe20000000000 */
[----:B0-----:R-:W-:-:S04]  /*cdc0*/  FMNMX.FTZ R10, R10, R11, !PT ;  /* 0x0000000b0a0a7209 */ /* 0x001fc80007810000 */
[----:B------:R-:W-:-:S04]  /*cdd0*/  FSETP.NEU.FTZ.AND P6, PT, R10, -INF , PT ;  /* 0xff8000000a00780b */ /* 0x000fc80003fdd000 */
[----:B------:R-:W-:-:S05]  /*cde0*/  FSEL R11, R10, RZ, P6 ;  /* 0x000000ff0a0b7208 */ /* 0x000fca0003000000 */
[----:B------:R-:W-:Y:S02]  /*cdf0*/  FADD.FTZ R203, -R11, R203 ;  /* 0x000000cb0bcb7221 */ /* 0x000fe40000010100 */
[----:B------:R-:W0:Y:S01]  /*ce00*/  LDC R11, c[0x0][0xa80] ;  /* 0x0002a000ff0b7b82 */ /* 0x000e220000000800 */
[C---:B------:R-:W-:Y:S02]  /*ce10*/  ISETP.GT.AND P1, PT, R23.reuse, 0x41, PT ;  /* 0x000000411700780c */ /* 0x040fe40003f24270 */
[----:B------:R-:W-:Y:S02]  /*ce20*/  ISETP.GT.AND P5, PT, R23, RZ, PT ;  /* 0x000000ff1700720c */ /* 0x000fe40003fa4270 */
[----:B------:R-:W-:Y:S02]  /*ce30*/  LOP3.LUT R16, R16, 0xfffffdff, RZ, 0xc0, !PT ;  /* 0xfffffdff10107812 */ /* 0x000fe400078ec0ff */
[----:B------:R-:W-:-:S07]  /*ce40*/  FSEL R193, R154, -INF , P5 ;  /* 0xff8000009ac17808 */ /* 0x000fce0002800000 */
[----:B------:R-:W-:Y:S02]  /*ce50*/  @P1 LOP3.LUT R16, R16, 0x200, RZ, 0xfc, !PT ;  /* 0x0000020010101812 */ /* 0x000fe400078efcff */
[C---:B------:R-:W-:Y:S02]  /*ce60*/  ISETP.GT.AND P1, PT, R23.reuse, 0x40, PT ;  /* 0x000000401700780c */ /* 0x040fe40003f24270 */
[----:B------:R-:W-:Y:S02]  /*ce70*/  ISETP.GT.AND P0, PT, R23, 0x48, PT ;  /* 0x000000481700780c */ /* 0x000fe40003f04270 */
[----:B------:R-:W-:Y:S01]  /*ce80*/  FSEL R186, R186, -INF , P1 ;  /* 0xff800000baba7808 */ /* 0x000fe20000800000 */
[----:B0-----:R-:W-:Y:S01]  /*ce90*/  FMUL.FTZ R154, R10, R11 ;  /* 0x0000000b0a9a7220 */ /* 0x001fe20000410000 */
[----:B------:R-:W-:-:S04]  /*cea0*/  LOP3.LUT P1, RZ, R16, 0x200, RZ, 0xc0, !PT ;  /* 0x0000020010ff7812 */ /* 0x000fc8000782c0ff */
[----:B------:R-:W-:Y:S01]  /*ceb0*/  FSEL R154, R154, RZ, P6 ;  /* 0x000000ff9a9a7208 */ /* 0x000fe20003000000 */
[----:B------:R0:W-:Y:S01]  /*cec0*/  STL [R1], R16 ;  /* 0x0000001001007387 */ /* 0x0001e20000100800 */
[----:B------:R-:W-:Y:S02]  /*ced0*/  FSEL R187, R187, -INF , P1 ;  /* 0xff800000bbbb7808 */ /* 0x000fe40000800000 */
[----:B------:R-:W-:Y:S01]  /*cee0*/  FSEL R190, R190, -INF , P0 ;  /* 0xff800000bebe7808 */ /* 0x000fe20000000000 */
[-C--:B------:R-:W-:Y:S01]  /*cef0*/  FFMA.FTZ R215, R168, R11.reuse, -R154 ;  /* 0x0000000ba8d77223 */ /* 0x080fe2000001089a */
[C---:B------:R-:W-:Y:S01]  /*cf00*/  LOP3.LUT P1, RZ, R16.reuse, 0x100, RZ, 0xc0, !PT ;  /* 0x0000010010ff7812 */ /* 0x040fe2000782c0ff */
[----:B------:R-:W-:Y:S01]  /*cf10*/  FMUL.FTZ R168, R203, R11 ;  /* 0x0000000bcba87220 */ /* 0x000fe20000410000 */
[----:B------:R-:W-:Y:S02]  /*cf20*/  LOP3.LUT P0, RZ, R16, 0x80, RZ, 0xc0, !PT ;  /* 0x0000008010ff7812 */ /* 0x000fe4000780c0ff */
[----:B0-----:R1:W5:Y:S04]  /*cf30*/  LDL.LU R16, [R1+0x5c] ;  /* 0x00005c0001107983 */ /* 0x0013680000300800 */
[----:B------:R-:W2:Y:S01]  /*cf40*/  LDL R203, [R1+0x4] ;  /* 0x0000040001cb7983 */ /* 0x000ea20000100800 */
[----:B------:R-:W-:-:S02]  /*cf50*/  ISETP.GT.AND P4, PT, R23, 0x1, PT ;  /* 0x000000011700780c */ /* 0x000fc40003f84270 */
[C---:B------:R-:W-:Y:S02]  /*cf60*/  ISETP.GT.AND P3, PT, R23.reuse, 0x8, PT ;  /* 0x000000081700780c */ /* 0x040fe40003f64270 */
[----:B------:R-:W-:Y:S02]  /*cf70*/  ISETP.GT.AND P2, PT, R23, 0x9, PT ;  /* 0x000000091700780c */ /* 0x000fe40003f44270 */
[----:B------:R-:W-:Y:S02]  /*cf80*/  FSEL R155, R155, -INF , P4 ;  /* 0xff8000009b9b7808 */ /* 0x000fe40002000000 */
[----:B------:R-:W-:Y:S02]  /*cf90*/  FSEL R158, R158, -INF , P3 ;  /* 0xff8000009e9e7808 */ /* 0x000fe40001800000 */
[----:B------:R-:W-:Y:S02]  /*cfa0*/  FSEL R159, R159, -INF , P2 ;  /* 0xff8000009f9f7808 */ /* 0x000fe40001000000 */
[----:B------:R-:W-:-:S02]  /*cfb0*/  ISETP.GT.AND P5, PT, R23, 0x10, PT ;  /* 0x000000101700780c */ /* 0x000fc40003fa4270 */
[C---:B------:R-:W-:Y:S02]  /*cfc0*/  ISETP.GT.AND P4, PT, R23.reuse, 0x11, PT ;  /* 0x000000111700780c */ /* 0x040fe40003f84270 */
[C---:B------:R-:W-:Y:S02]  /*cfd0*/  ISETP.GT.AND P3, PT, R23.reuse, 0x18, PT ;  /* 0x000000181700780c */ /* 0x040fe40003f64270 */
[----:B------:R-:W-:Y:S02]  /*cfe0*/  ISETP.GT.AND P2, PT, R23, 0x19, PT ;  /* 0x000000191700780c */ /* 0x000fe40003f44270 */
[----:B------:R-:W-:Y:S02]  /*cff0*/  FSEL R162, R162, -INF , P5 ;  /* 0xff800000a2a27808 */ /* 0x000fe40002800000 */
[----:B------:R-:W-:Y:S02]  /*d000*/  FSEL R163, R163, -INF , P4 ;  /* 0xff800000a3a37808 */ /* 0x000fe40002000000 */
[----:B------:R-:W-:-:S02]  /*d010*/  FSEL R166, R166, -INF , P3 ;  /* 0xff800000a6a67808 */ /* 0x000fc40001800000 */
[----:B------:R-:W-:Y:S02]  /*d020*/  FSEL R167, R167, -INF , P2 ;  /* 0xff800000a7a77808 */ /* 0x000fe40001000000 */
[C---:B------:R-:W-:Y:S02]  /*d030*/  ISETP.GT.AND P5, PT, R23.reuse, 0x20, PT ;  /* 0x000000201700780c */ /* 0x040fe40003fa4270 */
[C---:B------:R-:W-:Y:S02]  /*d040*/  ISETP.GT.AND P4, PT, R23.reuse, 0x21, PT ;  /* 0x000000211700780c */ /* 0x040fe40003f84270 */
[C---:B------:R-:W-:Y:S02]  /*d050*/  ISETP.GT.AND P3, PT, R23.reuse, 0x28, PT ;  /* 0x000000281700780c */ /* 0x040fe40003f64270 */
[----:B------:R-:W-:Y:S01]  /*d060*/  ISETP.GT.AND P2, PT, R23, 0x29, PT ;  /* 0x000000291700780c */ /* 0x000fe20003f44270 */
[----:B------:R-:W-:Y:S01]  /*d070*/  FFMA.FTZ R152, R152, R11, -R154 ;  /* 0x0000000b98987223 */ /* 0x000fe2000001089a */
[----:B------:R-:W-:-:S02]  /*d080*/  FSEL R170, R170, -INF , P5 ;  /* 0xff800000aaaa7808 */ /* 0x000fc40002800000 */
[----:B------:R-:W-:Y:S02]  /*d090*/  FSEL R171, R171, -INF , P4 ;  /* 0xff800000abab7808 */ /* 0x000fe40002000000 */
[----:B------:R-:W-:Y:S02]  /*d0a0*/  FSEL R174, R174, -INF , P3 ;  /* 0xff800000aeae7808 */ /* 0x000fe40001800000 */
[----:B------:R-:W-:Y:S02]  /*d0b0*/  FSEL R175, R175, -INF , P2 ;  /* 0xff800000afaf7808 */ /* 0x000fe40001000000 */
[C---:B------:R-:W-:Y:S02]  /*d0c0*/  ISETP.GT.AND P5, PT, R23.reuse, 0x30, PT ;  /* 0x000000301700780c */ /* 0x040fe40003fa4270 */
[C---:B------:R-:W-:Y:S02]  /*d0d0*/  ISETP.GT.AND P4, PT, R23.reuse, 0x31, PT ;  /* 0x000000311700780c */ /* 0x040fe40003f84270 */
[----:B------:R-:W-:-:S02]  /*d0e0*/  ISETP.GT.AND P3, PT, R23, 0x38, PT ;  /* 0x000000381700780c */ /* 0x000fc40003f64270 */
[----:B------:R-:W-:Y:S01]  /*d0f0*/  ISETP.GT.AND P2, PT, R23, 0x39, PT ;  /* 0x000000391700780c */ /* 0x000fe20003f44270 */
[----:B------:R-:W-:Y:S01]  /*d100*/  FFMA.FTZ R153, R153, R11, -R154 ;  /* 0x0000000b99997223 */ /* 0x000fe2000001089a */
[----:B------:R-:W-:Y:S01]  /*d110*/  FSEL R178, R178, -INF , P5 ;  /* 0xff800000b2b27808 */ /* 0x000fe20002800000 */
[----:B------:R-:W-:Y:S01]  /*d120*/  MUFU.EX2 R152, R152 ;  /* 0x0000009800987308 */ /* 0x000fe20000000800 */
[----:B------:R-:W-:Y:S02]  /*d130*/  FSEL R179, R179, -INF , P4 ;  /* 0xff800000b3b37808 */ /* 0x000fe40002000000 */
[----:B------:R-:W-:Y:S02]  /*d140*/  FSEL R182, R182, -INF , P3 ;  /* 0xff800000b6b67808 */ /* 0x000fe40001800000 */
[----:B------:R-:W-:Y:S02]  /*d150*/  FSEL R183, R183, -INF , P2 ;  /* 0xff800000b7b77808 */ /* 0x000fe40001000000 */
[C---:B------:R-:W-:Y:S01]  /*d160*/  ISETP.GT.AND P2, PT, R23.reuse, 0x50, PT ;  /* 0x000000501700780c */ /* 0x040fe20003f44270 */
[----:B------:R-:W0:Y:S01]  /*d170*/  MUFU.EX2 R168, R168 ;  /* 0x000000a800a87308 */ /* 0x000e220000000800 */
[----:B------:R-:W-:-:S02]  /*d180*/  ISETP.GT.AND P3, PT, R23, 0x51, PT ;  /* 0x000000511700780c */ /* 0x000fc40003f64270 */
[C---:B------:R-:W-:Y:S02]  /*d190*/  ISETP.GT.AND P4, PT, R23.reuse, 0x58, PT ;  /* 0x000000581700780c */ /* 0x040fe40003f84270 */
[C---:B------:R-:W-:Y:S02]  /*d1a0*/  ISETP.GT.AND P5, PT, R23.reuse, 0x59, PT ;  /* 0x000000591700780c */ /* 0x040fe40003fa4270 */
[----:B------:R-:W-:Y:S01]  /*d1b0*/  ISETP.GT.AND P6, PT, R23, 0x49, PT ;  /* 0x000000491700780c */ /* 0x000fe20003fc4270 */
[-CC-:B------:R-:W-:Y:S01]  /*d1c0*/  FFMA.FTZ R23, R156, R11.reuse, -R154.reuse ;  /* 0x0000000b9c177223 */ /* 0x180fe2000001089a */
[----:B------:R-:W3:Y:S01]  /*d1d0*/  MUFU.EX2 R153, R153 ;  /* 0x0000009900997308 */ /* 0x000ee20000000800 */
[-CC-:B------:R-:W-:Y:S01]  /*d1e0*/  FFMA.FTZ R157, R157, R11.reuse, -R154.reuse ;  /* 0x0000000b9d9d7223 */ /* 0x180fe2000001089a */
[-CC-:B------:R-:W-:Y:S01]  /*d1f0*/  FFMA.FTZ R160, R160, R11.reuse, -R154.reuse ;  /* 0x0000000ba0a07223 */ /* 0x180fe2000001089a */
[-CC-:B------:R-:W-:Y:S01]  /*d200*/  FFMA.FTZ R161, R161, R11.reuse, -R154.reuse ;  /* 0x0000000ba1a17223 */ /* 0x180fe2000001089a */
[-CC-:B------:R-:W-:Y:S01]  /*d210*/  FFMA.FTZ R164, R164, R11.reuse, -R154.reuse ;  /* 0x0000000ba4a47223 */ /* 0x180fe2000001089a */
[----:B------:R-:W-:-:S03]  /*d220*/  FFMA.FTZ R165, R165, R11, -R154 ;  /* 0x0000000ba5a57223 */ /* 0x000fc6000001089a */
        /* <DEDUP_REMOVED lines=15> */
[----:B------:R-:W-:-:S02]  /*d320*/  FFMA.FTZ R197, R197, R11, -R154 ;  /* 0x0000000bc5c57223 */ /* 0x000fc4000001089a */
[----:B------:R-:W1:Y:S01]  /*d330*/  MUFU.EX2 R154, R157 ;  /* 0x0000009d009a7308 */ /* 0x000e620000000800 */
[----:B0-----:R-:W-:-:S04]  /*d340*/  FFMA.FTZ R3, R168, R3, R152 ;  /* 0x00000003a8037223 */ /* 0x001fc80000010098 */
[----:B---3--:R-:W-:-:S04]  /*d350*/  FADD.FTZ R3, R153, R3 ;  /* 0x0000000399037221 */ /* 0x008fc80000010000 */
[----:B----4-:R-:W-:-:S04]  /*d360*/  FADD.FTZ R3, R23, R3 ;  /* 0x0000000317037221 */ /* 0x010fc80000010000 */
[C---:B-1----:R-:W-:Y:S01]  /*d370*/  FADD.FTZ R3, R154.reuse, R3 ;  /* 0x000000039a037221 */ /* 0x042fe20000010000 */
[----:B------:R-:W-:Y:S02]  /*d380*/  F2FP.F16.F32.PACK_AB R154, R154, R23 ;  /* 0x000000179a9a723e */ /* 0x000fe400000000ff */
        /* <DEDUP_REMOVED lines=26> */
[----:B------:R-:W-:Y:S02]  /*d530*/  FSEL R199, R199, -INF , P5 ;  /* 0xff800000c7c77808 */ /* 0x000fe40002800000 */
[----:B------:R-:W-:-:S04]  /*d540*/  FMNMX.FTZ R23, R198, R23, !PT ;  /* 0x00000017c6177209 */ /* 0x000fc80007810000 */
[----:B------:R-:W-:Y:S02]  /*d550*/  FMNMX.FTZ R23, R199, R23, !PT ;  /* 0x00000017c7177209 */ /* 0x000fe40007810000 */
[----:B------:R-:W-:-:S03]  /*d560*/  F2FP.F16.F32.PACK_AB R152, R153, R152 ;  /* 0x000000989998723e */ /* 0x000fc600000000ff */
[----:B------:R-:W0:Y:S02]  /*d570*/  SHFL.BFLY PT, R153, R23, 0x2, 0x1f ;  /* 0x0c401f0017997f89 */ /* 0x000e2400000e0000 */
[----:B0-----:R-:W-:-:S05]  /*d580*/  FMNMX.FTZ R23, R23, R153, !PT ;  /* 0x0000009917177209 */ /* 0x001fca0007810000 */
[----:B------:R-:W0:Y:S02]  /*d590*/  SHFL.BFLY PT, R153, R23, 0x1, 0x1f ;  /* 0x0c201f0017997f89 */ /* 0x000e2400000e0000 */
[----:B0-----:R-:W-:-:S04]  /*d5a0*/  FMNMX.FTZ R23, R23, R153, !PT ;  /* 0x0000009917177209 */ /* 0x001fc80007810000 */
[C---:B------:R-:W-:Y:S01]  /*d5b0*/  FSETP.NEU.FTZ.AND P2, PT, R23.reuse, -INF , PT ;  /* 0xff8000001700780b */ /* 0x040fe20003f5d000 */
[----:B------:R-:W-:-:S03]  /*d5c0*/  FMUL.FTZ R172, R23, R11 ;  /* 0x0000000b17ac7220 */ /* 0x000fc60000410000 */
[----:B------:R-:W-:Y:S02]  /*d5d0*/  FSEL R153, R23, RZ, P2 ;  /* 0x000000ff17997208 */ /* 0x000fe40001000000 */
[----:B------:R-:W-:-:S03]  /*d5e0*/  FSEL R172, R172, RZ, P2 ;  /* 0x000000ffacac7208 */ /* 0x000fc60001000000 */
[----:B------:R-:W-:Y:S02]  /*d5f0*/  FADD.FTZ R153, -R153, R202 ;  /* 0x000000ca99997221 */ /* 0x000fe40000010100 */
[-CC-:B------:R-:W-:Y:S01]  /*d600*/  FFMA.FTZ R202, R155, R11.reuse, -R172.reuse ;  /* 0x0000000b9bca7223 */ /* 0x180fe200000108ac */
[-CC-:B------:R-:W-:Y:S01]  /*d610*/  FFMA.FTZ R155, R158, R11.reuse, -R172.reuse ;  /* 0x0000000b9e9b7223 */ /* 0x180fe200000108ac */
[-CC-:B------:R-:W-:Y:S01]  /*d620*/  FFMA.FTZ R193, R193, R11.reuse, -R172.reuse ;  /* 0x0000000bc1c17223 */ /* 0x180fe200000108ac */
[-C--:B------:R-:W-:Y:S01]  /*d630*/  FMUL.FTZ R153, R153, R11.reuse ;  /* 0x0000000b99997220 */ /* 0x080fe20000410000 */
[----:B--2---:R-:W-:Y:S02]  /*d640*/  IMAD R158, R2, 0xc00, R203 ;  /* 0x00000c00029e7824 */ /* 0x004fe400078e02cb */
[----:B------:R-:W0:Y:S01]  /*d650*/  S2R R203, SR_TID.X ;  /* 0x0000000000cb7919 */ /* 0x000e220000002100 */
        /* <DEDUP_REMOVED lines=21> */
[----:B------:R-:W-:Y:S08]  /*d7b0*/  MUFU.EX2 R193, R193 ;  /* 0x000000c100c17308 */ /* 0x000ff00000000800 */
[----:B------:R-:W1:Y:S01]  /*d7c0*/  MUFU.EX2 R172, R153 ;  /* 0x0000009900ac7308 */ /* 0x000e620000000800 */
[----:B------:R-:W-:-:S02]  /*d7d0*/  IMAD.MOV.U32 R159, RZ, RZ, 0x40000040 ;  /* 0x40000040ff9f7424 */ /* 0x000fc400078e00ff */
        /* <DEDUP_REMOVED lines=64> */
[----:B------:R-:W-:Y:S01]  /*dbe0*/  R2UR UR7, R159 ;  /* 0x000000009f0772ca */ /* 0x000fe200000e0000 */
[----:B------:R-:W-:Y:S01]  /*dbf0*/  @!P1 VIADD R159, R201, 0x32440 ;  /* 0x00032440c99f9836 */ /* 0x000fe20000000000 */
[----:B0-----:R-:W-:Y:S01]  /*dc00*/  SHF.R.U32.HI R168, RZ, 0x7, R203 ;  /* 0x00000007ffa87819 */ /* 0x001fe200000116cb */
[----:B-1----:R-:W-:Y:S01]  /*dc10*/  FFMA.FTZ R0, R172, R0, R193 ;  /* 0x00000000ac007223 */ /* 0x002fe200000100c1 */
        /* <DEDUP_REMOVED lines=64> */
[----:B------:R-:W-:-:S02]  /*e020*/  IADD3 R172, -R168, 0xb, RZ ;  /* 0x0000000ba8ac7810 */ /* 0x000fc40007ffe1ff */
[----:B------:R-:W-:-:S03]  /*e030*/  @!P1 PRMT R159, RZ, 0x654, R159 ;  /* 0x00000654ff9f9816 */ /* 0x000fc6000000009f */
[----:B------:R1:W-:Y:S06]  /*e040*/  BAR.ARV R172, 0x100 ;  /* 0x000400ac0000751d */ /* 0x0003ec0000002000 */
[----:B------:R0:W-:Y:S01]  /*e050*/  @!P1 SYNCS.ARRIVE.TRANS64.RED.A1T0 RZ, [R159+URZ], RZ ;  /* 0x000000ff9fff99a7 */ /* 0x0001e2000810043f */
[----:B------:R-:W2:Y:S01]  /*e060*/  MUFU.EX2 R153, R202 ;  /* 0x000000ca00997308 */ /* 0x000ea20000000800 */
[----:B0-----:R-:W-:-:S07]  /*e070*/  VIADD R159, R168, 0x8 ;  /* 0x00000008a89f7836 */ /* 0x001fce0000000000 */
[----:B------:R-:W0:Y:S01]  /*e080*/  MUFU.EX2 R155, R155 ;  /* 0x0000009b009b7308 */ /* 0x000e220000000800 */
[----:B------:R-:W-:Y:S01]  /*e090*/  R2UR UR6, R158 ;  /* 0x000000009e0672ca */ /* 0x000fe200000e0000 */
[----:B------:R-:W3:Y:S01]  /*e0a0*/  LDL R168, [R1+0x14] ;  /* 0x0000140001a87983 */ /* 0x000ee20000100800 */
[----:B------:R4:W-:Y:S06]  /*e0b0*/  BAR.SYNC.DEFER_BLOCKING R159, 0x100 ;  /* 0x0004009f0000751d */ /* 0x0009ec0000010000 */
[----:B------:R-:W1:Y:S01]  /*e0c0*/  MUFU.EX2 R157, R157 ;  /* 0x0000009d009d7308 */ /* 0x000e620000000800 */
[C---:B--2---:R-:W-:Y:S01]  /*e0d0*/  FADD.FTZ R0, R153.reuse, R0 ;  /* 0x0000000099007221 */ /* 0x044fe20000010000 */
[----:B------:R-:W-:-:S03]  /*e0e0*/  F2FP.F16.F32.PACK_AB R153, R153, R193 ;  /* 0x000000c19999723e */ /* 0x000fc600000000ff */
[----:B0-----:R-:W-:Y:S01]  /*e0f0*/  FADD.FTZ R0, R155, R0 ;  /* 0x000000009b007221 */ /* 0x001fe20000010000 */
[----:B-1----:R-:W-:-:S04]  /*e100*/  F2FP.F16.F32.PACK_AB R155, R157, R155 ;  /* 0x0000009b9d9b723e */ /* 0x002fc800000000ff */
[----:B------:R-:W-:-:S06]  /*e110*/  WARPGROUP.ARRIVE ;  /* 0x00000000000079c5 */ /* 0x000fcc0000000000 */
[----:B------:R-:W-:Y:S01]  /*e120*/  HGMMA.64x256x16.F32 R24, R152, gdesc[UR4].tnspB, R24, gsb0 ;  /* 0x43e0000498187df0 */ /* 0x000fe20008000818 */
[----:B------:R-:W0:Y:S08]  /*e130*/  MUFU.EX2 R160, R160 ;  /* 0x000000a000a07308 */ /* 0x000e300000000800 */
[----:B------:R-:W1:Y:S08]  /*e140*/  MUFU.EX2 R161, R161 ;  /* 0x000000a100a17308 */ /* 0x000e700000000800 */
[----:B------:R-:W-:Y:S08]  /*e150*/  MUFU.EX2 R165, R165 ;  /* 0x000000a500a57308 */ /* 0x000ff00000000800 */
[----:B------:R-:W-:Y:S08]  /*e160*/  MUFU.EX2 R162, R162 ;  /* 0x000000a200a27308 */ /* 0x000ff00000000800 */
[----:B------:R-:W2:Y:S08]  /*e170*/  MUFU.EX2 R163, R163 ;  /* 0x000000a300a37308 */ /* 0x000eb00000000800 */
[----:B------:R-:W-:Y:S08]  /*e180*/  MUFU.EX2 R166, R166 ;  /* 0x000000a600a67308 */ /* 0x000ff00000000800 */
[----:B------:R-:W4:Y:S01]  /*e190*/  MUFU.EX2 R167, R167 ;  /* 0x000000a700a77308 */ /* 0x000f220000000800 */
[----:B0-----:R-:W-:-:S04]  /*e1a0*/  FADD.FTZ R3, R160, R3 ;  /* 0x00000003a0037221 */ /* 0x001fc80000010000 */
[----:B-1----:R-:W-:-:S03]  /*e1b0*/  FADD.FTZ R3, R161, R3 ;  /* 0x00000003a1037221 */ /* 0x002fc60000010000 */
[----:B------:R-:W-:Y:S08]  /*e1c0*/  MUFU.EX2 R215, R215 ;  /* 0x000000d700d77308 */ /* 0x000ff00000000800 */
[----:B------:R-:W-:Y:S08]  /*e1d0*/  MUFU.EX2 R169, R169 ;  /* 0x000000a900a97308 */ /* 0x000ff00000000800 */
[----:B------:R-:W-:Y:S01]  /*e1e0*/  MUFU.EX2 R173, R173 ;  /* 0x000000ad00ad7308 */ /* 0x000fe20000000800 */
[----:B------:R-:W-:-:S07]  /*e1f0*/  WARPGROUP.DEPBAR.LE gsb0, 0x0 ;  /* 0x00008000000079c5 */ /* 0x000fce0000010000 */
[----:B------:R-:W0:Y:S01]  /*e200*/  MUFU.EX2 R154, R164 ;  /* 0x000000a4009a7308 */ /* 0x000e220000000800 */
[----:B------:R-:W-:Y:S01]  /*e210*/  VIADD R152, R158, 0x80 ;  /* 0x000000809e987836 */ /* 0x000fe20000000000 */
[----:B------:R-:W-:-:S04]  /*e220*/  MOV R153, 0x40000040 ;  /* 0x4000004000997802 */ /* 0x000fc80000000f00 */
[----:B------:R-:W-:Y:S02]  /*e230*/  R2UR UR6, R152 ;  /* 0x00000000980672ca */ /* 0x000fe400000e0000 */
[----:B------:R-:W-:Y:S02]  /*e240*/  R2UR UR7, R153 ;  /* 0x00000000990772ca */ /* 0x000fe400000e0000 */
[----:B------:R-:W-:Y:S02]  /*e250*/  F2FP.F16.F32.PACK_AB R152, R161, R160 ;  /* 0x000000a0a198723e */ /* 0x000fe400000000ff */
[----:B--2---:R-:W-:Y:S02]  /*e260*/  F2FP.F16.F32.PACK_AB R153, R163, R162 ;  /* 0x000000a2a399723e */ /* 0x004fe400000000ff */
[----:B----4-:R-:W-:Y:S01]  /*e270*/  F2FP.F16.F32.PACK_AB R155, R167, R166 ;  /* 0x000000a6a79b723e */ /* 0x010fe200000000ff */
[----:B0-----:R-:W-:Y:S01]  /*e280*/  FADD.FTZ R3, R154, R3 ;  /* 0x000000039a037221 */ /* 0x001fe20000010000 */
[----:B------:R-:W-:-:S04]  /*e290*/  F2FP.F16.F32.PACK_AB R154, R165, R154 ;  /* 0x0000009aa59a723e */ /* 0x000fc800000000ff */
[----:B------:R-:W-:-:S06]  /*e2a0*/  WARPGROUP.ARRIVE ;  /* 0x00000000000079c5 */ /* 0x000fcc0000000000 */
[----:B------:R-:W-:Y:S01]  /*e2b0*/  HGMMA.64x256x16.F32 R24, R152, gdesc[UR4].tnspB, R24, gsb0 ;  /* 0x43e0000498187df0 */ /* 0x000fe20008000818 */
[----:B------:R-:W-:Y:S01]  /*e2c0*/  MUFU.EX2 R170, R170 ;  /* 0x000000aa00aa7308 */ /* 0x000fe20000000800 */
[----:B------:R-:W-:-:S07]  /*e2d0*/  FADD.FTZ R3, R165, R3 ;  /* 0x00000003a5037221 */ /* 0x000fce0000010000 */
[----:B------:R-:W0:Y:S08]  /*e2e0*/  MUFU.EX2 R171, R171 ;  /* 0x000000ab00ab7308 */ /* 0x000e300000000800 */
[----:B------:R-:W-:Y:S08]  /*e2f0*/  MUFU.EX2 R174, R174 ;  /* 0x000000ae00ae7308 */ /* 0x000ff00000000800 */
[----:B------:R-:W1:Y:S01]  /*e300*/  MUFU.EX2 R175, R175 ;  /* 0x000000af00af7308 */ /* 0x000e620000000800 */
[----:B------:R-:W-:-:S04]  /*e310*/  FADD.FTZ R3, R215, R3 ;  /* 0x00000003d7037221 */ /* 0x000fc80000010000 */
[----:B------:R-:W-:-:S03]  /*e320*/  FADD.FTZ R3, R169, R3 ;  /* 0x00000003a9037221 */ /* 0x000fc60000010000 */
[----:B------:R-:W-:Y:S08]  /*e330*/  MUFU.EX2 R176, R176 ;  /* 0x000000b000b07308 */ /* 0x000ff00000000800 */
[----:B------:R-:W-:Y:S08]  /*e340*/  MUFU.EX2 R177, R177 ;  /* 0x000000b100b17308 */ /* 0x000ff00000000800 */
[----:B------:R-:W-:Y:S08]  /*e350*/  MUFU.EX2 R181, R181 ;  /* 0x000000b500b57308 */ /* 0x000ff00000000800 */
[----:B------:R-:W-:Y:S08]  /*e360*/  MUFU.EX2 R178, R178 ;  /* 0x000000b200b27308 */ /* 0x000ff00000000800 */
[----:B------:R-:W-:Y:S08]  /*e370*/  MUFU.EX2 R179, R179 ;  /* 0x000000b300b37308 */ /* 0x000ff00000000800 */
[----:B------:R-:W-:Y:S01]  /*e380*/  MUFU.EX2 R182, R182 ;  /* 0x000000b600b67308 */ /* 0x000fe20000000800 */
[----:B------:R-:W-:-:S07]  /*e390*/  WARPGROUP.DEPBAR.LE gsb0, 0x0 ;  /* 0x00008000000079c5 */ /* 0x000fce0000010000 */
[----:B------:R-:W2:Y:S01]  /*e3a0*/  MUFU.EX2 R154, R156 ;  /* 0x0000009c009a7308 */ /* 0x000ea20000000800 */
[----:B------:R-:W-:Y:S02]  /*e3b0*/  VIADD R152, R158, 0x100 ;  /* 0x000001009e987836 */ /* 0x000fe40000000000 */
[----:B------:R-:W-:-:S03]  /*e3c0*/  IMAD.MOV.U32 R153, RZ, RZ, 0x40000040 ;  /* 0x40000040ff997424 */ /* 0x000fc600078e00ff */
[----:B------:R-:W-:Y:S02]  /*e3d0*/  R2UR UR6, R152 ;  /* 0x00000000980672ca */ /* 0x000fe400000e0000 */
[----:B------:R-:W-:Y:S02]  /*e3e0*/  R2UR UR7, R153 ;  /* 0x00000000990772ca */ /* 0x000fe400000e0000 */
[----:B------:R-:W-:Y:S02]  /*e3f0*/  F2FP.F16.F32.PACK_AB R152, R169, R215 ;  /* 0x000000d7a998723e */ /* 0x000fe400000000ff */
[----:B0-----:R-:W-:Y:S02]  /*e400*/  F2FP.F16.F32.PACK_AB R153, R171, R170 ;  /* 0x000000aaab99723e */ /* 0x001fe400000000ff */
[----:B-1----:R-:W-:Y:S01]  /*e410*/  F2FP.F16.F32.PACK_AB R155, R175, R174 ;  /* 0x000000aeaf9b723e */ /* 0x002fe200000000ff */
[----:B--2---:R-:W-:Y:S01]  /*e420*/  FADD.FTZ R3, R154, R3 ;  /* 0x000000039a037221 */ /* 0x004fe20000010000 */
[----:B------:R-:W-:-:S04]  /*e430*/  F2FP.F16.F32.PACK_AB R154, R173, R154 ;  /* 0x0000009aad9a723e */ /* 0x000fc800000000ff */
[----:B------:R-:W-:-:S06]  /*e440*/  WARPGROUP.ARRIVE ;  /* 0x00000000000079c5 */ /* 0x000fcc0000000000 */
[----:B------:R-:W-:Y:S01]  /*e450*/  HGMMA.64x256x16.F32 R24, R152, gdesc[UR4].tnspB, R24, gsb0 ;  /* 0x43e0000498187df0 */ /* 0x000fe20008000818 */
[----:B------:R-:W0:Y:S01]  /*e460*/  MUFU.EX2 R183, R183 ;  /* 0x000000b700b77308 */ /* 0x000e220000000800 */
[----:B------:R-:W-:-:S04]  /*e470*/  FADD.FTZ R3, R173, R3 ;  /* 0x00000003ad037221 */ /* 0x000fc80000010000 */
[----:B------:R-:W-:-:S04]  /*e480*/  FADD.FTZ R3, R176, R3 ;  /* 0x00000003b0037221 */ /* 0x000fc80000010000 */
[----:B------:R-:W-:Y:S01]  /*e490*/  FADD.FTZ R3, R177, R3 ;  /* 0x00000003b1037221 */ /* 0x000fe20000010000 */
[----:B------:R-:W-:Y:S08]  /*e4a0*/  MUFU.EX2 R184, R184 ;  /* 0x000000b800b87308 */ /* 0x000ff00000000800 */
[----:B------:R-:W-:Y:S08]  /*e4b0*/  MUFU.EX2 R185, R185 ;  /* 0x000000b900b97308 */ /* 0x000ff00000000800 */
[----:B------:R-:W-:Y:S08]  /*e4c0*/  MUFU.EX2 R189, R189 ;  /* 0x000000bd00bd7308 */ /* 0x000ff00000000800 */
[----:B------:R-:W-:Y:S08]  /*e4d0*/  MUFU.EX2 R186, R186 ;  /* 0x000000ba00ba7308 */ /* 0x000ff00000000800 */
[----:B------:R-:W-:Y:S08]  /*e4e0*/  MUFU.EX2 R187, R187 ;  /* 0x000000bb00bb7308 */ /* 0x000ff00000000800 */
[----:B------:R-:W-:Y:S08]  /*e4f0*/  MUFU.EX2 R190, R190 ;  /* 0x000000be00be7308 */ /* 0x000ff00000000800 */
[----:B------:R-:W-:Y:S01]  /*e500*/  MUFU.EX2 R191, R191 ;  /* 0x000000bf00bf7308 */ /* 0x000fe20000000800 */
[----:B------:R-:W-:-:S07]  /*e510*/  WARPGROUP.DEPBAR.LE gsb0, 0x0 ;  /* 0x00008000000079c5 */ /* 0x000fce0000010000 */
[----:B------:R-:W1:Y:S01]  /*e520*/  MUFU.EX2 R154, R180 ;  /* 0x000000b4009a7308 */ /* 0x000e620000000800 */
[----:B------:R-:W-:Y:S02]  /*e530*/  VIADD R152, R158, 0x180 ;  /* 0x000001809e987836 */ /* 0x000fe40000000000 */
[----:B------:R-:W-:-:S03]  /*e540*/  IMAD.MOV.U32 R153, RZ, RZ, 0x40000040 ;  /* 0x40000040ff997424 */ /* 0x000fc600078e00ff */
[----:B------:R-:W-:Y:S02]  /*e550*/  R2UR UR6, R152 ;  /* 0x00000000980672ca */ /* 0x000fe400000e0000 */
[----:B------:R-:W-:Y:S02]  /*e560*/  R2UR UR7, R153 ;  /* 0x00000000990772ca */ /* 0x000fe400000e0000 */
[----:B------:R-:W-:Y:S02]  /*e570*/  F2FP.F16.F32.PACK_AB R152, R177, R176 ;  /* 0x000000b0b198723e */ /* 0x000fe400000000ff */
[----:B------:R-:W-:Y:S02]  /*e580*/  F2FP.F16.F32.PACK_AB R153, R179, R178 ;  /* 0x000000b2b399723e */ /* 0x000fe400000000ff */
[----:B0-----:R-:W-:Y:S01]  /*e590*/  F2FP.F16.F32.PACK_AB R155, R183, R182 ;  /* 0x000000b6b79b723e */ /* 0x001fe200000000ff */
[----:B-1----:R-:W-:Y:S01]  /*e5a0*/  FADD.FTZ R3, R154, R3 ;  /* 0x000000039a037221 */ /* 0x002fe20000010000 */
[----:B------:R-:W-:-:S04]  /*e5b0*/  F2FP.F16.F32.PACK_AB R154, R181, R154 ;  /* 0x0000009ab59a723e */ /* 0x000fc800000000ff */
[----:B------:R-:W-:-:S06]  /*e5c0*/  WARPGROUP.ARRIVE ;  /* 0x00000000000079c5 */ /* 0x000fcc0000000000 */
[----:B------:R-:W-:Y:S01]  /*e5d0*/  HGMMA.64x256x16.F32 R24, R152, gdesc[UR4].tnspB, R24, gsb0 ;  /* 0x43e0000498187df0 */ /* 0x000fe20008000818 */
        /* <DEDUP_REMOVED lines=8> */
[----:B------:R-:W-:Y:S01]  /*e660*/  MUFU.EX2 R199, R199 ;  /* 0x000000c700c77308 */ /* 0x000fe20000000800 */
[----:B------:R-:W-:Y:S01]  /*e670*/  IMAD.MOV.U32 R159, RZ, RZ, 0x40000040 ;  /* 0x40000040ff9f7424 */ /* 0x000fe200078e00ff */
[----:B------:R-:W-:-:S06]  /*e680*/  WARPGROUP.DEPBAR.LE gsb0, 0x0 ;  /* 0x00008000000079c5 */ /* 0x000fcc0000010000 */
[----:B------:R-:W0:Y:S01]  /*e690*/  MUFU.EX2 R154, R188 ;  /* 0x000000bc009a7308 */ /* 0x000e220000000800 */
[----:B------:R-:W-:Y:S02]  /*e6a0*/  VIADD R152, R158, 0x200 ;  /* 0x000002009e987836 */ /* 0x000fe40000000000 */
[----:B------:R-:W-:-:S03]  /*e6b0*/  IMAD.MOV.U32 R153, RZ, RZ, 0x40000040 ;  /* 0x40000040ff997424 */ /* 0x000fc600078e00ff */
[----:B------:R-:W-:Y:S02]  /*e6c0*/  R2UR UR6, R152 ;  /* 0x00000000980672ca */ /* 0x000fe400000e0000 */
[----:B------:R-:W-:Y:S02]  /*e6d0*/  R2UR UR7, R153 ;  /* 0x00000000990772ca */ /* 0x000fe400000e0000 */
[----:B------:R-:W-:Y:S02]  /*e6e0*/  F2FP.F16.F32.PACK_AB R152, R185, R184 ;  /* 0x000000b8b998723e */ /* 0x000fe400000000ff */
[----:B------:R-:W-:Y:S02]  /*e6f0*/  F2FP.F16.F32.PACK_AB R153, R187, R186 ;  /* 0x000000babb99723e */ /* 0x000fe400000000ff */
[----:B------:R-:W-:Y:S01]  /*e700*/  F2FP.F16.F32.PACK_AB R155, R191, R190 ;  /* 0x000000bebf9b723e */ /* 0x000fe200000000ff */
[----:B0-----:R-:W-:Y:S01]  /*e710*/  FADD.FTZ R3, R154, R3 ;  /* 0x000000039a037221 */ /* 0x001fe20000010000 */
[----:B------:R-:W-:-:S04]  /*e720*/  F2FP.F16.F32.PACK_AB R154, R189, R154 ;  /* 0x0000009abd9a723e */ /* 0x000fc800000000ff */
[----:B------:R-:W-:-:S06]  /*e730*/  WARPGROUP.ARRIVE ;  /* 0x00000000000079c5 */ /* 0x000fcc0000000000 */
[----:B------:R-:W-:Y:S01]  /*e740*/  HGMMA.64x256x16.F32 R24, R152, gdesc[UR4].tnspB, R24, gsb0 ;  /* 0x43e0000498187df0 */ /* 0x000fe20008000818 */
[----:B------:R-:W-:Y:S01]  /*e750*/  FADD.FTZ R3, R189, R3 ;  /* 0x00000003bd037221 */ /* 0x000fe20000010000 */
[----:B------:R-:W-:Y:S01]  /*e760*/  VIADD R158, R158, 0x280 ;  /* 0x000002809e9e7836 */ /* 0x000fe20000000000 */
[----:B------:R-:W-:-:S04]  /*e770*/  R2UR UR7, R159 ;  /* 0x000000009f0772ca */ /* 0x000fc800000e0000 */
[----:B------:R-:W-:Y:S01]  /*e780*/  R2UR UR6, R158 ;  /* 0x000000009e0672ca */ /* 0x000fe200000e0000 */
[----:B------:R-:W-:-:S04]  /*e790*/  FADD.FTZ R0, R157, R0 ;  /* 0x000000009d007221 */ /* 0x000fc80000010000 */
        /* <DEDUP_REMOVED lines=14> */
[----:B------:R-:W-:Y:S01]  /*e880*/  FADD.FTZ R190, R190, R187 ;  /* 0x000000bbbebe7221 */ /* 0x000fe20000010000 */
[----:B---3--:R-:W-:-:S03]  /*e890*/  ISETP.GT.AND P2, PT, R200, R168, PT ;  /* 0x000000a8c800720c */ /* 0x008fc60003f44270 */
[----:B------:R-:W-:Y:S01]  /*e8a0*/  FADD.FTZ R191, R191, R190 ;  /* 0x000000bebfbf7221 */ /* 0x000fe20000010000 */
[----:B------:R-:W-:Y:S01]  /*e8b0*/  @!P1 IADD3 R201, R201, 0x32460, RZ ;  /* 0x00032460c9c99810 */ /* 0x000fe20007ffe0ff */
[----:B------:R-:W-:Y:S02]  /*e8c0*/  WARPGROUP.DEPBAR.LE gsb0, 0x0 ;  /* 0x00008000000079c5 */ /* 0x000fe40000010000 */
[----:B------:R-:W0:Y:S08]  /*e8d0*/  MUFU.EX2 R152, R192 ;  /* 0x000000c000987308 */ /* 0x000e300000000800 */
[----:B------:R-:W1:Y:S01]  /*e8e0*/  MUFU.EX2 R154, R196 ;  /* 0x000000c4009a7308 */ /* 0x000e620000000800 */
[----:B0-----:R-:W-:-:S04]  /*e8f0*/  FADD.FTZ R3, R152, R3 ;  /* 0x0000000398037221 */ /* 0x001fc80000010000 */
[C---:B------:R-:W-:Y:S01]  /*e900*/  FADD.FTZ R3, R214.reuse, R3 ;  /* 0x00000003d6037221 */ /* 0x040fe20000010000 */
[----:B------:R-:W-:Y:S02]  /*e910*/  F2FP.F16.F32.PACK_AB R152, R214, R152 ;  /* 0x00000098d698723e */ /* 0x000fe400000000ff */
[----:B------:R-:W-:Y:S01]  /*e920*/  F2FP.F16.F32.PACK_AB R153, R195, R194 ;  /* 0x000000c2c399723e */ /* 0x000fe200000000ff */
[----:B-1----:R-:W-:Y:S01]  /*e930*/  FADD.FTZ R3, R154, R3 ;  /* 0x000000039a037221 */ /* 0x002fe20000010000 */
[----:B------:R-:W-:Y:S02]  /*e940*/  F2FP.F16.F32.PACK_AB R154, R197, R154 ;  /* 0x0000009ac59a723e */ /* 0x000fe400000000ff */
[----:B------:R-:W-:-:S04]  /*e950*/  F2FP.F16.F32.PACK_AB R155, R199, R198 ;  /* 0x000000c6c79b723e */ /* 0x000fc800000000ff */
[----:B------:R-:W-:-:S06]  /*e960*/  WARPGROUP.ARRIVE ;  /* 0x00000000000079c5 */ /* 0x000fcc0000000000 */
[----:B------:R-:W-:Y:S01]  /*e970*/  HGMMA.64x256x16.F32 R24, R152, gdesc[UR4].tnspB, R24, gsb0 ;  /* 0x43e0000498187df0 */ /* 0x000fe20008000818 */
[----:B------:R-:W-:Y:S01]  /*e980*/  FADD.FTZ R194, R194, R191 ;  /* 0x000000bfc2c27221 */ /* 0x000fe20000010000 */
[----:B------:R-:W-:-:S03]  /*e990*/  @!P1 PRMT R201, RZ, 0x654, R201 ;  /* 0x00000654ffc99816 */ /* 0x000fc600000000c9 */
[----:B------:R-:W-:-:S04]  /*e9a0*/  FADD.FTZ R195, R195, R194 ;  /* 0x000000c2c3c37221 */ /* 0x000fc80000010000 */
[----:B------:R-:W-:Y:S01]  /*e9b0*/  FADD.FTZ R0, R198, R195 ;  /* 0x000000c3c6007221 */ /* 0x000fe20000010000 */
[----:B------:R-:W-:Y:S01]  /*e9c0*/  FADD.FTZ R3, R197, R3 ;  /* 0x00000003c5037221 */ /* 0x000fe20000010000 */
[----:B------:R-:W-:Y:S02]  /*e9d0*/  VIADD R200, R200, 0xffffffff ;  /* 0xffffffffc8c87836 */ /* 0x000fe40000000000 */
[----:B------:R-:W-:Y:S01]  /*e9e0*/  FADD.FTZ R0, R199, R0 ;  /* 0x00000000c7007221 */ /* 0x000fe20000010000 */
[----:B------:R-:W-:Y:S02]  /*e9f0*/  IMAD.MOV.U32 R202, RZ, RZ, R23 ;  /* 0x000000ffffca7224 */ /* 0x000fe400078e0017 */
[----:B------:R-:W-:Y:S01]  /*ea00*/  IMAD.MOV.U32 R203, RZ, RZ, R10 ;  /* 0x000000ffffcb7224 */ /* 0x000fe200078e000a */
[----:B------:R-:W-:Y:S02]  /*ea10*/  WARPGROUP.DEPBAR.LE gsb0, 0x0 ;  /* 0x00008000000079c5 */ /* 0x000fe40000010000 */
[----:B------:R1:W-:Y:S01]  /*ea20*/  @!P1 SYNCS.ARRIVE.TRANS64.RED.A1T0 RZ, [R201+URZ], RZ ;  /* 0x000000ffc9ff99a7 */ /* 0x0003e2000810043f */
[----:B------:R-:W-:Y:S05]  /*ea30*/  @P2 BRA `(.L_x_4460) ;  /* 0xffffffd0002c2947 */ /* 0x000fea000383ffff */
[----:B------:R-:W-:-:S07]  /*ea40*/  IMAD.MOV.U32 R214, RZ, RZ, R200 ;  /* 0x000000ffffd67224 */ /* 0x000fce00078e00c8 */
.L_x_4450:
[----:B------:R-:W-:-:S13]  /*ea50*/  ISETP.GE.AND P2, PT, R214, RZ, PT ;  /* 0x000000ffd600720c */ /* 0x000fda0003f46270 */
[----:B------:R-:W-:Y:S05]  /*ea60*/  @!P2 BRA `(.L_x_4461) ;  /* 0x0000002400e4a947 */ /* 0x000fea0003800000 */
[----:B-1----:R-:W-:Y:S02]  /*ea70*/  IMAD.MOV.U32 R201, RZ, RZ, R23 ;  /* 0x000000ffffc97224 */ /* 0x002fe400078e0017 */
[----:B------:R-:W-:-:S07]  /*ea80*/  IMAD.MOV.U32 R202, RZ, RZ, R10 ;  /* 0x000000ffffca7224 */ /* 0x000fce00078e000a */
.L_x_4471:
        /* <DEDUP_REMOVED lines=8> */
.L_x_4462:
[----:B------:R-:W-:Y:S01]  /*eb10*/  IMAD R215, R2, 0x8, R17 ;  /* 0x0000000802d77824 */ /* 0x000fe200078e0211 */
[----:B------:R-:W-:-:S04]  /*eb20*/  SHF.L.U32 R10, R19, 0x1f, RZ ;  /* 0x0000001f130a7819 */ /* 0x000fc800000006ff */
[----:B------:R1:W2:Y:S01]  /*eb30*/  SYNCS.PHASECHK.TRANS64.TRYWAIT P2, [R215+URZ+0x32430], R10 ;  /* 0x0324300ad70075a7 */ /* 0x0002a2000804017f */
[----:B------:R-:W-:Y:S05]  /*eb40*/  @!P0 BRA `(.L_x_4463) ;  /* 0x0000000000048947 */ /* 0x000fea0003800000 */
[----:B------:R-:W-:Y:S01]  /*eb50*/  BPT.TRAP 0x1 ;  /* 0x000000040000795c */ /* 0x000fe20000300000 */
.L_x_4463:
[----:B------:R-:W3:Y:S01]  /*eb60*/  LDL R11, [R1+0x8] ;  /* 0x00000800010b7983 */ /* 0x000ee20000100800 */
[----:B------:R-:W-:Y:S01]  /*eb70*/  MOV R157, 0x40000040 ;  /* 0x40000040009d7802 */ /* 0x000fe20000000f00 */
[----:B---3--:R-:W-:Y:S01]  /*eb80*/  IMAD R156, R2, 0x300, R11 ;  /* 0x00000300029c7824 */ /* 0x008fe200078e020b */
[----:B--2---:R-:W-:Y:S06]  /*eb90*/  @P2 BRA `(.L_x_4464) ;  /* 0x0000000000082947 */ /* 0x004fec0003800000 */
[----:B------:R-:W2:Y:S02]  /*eba0*/  SYNCS.PHASECHK.TRANS64.TRYWAIT P2, [R215+URZ+0x32430], R10 ;  /* 0x0324300ad70075a7 */ /* 0x000ea4000804017f */
[----:B--2---:R-:W-:Y:S05]  /*ebb0*/  @!P2 BRA `(.L_x_4465) ;  /* 0x000000c400bca947 */ /* 0x004fea0003800000 */
.L_x_4464:
[----:B------:R-:W-:Y:S05]  /*ebc0*/  WARPSYNC.ALL ;  /* 0x0000000000007948 */ /* 0x000fea0003800000 */
[C---:B------:R-:W-:Y:S01]  /*ebd0*/  R2UR UR6, R156.reuse ;  /* 0x000000009c0672ca */ /* 0x040fe200000e0000 */
[C---:B0-----:R-:W-:Y:S01]  /*ebe0*/  VIADD R154, R156.reuse, 0x2 ;  /* 0x000000029c9a7836 */ /* 0x041fe20000000000 */
[----:B------:R-:W-:Y:S01]  /*ebf0*/  R2UR UR7, R157 ;  /* 0x000000009d0772ca */ /* 0x000fe200000e0000 */
[----:B------:R-:W-:Y:S01]  /*ec00*/  VIADD R152, R156, 0x4 ;  /* 0x000000049c987836 */ /* 0x000fe20000000000 */
[----:B------:R-:W-:Y:S01]  /*ec10*/  R2UR UR4, R216 ;  /* 0x00000000d80472ca */ /* 0x000fe200000e0000 */
[----:B------:R-:W-:Y:S01]  /*ec20*/  VIADD R156, R156, 0x6 ;  /* 0x000000069c9c7836 */ /* 0x000fe20000000000 */
[----:B------:R-:W-:Y:S01]  /*ec30*/  R2UR UR5, R217 ;  /* 0x00000000d90572ca */ /* 0x000fe200000e0000 */
[----:B------:R-:W-:Y:S01]  /*ec40*/  IMAD.MOV.U32 R155, RZ, RZ, 0x40000040 ;  /* 0x40000040ff9b7424 */ /* 0x000fe200078e00ff */
[----:B------:R-:W-:Y:S01]  /*ec50*/  R2UR UR10, R154 ;  /* 0x000000009a0a72ca */ /* 0x000fe200000e0000 */
[----:B------:R-:W-:Y:S01]  /*ec60*/  IMAD.MOV.U32 R153, RZ, RZ, 0x40000040 ;  /* 0x40000040ff997424 */ /* 0x000fe200078e00ff */
[----:B------:R-:W-:Y:S01]  /*ec70*/  R2UR UR14, R152 ;  /* 0x00000000980e72ca */ /* 0x000fe200000e0000 */
[----:B------:R-:W-:Y:S01]  /*ec80*/  IMAD.MOV.U32 R157, RZ, RZ, 0x40000040 ;  /* 0x40000040ff9d7424 */ /* 0x000fe200078e00ff */
[----:B------:R-:W-:-:S02]  /*ec90*/  R2UR UR11, R155 ;  /* 0x000000009b0b72ca */ /* 0x000fc400000e0000 */
[----:B------:R-:W-:Y:S02]  /*eca0*/  R2UR UR15, R153 ;  /* 0x00000000990f72ca */ /* 0x000fe400000e0000 */
[----:B------:R-:W-:Y:S02]  /*ecb0*/  R2UR UR18, R156 ;  /* 0x000000009c1272ca */ /* 0x000fe400000e0000 */
[----:B------:R-:W-:Y:S02]  /*ecc0*/  R2UR UR19, R157 ;  /* 0x000000009d1372ca */ /* 0x000fe400000e0000 */
[----:B------:R-:W-:Y:S01]  /*ecd0*/  WARPGROUP.ARRIVE ;  /* 0x00000000000079c5 */ /* 0x000fe20000000000 */
[----:B------:R-:W-:Y:S02]  /*ece0*/  R2UR UR8, R236 ;  /* 0x00000000ec0872ca */ /* 0x000fe400000e0000 */
[----:B------:R-:W-:Y:S02]  /*ecf0*/  R2UR UR9, R237 ;  /* 0x00000000ed0972ca */ /* 0x000fe400000e0000 */
[----:B------:R-:W-:Y:S01]  /*ed00*/  R2UR UR12, R234 ;  /* 0x00000000ea0c72ca */ /* 0x000fe200000e0000 */
[----:B------:R-:W-:Y:S01]  /*ed10*/  HGMMA.64x96x16.F32 R152, gdesc[UR4], RZ, !UPT, gsb0 ;  /* 0x01600000049879f0 */ /* 0x000fe2000c0008ff */
        /* <DEDUP_REMOVED lines=15> */
.L_x_4466:
[----:B------:R0:W3:Y:S01]  /*ee10*/  SYNCS.PHASECHK.TRANS64.TRYWAIT P2, [R215+URZ+0x32450], R10 ;  /* 0x0324500ad70075a7 */ /* 0x0000e2000804017f */
[----:B------:R-:W-:Y:S05]  /*ee20*/  @!P0 BRA `(.L_x_4467) ;  /* 0x0000000000048947 */ /* 0x000fea0003800000 */
[----:B------:R-:W-:Y:S01]  /*ee30*/  BPT.TRAP 0x1 ;  /* 0x000000040000795c */ /* 0x000fe20000300000 */
.L_x_4467:
[----:B------:R-:W-:Y:S04]  /*ee40*/  BSSY B0, `(.L_x_4468) ;  /* 0x0000004000007945 */ /* 0x000fe80003800000 */
[----:B---3--:R-:W-:Y:S05]  /*ee50*/  @P2 BRA `(.L_x_4469) ;  /* 0x0000000000082947 */ /* 0x008fea0003800000 */
[----:B------:R-:W3:Y:S02]  /*ee60*/  SYNCS.PHASECHK.TRANS64.TRYWAIT P2, [R215+URZ+0x32450], R10 ;  /* 0x0324500ad70075a7 */ /* 0x000ee4000804017f */
[----:B---3--:R-:W-:Y:S05]  /*ee70*/  @!P2 BRA `(.L_x_4470) ;  /* 0x000000c40020a947 */ /* 0x008fea0003800000 */
.L_x_4469:
[----:B------:R-:W-:Y:S05]  /*ee80*/  BSYNC B0 ;  /* 0x0000000000007941 */ /* 0x000fea0003800000 */
.L_x_4468:
[----:B------:R-:W-:Y:S05]  /*ee90*/  WARPSYNC.ALL ;  /* 0x0000000000007948 */ /* 0x000fea0003800000 */
[----:B------:R-:W0:Y:S01]  /*eea0*/  LDL R23, [R1+0xc] ;  /* 0x00000c0001177983 */ /* 0x000e220000100800 */
[----:B------:R-:W-:Y:S01]  /*eeb0*/  IMAD.MOV.U32 R11, RZ, RZ, 0x40000040 ;  /* 0x40000040ff0b7424 */ /* 0x000fe200078e00ff */
[----:B------:R-:W-:Y:S01]  /*eec0*/  R2UR UR4, R4 ;  /* 0x00000000040472ca */ /* 0x000fe200000e0000 */
[----:B------:R-:W-:Y:S01]  /*eed0*/  WARPGROUP.ARRIVE ;  /* 0x00000000000079c5 */ /* 0x000fe20000000000 */
[----:B------:R-:W-:Y:S02]  /*eee0*/  R2UR UR5, R5 ;  /* 0x00000000050572ca */ /* 0x000fe400000e0000 */
[----:B------:R-:W-:-:S02]  /*eef0*/  R2UR UR7, R11 ;  /* 0x000000000b0772ca */ /* 0x000fc400000e0000 */
[----:B------:R-:W-:Y:S01]  /*ef00*/  MOV R225, 0x40000040 ;  /* 0x4000004000e17802 */ /* 0x000fe20000000f00 */
[----:B0123--:R-:W-:-:S04]  /*ef10*/  IMAD R10, R2, 0xc00, R23 ;  /* 0x00000c00020a7824 */ /* 0x00ffc800078e0217 */
[C---:B------:R-:W-:Y:S01]  /*ef20*/  VIADD R224, R10.reuse, 0x2 ;  /* 0x000000020ae07836 */ /* 0x040fe20000000000 */
[----:B------:R-:W-:-:S13]  /*ef30*/  R2UR UR6, R10 ;  /* 0x000000000a0672ca */ /* 0x000fda00000e0000 */
[----:B------:R-:W-:Y:S01]  /*ef40*/  HGMMA.64x96x16.F32 R152, gdesc[UR4], R152, gsb0 ;  /* 0x01600000049879f0 */ /* 0x000fe20008000898 */
[----:B------:R-:W-:Y:S01]  /*ef50*/  R2UR UR6, R224 ;  /* 0x00000000e00672ca */ /* 0x000fe200000e0000 */
[----:B------:R-:W-:Y:S01]  /*ef60*/  VIADD R224, R10, 0x4 ;  /* 0x000000040ae07836 */ /* 0x000fe20000000000 */
[----:B------:R-:W-:Y:S01]  /*ef70*/  R2UR UR7, R225 ;  /* 0x00000000e10772ca */ /* 0x000fe200000e0000 */
[----:B------:R-:W-:Y:S01]  /*ef80*/  IMAD.MOV.U32 R225, RZ, RZ, 0x40000040 ;  /* 0x40000040ffe17424 */ /* 0x000fe200078e00ff */
[----:B------:R-:W-:Y:S02]  /*ef90*/  R2UR UR4, R230 ;  /* 0x00000000e60472ca */ /* 0x000fe400000e0000 */
[----:B------:R-:W-:Y:S01]  /*efa0*/  R2UR UR5, R231 ;  /* 0x00000000e70572ca */ /* 0x000fe200000e0000 */
[----:B------:R-:W-:Y:S02]  /*efb0*/  WARPGROUP.DEPBAR.LE gsb0, 0x0 ;  /* 0x00008000000079c5 */ /* 0x000fe40000010000 */
[----:B------:R-:W-:-:S10]  /*efc0*/  WARPGROUP.ARRIVE ;  /* 0x00000000000079c5 */ /* 0x000fd40000000000 */
        /* <DEDUP_REMOVED lines=28> */
[----:B------:R-:W-:Y:S02]  /*f190*/  R2UR UR6, R224 ;  /* 0x00000000e00672ca */ /* 0x000fe400000e0000 */
[----:B------:R-:W-:Y:S01]  /*f1a0*/  R2UR UR7, R225 ;  /* 0x00000000e10772ca */ /* 0x000fe200000e0000 */
[----:B------:R-:W-:Y:S01]  /*f1b0*/  IMAD.MOV.U32 R225, RZ, RZ, 0x40000040 ;  /* 0x40000040ffe17424 */ /* 0x000fe200078e00ff */
[----:B------:R-:W-:Y:S02]  /*f1c0*/  R2UR UR4, R220 ;  /* 0x00000000dc0472ca */ /* 0x000fe400000e0000 */
[----:B------:R-:W-:Y:S02]  /*f1d0*/  R2UR UR5, R221 ;  /* 0x00000000dd0572ca */ /* 0x000fe400000e0000 */
[----:B------:R-:W-:Y:S01]  /*f1e0*/  IADD3 R224, R10, 0x304, RZ ;  /* 0x000003040ae07810 */ /* 0x000fe20007ffe0ff */
[----:B------:R-:W-:-:S02]  /*f1f0*/  WARPGROUP.DEPBAR.LE gsb0, 0x0 ;  /* 0x00008000000079c5 */ /* 0x000fc40000010000 */
[----:B------:R-:W-:-:S08]  /*f200*/  WARPGROUP.ARRIVE ;  /* 0x00000000000079c5 */ /* 0x000fd00000000000 */
        /* <DEDUP_REMOVED lines=30> */
[----:B------:R-:W-:Y:S02]  /*f3f0*/  R2UR UR7, R225 ;  /* 0x00000000e10772ca */ /* 0x000fe400000e0000 */
[----:B------:R-:W-:Y:S02]  /*f400*/  R2UR UR4, R206 ;  /* 0x00000000ce0472ca */ /* 0x000fe400000e0000 */
[----:B------:R-:W-:Y:S02]  /*f410*/  R2UR UR5, R207 ;  /* 0x00000000cf0572ca */ /* 0x000fe400000e0000 */
[----:B------:R-:W-:Y:S01]  /*f420*/  MOV R225, 0x40000040 ;  /* 0x4000004000e17802 */ /* 0x000fe20000000f00 */
        /* <DEDUP_REMOVED lines=40> */
[----:B------:R-:W-:Y:S02]  /*f6b0*/  R2UR UR7, R225 ;  /* 0x00000000e10772ca */ /* 0x000fe400000e0000 */
[----:B------:R-:W-:Y:S01]  /*f6c0*/  R2UR UR4, R8 ;  /* 0x00000000080472ca */ /* 0x000fe200000e0000 */
[----:B------:R-:W-:Y:S01]  /*f6d0*/  IMAD.MOV.U32 R11, RZ, RZ, 0x40000040 ;  /* 0x40000040ff0b7424 */ /* 0x000fe200078e00ff */
[----:B------:R-:W-:Y:S01]  /*f6e0*/  R2UR UR5, R9 ;  /* 0x00000000090572ca */ /* 0x000fe200000e0000 */
[----:B------:R-:W2:Y:S01]  /*f6f0*/  LDL R225, [R1+0x4] ;  /* 0x0000040001e17983 */ /* 0x000ea20000100800 */
        /* <DEDUP_REMOVED lines=37> */
[----:B0-----:R-:W-:-:S05]  /*f950*/  FMNMX.FTZ R10, R10, R11, !PT ;  /* 0x0000000b0a0a7209 */ /* 0x001fca0007810000 */
[----:B------:R-:W0:Y:S02]  /*f960*/  SHFL.BFLY PT, R11, R10, 0x1, 0x1f ;  /* 0x0c201f000a0b7f89 */ /* 0x000e2400000e0000 */
[----:B0-----:R-:W-:Y:S02]  /*f970*/  FMNMX.FTZ R10, R10, R11, !PT ;  /* 0x0000000b0a0a7209 */ /* 0x001fe40007810000 */
[----:B------:R-:W0:Y:S03]  /*f980*/  LDC R11, c[0x0][0xa80] ;  /* 0x0002a000ff0b7b82 */ /* 0x000e260000000800 */
[C---:B------:R-:W-:Y:S01]  /*f990*/  FADD.FTZ R202, -R10.reuse, R202 ;  /* 0x000000ca0aca7221 */ /* 0x040fe20000010100 */
[----:B0-----:R-:W-:-:S04]  /*f9a0*/  FMUL.FTZ R200, R10, R11 ;  /* 0x0000000b0ac87220 */ /* 0x001fc80000410000 */
[-CC-:B------:R-:W-:Y:S01]  /*f9b0*/  FFMA.FTZ R23, R156, R11.reuse, -R200.reuse ;  /* 0x0000000b9c177223 */ /* 0x180fe200000108c8 */
[-CC-:B------:R-:W-:Y:S01]  /*f9c0*/  FFMA.FTZ R156, R172, R11.reuse, -R200.reuse ;  /* 0x0000000bac9c7223 */ /* 0x180fe200000108c8 */
[-CC-:B------:R-:W-:Y:S01]  /*f9d0*/  FFMA.FTZ R152, R152, R11.reuse, -R200.reuse ;  /* 0x0000000b98987223 */ /* 0x180fe200000108c8 */
[-C--:B------:R-:W-:Y:S01]  /*f9e0*/  FMUL.FTZ R172, R202, R11.reuse ;  /* 0x0000000bcaac7220 */ /* 0x080fe20000410000 */
[-CC-:B------:R-:W-:Y:S01]  /*f9f0*/  FFMA.FTZ R153, R153, R11.reuse, -R200.reuse ;  /* 0x0000000b99997223 */ /* 0x180fe200000108c8 */
[----:B------:R-:W-:-:S03]  /*fa00*/  FFMA.FTZ R157, R157, R11, -R200 ;  /* 0x0000000b9d9d7223 */ /* 0x000fc600000108c8 */
[----:B------:R-:W-:Y:S08]  /*fa10*/  MUFU.EX2 R152, R152 ;  /* 0x0000009800987308 */ /* 0x000ff00000000800 */
[----:B------:R-:W0:Y:S08]  /*fa20*/  MUFU.EX2 R172, R172 ;  /* 0x000000ac00ac7308 */ /* 0x000e300000000800 */
[----:B------:R-:W1:Y:S08]  /*fa30*/  MUFU.EX2 R153, R153 ;  /* 0x0000009900997308 */ /* 0x000e700000000800 */
[----:B------:R-:W3:Y:S08]  /*fa40*/  MUFU.EX2 R23, R23 ;  /* 0x0000001700177308 */ /* 0x000ef00000000800 */
[----:B------:R-:W4:Y:S01]  /*fa50*/  MUFU.EX2 R157, R157 ;  /* 0x0000009d009d7308 */ /* 0x000f220000000800 */
[----:B0-----:R-:W-:-:S04]  /*fa60*/  FFMA.FTZ R3, R172, R3, R152 ;  /* 0x00000003ac037223 */ /* 0x001fc80000010098 */
[----:B-1----:R-:W-:-:S04]  /*fa70*/  FADD.FTZ R3, R153, R3 ;  /* 0x0000000399037221 */ /* 0x002fc80000010000 */
[----:B---3--:R-:W-:Y:S01]  /*fa80*/  FADD.FTZ R3, R23, R3 ;  /* 0x0000000317037221 */ /* 0x008fe20000010000 */
[----:B----4-:R-:W-:Y:S02]  /*fa90*/  F2FP.F16.F32.PACK_AB R202, R157, R23 ;  /* 0x000000179dca723e */ /* 0x010fe400000000ff */
        /* <DEDUP_REMOVED lines=23> */
[----:B------:R-:W-:-:S03]  /*fc10*/  FFMA.FTZ R160, R160, R11, -R200 ;  /* 0x0000000ba0a07223 */ /* 0x000fc600000108c8 */
        /* <DEDUP_REMOVED lines=19> */
[----:B------:R-:W-:-:S02]  /*fd50*/  F2FP.F16.F32.PACK_AB R200, R153, R152 ;  /* 0x0000009899c8723e */ /* 0x000fc400000000ff */
[----:B------:R-:W0:Y:S02]  /*fd60*/  SHFL.BFLY PT, R152, R23, 0x2, 0x1f ;  /* 0x0c401f0017987f89 */ /* 0x000e2400000e0000 */
[----:B0-----:R-:W-:-:S05]  /*fd70*/  FMNMX.FTZ R23, R23, R152, !PT ;  /* 0x0000009817177209 */ /* 0x001fca0007810000 */
[----:B------:R-:W0:Y:S01]  /*fd80*/  SHFL.BFLY PT, R152, R23, 0x1, 0x1f ;  /* 0x0c201f0017987f89 */ /* 0x000e2200000e0000 */
[----:B------:R-:W-:Y:S01]  /*fd90*/  FADD.FTZ R3, R157, R3 ;  /* 0x000000039d037221 */ /* 0x000fe20000010000 */
[----:B0-----:R-:W-:-:S05]  /*fda0*/  FMNMX.FTZ R23, R23, R152, !PT ;  /* 0x0000009817177209 */ /* 0x001fca0007810000 */
[----:B------:R-:W-:-:S04]  /*fdb0*/  FMUL.FTZ R152, R23, R11 ;  /* 0x0000000b17987220 */ /* 0x000fc80000410000 */
[-CC-:B------:R-:W-:Y:S01]  /*fdc0*/  FFMA.FTZ R157, R170, R11.reuse, -R152.reuse ;  /* 0x0000000baa9d7223 */ /* 0x180fe20000010898 */
[----:B--2---:R-:W-:Y:S02]  /*fdd0*/  IMAD R170, R2, 0xc00, R225 ;  /* 0x00000c0002aa7824 */ /* 0x004fe400078e02e1 */
[----:B------:R-:W0:Y:S01]  /*fde0*/  S2R R225, SR_TID.X ;  /* 0x0000000000e17919 */ /* 0x000e220000002100 */
[----:B------:R-:W-:Y:S01]  /*fdf0*/  FADD.FTZ R201, -R23, R201 ;  /* 0x000000c917c97221 */ /* 0x000fe20000010100 */
[-CC-:B------:R-:W-:Y:S01]  /*fe00*/  FFMA.FTZ R154, R154, R11.reuse, -R152.reuse ;  /* 0x0000000b9a9a7223 */ /* 0x180fe20000010898 */
[-C--:B------:R-:W-:Y:S02]  /*fe10*/  FFMA.FTZ R155, R155, R11.reuse, -R152 ;  /* 0x0000000b9b9b7223 */ /* 0x080fe40000010898 */
[----:B------:R-:W-:-:S03]  /*fe20*/  FMUL.FTZ R201, R201, R11 ;  /* 0x0000000bc9c97220 */ /* 0x000fc60000410000 */
[----:B------:R-:W-:Y:S08]  /*fe30*/  MUFU.EX2 R154, R154 ;  /* 0x0000009a009a7308 */ /* 0x000ff00000000800 */
[----:B------:R-:W1:Y:S08]  /*fe40*/  MUFU.EX2 R203, R201 ;  /* 0x000000c900cb7308 */ /* 0x000e700000000800 */
[----:B------:R-:W2:Y:S01]  /*fe50*/  MUFU.EX2 R155, R155 ;  /* 0x0000009b009b7308 */ /* 0x000ea20000000800 */
        /* <DEDUP_REMOVED lines=8> */
[----:B-1----:R-:W-:Y:S01]  /*fee0*/  FFMA.FTZ R0, R203, R0, R154 ;  /* 0x00000000cb007223 */ /* 0x002fe2000001009a */
[-CC-:B------:R-:W-:Y:S01]  /*fef0*/  FFMA.FTZ R175, R175, R11.reuse, -R152.reuse ;  /* 0x0000000bafaf7223 */ /* 0x180fe20000010898 */
[-CC-:B------:R-:W-:Y:S01]  /*ff00*/  FFMA.FTZ R178, R178, R11.reuse, -R152.reuse ;  /* 0x0000000bb2b27223 */ /* 0x180fe20000010898 */
[-CC-:B------:R-:W-:Y:S01]  /*ff10*/  FFMA.FTZ R179, R179, R11.reuse, -R152.reuse ;  /* 0x0000000bb3b37223 */ /* 0x180fe20000010898 */
[-CC-:B------:R-:W-:Y:S01]  /*ff20*/  FFMA.FTZ R182, R182, R11.reuse, -R152.reuse ;  /* 0x0000000bb6b67223 */ /* 0x180fe20000010898 */
[-CC-:B------:R-:W-:Y:S01]  /*ff30*/  FFMA.FTZ R183, R183, R11.reuse, -R152.reuse ;  /* 0x0000000bb7b77223 */ /* 0x180fe20000010898 */
[-CC-:B------:R-:W-:Y:S01]  /*ff40*/  FFMA.FTZ R186, R186, R11.reuse, -R152.reuse ;  /* 0x0000000bbaba7223 */ /* 0x180fe20000010898 */
[-CC-:B------:R-:W-:Y:S01]  /*ff50*/  FFMA.FTZ R187, R187, R11.reuse, -R152.reuse ;  /* 0x0000000bbbbb7223 */ /* 0x180fe20000010898 */
[----:B--2---:R-:W-:Y:S01]  /*ff60*/  F2FP.F16.F32.PACK_AB R201, R155, R154 ;  /* 0x0000009a9bc9723e */ /* 0x004fe200000000ff */
[-CC-:B------:R-:W-:Y:S01]  /*ff70*/  FFMA.FTZ R190, R190, R11.reuse, -R152.reuse ;  /* 0x0000000bbebe7223 */ /* 0x180fe20000010898 */
[-CC-:B------:R-:W-:Y:S01]  /*ff80*/  FFMA.FTZ R191, R191, R11.reuse, -R152.reuse ;  /* 0x0000000bbfbf7223 */ /* 0x180fe20000010898 */
[-CC-:B------:R-:W-:Y:S01]  /*ff90*/  FFMA.FTZ R194, R194, R11.reuse, -R152.reuse ;  /* 0x0000000bc2c27223 */ /* 0x180fe20000010898 */
[-CC-:B------:R-:W-:Y:S01]  /*ffa0*/  FFMA.FTZ R195, R195, R11.reuse, -R152.reuse ;  /* 0x0000000bc3c37223 */ /* 0x180fe20000010898 */
[-CC-:B------:R-:W-:Y:S01]  /*ffb0*/  FFMA.FTZ R198, R198, R11.reuse, -R152.reuse ;  /* 0x0000000bc6c67223 */ /* 0x180fe20000010898 */
[----:B------:R-:W-:Y:S01]  /*ffc0*/  FFMA.FTZ R199, R199, R11, -R152 ;  /* 0x0000000bc7c77223 */ /* 0x000fe20000010898 */
[----:B0-----:R-:W-:Y:S01]  /*ffd0*/  SHF.R.U32.HI R154, RZ, 0x7, R225 ;  /* 0x00000007ff9a7819 */ /* 0x001fe200000116e1 */
[----:B------:R-:W-:-:S02]  /*ffe0*/  @!P1 VIADD R152, R215, 0x32440 ;  /* 0x00032440d7989836 */ /* 0x000fc40000000000 */
        /* <DEDUP_REMOVED lines=68> */
[----:B------:R-:W-:Y:S02]  /*10430*/  IMAD.MOV.U32 R171, RZ, RZ, 0x40000040 ;  /* 0x40000040ffab7424 */ /* 0x000fe400078e00ff */
[----:B0-----:R-:W-:-:S03]  /*10440*/  VIADD R152, R154, 0x8 ;  /* 0x000000089a987836 */ /* 0x001fc60000000000 */
[----:B------:R-:W-:Y:S01]  /*10450*/  R2UR UR7, R171 ;  /* 0x00000000ab0772ca */ /* 0x000fe200000e0000 */
[----:B------:R-:W-:Y:S01]  /*10460*/  MUFU.EX2 R158, R158 ;  /* 0x0000009e009e7308 */ /* 0x000fe20000000800 */
[----:B------:R0:W-:Y:S07]  /*10470*/  BAR.SYNC.DEFER_BLOCKING R152, 0x100 ;  /* 0x000400980000751d */ /* 0x0001ee0000010000 */
[----:B------:R-:W1:Y:S01]  /*10480*/  MUFU.EX2 R171, R153 ;  /* 0x0000009900ab7308 */ /* 0x000e620000000800 */
        /* <DEDUP_REMOVED lines=65> */
[----:B-1----:R-:W-:-:S05]  /*108a0*/  F2FP.F16.F32.PACK_AB R203, R171, R158 ;  /* 0x0000009eabcb723e */ /* 0x002fca00000000ff */
[----:B------:R-:W-:-:S06]  /*108b0*/  WARPGROUP.ARRIVE ;  /* 0x00000000000079c5 */ /* 0x000fcc0000000000 */
[----:B------:R-:W-:Y:S01]  /*108c0*/  HGMMA.64x256x16.F32 R24, R200, gdesc[UR4].tnspB, R24, gsb0 ;  /* 0x43e00004c8187df0 */ /* 0x000fe20008000818 */
[----:B------:R-:W1:Y:S08]  /*108d0*/  MUFU.EX2 R160, R160 ;  /* 0x000000a000a07308 */ /* 0x000e700000000800 */
[----:B------:R-:W3:Y:S08]  /*108e0*/  MUFU.EX2 R161, R161 ;  /* 0x000000a100a17308 */ /* 0x000ef00000000800 */
[----:B------:R-:W4:Y:S08]  /*108f0*/  MUFU.EX2 R154, R164 ;  /* 0x000000a4009a7308 */ /* 0x000f300000000800 */
[----:B------:R-:W2:Y:S01]  /*10900*/  MUFU.EX2 R165, R165 ;  /* 0x000000a500a57308 */ /* 0x000ea20000000800 */
[----:B-1----:R-:W-:Y:S01]  /*10910*/  FADD.FTZ R3, R160, R3 ;  /* 0x00000003a0037221 */ /* 0x002fe20000010000 */
[----:B0-----:R-:W-:-:S02]  /*10920*/  VIADD R152, R170, 0x80 ;  /* 0x00000080aa987836 */ /* 0x001fc40000000000 */
[----:B------:R-:W-:Y:S02]  /*10930*/  IMAD.MOV.U32 R153, RZ, RZ, 0x40000040 ;  /* 0x40000040ff997424 */ /* 0x000fe400078e00ff */
[----:B---3--:R-:W-:Y:S01]  /*10940*/  FADD.FTZ R3, R161, R3 ;  /* 0x00000003a1037221 */ /* 0x008fe20000010000 */
[----:B------:R-:W-:Y:S02]  /*10950*/  R2UR UR6, R152 ;  /* 0x00000000980672ca */ /* 0x000fe400000e0000 */
[----:B------:R-:W-:Y:S01]  /*10960*/  R2UR UR7, R153 ;  /* 0x00000000990772ca */ /* 0x000fe200000e0000 */
[----:B------:R-:W-:Y:S01]  /*10970*/  FADD.FTZ R0, R155, R0 ;  /* 0x000000009b007221 */ /* 0x000fe20000010000 */
[----:B----4-:R-:W-:Y:S01]  /*10980*/  FADD.FTZ R3, R154, R3 ;  /* 0x000000039a037221 */ /* 0x010fe20000010000 */
[----:B------:R-:W-:Y:S02]  /*10990*/  F2FP.F16.F32.PACK_AB R152, R161, R160 ;  /* 0x000000a0a198723e */ /* 0x000fe400000000ff */
[----:B--2---:R-:W-:Y:S01]  /*109a0*/  F2FP.F16.F32.PACK_AB R154, R165, R154 ;  /* 0x0000009aa59a723e */ /* 0x004fe200000000ff */
[----:B------:R-:W-:Y:S01]  /*109b0*/  MUFU.EX2 R168, R168 ;  /* 0x000000a800a87308 */ /* 0x000fe20000000800 */
[----:B------:R-:W-:-:S07]  /*109c0*/  FADD.FTZ R0, R158, R0 ;  /* 0x000000009e007221 */ /* 0x000fce0000010000 */
[----:B------:R-:W-:Y:S01]  /*109d0*/  MUFU.EX2 R169, R169 ;  /* 0x000000a900a97308 */ /* 0x000fe20000000800 */
[----:B------:R-:W-:-:S07]  /*109e0*/  FADD.FTZ R3, R165, R3 ;  /* 0x00000003a5037221 */ /* 0x000fce0000010000 */
[----:B------:R-:W-:Y:S08]  /*109f0*/  MUFU.EX2 R158, R156 ;  /* 0x0000009c009e7308 */ /* 0x000ff00000000800 */
[----:B------:R-:W-:Y:S08]  /*10a00*/  MUFU.EX2 R173, R173 ;  /* 0x000000ad00ad7308 */ /* 0x000ff00000000800 */
[----:B------:R-:W-:Y:S01]  /*10a10*/  MUFU.EX2 R174, R174 ;  /* 0x000000ae00ae7308 */ /* 0x000fe20000000800 */
[----:B------:R-:W-:-:S07]  /*10a20*/  WARPGROUP.DEPBAR.LE gsb0, 0x0 ;  /* 0x00008000000079c5 */ /* 0x000fce0000010000 */
[----:B------:R-:W-:Y:S08]  /*10a30*/  MUFU.EX2 R203, R162 ;  /* 0x000000a200cb7308 */ /* 0x000ff00000000800 */
[----:B------:R-:W0:Y:S08]  /*10a40*/  MUFU.EX2 R202, R163 ;  /* 0x000000a300ca7308 */ /* 0x000e300000000800 */
[----:B------:R-:W-:Y:S08]  /*10a50*/  MUFU.EX2 R201, R166 ;  /* 0x000000a600c97308 */ /* 0x000ff00000000800 */
[----:B------:R-:W1:Y:S01]  /*10a60*/  MUFU.EX2 R200, R167 ;  /* 0x000000a700c87308 */ /* 0x000e620000000800 */
[----:B0-----:R-:W-:-:S02]  /*10a70*/  F2FP.F16.F32.PACK_AB R153, R202, R203 ;  /* 0x000000cbca99723e */ /* 0x001fc400000000ff */
[----:B-1----:R-:W-:-:S04]  /*10a80*/  F2FP.F16.F32.PACK_AB R155, R200, R201 ;  /* 0x000000c9c89b723e */ /* 0x002fc800000000ff */
[----:B------:R-:W-:-:S06]  /*10a90*/  WARPGROUP.ARRIVE ;  /* 0x00000000000079c5 */ /* 0x000fcc0000000000 */
[----:B------:R-:W-:Y:S01]  /*10aa0*/  HGMMA.64x256x16.F32 R24, R152, gdesc[UR4].tnspB, R24, gsb0 ;  /* 0x43e0000498187df0 */ /* 0x000fe20008000818 */
[----:B------:R-:W-:Y:S01]  /*10ab0*/  MUFU.EX2 R175, R175 ;  /* 0x000000af00af7308 */ /* 0x000fe20000000800 */
[----:B------:R-:W-:-:S04]  /*10ac0*/  FADD.FTZ R3, R168, R3 ;  /* 0x00000003a8037221 */ /* 0x000fc80000010000 */
[C---:B------:R-:W-:Y:S01]  /*10ad0*/  FADD.FTZ R3, R169.reuse, R3 ;  /* 0x00000003a9037221 */ /* 0x040fe20000010000 */
[----:B------:R-:W-:-:S03]  /*10ae0*/  F2FP.F16.F32.PACK_AB R156, R169, R168 ;  /* 0x000000a8a99c723e */ /* 0x000fc600000000ff */
[----:B------:R-:W-:Y:S01]  /*10af0*/  FADD.FTZ R3, R158, R3 ;  /* 0x000000039e037221 */ /* 0x000fe20000010000 */
[C---:B------:R-:W-:Y:S01]  /*10b00*/  F2FP.F16.F32.PACK_AB R158, R173.reuse, R158 ;  /* 0x0000009ead9e723e */ /* 0x040fe200000000ff */
[----:B------:R-:W0:Y:S08]  /*10b10*/  MUFU.EX2 R160, R176 ;  /* 0x000000b000a07308 */ /* 0x000e300000000800 */
[----:B------:R-:W1:Y:S01]  /*10b20*/  MUFU.EX2 R177, R177 ;  /* 0x000000b100b17308 */ /* 0x000e620000000800 */
[----:B------:R-:W-:-:S07]  /*10b30*/  FADD.FTZ R3, R173, R3 ;  /* 0x00000003ad037221 */ /* 0x000fce0000010000 */
[----:B------:R-:W-:Y:S08]  /*10b40*/  MUFU.EX2 R162, R180 ;  /* 0x000000b400a27308 */ /* 0x000ff00000000800 */
[----:B------:R-:W-:Y:S08]  /*10b50*/  MUFU.EX2 R181, R181 ;  /* 0x000000b500b57308 */ /* 0x000ff00000000800 */
[----:B------:R-:W-:Y:S08]  /*10b60*/  MUFU.EX2 R178, R178 ;  /* 0x000000b200b27308 */ /* 0x000ff00000000800 */
[----:B------:R-:W2:Y:S08]  /*10b70*/  MUFU.EX2 R179, R179 ;  /* 0x000000b300b37308 */ /* 0x000eb00000000800 */
[----:B------:R-:W-:Y:S08]  /*10b80*/  MUFU.EX2 R182, R182 ;  /* 0x000000b600b67308 */ /* 0x000ff00000000800 */
[----:B------:R-:W-:Y:S01]  /*10b90*/  MUFU.EX2 R183, R183 ;  /* 0x000000b700b77308 */ /* 0x000fe20000000800 */
[----:B0-----:R-:W-:-:S04]  /*10ba0*/  FADD.FTZ R3, R160, R3 ;  /* 0x00000003a0037221 */ /* 0x001fc80000010000 */
[C---:B-1----:R-:W-:Y:S01]  /*10bb0*/  FADD.FTZ R3, R177.reuse, R3 ;  /* 0x00000003b1037221 */ /* 0x042fe20000010000 */
[----:B------:R-:W-:Y:S02]  /*10bc0*/  F2FP.F16.F32.PACK_AB R160, R177, R160 ;  /* 0x000000a0b1a0723e */ /* 0x000fe400000000ff */
[----:B--2---:R-:W-:Y:S01]  /*10bd0*/  F2FP.F16.F32.PACK_AB R161, R179, R178 ;  /* 0x000000b2b3a1723e */ /* 0x004fe200000000ff */
[----:B------:R-:W-:Y:S01]  /*10be0*/  FADD.FTZ R3, R162, R3 ;  /* 0x00000003a2037221 */ /* 0x000fe20000010000 */
[----:B------:R-:W-:Y:S01]  /*10bf0*/  F2FP.F16.F32.PACK_AB R162, R181, R162 ;  /* 0x000000a2b5a2723e */ /* 0x000fe200000000ff */
[----:B------:R-:W-:Y:S02]  /*10c00*/  WARPGROUP.DEPBAR.LE gsb0, 0x0 ;  /* 0x00008000000079c5 */ /* 0x000fe40000010000 */
[----:B------:R-:W-:Y:S08]  /*10c10*/  MUFU.EX2 R154, R157 ;  /* 0x0000009d009a7308 */ /* 0x000ff00000000800 */
[----:B------:R0:W1:Y:S01]  /*10c20*/  MUFU.EX2 R155, R159 ;  /* 0x0000009f009b7308 */ /* 0x0000620000000800 */
[----:B------:R-:W-:-:S02]  /*10c30*/  VIADD R152, R170, 0x100 ;  /* 0x00000100aa987836 */ /* 0x000fc40000000000 */
[----:B------:R-:W-:-:S03]  /*10c40*/  IMAD.MOV.U32 R153, RZ, RZ, 0x40000040 ;  /* 0x40000040ff997424 */ /* 0x000fc600078e00ff */
[----:B------:R-:W-:Y:S02]  /*10c50*/  R2UR UR6, R152 ;  /* 0x00000000980672ca */ /* 0x000fe400000e0000 */
[----:B------:R-:W-:Y:S02]  /*10c60*/  R2UR UR7, R153 ;  /* 0x00000000990772ca */ /* 0x000fe400000e0000 */
[----:B0-----:R-:W-:Y:S02]  /*10c70*/  F2FP.F16.F32.PACK_AB R159, R175, R174 ;  /* 0x000000aeaf9f723e */ /* 0x001fe400000000ff */
[----:B-1----:R-:W-:-:S04]  /*10c80*/  F2FP.F16.F32.PACK_AB R157, R155, R154 ;  /* 0x0000009a9b9d723e */ /* 0x002fc800000000ff */
[----:B------:R-:W-:-:S06]  /*10c90*/  WARPGROUP.ARRIVE ;  /* 0x00000000000079c5 */ /* 0x000fcc0000000000 */
[----:B------:R-:W-:Y:S01]  /*10ca0*/  HGMMA.64x256x16.F32 R24, R156, gdesc[UR4].tnspB, R24, gsb0 ;  /* 0x43e000049c187df0 */ /* 0x000fe20008000818 */
[----:B------:R-:W-:Y:S01]  /*10cb0*/  IMAD.MOV.U32 R153, RZ, RZ, 0x40000040 ;  /* 0x40000040ff997424 */ /* 0x000fe200078e00ff */
[----:B------:R-:W-:-:S04]  /*10cc0*/  IADD3 R152, R170, 0x180, RZ ;  /* 0x00000180aa987810 */ /* 0x000fc80007ffe0ff */
[----:B------:R-:W-:Y:S02]  /*10cd0*/  R2UR UR6, R152 ;  /* 0x00000000980672ca */ /* 0x000fe400000e0000 */
[----:B------:R-:W-:Y:S02]  /*10ce0*/  R2UR UR7, R153 ;  /* 0x00000000990772ca */ /* 0x000fe400000e0000 */
[----:B------:R-:W-:Y:S01]  /*10cf0*/  F2FP.F16.F32.PACK_AB R163, R183, R182 ;  /* 0x000000b6b7a3723e */ /* 0x000fe200000000ff */
        /* <DEDUP_REMOVED lines=8> */
[----:B------:R-:W3:Y:S01]  /*10d80*/  MUFU.EX2 R191, R191 ;  /* 0x000000bf00bf7308 */ /* 0x000ee20000000800 */
[----:B0-----:R-:W-:Y:S01]  /*10d90*/  FADD.FTZ R3, R164, R3 ;  /* 0x00000003a4037221 */ /* 0x001fe20000010000 */
[----:B------:R-:W-:-:S02]  /*10da0*/  VIADD R152, R170, 0x200 ;  /* 0x00000200aa987836 */ /* 0x000fc40000000000 */
[----:B------:R-:W-:Y:S02]  /*10db0*/  IMAD.MOV.U32 R153, RZ, RZ, 0x40000040 ;  /* 0x40000040ff997424 */ /* 0x000fe400078e00ff */
[C---:B-1----:R-:W-:Y:S01]  /*10dc0*/  FADD.FTZ R3, R185.reuse, R3 ;  /* 0x00000003b9037221 */ /* 0x042fe20000010000 */
[----:B------:R-:W-:Y:S02]  /*10dd0*/  F2FP.F16.F32.PACK_AB R164, R185, R164 ;  /* 0x000000a4b9a4723e */ /* 0x000fe400000000ff */
[----:B--2---:R-:W-:Y:S01]  /*10de0*/  F2FP.F16.F32.PACK_AB R165, R187, R186 ;  /* 0x000000babba5723e */ /* 0x004fe200000000ff */
[----:B------:R-:W-:Y:S01]  /*10df0*/  FADD.FTZ R3, R166, R3 ;  /* 0x00000003a6037221 */ /* 0x000fe20000010000 */
[----:B------:R-:W-:Y:S02]  /*10e00*/  F2FP.F16.F32.PACK_AB R166, R189, R166 ;  /* 0x000000a6bda6723e */ /* 0x000fe400000000ff */
[----:B---3--:R-:W-:Y:S01]  /*10e10*/  F2FP.F16.F32.PACK_AB R167, R191, R190 ;  /* 0x000000bebfa7723e */ /* 0x008fe200000000ff */
[----:B------:R-:W-:-:S02]  /*10e20*/  WARPGROUP.DEPBAR.LE gsb0, 0x0 ;  /* 0x00008000000079c5 */ /* 0x000fc40000010000 */
[----:B------:R-:W-:-:S06]  /*10e30*/  WARPGROUP.ARRIVE ;  /* 0x00000000000079c5 */ /* 0x000fcc0000000000 */
[----:B------:R-:W-:Y:S01]  /*10e40*/  HGMMA.64x256x16.F32 R24, R160, gdesc[UR4].tnspB, R24, gsb0 ;  /* 0x43e00004a0187df0 */ /* 0x000fe20008000818 */
[----:B------:R-:W-:Y:S02]  /*10e50*/  R2UR UR6, R152 ;  /* 0x00000000980672ca */ /* 0x000fe400000e0000 */
[----:B------:R-:W-:Y:S01]  /*10e60*/  R2UR UR7, R153 ;  /* 0x00000000990772ca */ /* 0x000fe200000e0000 */
[----:B------:R-:W-:Y:S08]  /*10e70*/  MUFU.EX2 R168, R192 ;  /* 0x000000c000a87308 */ /* 0x000ff00000000800 */
[----:B------:R-:W-:Y:S08]  /*10e80*/  MUFU.EX2 R193, R193 ;  /* 0x000000c100c17308 */ /* 0x000ff00000000800 */
[----:B------:R-:W-:Y:S08]  /*10e90*/  MUFU.EX2 R196, R196 ;  /* 0x000000c400c47308 */ /* 0x000ff00000000800 */
[----:B------:R-:W0:Y:S08]  /*10ea0*/  MUFU.EX2 R197, R197 ;  /* 0x000000c500c57308 */ /* 0x000e300000000800 */
[----:B------:R-:W-:Y:S08]  /*10eb0*/  MUFU.EX2 R194, R194 ;  /* 0x000000c200c27308 */ /* 0x000ff00000000800 */
[----:B------:R-:W1:Y:S08]  /*10ec0*/  MUFU.EX2 R195, R195 ;  /* 0x000000c300c37308 */ /* 0x000e700000000800 */
[----:B------:R-:W-:Y:S08]  /*10ed0*/  MUFU.EX2 R198, R198 ;  /* 0x000000c600c67308 */ /* 0x000ff00000000800 */
[----:B------:R-:W2:Y:S01]  /*10ee0*/  MUFU.EX2 R199, R199 ;  /* 0x000000c700c77308 */ /* 0x000ea20000000800 */
[----:B------:R-:W-:-:S02]  /*10ef0*/  VIADD R152, R170, 0x280 ;  /* 0x00000280aa987836 */ /* 0x000fc40000000000 */
[----:B------:R-:W-:Y:S02]  /*10f00*/  IMAD.MOV.U32 R153, RZ, RZ, 0x40000040 ;  /* 0x40000040ff997424 */ /* 0x000fe400078e00ff */
[----:B------:R-:W-:Y:S01]  /*10f10*/  FADD.FTZ R3, R189, R3 ;  /* 0x00000003bd037221 */ /* 0x000fe20000010000 */
[----:B------:R-:W-:Y:S01]  /*10f20*/  FADD.FTZ R0, R171, R0 ;  /* 0x00000000ab007221 */ /* 0x000fe20000010000 */
[----:B0-----:R-:W-:Y:S02]  /*10f30*/  F2FP.F16.F32.PACK_AB R170, R197, R196 ;  /* 0x000000c4c5aa723e */ /* 0x001fe400000000ff */
[----:B------:R-:W-:Y:S01]  /*10f40*/  FADD.FTZ R3, R168, R3 ;  /* 0x00000003a8037221 */ /* 0x000fe20000010000 */
[----:B------:R-:W-:Y:S02]  /*10f50*/  F2FP.F16.F32.PACK_AB R168, R193, R168 ;  /* 0x000000a8c1a8723e */ /* 0x000fe400000000ff */
[----:B-1----:R-:W-:Y:S02]  /*10f60*/  F2FP.F16.F32.PACK_AB R169, R195, R194 ;  /* 0x000000c2c3a9723e */ /* 0x002fe400000000ff */
[----:B--2---:R-:W-:Y:S01]  /*10f70*/  F2FP.F16.F32.PACK_AB R171, R199, R198 ;  /* 0x000000c6c7ab723e */ /* 0x004fe200000000ff */
[----:B------:R-:W-:-:S02]  /*10f80*/  WARPGROUP.DEPBAR.LE gsb0, 0x0 ;  /* 0x00008000000079c5 */ /* 0x000fc40000010000 */
[----:B------:R-:W-:-:S06]  /*10f90*/  WARPGROUP.ARRIVE ;  /* 0x00000000000079c5 */ /* 0x000fcc0000000000 */
[----:B------:R-:W-:Y:S01]  /*10fa0*/  HGMMA.64x256x16.F32 R24, R164, gdesc[UR4].tnspB, R24, gsb0 ;  /* 0x43e00004a4187df0 */ /* 0x000fe20008000818 */
[----:B------:R-:W-:Y:S02]  /*10fb0*/  R2UR UR6, R152 ;  /* 0x00000000980672ca */ /* 0x000fe400000e0000 */
        /* <DEDUP_REMOVED lines=16> */
[----:B------:R-:W-:-:S03]  /*110c0*/  ISETP.GT.AND P2, PT, R214, RZ, PT ;  /* 0x000000ffd600720c */ /* 0x000fc60003f44270 */
[----:B------:R-:W-:Y:S01]  /*110d0*/  FADD.FTZ R191, R191, R190 ;  /* 0x000000bebfbf7221 */ /* 0x000fe20000010000 */
[----:B------:R-:W-:-:S03]  /*110e0*/  @!P1 VIADD R215, R215, 0x32460 ;  /* 0x00032460d7d79836 */ /* 0x000fc60000000000 */
[----:B------:R-:W-:Y:S01]  /*110f0*/  FADD.FTZ R194, R194, R191 ;  /* 0x000000bfc2c27221 */ /* 0x000fe20000010000 */
[----:B------:R-:W-:Y:S01]  /*11100*/  FADD.FTZ R3, R193, R3 ;  /* 0x00000003c1037221 */ /* 0x000fe20000010000 */
[----:B------:R-:W-:Y:S02]  /*11110*/  @!P1 PRMT R215, RZ, 0x654, R215 ;  /* 0x00000654ffd79816 */ /* 0x000fe400000000d7 */
[----:B------:R-:W-:Y:S01]  /*11120*/  FADD.FTZ R195, R195, R194 ;  /* 0x000000c2c3c37221 */ /* 0x000fe20000010000 */
[----:B------:R-:W-:-:S03]  /*11130*/  FADD.FTZ R3, R196, R3 ;  /* 0x00000003c4037221 */ /* 0x000fc60000010000 */
[----:B------:R-:W-:Y:S01]  /*11140*/  FADD.FTZ R0, R198, R195 ;  /* 0x000000c3c6007221 */ /* 0x000fe20000010000 */
[----:B------:R-:W-:Y:S01]  /*11150*/  FADD.FTZ R3, R197, R3 ;  /* 0x00000003c5037221 */ /* 0x000fe20000010000 */
[----:B------:R-:W-:Y:S01]  /*11160*/  VIADD R214, R214, 0xffffffff ;  /* 0xffffffffd6d67836 */ /* 0x000fe20000000000 */
[----:B------:R-:W-:Y:S01]  /*11170*/  MOV R202, R10 ;  /* 0x0000000a00ca7202 */ /* 0x000fe20000000f00 */
[----:B------:R-:W-:Y:S01]  /*11180*/  FADD.FTZ R0, R199, R0 ;  /* 0x00000000c7007221 */ /* 0x000fe20000010000 */
[----:B------:R-:W-:Y:S01]  /*11190*/  IMAD.MOV.U32 R201, RZ, RZ, R23 ;  /* 0x000000ffffc97224 */ /* 0x000fe200078e0017 */
[----:B------:R-:W-:Y:S02]  /*111a0*/  WARPGROUP.DEPBAR.LE gsb0, 0x0 ;  /* 0x00008000000079c5 */ /* 0x000fe40000010000 */
[----:B------:R-:W-:-:S06]  /*111b0*/  WARPGROUP.ARRIVE ;  /* 0x00000000000079c5 */ /* 0x000fcc0000000000 */
[----:B------:R-:W-:Y:S03]  /*111c0*/  HGMMA.64x256x16.F32 R24, R168, gdesc[UR4].tnspB, R24, gsb0 ;  /* 0x43e00004a8187df0 */ /* 0x000fe60008000818 */
[----:B------:R-:W-:Y:S02]  /*111d0*/  WARPGROUP.DEPBAR.LE gsb0, 0x0 ;  /* 0x00008000000079c5 */ /* 0x000fe40000010000 */
[----:B------:R2:W-:Y:S01]  /*111e0*/  @!P1 SYNCS.ARRIVE.TRANS64.RED.A1T0 RZ, [R215+URZ], RZ ;  /* 0x000000ffd7ff99a7 */ /* 0x0005e2000810043f */
[----:B------:R-:W-:Y:S05]  /*111f0*/  @P2 BRA `(.L_x_4471) ;  /* 0xffffffd800242947 */ /* 0x000fea000383ffff */
.L_x_4461:
[----:B0-----:R-:W3:Y:S01]  /*11200*/  LDL.LU R173, [R1+0x44] ;  /* 0x0000440001ad7983 */ /* 0x001ee20000300800 */
[----:B------:R-:W-:Y:S05]  /*11210*/  WARPSYNC.ALL ;  /* 0x0000000000007948 */ /* 0x000fea0003800000 */
[----:B------:R-:W0:Y:S01]  /*11220*/  SHFL.BFLY PT, R4, R3, 0x2, 0x1f ;  /* 0x0c401f0003047f89 */ /* 0x000e2200000e0000 */
[----:B------:R-:W-:Y:S01]  /*11230*/  IMAD.MOV.U32 R9, RZ, RZ, RZ ;  /* 0x000000ffff097224 */ /* 0x000fe200078e00ff */
[----:B------:R4:W-:Y:S06]  /*11240*/  BAR.ARV R172, 0x100 ;  /* 0x000400ac0000751d */ /* 0x0009ec0000002000 */
[----:B------:R-:W-:-:S02]  /*11250*/  VIADD R2, R2, 0x1 ;  /* 0x0000000102027836 */ /* 0x000fc40000000000 */
[----:B------:R-:W-:Y:S06]  /*11260*/  BAR.ARV 0x8, 0x120 ;  /* 0x0204800000007b1d */ /* 0x000fec0000002000 */
[C---:B------:R-:W-:Y:S01]  /*11270*/  ISETP.NE.AND P0, PT, R2.reuse, 0x2, PT ;  /* 0x000000020200780c */ /* 0x040fe20003f05270 */
[----:B------:R-:W1:Y:S01]  /*11280*/  SHFL.BFLY PT, R7, R0, 0x2, 0x1f ;  /* 0x0c401f0000077f89 */ /* 0x000e6200000e0000 */
[----:B------:R-:W-:Y:S02]  /*11290*/  PLOP3.LUT P1, PT, PT, PT, PT, 0x8, 0x0 ;  /* 0x000000000000781c */ /* 0x000fe40003f2e170 */
[----:B------:R-:W-:Y:S01]  /*112a0*/  SEL R2, R2, RZ, P0 ;  /* 0x000000ff02027207 */ /* 0x000fe20000000000 */
[----:B0-----:R-:W-:Y:S01]  /*112b0*/  FADD.FTZ R4, R4, R3 ;  /* 0x0000000304047221 */ /* 0x001fe20000010000 */
[----:B------:R-:W-:-:S04]  /*112c0*/  IMAD.MOV.U32 R3, RZ, RZ, -0x800000 ;  /* 0xff800000ff037424 */ /* 0x000fc800078e00ff */
[----:B------:R-:W0:Y:S01]  /*112d0*/  SHFL.BFLY PT, R5, R4, 0x1, 0x1f ;  /* 0x0c201f0004057f89 */ /* 0x000e2200000e0000 */
[----:B-1----:R-:W-:Y:S01]  /*112e0*/  FADD.FTZ R7, R7, R0 ;  /* 0x0000000007077221 */ /* 0x002fe20000010000 */
[----:B------:R-:W-:-:S04]  /*112f0*/  IMAD.MOV.U32 R0, RZ, RZ, RZ ;  /* 0x000000ffff007224 */ /* 0x000fc800078e00ff */
[----:B------:R-:W1:Y:S01]  /*11300*/  SHFL.BFLY PT, R8, R7, 0x1, 0x1f ;  /* 0x0c201f0007087f89 */ /* 0x000e6200000e0000 */
[----:B0-----:R-:W-:Y:S01]  /*11310*/  FADD.FTZ R6, R4, R5 ;  /* 0x0000000504067221 */ /* 0x001fe20000010000 */
[----:B------:R-:W-:-:S04]  /*11320*/  SEL R4, RZ, 0x1, P0 ;  /* 0x00000001ff047807 */ /* 0x000fc80000000000 */
[----:B------:R-:W-:Y:S02]  /*11330*/  FSETP.NE.FTZ.AND P2, PT, R6, RZ, PT ;  /* 0x000000ff0600720b */ /* 0x000fe40003f55000 */
[----:B------:R-:W-:Y:S01]  /*11340*/  LOP3.LUT R19, R19, R4, RZ, 0x3c, !PT ;  /* 0x0000000413137212 */ /* 0x000fe200078e3cff */
[----:B------:R-:W-:-:S10]  /*11350*/  IMAD.MOV.U32 R4, RZ, RZ, -0x800000 ;  /* 0xff800000ff047424 */ /* 0x000fd400078e00ff */
[----:B------:R-:W0:Y:S01]  /*11360*/  @P2 MUFU.RCP R9, R6 ;  /* 0x0000000600092308 */ /* 0x000e220000001000 */
[----:B-1----:R-:W-:Y:S01]  /*11370*/  FADD.FTZ R5, R7, R8 ;  /* 0x0000000807057221 */ /* 0x002fe20000010000 */
[----:B------:R-:W-:-:S04]  /*11380*/  @P2 FMUL.FTZ R7, R11, 0.69314718246459960938 ;  /* 0x3f3172180b072820 */ /* 0x000fc80000410000 */
[----:B------:R-:W-:Y:S02]  /*11390*/  FSETP.NE.FTZ.AND P3, PT, R5, RZ, PT ;  /* 0x000000ff0500720b */ /* 0x000fe40003f75000 */
[----:B------:R-:W1:Y:S01]  /*113a0*/  @P2 MUFU.LG2 R6, R6 ;  /* 0x0000000600062308 */ /* 0x000e620000000c00 */
        /* <DEDUP_REMOVED lines=64> */
[----:B------:R-:W0:Y:S01]  /*117b0*/  @P3 MUFU.RCP R0, R5 ;  /* 0x0000000500003308 */ /* 0x000e220000001000 */
[----:B------:R-:W-:Y:S01]  /*117c0*/  @P3 FMUL.FTZ R8, R11, 0.69314718246459960938 ;  /* 0x3f3172180b083820 */ /* 0x000fe20000410000 */
[----:B-1----:R-:W-:-:S04]  /*117d0*/  @P2 FMUL.FTZ R6, R6, 0.69314718246459960938 ;  /* 0x3f31721806062820 */ /* 0x002fc80000410000 */
[----:B------:R-:W-:Y:S02]  /*117e0*/  @P2 FFMA.FTZ R4, R7, R10, R6 ;  /* 0x0000000a07042223 */ /* 0x000fe40000010006 */
[----:B------:R0:W1:Y:S02]  /*117f0*/  @P3 MUFU.LG2 R9, R5 ;  /* 0x0000000500093308 */ /* 0x0000640000000c00 */
        /* <DEDUP_REMOVED lines=66> */
[----:B---3--:R-:W-:-:S05]  /*11c20*/  VIADD R173, R173, 0x1 ;  /* 0x00000001adad7836 */ /* 0x008fca0000000000 */
[----:B------:R0:W-:Y:S02]  /*11c30*/  STL [R1+0x44], R173 ;  /* 0x000044ad01007387 */ /* 0x0001e40000100800 */
.L_x_4393:
[----:B------:R-:W-:Y:S05]  /*11c40*/  WARPSYNC.ALL ;  /* 0x0000000000007948 */ /* 0x000fea0003800000 */
[----:B------:R-:W1:Y:S08]  /*11c50*/  S2UR UR5, SR_CgaCtaId ;  /* 0x00000000000579c3 */ /* 0x000e700000008800 */
[----:B------:R-:W-:Y:S06]  /*11c60*/  BAR.SYNC.DEFER_BLOCKING 0x5, 0x120 ;  /* 0x0144800000007b1d */ /* 0x000fec0000010000 */
[----:B------:R-:W-:Y:S01]  /*11c70*/  UMOV UR4, 0x400 ;  /* 0x0000040000047882 */ /* 0x000fe20000000000 */
[----:B------:R-:W-:Y:S01]  /*11c80*/  BSSY B0, `(.L_x_4472) ;  /* 0x00002ab000007945 */ /* 0x000fe20003800000 */
[----:B-1----:R-:W-:-:S06]  /*11c90*/  ULEA UR4, UR5, UR4, 0x18 ;  /* 0x0000000405047291 */ /* 0x002fcc000f8ec03f */
[----:B------:R-:W-:-:S05]  /*11ca0*/  IMAD.U32 R17, RZ, RZ, UR4 ;  /* 0x00000004ff117e24 */ /* 0x000fca000f8e00ff */
[----:B------:R1:W3:Y:S01]  /*11cb0*/  LDS.128 R224, [R17+0x324d0] ;  /* 0x0324d00011e07984 */ /* 0x0002e20000000c00 */
[----:B------:R-:W-:Y:S06]  /*11cc0*/  BAR.ARV 0x4, 0x120 ;  /* 0x0104800000007b1d */ /* 0x000fec0000002000 */
[----:B------:R-:W-:Y:S05]  /*11cd0*/  @P1 BRA `(.L_x_4473) ;  /* 0x0000001c00941947 */ /* 0x000fea0003800000 */
[----:B------:R-:W4:Y:S04]  /*11ce0*/  LDL R9, [R1+0x58] ;  /* 0x0000580001097983 */ /* 0x000f280000100800 */
[----:B------:R-:W2:Y:S04]  /*11cf0*/  LDL.64 R188, [R1+0x20] ;  /* 0x0000200001bc7983 */ /* 0x000ea80000100a00 */
[----:B------:R-:W3:Y:S04]  /*11d00*/  LDL.LU R178, [R1+0x38] ;  /* 0x0000380001b27983 */ /* 0x000ee80000300800 */
[----:B------:R-:W2:Y:S01]  /*11d10*/  LDL.LU R176, [R1+0x3c] ;  /* 0x00003c0001b07983 */ /* 0x000ea20000300800 */
[----:B------:R-:W0:Y:S01]  /*11d20*/  S2R R8, SR_SWINHI ;  /* 0x0000000000087919 */ /* 0x000e220000002f00 */
[----:B------:R-:W-:Y:S05]  /*11d30*/  WARPSYNC.ALL ;  /* 0x0000000000007948 */ /* 0x000fea0003800000 */
[----:B------:R-:W-:Y:S01]  /*11d40*/  F2FP.F16.F32.PACK_AB R24, R25, R24 ;  /* 0x000000181918723e */ /* 0x000fe200000000ff */
[----:B------:R-:W-:Y:S01]  /*11d50*/  ULDC.64 UR4, c[0x0][0xcd8] ;  /* 0x0003360000047ab9 */ /* 0x000fe20000000a00 */
[----:B------:R-:W-:Y:S01]  /*11d60*/  F2FP.F16.F32.PACK_AB R32, R33, R32 ;  /* 0x000000202120723e */ /* 0x000fe200000000ff */
[----:B------:R0:W2:Y:S01]  /*11d70*/  LDL.64 R186, [R1+0x20] ;  /* 0x0000200001ba7983 */ /* 0x0000a20000100a00 */
[----:B------:R-:W-:-:S02]  /*11d80*/  MOV R6, R17 ;  /* 0x0000001100067202 */ /* 0x000fc40000000f00 */
[----:B0-----:R-:W-:Y:S02]  /*11d90*/  MOV R7, R8 ;  /* 0x0000000800077202 */ /* 0x001fe40000000f00 */
        /* <DEDUP_REMOVED lines=49> */
[----:B----4-:R-:W-:-:S03]  /*120b0*/  IMAD.WIDE R110, R9, 0x2, R6 ;  /* 0x00000002096e7825 */ /* 0x010fc600078e0206 */
[C---:B------:R-:W-:Y:S02]  /*120c0*/  IADD3 R173, P1, R110.reuse, 0x20, RZ ;  /* 0x000000206ead7810 */ /* 0x040fe40007f3e0ff */
[C---:B------:R-:W-:Y:S02]  /*120d0*/  IADD3 R175, P2, R110.reuse, 0x40, RZ ;  /* 0x000000406eaf7810 */ /* 0x040fe40007f5e0ff */
[----:B------:R-:W-:Y:S02]  /*120e0*/  IADD3 R177, P3, R110, 0x60, RZ ;  /* 0x000000606eb17810 */ /* 0x000fe40007f7e0ff */
[----:B------:R-:W-:Y:S02]  /*120f0*/  LOP3.LUT R12, R173, 0x380, RZ, 0xc0, !PT ;  /* 0x00000380ad0c7812 */ /* 0x000fe400078ec0ff */
[----:B------:R-:W-:Y:S01]  /*12100*/  LOP3.LUT R14, R175, 0x380, RZ, 0xc0, !PT ;  /* 0x00000380af0e7812 */ /* 0x000fe200078ec0ff */
[----:B------:R-:W-:Y:S01]  /*12110*/  IMAD.X R21, RZ, RZ, R111, P3 ;  /* 0x000000ffff157224 */ /* 0x000fe200018e066f */
[----:B------:R-:W-:-:S02]  /*12120*/  IADD3.X R15, RZ, R111, RZ, P2, !PT ;  /* 0x0000006fff0f7210 */ /* 0x000fc400017fe4ff */
[----:B------:R-:W-:Y:S02]  /*12130*/  SHF.R.U64 R12, R12, 0x3, RZ ;  /* 0x000000030c0c7819 */ /* 0x000fe400000012ff */
[C---:B------:R-:W-:Y:S02]  /*12140*/  IADD3 R179, P4, R110.reuse, 0x4000, RZ ;  /* 0x000040006eb37810 */ /* 0x040fe40007f9e0ff */
[----:B------:R-:W-:Y:S02]  /*12150*/  IADD3 R62, P2, R110, 0x8000, RZ ;  /* 0x000080006e3e7810 */ /* 0x000fe40007f5e0ff */
[----:B------:R-:W-:Y:S02]  /*12160*/  SHF.R.U64 R14, R14, 0x3, RZ ;  /* 0x000000030e0e7819 */ /* 0x000fe400000012ff */
[C---:B------:R-:W-:Y:S02]  /*12170*/  IADD3 R70, P3, R110.reuse, 0x8020, RZ ;  /* 0x000080206e467810 */ /* 0x040fe40007f7e0ff */
[----:B------:R-:W-:-:S02]  /*12180*/  IADD3 R181, P5, R110, 0x4020, RZ ;  /* 0x000040206eb57810 */ /* 0x000fc40007fbe0ff */
[----:B------:R-:W-:Y:S02]  /*12190*/  IADD3 R183, P0, R110, 0x4040, RZ ;  /* 0x000040406eb77810 */ /* 0x000fe40007f1e0ff */
[----:B------:R-:W-:Y:S01]  /*121a0*/  LOP3.LUT R12, R12, R173, RZ, 0x3c, !PT ;  /* 0x000000ad0c0c7212 */ /* 0x000fe200078e3cff */
[----:B------:R-:W-:Y:S01]  /*121b0*/  IMAD.X R13, RZ, RZ, R111, P1 ;  /* 0x000000ffff0d7224 */ /* 0x000fe200008e066f */
[----:B------:R-:W-:Y:S02]  /*121c0*/  LOP3.LUT R14, R14, R175, RZ, 0x3c, !PT ;  /* 0x000000af0e0e7212 */ /* 0x000fe400078e3cff */
[----:B------:R-:W-:Y:S02]  /*121d0*/  LOP3.LUT R30, R179, 0x380, RZ, 0xc0, !PT ;  /* 0x00000380b31e7812 */ /* 0x000fe400078ec0ff */
[----:B------:R-:W-:Y:S02]  /*121e0*/  LOP3.LUT R173, R62, 0x380, RZ, 0xc0, !PT ;  /* 0x000003803ead7812 */ /* 0x000fe400078ec0ff */
[----:B------:R-:W-:-:S02]  /*121f0*/  LOP3.LUT R11, R110, 0x380, RZ, 0xc0, !PT ;  /* 0x000003806e0b7812 */ /* 0x000fc400078ec0ff */
[----:B------:R-:W-:Y:S02]  /*12200*/  LOP3.LUT R175, R70, 0x380, RZ, 0xc0, !PT ;  /* 0x0000038046af7812 */ /* 0x000fe400078ec0ff */
[----:B------:R-:W-:Y:S02]  /*12210*/  IADD3 R185, P1, R110, 0x4060, RZ ;  /* 0x000040606eb97810 */ /* 0x000fe40007f3e0ff */
[----:B------:R-:W-:Y:S01]  /*12220*/  LOP3.LUT R20, R177, 0x380, RZ, 0xc0, !PT ;  /* 0x00000380b1147812 */ /* 0x000fe200078ec0ff */
[--C-:B------:R-:W-:Y:S01]  /*12230*/  IMAD.X R39, RZ, RZ, R111.reuse, P5 ;  /* 0x000000ffff277224 */ /* 0x100fe200028e066f */
[----:B------:R-:W-:Y:S01]  /*12240*/  SHF.R.U64 R30, R30, 0x3, RZ ;  /* 0x000000031e1e7819 */ /* 0x000fe200000012ff */
[--C-:B------:R-:W-:Y:S01]  /*12250*/  IMAD.X R47, RZ, RZ, R111.reuse, P0 ;  /* 0x000000ffff2f7224 */ /* 0x100fe200000e066f */
[----:B------:R-:W-:Y:S01]  /*12260*/  SHF.R.U64 R173, R173, 0x3, RZ ;  /* 0x00000003adad7819 */ /* 0x000fe200000012ff */
[--C-:B------:R-:W-:Y:S01]  /*12270*/  IMAD.X R63, RZ, RZ, R111.reuse, P2 ;  /* 0x000000ffff3f7224 */ /* 0x100fe200010e066f */
[C---:B------:R-:W-:Y:S01]  /*12280*/  IADD3 R98, P5, R110.reuse, 0x8060, RZ ;  /* 0x000080606e627810 */ /* 0x040fe20007fbe0ff */
[--C-:B------:R-:W-:Y:S01]  /*12290*/  IMAD.X R71, RZ, RZ, R111.reuse, P3 ;  /* 0x000000ffff477224 */ /* 0x100fe200018e066f */
[----:B------:R-:W-:Y:S01]  /*122a0*/  IADD3 R8, P0, R110, 0xc000, RZ ;  /* 0x0000c0006e087810 */ /* 0x000fe20007f1e0ff */
[----:B------:R-:W-:Y:S01]  /*122b0*/  IMAD.X R31, RZ, RZ, R111, P4 ;  /* 0x000000ffff1f7224 */ /* 0x000fe200020e066f */
[----:B------:R-:W-:-:S02]  /*122c0*/  SHF.R.U64 R11, R11, 0x3, RZ ;  /* 0x000000030b0b7819 */ /* 0x000fc400000012ff */
[----:B------:R-:W-:Y:S01]  /*122d0*/  SHF.R.U64 R175, R175, 0x3, RZ ;  /* 0x00000003afaf7819 */ /* 0x000fe200000012ff */
[----:B------:R-:W-:Y:S01]  /*122e0*/  IMAD.X R55, RZ, RZ, R111, P1 ;  /* 0x000000ffff377224 */ /* 0x000fe200008e066f */
[C---:B------:R-:W-:Y:S02]  /*122f0*/  IADD3 R151, P2, R110.reuse, 0xc040, RZ ;  /* 0x0000c0406e977810 */ /* 0x040fe40007f5e0ff */
[----:B------:R-:W-:Y:S02]  /*12300*/  IADD3 R10, P3, R110, 0xc060, RZ ;  /* 0x0000c0606e0a7810 */ /* 0x000fe40007f7e0ff */
[----:B------:R-:W-:Y:S02]  /*12310*/  SHF.R.U64 R20, R20, 0x3, RZ ;  /* 0x0000000314147819 */ /* 0x000fe400000012ff */
[----:B------:R-:W-:Y:S02]  /*12320*/  LOP3.LUT R38, R181, 0x380, RZ, 0xc0, !PT ;  /* 0x00000380b5267812 */ /* 0x000fe400078ec0ff */
[----:B------:R-:W-:-:S02]  /*12330*/  IADD3 R94, P4, R110, 0x8040, RZ ;  /* 0x000080406e5e7810 */ /* 0x000fc40007f9e0ff */
[----:B------:R-:W-:Y:S02]  /*12340*/  LOP3.LUT R46, R183, 0x380, RZ, 0xc0, !PT ;  /* 0x00000380b72e7812 */ /* 0x000fe400078ec0ff */
[----:B-----5:R-:W-:Y:S02]  /*12350*/  IADD3 R23, P1, R110, 0xc020, RZ ;  /* 0x0000c0206e177810 */ /* 0x020fe40007f3e0ff */
[----:B------:R-:W-:Y:S02]  /*12360*/  LOP3.LUT R54, R185, 0x380, RZ, 0xc0, !PT ;  /* 0x00000380b9367812 */ /* 0x000fe400078ec0ff */
[----:B------:R-:W-:Y:S02]  /*12370*/  LOP3.LUT R30, R30, R179, RZ, 0x3c, !PT ;  /* 0x000000b31e1e7212 */ /* 0x000fe400078e3cff */
[----:B------:R-:W-:Y:S02]  /*12380*/  LOP3.LUT R62, R173, R62, RZ, 0x3c, !PT ;  /* 0x0000003ead3e7212 */ /* 0x000fe400078e3cff */
[----:B------:R-:W-:-:S02]  /*12390*/  LOP3.LUT R110, R11, R110, RZ, 0x3c, !PT ;  /* 0x0000006e0b6e7212 */ /* 0x000fc400078e3cff */
[----:B------:R-:W-:Y:S02]  /*123a0*/  LOP3.LUT R179, R98, 0x380, RZ, 0xc0, !PT ;  /* 0x0000038062b37812 */ /* 0x000fe400078ec0ff */
[----:B------:R-:W-:Y:S02]  /*123b0*/  LOP3.LUT R70, R175, R70, RZ, 0x3c, !PT ;  /* 0x00000046af467212 */ /* 0x000fe400078e3cff */
[----:B------:R-:W-:Y:S02]  /*123c0*/  LOP3.LUT R173, R8, 0x380, RZ, 0xc0, !PT ;  /* 0x0000038008ad7812 */ /* 0x000fe400078ec0ff */
[----:B------:R-:W-:Y:S02]  /*123d0*/  LOP3.LUT R20, R20, R177, RZ, 0x3c, !PT ;  /* 0x000000b114147212 */ /* 0x000fe400078e3cff */
[----:B------:R-:W-:Y:S02]  /*123e0*/  SHF.R.U64 R38, R38, 0x3, RZ ;  /* 0x0000000326267819 */ /* 0x000fe400000012ff */
[----:B------:R-:W-:-:S02]  /*123f0*/  LOP3.LUT R174, R151, 0x380, RZ, 0xc0, !PT ;  /* 0x0000038097ae7812 */ /* 0x000fc400078ec0ff */
[----:B------:R-:W-:Y:S02]  /*12400*/  LOP3.LUT R175, R10, 0x380, RZ, 0xc0, !PT ;  /* 0x000003800aaf7812 */ /* 0x000fe400078ec0ff */
[----:B------:R-:W-:Y:S02]  /*12410*/  SHF.R.U64 R46, R46, 0x3, RZ ;  /* 0x000000032e2e7819 */ /* 0x000fe400000012ff */
[----:B------:R-:W-:Y:S02]  /*12420*/  LOP3.LUT R177, R94, 0x380, RZ, 0xc0, !PT ;  /* 0x000003805eb17812 */ /* 0x000fe400078ec0ff */
[----:B------:R-:W-:Y:S02]  /*12430*/  SHF.R.U64 R54, R54, 0x3, RZ ;  /* 0x0000000336367819 */ /* 0x000fe400000012ff */
[----:B------:R-:W-:Y:S02]  /*12440*/  LOP3.LUT R106, R23, 0x380, RZ, 0xc0, !PT ;  /* 0x00000380176a7812 */ /* 0x000fe400078ec0ff */
[----:B------:R-:W-:-:S02]  /*12450*/  SHF.R.U64 R179, R179, 0x3, RZ ;  /* 0x00000003b3b37819 */ /* 0x000fc400000012ff */
[----:B------:R-:W-:Y:S02]  /*12460*/  SHF.R.U64 R173, R173, 0x3, RZ ;  /* 0x00000003adad7819 */ /* 0x000fe400000012ff */
[----:B------:R-:W-:Y:S01]  /*12470*/  MOV R110, R110 ;  /* 0x0000006e006e7202 */ /* 0x000fe20000000f00 */
[----:B------:R-:W-:Y:S01]  /*12480*/  BAR.SYNC.DEFER_BLOCKING 0x1, 0x100 ;  /* 0x0044000000007b1d */ /* 0x000fe20000010000 */
[----:B------:R-:W-:Y:S02]  /*12490*/  LOP3.LUT R38, R38, R181, RZ, 0x3c, !PT ;  /* 0x000000b526267212 */ /* 0x000fe400078e3cff */
[----:B------:R-:W-:Y:S02]  /*124a0*/  SHF.R.U64 R174, R174, 0x3, RZ ;  /* 0x00000003aeae7819 */ /* 0x000fe400000012ff */
[----:B------:R-:W-:Y:S02]  /*124b0*/  SHF.R.U64 R175, R175, 0x3, RZ ;  /* 0x00000003afaf7819 */ /* 0x000fe400000012ff */
[----:B------:R-:W-:-:S02]  /*124c0*/  MOV R13, R12 ;  /* 0x0000000c000d7202 */ /* 0x000fc40000000f00 */
[----:B------:R-:W-:Y:S02]  /*124d0*/  LOP3.LUT R46, R46, R183, RZ, 0x3c, !PT ;  /* 0x000000b72e2e7212 */ /* 0x000fe400078e3cff */
[----:B------:R-:W-:Y:S02]  /*124e0*/  SHF.R.U64 R177, R177, 0x3, RZ ;  /* 0x00000003b1b17819 */ /* 0x000fe400000012ff */
[----:B------:R-:W-:Y:S01]  /*124f0*/  MOV R14, R14 ;  /* 0x0000000e000e7202 */ /* 0x000fe20000000f00 */
[--C-:B------:R-:W-:Y:S01]  /*12500*/  IMAD.X R9, RZ, RZ, R111.reuse, P2 ;  /* 0x000000ffff097224 */ /* 0x100fe200010e066f */
[----:B------:R-:W-:Y:S01]  /*12510*/  LOP3.LUT R54, R54, R185, RZ, 0x3c, !PT ;  /* 0x000000b936367212 */ /* 0x000fe200078e3cff */
[--C-:B------:R-:W-:Y:S01]  /*12520*/  IMAD.X R11, RZ, RZ, R111.reuse, P3 ;  /* 0x000000ffff0b7224 */ /* 0x100fe200018e066f */
[----:B------:R-:W-:Y:S02]  /*12530*/  SHF.R.U64 R106, R106, 0x3, RZ ;  /* 0x000000036a6a7819 */ /* 0x000fe400000012ff */
[----:B------:R-:W-:Y:S01]  /*12540*/  MOV R12, R20 ;  /* 0x00000014000c7202 */ /* 0x000fe20000000f00 */
[----:B------:R-:W-:Y:S01]  /*12550*/  IMAD.X R95, RZ, RZ, R111, P4 ;  /* 0x000000ffff5f7224 */ /* 0x000fe200020e066f */
[----:B------:R-:W-:-:S02]  /*12560*/  IADD3.X R99, RZ, R111, RZ, P5, !PT ;  /* 0x0000006fff637210 */ /* 0x000fc40002ffe4ff */
[----:B------:R-:W-:Y:S01]  /*12570*/  LOP3.LUT R98, R179, R98, RZ, 0x3c, !PT ;  /* 0x00000062b3627212 */ /* 0x000fe200078e3cff */
[----:B------:R-:W-:Y:S01]  /*12580*/  STSM.16.M88.4 [R110], R24 ;  /* 0x000000186e007844 */ /* 0x000fe20000000200 */
[----:B------:R-:W-:Y:S02]  /*12590*/  LOP3.LUT R102, R173, R8, RZ, 0x3c, !PT ;  /* 0x00000008ad667212 */ /* 0x000fe400078e3cff */
[----:B------:R-:W-:Y:S01]  /*125a0*/  MOV R30, R30 ;  /* 0x0000001e001e7202 */ /* 0x000fe20000000f00 */
[----:B------:R-:W-:Y:S01]  /*125b0*/  STSM.16.M88.4 [R13], R32 ;  /* 0x000000200d007844 */ /* 0x000fe20000000200 */
[----:B------:R-:W-:Y:S02]  /*125c0*/  LOP3.LUT R8, R174, R151, RZ, 0x3c, !PT ;  /* 0x00000097ae087212 */ /* 0x000fe400078e3cff */
[----:B------:R-:W-:Y:S02]  /*125d0*/  LOP3.LUT R10, R175, R10, RZ, 0x3c, !PT ;  /* 0x0000000aaf0a7212 */ /* 0x000fe400078e3cff */
[----:B------:R-:W-:Y:S01]  /*125e0*/  MOV R38, R38 ;  /* 0x0000002600267202 */ /* 0x000fe20000000f00 */
[----:B------:R-:W-:Y:S01]  /*125f0*/  STSM.16.M88.4 [R14], R40 ;  /* 0x000000280e007844 */ /* 0x000fe20000000200 */
[----:B------:R-:W-:-:S02]  /*12600*/  LOP3.LUT R94, R177, R94, RZ, 0x3c, !PT ;  /* 0x0000005eb15e7212 */ /* 0x000fc400078e3cff */
[----:B------:R-:W-:Y:S01]  /*12610*/  MOV R46, R46 ;  /* 0x0000002e002e7202 */ /* 0x000fe20000000f00 */
[----:B------:R0:W-:Y:S01]  /*12620*/  STSM.16.M88.4 [R12], R48 ;  /* 0x000000300c007844 */ /* 0x0001e20000000200 */
[----:B------:R-:W-:Y:S02]  /*12630*/  LOP3.LUT R106, R106, R23, RZ, 0x3c, !PT ;  /* 0x000000176a6a7212 */ /* 0x000fe400078e3cff */
[----:B------:R-:W-:Y:S01]  /*12640*/  MOV R54, R54 ;  /* 0x0000003600367202 */ /* 0x000fe20000000f00 */
[----:B------:R-:W-:Y:S01]  /*12650*/  STSM.16.M88.4 [R30], R56 ;  /* 0x000000381e007844 */ /* 0x000fe20000000200 */
[----:B------:R-:W-:Y:S02]  /*12660*/  MOV R62, R62 ;  /* 0x0000003e003e7202 */ /* 0x000fe40000000f00 */
[----:B------:R-:W-:Y:S01]  /*12670*/  MOV R23, R98 ;  /* 0x0000006200177202 */ /* 0x000fe20000000f00 */
[----:B------:R-:W-:Y:S01]  /*12680*/  STSM.16.M88.4 [R38], R64 ;  /* 0x0000004026007844 */ /* 0x000fe20000000200 */
[----:B------:R-:W-:-:S02]  /*12690*/  MOV R70, R70 ;  /* 0x0000004600467202 */ /* 0x000fc40000000f00 */
[----:B------:R-:W-:Y:S02]  /*126a0*/  MOV R21, R8 ;  /* 0x0000000800157202 */ /* 0x000fe40000000f00 */
[----:B------:R-:W-:Y:S02]  /*126b0*/  MOV R20, R10 ;  /* 0x0000000a00147202 */ /* 0x000fe40000000f00 */
[----:B------:R-:W-:Y:S02]  /*126c0*/  F2FP.F16.F32.PACK_AB R98, R101, R100 ;  /* 0x000000646562723e */ /* 0x000fe400000000ff */
[----:B------:R-:W-:Y:S01]  /*126d0*/  F2FP.F16.F32.PACK_AB R99, R163, R162 ;  /* 0x000000a2a363723e */ /* 0x000fe200000000ff */
[----:B------:R-:W-:Y:S01]  /*126e0*/  IMAD.X R103, RZ, RZ, R111, P0 ;  /* 0x000000ffff677224 */ /* 0x000fe200000e066f */
[----:B------:R-:W-:Y:S01]  /*126f0*/  MOV R94, R94 ;  /* 0x0000005e005e7202 */ /* 0x000fe20000000f00 */
[----:B------:R-:W-:Y:S01]  /*12700*/  STSM.16.M88.4 [R46], R72 ;  /* 0x000000482e007844 */ /* 0x000fe20000000200 */
[----:B------:R-:W-:-:S02]  /*12710*/  F2FP.F16.F32.PACK_AB R8, R105, R168 ;  /* 0x000000a86908723e */ /* 0x000fc400000000ff */
[----:B------:R-:W-:Y:S02]  /*12720*/  F2FP.F16.F32.PACK_AB R9, R165, R164 ;  /* 0x000000a4a509723e */ /* 0x000fe400000000ff */
[----:B------:R-:W-:Y:S02]  /*12730*/  F2FP.F16.F32.PACK_AB R10, R109, R169 ;  /* 0x000000a96d0a723e */ /* 0x000fe400000000ff */
[----:B------:R-:W-:Y:S01]  /*12740*/  F2FP.F16.F32.PACK_AB R11, R167, R166 ;  /* 0x000000a6a70b723e */ /* 0x000fe200000000ff */
[----:B------:R-:W-:Y:S01]  /*12750*/  IMAD.X R107, RZ, RZ, R111, P1 ;  /* 0x000000ffff6b7224 */ /* 0x000fe200008e066f */
[----:B------:R-:W-:Y:S01]  /*12760*/  STSM.16.M88.4 [R54], R80 ;  /* 0x0000005036007844 */ /* 0x000fe20000000200 */
[----:B0-----:R-:W-:-:S03]  /*12770*/  F2FP.F16.F32.PACK_AB R12, R113, R170 ;  /* 0x000000aa710c723e */ /* 0x001fc600000000ff */
[----:B------:R-:W-:Y:S01]  /*12780*/  STSM.16.M88.4 [R62], R76 ;  /* 0x0000004c3e007844 */ /* 0x000fe20000000200 */
[----:B------:R-:W-:Y:S02]  /*12790*/  F2FP.F16.F32.PACK_AB R13, R115, R114 ;  /* 0x00000072730d723e */ /* 0x000fe400000000ff */
[----:B------:R-:W-:Y:S01]  /*127a0*/  F2FP.F16.F32.PACK_AB R14, R117, R171 ;  /* 0x000000ab750e723e */ /* 0x000fe200000000ff */
[----:B------:R-:W-:Y:S01]  /*127b0*/  STSM.16.M88.4 [R70], R96 ;  /* 0x0000006046007844 */ /* 0x000fe20000000200 */
[----:B------:R-:W-:Y:S02]  /*127c0*/  F2FP.F16.F32.PACK_AB R15, R119, R118 ;  /* 0x00000076770f723e */ /* 0x000fe400000000ff */
[----:B------:R-:W-:Y:S01]  /*127d0*/  MOV R102, R102 ;  /* 0x0000006600667202 */ /* 0x000fe20000000f00 */
[----:B------:R3:W-:Y:S01]  /*127e0*/  STSM.16.M88.4 [R94], R8 ;  /* 0x000000085e007844 */ /* 0x0007e20000000200 */
[----:B------:R-:W-:Y:S02]  /*127f0*/  F2FP.F16.F32.PACK_AB R173, R123, R122 ;  /* 0x0000007a7bad723e */ /* 0x000fe400000000ff */
[----:B------:R-:W-:-:S02]  /*12800*/  F2FP.F16.F32.PACK_AB R174, R125, R124 ;  /* 0x0000007c7dae723e */ /* 0x000fc400000000ff */
[----:B------:R-:W-:Y:S02]  /*12810*/  F2FP.F16.F32.PACK_AB R175, R127, R126 ;  /* 0x0000007e7faf723e */ /* 0x000fe400000000ff */
[----:B------:R-:W-:Y:S02]  /*12820*/  ISETP.NE.U32.AND P0, PT, RZ, UR4, PT ;  /* 0x00000004ff007c0c */ /* 0x000fe4000bf05070 */
[----:B------:R-:W-:Y:S01]  /*12830*/  MOV R106, R106 ;  /* 0x0000006a006a7202 */ /* 0x000fe20000000f00 */
[----:B------:R0:W-:Y:S01]  /*12840*/  STSM.16.M88.4 [R23], R12 ;  /* 0x0000000c17007844 */ /* 0x0001e20000000200 */
[----:B------:R-:W-:Y:S02]  /*12850*/  ISETP.NE.AND.EX P0, PT, RZ, UR5, PT, P0 ;  /* 0x00000005ff007c0c */ /* 0x000fe4000bf05300 */
[----:B---3--:R-:W-:Y:S01]  /*12860*/  IADD3 R10, P1, R178, UR4, RZ ;  /* 0x00000004b20a7c10 */ /* 0x008fe2000ff3e0ff */
[----:B------:R3:W-:Y:S03]  /*12870*/  STSM.16.M88.4 [R102], R172 ;  /* 0x000000ac66007844 */ /* 0x0007e60000000200 */
[----:B--2---:R-:W-:Y:S01]  /*12880*/  IADD3.X R11, R176, UR5, RZ, P1, !PT ;  /* 0x00000005b00b7c10 */ /* 0x004fe20008ffe4ff */
[----:B------:R-:W-:Y:S01]  /*12890*/  ULDC.64 UR4, c[0x0][0xce0] ;  /* 0x0003380000047ab9 */ /* 0x000fe20000000a00 */
[----:B------:R3:W-:Y:S01]  /*128a0*/  STSM.16.M88.4 [R106], R128 ;  /* 0x000000806a007844 */ /* 0x0007e20000000200 */
[----:B------:R-:W-:-:S03]  /*128b0*/  ISETP.NE.U32.AND P1, PT, RZ, UR4, PT ;  /* 0x00000004ff007c0c */ /* 0x000fc6000bf25070 */
[----:B------:R3:W-:Y:S01]  /*128c0*/  STSM.16.M88.4 [R21], R136 ;  /* 0x0000008815007844 */ /* 0x0007e20000000200 */
[----:B------:R-:W-:-:S03]  /*128d0*/  ISETP.NE.AND.EX P1, PT, RZ, UR5, PT, P1 ;  /* 0x00000005ff007c0c */ /* 0x000fc6000bf25310 */
[----:B------:R3:W-:Y:S01]  /*128e0*/  STSM.16.M88.4 [R20], R144 ;  /* 0x0000009014007844 */ /* 0x0007e20000000200 */
[----:B0-----:R-:W-:Y:S01]  /*128f0*/  IMAD.MOV.U32 R23, RZ, RZ, RZ ;  /* 0x000000ffff177224 */ /* 0x001fe200078e00ff */
[----:B------:R-:W-:Y:S08]  /*12900*/  BAR.SYNC.DEFER_BLOCKING 0x1, 0x100 ;  /* 0x0044000000007b1d */ /* 0x000ff00000010000 */
[----:B------:R-:W-:Y:S01]  /*12910*/  @P1 IADD3 R8, P2, R178, UR4, RZ ;  /* 0x00000004b2081c10 */ /* 0x000fe2000ff5e0ff */
[----:B------:R-:W-:-:S02]  /*12920*/  ULDC UR4, c[0x0][0xb88] ;  /* 0x0002e20000047ab9 */ /* 0x000fc40000000800 */
[----:B------:R-:W-:Y:S01]  /*12930*/  IMAD.U32 R0, RZ, RZ, UR4 ;  /* 0x00000004ff007e24 */ /* 0x000fe2000f8e00ff */
[----:B------:R-:W-:Y:S01]  /*12940*/  @P1 IADD3.X R9, R176, UR5, RZ, P2, !PT ;  /* 0x00000005b0091c10 */ /* 0x000fe200097fe4ff */
[----:B------:R3:W5:Y:S04]  /*12950*/  @P0 LDG.E R23, desc[UR52][R10.64] ;  /* 0x000000340a170981 */ /* 0x000768000c1e1900 */
[----:B------:R3:W5:Y:S01]  /*12960*/  @P1 LDG.E R0, desc[UR52][R8.64] ;  /* 0x0000003408001981 */ /* 0x000762000c1e1900 */
[----:B------:R-:W-:-:S04]  /*12970*/  IMAD.MOV.U32 R186, RZ, RZ, R188 ;  /* 0x000000ffffba7224 */ /* 0x000fc800078e00bc */
[----:B------:R-:W-:-:S04]  /*12980*/  IMAD R5, R186, 0x40, R219 ;  /* 0x00000040ba057824 */ /* 0x000fc800078e02db */
[----:B------:R-:W-:-:S03]  /*12990*/  IMAD.WIDE R6, R5, 0x2, R6 ;  /* 0x0000000205067825 */ /* 0x000fc600078e0206 */
[----:B------:R-:W-:Y:S01]  /*129a0*/  IADD3 R13, P4, R6, 0x1000, RZ ;  /* 0x00001000060d7810 */ /* 0x000fe20007f9e0ff */
[----:B---3--:R-:W-:-:S12]  /*129b0*/  @P1 BRA `(.L_x_4474) ;  /* 0x0000000000101947 */ /* 0x008fd80003800000 */
[----:B------:R-:W-:Y:S05]  /*129c0*/  @!P0 BRA `(.L_x_4474) ;  /* 0x00000000000c8947 */ /* 0x000fea0003800000 */
[----:B------:R-:W2:Y:S04]  /*129d0*/  LDG.E R5, desc[UR52][R10.64] ;  /* 0x000000340a057981 */ /* 0x000ea8000c1e1900 */
[----:B-----5:R-:W2:Y:S02]  /*129e0*/  LDG.E R0, desc[UR52][R10.64+0x4] ;  /* 0x000004340a007981 */ /* 0x020ea4000c1e1900 */
[----:B--2---:R-:W-:-:S07]  /*129f0*/  IADD3 R0, -R5, R0, RZ ;  /* 0x0000000005007210 */ /* 0x004fce0007ffe1ff */
.L_x_4474:
[----:B------:R-:W2:Y:S01]  /*12a00*/  LDL.LU R14, [R1+0x50] ;  /* 0x00005000010e7983 */ /* 0x000ea20000300800 */
[----:B------:R-:W-:-:S03]  /*12a10*/  ULDC.64 UR4, c[0x0][0xc70] ;  /* 0x00031c0000047ab9 */ /* 0x000fc60000000a00 */
[----:B------:R-:W3:Y:S04]  /*12a20*/  LDL.LU R11, [R1+0x40] ;  /* 0x00004000010b7983 */ /* 0x000ee80000300800 */
[----:B------:R-:W4:Y:S04]  /*12a30*/  LDL R10, [R1+0x30] ;  /* 0x00003000010a7983 */ /* 0x000f280000100800 */
[----:B------:R-:W4:Y:S04]  /*12a40*/  LDL.LU R85, [R1+0x34] ;  /* 0x0000340001557983 */ /* 0x000f280000300800 */
[----:B------:R-:W4:Y:S01]  /*12a50*/  LDL.LU R84, [R1+0x48] ;  /* 0x0000480001547983 */ /* 0x000f220000300800 */
[--C-:B-----5:R-:W-:Y:S01]  /*12a60*/  SHF.R.S32.HI R21, RZ, 0x1f, R23.reuse ;  /* 0x0000001fff157819 */ /* 0x120fe20000011417 */
[----:B------:R-:W-:Y:S01]  /*12a70*/  IMAD.MOV.U32 R20, RZ, RZ, R23 ;  /* 0x000000ffff147224 */ /* 0x000fe200078e0017 */
[----:B------:R-:W-:-:S02]  /*12a80*/  IADD3 R25, P5, R6, 0x2000, RZ ;  /* 0x0000200006197810 */ /* 0x000fc40007fbe0ff */
[C---:B------:R-:W-:Y:S02]  /*12a90*/  IADD3 R37, P2, R6.reuse, 0x5000, RZ ;  /* 0x0000500006257810 */ /* 0x040fe40007f5e0ff */
[----:B------:R-:W-:Y:S02]  /*12aa0*/  IADD3 R33, P1, R6, 0x4000, RZ ;  /* 0x0000400006217810 */ /* 0x000fe40007f3e0ff */
        /* <DEDUP_REMOVED lines=15> */
[----:B------:R-:W-:Y:S02]  /*12ba0*/  IADD3 R49, P5, R6, 0x8000, RZ ;  /* 0x0000800006317810 */ /* 0x000fe40007fbe0ff */
[----:B------:R-:W-:Y:S01]  /*12bb0*/  LOP3.LUT R32, R32, R33, RZ, 0x3c, !PT ;  /* 0x0000002120207212 */ /* 0x000fe200078e3cff */
[----:B------:R-:W-:Y:S01]  /*12bc0*/  IMAD.X R33, RZ, RZ, R7, P1 ;  /* 0x000000ffff217224 */ /* 0x000fe200008e0607 */
[C---:B------:R-:W-:Y:S02]  /*12bd0*/  IADD3 R57, P2, R6.reuse, 0xb000, RZ ;  /* 0x0000b00006397810 */ /* 0x040fe40007f5e0ff */
[----:B------:R-:W-:Y:S02]  /*12be0*/  IADD3 R53, P1, R6, 0xa000, RZ ;  /* 0x0000a00006357810 */ /* 0x000fe40007f3e0ff */
        /* <DEDUP_REMOVED lines=12> */
[----:B------:R-:W-:Y:S01]  /*12cb0*/  LOP3.LUT R56, R56, R57, RZ, 0x3c, !PT ;  /* 0x0000003938387212 */ /* 0x000fe200078e3cff */
[--C-:B------:R-:W-:Y:S01]  /*12cc0*/  IMAD.X R57, RZ, RZ, R7.reuse, P2 ;  /* 0x000000ffff397224 */ /* 0x100fe200010e0607 */
[C---:B------:R-:W-:Y:S02]  /*12cd0*/  IADD3 R69, P4, R6.reuse, 0xd000, RZ ;  /* 0x0000d00006457810 */ /* 0x040fe40007f9e0ff */
[----:B------:R-:W-:Y:S02]  /*12ce0*/  IADD3 R65, P5, R6, 0xe000, RZ ;  /* 0x0000e00006417810 */ /* 0x000fe40007fbe0ff */
[----:B------:R-:W-:Y:S01]  /*12cf0*/  LOP3.LUT R52, R52, R53, RZ, 0x3c, !PT ;  /* 0x0000003534347212 */ /* 0x000fe200078e3cff */
[----:B------:R-:W-:Y:S01]  /*12d00*/  IMAD.X R53, RZ, RZ, R7, P1 ;  /* 0x000000ffff357224 */ /* 0x000fe200008e0607 */
        /* <DEDUP_REMOVED lines=8> */
[--C-:B------:R-:W-:Y:S01]  /*12d90*/  SHF.R.S32.HI R79, RZ, 0x1f, R219.reuse ;  /* 0x0000001fff4f7819 */ /* 0x100fe200000114db */
[----:B------:R-:W-:Y:S01]  /*12da0*/  IMAD.MOV.U32 R78, RZ, RZ, R219 ;  /* 0x000000ffff4e7224 */ /* 0x000fe200078e00db */
[----:B------:R-:W-:-:S05]  /*12db0*/  SHF.R.S32.HI R187, RZ, 0x1f, R186 ;  /* 0x0000001fffbb7819 */ /* 0x000fca00000114ba */
[----:B------:R-:W-:Y:S01]  /*12dc0*/  STL [R1+0x24], R187 ;  /* 0x000024bb01007387 */ /* 0x000fe20000100800 */
[----:B------:R-:W-:Y:S01]  /*12dd0*/  BSSY B1, `(.L_x_4475) ;  /* 0x0000084000017945 */ /* 0x000fe20003800000 */
[----:B--2---:R-:W-:Y:S02]  /*12de0*/  SEL R83, R14, RZ, !P0 ;  /* 0x000000ff0e537207 */ /* 0x004fe40004000000 */
[----:B------:R-:W0:Y:S01]  /*12df0*/  S2R R14, SR_TID.X ;  /* 0x00000000000e7919 */ /* 0x000e220000002100 */
[----:B---3--:R-:W-:Y:S02]  /*12e00*/  SEL R82, R11, RZ, !P0 ;  /* 0x000000ff0b527207 */ /* 0x008fe40004000000 */
[----:B------:R-:W-:-:S04]  /*12e10*/  IADD3 R29, P0, R6, 0x3000, RZ ;  /* 0x00003000061d7810 */ /* 0x000fc80007f1e0ff */
[----:B------:R-:W-:Y:S02]  /*12e20*/  LOP3.LUT R28, R29, 0x380, RZ, 0xc0, !PT ;  /* 0x000003801d1c7812 */ /* 0x000fe400078ec0ff */
[----:B----4-:R-:W-:Y:S01]  /*12e30*/  SHF.R.S32.HI R81, RZ, 0x1f, R85 ;  /* 0x0000001fff517819 */ /* 0x010fe20000011455 */
[----:B------:R-:W-:Y:S01]  /*12e40*/  IMAD.WIDE.U32 R8, R85, UR4, R20 ;  /* 0x0000000455087c25 */ /* 0x000fe2000f8e0014 */
[----:B------:R-:W-:-:S03]  /*12e50*/  SHF.R.U64 R28, R28, 0x3, RZ ;  /* 0x000000031c1c7819 */ /* 0x000fc600000012ff */
[----:B------:R-:W-:Y:S01]  /*12e60*/  IMAD R5, R81, UR4, RZ ;  /* 0x0000000451057c24 */ /* 0x000fe2000f8e02ff */
[----:B------:R-:W-:Y:S01]  /*12e70*/  LOP3.LUT R28, R28, R29, RZ, 0x3c, !PT ;  /* 0x0000001d1c1c7212 */ /* 0x000fe200078e3cff */
[----:B------:R-:W-:Y:S02]  /*12e80*/  IMAD R11, R84, 0x80, R10 ;  /* 0x00000080540b7824 */ /* 0x000fe400078e020a */
[----:B------:R-:W-:Y:S01]  /*12e90*/  IMAD R5, R85, UR5, R5 ;  /* 0x0000000555057c24 */ /* 0x000fe2000f8e0205 */
[----:B------:R-:W-:Y:S01]  /*12ea0*/  ULDC.64 UR4, c[0x0][0xc78] ;  /* 0x00031e0000047ab9 */ /* 0x000fe20000000a00 */
[----:B------:R-:W-:Y:S01]  /*12eb0*/  IMAD.X R29, RZ, RZ, R7, P0 ;  /* 0x000000ffff1d7224 */ /* 0x000fe200000e0607 */
[----:B------:R-:W-:Y:S01]  /*12ec0*/  IADD3 R77, P0, R6, 0x9000, RZ ;  /* 0x00009000064d7810 */ /* 0x000fe20007f1e0ff */
[----:B------:R-:W-:Y:S02]  /*12ed0*/  IMAD.IADD R9, R9, 0x1, R5 ;  /* 0x0000000109097824 */ /* 0x000fe400078e0205 */
[----:B------:R-:W-:Y:S01]  /*12ee0*/  IMAD R5, R83, UR4, RZ ;  /* 0x0000000453057c24 */ /* 0x000fe2000f8e02ff */
[----:B------:R-:W-:Y:S01]  /*12ef0*/  LOP3.LUT R76, R77, 0x380, RZ, 0xc0, !PT ;  /* 0x000003804d4c7812 */ /* 0x000fe200078ec0ff */
[----:B------:R-:W-:-:S03]  /*12f00*/  IMAD.WIDE.U32 R8, R82, UR4, R8 ;  /* 0x0000000452087c25 */ /* 0x000fc6000f8e0008 */
[----:B------:R-:W-:Y:S01]  /*12f10*/  SHF.R.U64 R76, R76, 0x3, RZ ;  /* 0x000000034c4c7819 */ /* 0x000fe200000012ff */
[----:B------:R-:W-:Y:S01]  /*12f20*/  IMAD R10, R82, UR5, R5 ;  /* 0x00000005520a7c24 */ /* 0x000fe2000f8e0205 */
[----:B------:R-:W-:Y:S01]  /*12f30*/  SHF.R.S32.HI R5, RZ, 0x1f, R11 ;  /* 0x0000001fff057819 */ /* 0x000fe2000001140b */
[----:B0-----:R-:W-:Y:S01]  /*12f40*/  VIADD R15, R14, 0xffffff80 ;  /* 0xffffff800e0f7836 */ /* 0x001fe20000000000 */
[----:B------:R-:W-:Y:S01]  /*12f50*/  IADD3 R8, P3, R11, R8, RZ ;  /* 0x000000080b087210 */ /* 0x000fe20007f7e0ff */
[----:B------:R-:W-:Y:S01]  /*12f60*/  ULDC.64 UR4, c[0x0][0xc40] ;  /* 0x0003100000047ab9 */ /* 0x000fe20000000a00 */
[----:B------:R-:W-:Y:S01]  /*12f70*/  LOP3.LUT R76, R76, R77, RZ, 0x3c, !PT ;  /* 0x0000004d4c4c7212 */ /* 0x000fe200078e3cff */
[----:B------:R-:W-:Y:S01]  /*12f80*/  IMAD.X R77, RZ, RZ, R7, P0 ;  /* 0x000000ffff4d7224 */ /* 0x000fe200000e0607 */
[----:B------:R-:W-:Y:S02]  /*12f90*/  IADD3.X R5, R5, R9, R10, P3, !PT ;  /* 0x0000000905057210 */ /* 0x000fe40001ffe40a */
[----:B------:R-:W-:-:S02]  /*12fa0*/  LEA R54, P3, R8, UR4, 0x2 ;  /* 0x0000000408367c11 */ /* 0x000fc4000f8610ff */
[----:B------:R-:W-:Y:S02]  /*12fb0*/  SHF.R.S32.HI R14, RZ, 0x1f, R15 ;  /* 0x0000001fff0e7819 */ /* 0x000fe4000001140f */
[----:B------:R-:W-:Y:S01]  /*12fc0*/  LEA.HI.X R55, R8, UR5, R5, 0x2, P3 ;  /* 0x0000000508377c11 */ /* 0x000fe200098f1405 */
[----:B------:R-:W-:Y:S01]  /*12fd0*/  VIADD R5, R11, 0x8 ;  /* 0x000000080b057836 */ /* 0x000fe20000000000 */
[----:B------:R-:W-:Y:S01]  /*12fe0*/  LEA.HI R14, R14, R15, RZ, 0x7 ;  /* 0x0000000f0e0e7211 */ /* 0x000fe200078f38ff */
[----:B------:R-:W-:Y:S01]  /*12ff0*/  ULDC.64 UR4, c[0x0][0xba0] ;  /* 0x0002e80000047ab9 */ /* 0x000fe20000000a00 */
[----:B------:R-:W-:Y:S02]  /*13000*/  IADD3 R41, P3, R6, 0x6000, RZ ;  /* 0x0000600006297810 */ /* 0x000fe40007f7e0ff */
[----:B------:R-:W-:Y:S02]  /*13010*/  LOP3.LUT R14, R14, 0xffffff80, RZ, 0xc0, !PT ;  /* 0xffffff800e0e7812 */ /* 0x000fe400078ec0ff */
[----:B------:R-:W-:-:S02]  /*13020*/  LOP3.LUT R40, R41, 0x380, RZ, 0xc0, !PT ;  /* 0x0000038029287812 */ /* 0x000fc400078ec0ff */
[----:B------:R-:W-:Y:S01]  /*13030*/  IADD3 R10, P2, R6, 0xf000, RZ ;  /* 0x0000f000060a7810 */ /* 0x000fe20007f5e0ff */
[----:B------:R-:W-:Y:S01]  /*13040*/  IMAD.IADD R14, R15, 0x1, -R14 ;  /* 0x000000010f0e7824 */ /* 0x000fe200078e0a0e */
[----:B------:R-:W-:Y:S02]  /*13050*/  SHF.R.U64 R40, R40, 0x3, RZ ;  /* 0x0000000328287819 */ /* 0x000fe400000012ff */
[----:B------:R-:W-:Y:S01]  /*13060*/  LOP3.LUT R9, R6, 0x380, RZ, 0xc0, !PT ;  /* 0x0000038006097812 */ /* 0x000fe200078ec0ff */
[----:B------:R-:W-:Y:S01]  /*13070*/  IMAD.X R61, RZ, RZ, R7, P2 ;  /* 0x000000ffff3d7224 */ /* 0x000fe200010e0607 */
[----:B------:R-:W-:Y:S02]  /*13080*/  LOP3.LUT R40, R40, R41, RZ, 0x3c, !PT ;  /* 0x0000002928287212 */ /* 0x000fe400078e3cff */
[----:B------:R-:W-:Y:S02]  /*13090*/  IADD3.X R41, RZ, R7, RZ, P3, !PT ;  /* 0x00000007ff297210 */ /* 0x000fe40001ffe4ff */
[----:B------:R-:W-:-:S02]  /*130a0*/  LOP3.LUT P0, RZ, R14, 0x3, RZ, 0xc0, !PT ;  /* 0x000000030eff7812 */ /* 0x000fc4000780c0ff */
[----:B------:R-:W-:Y:S02]  /*130b0*/  IADD3 R73, P3, R6, 0xc000, RZ ;  /* 0x0000c00006497810 */ /* 0x000fe40007f7e0ff */
[-C--:B------:R-:W-:Y:S02]  /*130c0*/  ISETP.GE.OR P1, PT, R11, R0.reuse, P0 ;  /* 0x000000000b00720c */ /* 0x080fe40000726670 */
[----:B------:R-:W-:Y:S02]  /*130d0*/  LOP3.LUT R72, R73, 0x380, RZ, 0xc0, !PT ;  /* 0x0000038049487812 */ /* 0x000fe400078ec0ff */
[----:B------:R-:W-:Y:S02]  /*130e0*/  ISETP.GE.OR P0, PT, R5, R0, P0 ;  /* 0x000000000500720c */ /* 0x000fe40000706670 */
[----:B------:R-:W-:Y:S02]  /*130f0*/  LOP3.LUT R5, R10, 0x380, RZ, 0xc0, !PT ;  /* 0x000003800a057812 */ /* 0x000fe400078ec0ff */
[----:B------:R-:W-:-:S02]  /*13100*/  SHF.R.U64 R72, R72, 0x3, RZ ;  /* 0x0000000348487819 */ /* 0x000fc400000012ff */
[----:B------:R-:W-:Y:S02]  /*13110*/  SHF.R.U64 R9, R9, 0x3, RZ ;  /* 0x0000000309097819 */ /* 0x000fe400000012ff */
[----:B------:R-:W-:Y:S01]  /*13120*/  SHF.R.U64 R5, R5, 0x3, RZ ;  /* 0x0000000305057819 */ /* 0x000fe200000012ff */
[----:B------:R0:W-:Y:S01]  /*13130*/  @!P1 STG.E desc[UR52][R54.64], R4 ;  /* 0x0000000436009986 */ /* 0x0001e2000c101934 */
[----:B------:R-:W-:Y:S02]  /*13140*/  LOP3.LUT R72, R72, R73, RZ, 0x3c, !PT ;  /* 0x0000004948487212 */ /* 0x000fe400078e3cff */
[----:B------:R-:W-:Y:S01]  /*13150*/  LOP3.LUT R8, R9, R6, RZ, 0x3c, !PT ;  /* 0x0000000609087212 */ /* 0x000fe200078e3cff */
[----:B------:R-:W-:Y:S01]  /*13160*/  IMAD.MOV.U32 R9, RZ, RZ, R7 ;  /* 0x000000ffff097224 */ /* 0x000fe200078e0007 */
[----:B------:R-:W-:Y:S01]  /*13170*/  IADD3.X R73, RZ, R7, RZ, P3, !PT ;  /* 0x00000007ff497210 */ /* 0x000fe20001ffe4ff */
        /* <DEDUP_REMOVED lines=11> */
[----:B0-----:R0:W5:Y:S04]  /*13230*/  LD.E.128 R4, desc[UR52][R76.64] ;  /* 0x000000344c047980 */ /* 0x001168000c101d00 */
[----:B--2---:R-:W5:Y:S04]  /*13240*/  LD.E.128 R52, desc[UR52][R52.64] ;  /* 0x0000003434347980 */ /* 0x004f68000c101d00 */
[----:B------:R-:W5:Y:S04]  /*13250*/  LD.E.128 R56, desc[UR52][R56.64] ;  /* 0x0000003438387980 */ /* 0x000f68000c101d00 */
[----:B------:R-:W5:Y:S04]  /*13260*/  LD.E.128 R72, desc[UR52][R72.64] ;  /* 0x0000003448487980 */ /* 0x000f68000c101d00 */
[----:B------:R-:W5:Y:S04]  /*13270*/  LD.E.128 R68, desc[UR52][R68.64] ;  /* 0x0000003444447980 */ /* 0x000f68000c101d00 */
[----:B------:R-:W5:Y:S04]  /*13280*/  LD.E.128 R64, desc[UR52][R64.64] ;  /* 0x0000003440407980 */ /* 0x000f68000c101d00 */
[----:B------:R-:W5:Y:S01]  /*13290*/  LD.E.128 R60, desc[UR52][R60.64] ;  /* 0x000000343c3c7980 */ /* 0x000f62000c101d00 */
[----:B------:R-:W-:-:S02]  /*132a0*/  IMAD R80, R21, UR4, RZ ;  /* 0x0000000415507c24 */ /* 0x000fc4000f8e02ff */
[C---:B------:R-:W-:Y:S01]  /*132b0*/  IMAD.WIDE.U32 R20, R23.reuse, UR4, R78 ;  /* 0x0000000417147c25 */ /* 0x040fe2000f8e004e */
[----:B------:R-:W-:Y:S01]  /*132c0*/  @!PT LDS RZ, [RZ] ;  /* 0x00000000fffff984 */ /* 0x000fe20000000800 */
[----:B------:R-:W-:Y:S01]  /*132d0*/  @!PT LDS RZ, [RZ] ;  /* 0x00000000fffff984 */ /* 0x000fe20000000800 */
[----:B------:R-:W-:Y:S01]  /*132e0*/  @!PT LDS RZ, [RZ] ;  /* 0x00000000fffff984 */ /* 0x000fe20000000800 */
[----:B------:R-:W-:Y:S01]  /*132f0*/  @!PT LDS RZ, [RZ] ;  /* 0x00000000fffff984 */ /* 0x000fe20000000800 */
[----:B------:R2:W-:Y:S06]  /*13300*/  MEMBAR.ALL.CTA ;  /* 0x0000000000007992 */ /* 0x0005ec0000008000 */
[----:B--2---:R-:W2:Y:S01]  /*13310*/  FENCE.VIEW.ASYNC.S ;  /* 0x00000000000073c6 */ /* 0x004ea20000000000 */
[----:B------:R-:W-:Y:S01]  /*13320*/  IMAD R23, R23, UR5, R80 ;  /* 0x0000000517177c24 */ /* 0x000fe2000f8e0250 */
[----:B------:R-:W-:Y:S01]  /*13330*/  ULDC.64 UR4, c[0x0][0xbe0] ;  /* 0x0002f80000047ab9 */ /* 0x000fe20000000a00 */
[----:B------:R-:W-:-:S02]  /*13340*/  IMAD R78, R84, -0x80, R0 ;  /* 0xffffff80544e7824 */ /* 0x000fc400078e0200 */
[C---:B------:R-:W-:Y:S02]  /*13350*/  VIADD R0, R186.reuse, 0x40 ;  /* 0x00000040ba007836 */ /* 0x040fe40000000000 */
[----:B------:R-:W-:Y:S01]  /*13360*/  IMAD.IADD R21, R21, 0x1, R23 ;  /* 0x0000000115157824 */ /* 0x000fe200078e0217 */
[-C--:B------:R-:W-:Y:S01]  /*13370*/  ISETP.GE.AND P3, PT, R186, R78.reuse, PT ;  /* 0x0000004eba00720c */ /* 0x080fe20003f66270 */
[----:B0-----:R-:W-:Y:S01]  /*13380*/  IMAD R76, R81, UR4, RZ ;  /* 0x00000004514c7c24 */ /* 0x001fe2000f8e02ff */
[-C--:B------:R-:W-:Y:S01]  /*13390*/  ISETP.GE.AND P0, PT, R0, R78.reuse, PT ;  /* 0x0000004e0000720c */ /* 0x080fe20003f06270 */
[C---:B------:R-:W-:Y:S01]  /*133a0*/  VIADD R3, R186.reuse, 0x20 ;  /* 0x00000020ba037836 */ /* 0x040fe20000000000 */
[----:B------:R-:W-:Y:S01]  /*133b0*/  IADD3 R23, R186, 0x60, RZ ;  /* 0x00000060ba177810 */ /* 0x000fe20007ffe0ff */
[C---:B------:R-:W-:Y:S02]  /*133c0*/  IMAD R77, R85.reuse, UR5, R76 ;  /* 0x00000005554d7c24 */ /* 0x040fe4000f8e024c */
[----:B------:R-:W-:Y:S01]  /*133d0*/  IMAD.WIDE.U32 R20, R85, UR4, R20 ;  /* 0x0000000455147c25 */ /* 0x000fe2000f8e0014 */
[----:B------:R-:W-:Y:S01]  /*133e0*/  ULDC.64 UR4, c[0x0][0xbe8] ;  /* 0x0002fa0000047ab9 */ /* 0x000fe20000000a00 */
[----:B------:R-:W-:-:S02]  /*133f0*/  ISETP.GE.AND P2, PT, R3, R78, PT ;  /* 0x0000004e0300720c */ /* 0x000fc40003f46270 */
[----:B------:R-:W-:Y:S01]  /*13400*/  VIADD R0, R17, 0x32420 ;  /* 0x0003242011007836 */ /* 0x000fe20000000000 */
[----:B------:R-:W-:Y:S01]  /*13410*/  ISETP.GE.AND P1, PT, R23, R78, PT ;  /* 0x0000004e1700720c */ /* 0x000fe20003f26270 */
[----:B------:R-:W-:Y:S02]  /*13420*/  IMAD.IADD R21, R21, 0x1, R77 ;  /* 0x0000000115157824 */ /* 0x000fe400078e024d */
[----:B------:R-:W-:Y:S01]  /*13430*/  IMAD R3, R83, UR4, RZ ;  /* 0x0000000453037c24 */ /* 0x000fe2000f8e02ff */
[----:B------:R-:W-:Y:S01]  /*13440*/  PRMT R0, RZ, 0x654, R0 ;  /* 0x00000654ff007816 */ /* 0x000fe20000000000 */
[----:B------:R-:W-:-:S03]  /*13450*/  IMAD.WIDE.U32 R78, R82, UR4, R20 ;  /* 0x00000004524e7c25 */ /* 0x000fc6000f8e0014 */
[----:B--2---:R0:W-:Y:S01]  /*13460*/  SYNCS.ARRIVE.TRANS64.RED.A1T0 RZ, [R0+URZ], RZ ;  /* 0x000000ff00ff79a7 */ /* 0x0041e2000810043f */
[----:B------:R-:W-:Y:S02]  /*13470*/  IMAD R3, R82, UR5, R3 ;  /* 0x0000000552037c24 */ /* 0x000fe4000f8e0203 */
        /* <DEDUP_REMOVED lines=15> */
[----:B------:R-:W-:Y:S02]  /*13570*/  ISETP.GE.AND P4, PT, R0, UR4, PT ;  /* 0x0000000400007c0c */ /* 0x000fe4000bf86270 */
[----:B------:R-:W-:Y:S01]  /*13580*/  LEA.HI.X R81, R20, UR7, R3, 0x1, P3 ;  /* 0x0000000714517c11 */ /* 0x000fe200098f0c03 */
[C---:B------:R-:W-:Y:S01]  /*13590*/  VIADD R3, R219.reuse, 0x80 ;  /* 0x00000080db037836 */ /* 0x040fe20000000000 */
[----:B------:R-:W-:-:S03]  /*135a0*/  IADD3 R0, R219, 0xc0, RZ ;  /* 0x000000c0db007810 */ /* 0x000fc60007ffe0ff */
[----:B-----5:R0:W-:Y:S01]  /*135b0*/  @!P5 STG.E.128 desc[UR52][R80.64], R8 ;  /* 0x000000085000d986 */ /* 0x0201e2000c101d34 */
[----:B------:R-:W-:Y:S02]  /*135c0*/  ISETP.GE.AND P3, PT, R3, UR4, PT ;  /* 0x0000000403007c0c */ /* 0x000fe4000bf66270 */
[----:B------:R-:W-:-:S03]  /*135d0*/  ISETP.GE.AND P5, PT, R0, UR4, PT ;  /* 0x0000000400007c0c */ /* 0x000fc6000bfa6270 */
[----:B------:R0:W-:Y:S08]  /*135e0*/  @!P4 STG.E.128 desc[UR52][R80.64+0x80], R32 ;  /* 0x000080205000c986 */ /* 0x0001f0000c101d34 */
[----:B------:R0:W-:Y:S04]  /*135f0*/  @!P3 STG.E.128 desc[UR52][R80.64+0x100], R48 ;  /* 0x000100305000b986 */ /* 0x0001e8000c101d34 */
[----:B------:R0:W-:Y:S02]  /*13600*/  @!P5 STG.E.128 desc[UR52][R80.64+0x180], R72 ;  /* 0x000180485000d986 */ /* 0x0001e4000c101d34 */
.L_x_4476:
[----:B------:R-:W-:Y:S05]  /*13610*/  BSYNC B1 ;  /* 0x0000000000017941 */ /* 0x000fea0003800000 */
.L_x_4475:
[----:B------:R-:W-:Y:S04]  /*13620*/  BSSY B1, `(.L_x_4477) ;  /* 0x000001a000017945 */ /* 0x000fe80003800000 */
[----:B------:R-:W-:Y:S05]  /*13630*/  @P2 BRA `(.L_x_4478) ;  /* 0x0000000000602947 */ /* 0x000fea0003800000 */
[----:B------:R-:W-:Y:S01]  /*13640*/  IADD3 R3, P2, R76, 0x20, RZ ;  /* 0x000000204c037810 */ /* 0x000fe20007f5e0ff */
[----:B------:R-:W-:Y:S01]  /*13650*/  ULDC.64 UR6, c[0x0][0xbd8] ;  /* 0x0002f60000067ab9 */ /* 0x000fe20000000a00 */
[----:B0----5:R-:W-:Y:S01]  /*13660*/  IMAD.MOV.U32 R8, RZ, RZ, R78 ;  /* 0x000000ffff087224 */ /* 0x021fe200078e004e */
        /* <DEDUP_REMOVED lines=21> */
.L_x_4478:
[----:B------:R-:W-:Y:S05]  /*137c0*/  BSYNC B1 ;  /* 0x0000000000017941 */ /* 0x000fea0003800000 */
.L_x_4477:
[----:B------:R-:W-:Y:S04]  /*137d0*/  BSSY B1, `(.L_x_4479) ;  /* 0x000001a000017945 */ /* 0x000fe80003800000 */
[----:B------:R-:W-:Y:S05]  /*137e0*/  @P0 BRA `(.L_x_4480) ;  /* 0x0000000000600947 */ /* 0x000fea0003800000 */
[----:B------:R-:W-:Y:S01]  /*137f0*/  IADD3 R3, P0, R76, 0x40, RZ ;  /* 0x000000404c037810 */ /* 0x000fe20007f1e0ff */
[C---:B--2--5:R-:W-:Y:S01]  /*13800*/  VIADD R4, R219.reuse, 0x40 ;  /* 0x00000040db047836 */ /* 0x064fe20000000000 */
        /* <DEDUP_REMOVED lines=22> */
.L_x_4480:
[----:B------:R-:W-:Y:S05]  /*13970*/  BSYNC B1 ;  /* 0x0000000000017941 */ /* 0x000fea0003800000 */
.L_x_4479:
[----:B------:R-:W-:Y:S05]  /*13980*/  @P1 BRA `(.L_x_4481) ;  /* 0x0000000c00681947 */ /* 0x000fea0003800000 */
[----:B------:R-:W-:Y:S01]  /*13990*/  IADD3 R3, P0, R76, 0x60, RZ ;  /* 0x000000604c037810 */ /* 0x000fe20007f1e0ff */
[----:B------:R-:W-:Y:S01]  /*139a0*/  ULDC UR4, c[0x0][0xb8c] ;  /* 0x0002e30000047ab9 */ /* 0x000fe20000000800 */
[C---:B------:R-:W-:Y:S01]  /*139b0*/  IADD3 R0, R219.reuse, 0x40, RZ ;  /* 0x00000040db007810 */ /* 0x040fe20007ffe0ff */
        /* <DEDUP_REMOVED lines=13> */
[----:B---3--:R-:W-:Y:S01]  /*13a90*/  LEA R6, P0, R4, UR6, 0x1 ;  /* 0x0000000604067c11 */ /* 0x008fe2000f8008ff */
        /* <DEDUP_REMOVED lines=9> */
.L_x_4473:
[----:B------:R-:W4:Y:S01]  /*13b30*/  LDL.LU R6, [R1+0x38] ;  /* 0x0000380001067983 */ /* 0x000f220000300800 */
[----:B------:R-:W-:-:S03]  /*13b40*/  ULDC.64 UR4, c[0x0][0xcd8] ;  /* 0x0003360000047ab9 */ /* 0x000fc60000000a00 */
[----:B------:R-:W2:Y:S01]  /*13b50*/  LDL.LU R0, [R1+0x3c] ;  /* 0x00003c0001007983 */ /* 0x000ea20000300800 */
[----:B------:R-:W-:Y:S01]  /*13b60*/  ISETP.NE.U32.AND P0, PT, RZ, UR4, PT ;  /* 0x00000004ff007c0c */ /* 0x000fe2000bf05070 */
[----:B------:R-:W-:-:S03]  /*13b70*/  IMAD.MOV.U32 R3, RZ, RZ, RZ ;  /* 0x000000ffff037224 */ /* 0x000fc600078e00ff */
[----:B------:R-:W-:Y:S02]  /*13b80*/  ISETP.NE.AND.EX P0, PT, RZ, UR5, PT, P0 ;  /* 0x00000005ff007c0c */ /* 0x000fe4000bf05300 */
[----:B----4-:R-:W-:-:S04]  /*13b90*/  IADD3 R4, P1, R6, UR4, RZ ;  /* 0x0000000406047c10 */ /* 0x010fc8000ff3e0ff */
[----:B--2---:R-:W-:Y:S01]  /*13ba0*/  IADD3.X R5, R0, UR5, RZ, P1, !PT ;  /* 0x0000000500057c10 */ /* 0x004fe20008ffe4ff */
[----:B------:R-:W-:Y:S02]  /*13bb0*/  ULDC.64 UR4, c[0x0][0xce0] ;  /* 0x0003380000047ab9 */ /* 0x000fe40000000a00 */
[----:B------:R-:W-:-:S04]  /*13bc0*/  ISETP.NE.U32.AND P1, PT, RZ, UR4, PT ;  /* 0x00000004ff007c0c */ /* 0x000fc8000bf25070 */
[----:B------:R2:W5:Y:S01]  /*13bd0*/  @P0 LDG.E R3, desc[UR52][R4.64] ;  /* 0x0000003404030981 */ /* 0x000562000c1e1900 */
[----:B------:R-:W-:Y:S01]  /*13be0*/  ISETP.NE.AND.EX P1, PT, RZ, UR5, PT, P1 ;  /* 0x00000005ff007c0c */ /* 0x000fe2000bf25310 */
[----:B------:R-:W4:-:S12]  /*13bf0*/  S2R R8, SR_TID.X ;  /* 0x0000000000087919 */ /* 0x000f180000002100 */
[----:B------:R-:W-:Y:S01]  /*13c00*/  @P1 IADD3 R6, P2, R6, UR4, RZ ;  /* 0x0000000406061c10 */ /* 0x000fe2000ff5e0ff */
[----:B------:R-:W-:-:S03]  /*13c10*/  ULDC UR4, c[0x0][0xb88] ;  /* 0x0002e20000047ab9 */ /* 0x000fc60000000800 */
[----:B------:R-:W-:Y:S01]  /*13c20*/  @P1 IADD3.X R7, R0, UR5, RZ, P2, !PT ;  /* 0x0000000500071c10 */ /* 0x000fe200097fe4ff */
[----:B------:R-:W-:-:S06]  /*13c30*/  IMAD.U32 R0, RZ, RZ, UR4 ;  /* 0x00000004ff007e24 */ /* 0x000fcc000f8e00ff */
[----:B------:R2:W5:Y:S01]  /*13c40*/  @P1 LDG.E R0, desc[UR52][R6.64] ;  /* 0x0000003406001981 */ /* 0x000562000c1e1900 */
[----:B----4-:R-:W-:-:S05]  /*13c50*/  VIADD R8, R8, 0xffffff80 ;  /* 0xffffff8008087836 */ /* 0x010fca0000000000 */
[----:B------:R-:W-:Y:S01]  /*13c60*/  ISETP.GT.AND P2, PT, R8, 0x7f, PT ;  /* 0x0000007f0800780c */ /* 0x000fe20003f44270 */
[----:B--2---:R-:W-:-:S12]  /*13c70*/  @P1 BRA `(.L_x_4482) ;  /* 0x0000000000101947 */ /* 0x004fd80003800000 */
[----:B------:R-:W-:Y:S05]  /*13c80*/  @!P0 BRA `(.L_x_4482) ;  /* 0x00000000000c8947 */ /* 0x000fea0003800000 */
[----:B------:R-:W2:Y:S04]  /*13c90*/  LDG.E R7, desc[UR52][R4.64] ;  /* 0x0000003404077981 */ /* 0x000ea8000c1e1900 */
[----:B-----5:R-:W2:Y:S02]  /*13ca0*/  LDG.E R0, desc[UR52][R4.64+0x4] ;  /* 0x0000043404007981 */ /* 0x020ea4000c1e1900 */
[----:B--2---:R-:W-:-:S07]  /*13cb0*/  IMAD.IADD R0, R0, 0x1, -R7 ;  /* 0x0000000100007824 */ /* 0x004fce00078e0a07 */
.L_x_4482:
[----:B------:R-:W2:Y:S04]  /*13cc0*/  LDL.LU R5, [R1+0x40] ;  /* 0x0000400001057983 */ /* 0x000ea80000300800 */
[----:B------:R-:W4:Y:S04]  /*13cd0*/  LDL.LU R4, [R1+0x50] ;  /* 0x0000500001047983 */ /* 0x000f280000300800 */
[----:B------:R-:W3:Y:S04]  /*13ce0*/  LDL R14, [R1+0x34] ;  /* 0x00003400010e7983 */ /* 0x000ee80000100800 */
[----:B------:R0:W5:Y:S01]  /*13cf0*/  LDL R13, [R1+0x48] ;  /* 0x00004800010d7983 */ /* 0x0001620000100800 */
[----:B------:R-:W-:Y:S01]  /*13d00*/  BSSY B1, `(.L_x_4483) ;  /* 0x000001d000017945 */ /* 0x000fe20003800000 */
[----:B------:R-:W-:-:S02]  /*13d10*/  SHF.R.S32.HI R10, RZ, 0x1f, R219 ;  /* 0x0000001fff0a7819 */ /* 0x000fc400000114db */
[----:B-----5:R-:W-:Y:S02]  /*13d20*/  SHF.R.S32.HI R8, RZ, 0x1f, R3 ;  /* 0x0000001fff087819 */ /* 0x020fe40000011403 */
[----:B--2---:R-:W-:Y:S02]  /*13d30*/  SEL R11, R5, RZ, !P0 ;  /* 0x000000ff050b7207 */ /* 0x004fe40004000000 */
[----:B----4-:R-:W-:Y:S02]  /*13d40*/  SEL R12, R4, RZ, !P0 ;  /* 0x000000ff040c7207 */ /* 0x010fe40004000000 */
[----:B---3--:R-:W-:Y:S01]  /*13d50*/  SHF.R.S32.HI R9, RZ, 0x1f, R14 ;  /* 0x0000001fff097819 */ /* 0x008fe2000001140e */
[----:B0-----:R-:W-:Y:S06]  /*13d60*/  @P2 BRA `(.L_x_4484) ;  /* 0x0000000000582947 */ /* 0x001fec0003800000 */
[----:B------:R-:W0:Y:S02]  /*13d70*/  S2R R4, SR_TID.X ;  /* 0x0000000000047919 */ /* 0x000e240000002100 */
[----:B0-----:R-:W-:-:S05]  /*13d80*/  IMAD R4, R13, 0x80, R4 ;  /* 0x000000800d047824 */ /* 0x001fca00078e0204 */
[----:B------:R-:W-:-:S04]  /*13d90*/  IADD3 R5, R4, -0x80, RZ ;  /* 0xffffff8004057810 */ /* 0x000fc80007ffe0ff */
        /* <DEDUP_REMOVED lines=19> */
.L_x_4484:
[----:B------:R-:W-:Y:S05]  /*13ed0*/  BSYNC B1 ;  /* 0x0000000000017941 */ /* 0x000fea0003800000 */
.L_x_4483:
[----:B------:R-:W2:Y:S01]  /*13ee0*/  LDL.64 R20, [R1+0x20] ;  /* 0x0000200001147983 */ /* 0x000ea20000100a00 */
[----:B------:R-:W-:Y:S01]  /*13ef0*/  ULDC.64 UR4, c[0x0][0xba0] ;  /* 0x0002e80000047ab9 */ /* 0x000fe20000000a00 */
[----:B------:R-:W-:Y:S01]  /*13f00*/  IMAD.MOV.U32 R4, RZ, RZ, R219 ;  /* 0x000000ffff047224 */ /* 0x000fe200078e00db */
[----:B------:R-:W-:Y:S01]  /*13f10*/  BSSY B1, `(.L_x_4485) ;  /* 0x000002f000017945 */ /* 0x000fe20003800000 */
[----:B0-----:R-:W-:Y:S02]  /*13f20*/  IMAD.MOV.U32 R5, RZ, RZ, R10 ;  /* 0x000000ffff057224 */ /* 0x001fe400078e000a */
[----:B------:R-:W-:Y:S02]  /*13f30*/  IMAD R6, R8, UR4, RZ ;  /* 0x0000000408067c24 */ /* 0x000fe4000f8e02ff */
[----:B------:R-:W-:-:S04]  /*13f40*/  IMAD.WIDE.U32 R4, R3, UR4, R4 ;  /* 0x0000000403047c25 */ /* 0x000fc8000f8e0004 */
[----:B------:R-:W-:Y:S01]  /*13f50*/  IMAD R3, R3, UR5, R6 ;  /* 0x0000000503037c24 */ /* 0x000fe2000f8e0206 */
[----:B------:R-:W-:Y:S01]  /*13f60*/  ULDC.64 UR4, c[0x0][0xbe0] ;  /* 0x0002f80000047ab9 */ /* 0x000fe20000000a00 */
[----:B------:R-:W-:Y:S02]  /*13f70*/  IMAD R10, R13, -0x80, R0 ;  /* 0xffffff800d0a7824 */ /* 0x000fe400078e0200 */
[----:B------:R-:W-:Y:S02]  /*13f80*/  IMAD R6, R9, UR4, RZ ;  /* 0x0000000409067c24 */ /* 0x000fe4000f8e02ff */
[----:B------:R-:W-:Y:S02]  /*13f90*/  IMAD.IADD R5, R5, 0x1, R3 ;  /* 0x0000000105057824 */ /* 0x000fe400078e0203 */
[C---:B------:R-:W-:Y:S02]  /*13fa0*/  IMAD R3, R14.reuse, UR5, R6 ;  /* 0x000000050e037c24 */ /* 0x040fe4000f8e0206 */
[----:B------:R-:W-:Y:S01]  /*13fb0*/  IMAD.WIDE.U32 R4, R14, UR4, R4 ;  /* 0x000000040e047c25 */ /* 0x000fe2000f8e0004 */
[----:B------:R-:W-:-:S03]  /*13fc0*/  ULDC.64 UR4, c[0x0][0xbe8] ;  /* 0x0002fa0000047ab9 */ /* 0x000fc60000000a00 */
[----:B------:R-:W-:Y:S02]  /*13fd0*/  IMAD.IADD R5, R5, 0x1, R3 ;  /* 0x0000000105057824 */ /* 0x000fe400078e0203 */
[----:B------:R-:W-:-:S04]  /*13fe0*/  IMAD R0, R12, UR4, RZ ;  /* 0x000000040c007c24 */ /* 0x000fc8000f8e02ff */
[----:B------:R-:W-:Y:S01]  /*13ff0*/  IMAD R3, R11, UR5, R0 ;  /* 0x000000050b037c24 */ /* 0x000fe2000f8e0200 */
[C---:B--2---:R-:W-:Y:S01]  /*14000*/  ISETP.GE.AND P1, PT, R20.reuse, R10, PT ;  /* 0x0000000a1400720c */ /* 0x044fe20003f26270 */
[----:B------:R-:W-:Y:S01]  /*14010*/  VIADD R7, R20, 0x20 ;  /* 0x0000002014077836 */ /* 0x000fe20000000000 */
[----:B------:R-:W-:Y:S02]  /*14020*/  SHF.R.S32.HI R9, RZ, 0x1f, R20 ;  /* 0x0000001fff097819 */ /* 0x000fe40000011414 */
[----:B------:R-:W-:Y:S02]  /*14030*/  MOV R8, R20 ;  /* 0x0000001400087202 */ /* 0x000fe40000000f00 */
[----:B------:R-:W-:Y:S01]  /*14040*/  ISETP.GE.AND P0, PT, R7, R10, PT ;  /* 0x0000000a0700720c */ /* 0x000fe20003f06270 */
        /* <DEDUP_REMOVED lines=9> */
[----:B------:R-:W-:Y:S01]  /*140e0*/  IMAD.MOV.U32 R4, RZ, RZ, R6 ;  /* 0x000000ffff047224 */ /* 0x000fe200078e0006 */
[----:B------:R-:W-:Y:S01]  /*140f0*/  ISETP.GE.AND P3, PT, R0, UR4, PT ;  /* 0x0000000400007c0c */ /* 0x000fe2000bf66270 */
[----:B------:R-:W-:Y:S01]  /*14100*/  VIADD R0, R219, 0xc0 ;  /* 0x000000c0db007836 */ /* 0x000fe20000000000 */
        /* <DEDUP_REMOVED lines=15> */
.L_x_4486:
[----:B------:R-:W-:Y:S05]  /*14200*/  BSYNC B1 ;  /* 0x0000000000017941 */ /* 0x000fea0003800000 */
.L_x_4485:
[----:B------:R-:W-:Y:S01]  /*14210*/  BSSY B1, `(.L_x_4487) ;  /* 0x000001c000017945 */ /* 0x000fe20003800000 */
[----:B------:R-:W-:Y:S02]  /*14220*/  ISETP.GE.AND P1, PT, R13, R10, PT ;  /* 0x0000000a0d00720c */ /* 0x000fe40003f26270 */
[----:B------:R-:W-:Y:S01]  /*14230*/  IADD3 R13, R20, 0x60, RZ ;  /* 0x00000060140d7810 */ /* 0x000fe20007ffe0ff */
        /* <DEDUP_REMOVED lines=25> */
.L_x_4488:
[----:B------:R-:W-:Y:S05]  /*143d0*/  BSYNC B1 ;  /* 0x0000000000017941 */ /* 0x000fea0003800000 */
.L_x_4487:
        /* <DEDUP_REMOVED lines=27> */
.L_x_4490:
[----:B------:R-:W-:Y:S05]  /*14590*/  BSYNC B1 ;  /* 0x0000000000017941 */ /* 0x000fea0003800000 */
.L_x_4489:
[----:B------:R-:W-:Y:S05]  /*145a0*/  @P0 BRA `(.L_x_4481) ;  /* 0x0000000000600947 */ /* 0x000fea0003800000 */
[----:B------:R-:W-:Y:S01]  /*145b0*/  IADD3 R3, P0, R8, 0x60, RZ ;  /* 0x0000006008037810 */ /* 0x000fe20007f1e0ff */
[C---:B------:R-:W-:Y:S01]  /*145c0*/  VIADD R0, R219.reuse, 0x40 ;  /* 0x00000040db007836 */ /* 0x040fe20000000000 */
[----:B------:R-:W-:Y:S01]  /*145d0*/  ULDC UR4, c[0x0][0xb8c] ;  /* 0x0002e30000047ab9 */ /* 0x000fe20000000800 */
[----:B------:R-:W-:Y:S01]  /*145e0*/  ULDC.64 UR6, c[0x0][0xbd8] ;  /* 0x0002f60000067ab9 */ /* 0x000fe20000000a00 */
[----:B------:R-:W-:Y:S01]  /*145f0*/  IADD3.X R8, RZ, R9, RZ, P0, !PT ;  /* 0x00000009ff087210 */ /* 0x000fe200007fe4ff */
[----:B------:R-:W-:Y:S01]  /*14600*/  IMAD.MOV.U32 R4, RZ, RZ, R6 ;  /* 0x000000ffff047224 */ /* 0x000fe200078e0006 */
        /* <DEDUP_REMOVED lines=18> */
.L_x_4481:
[----:B------:R-:W-:Y:S05]  /*14730*/  BSYNC B0 ;  /* 0x0000000000007941 */ /* 0x000fea0003800000 */
.L_x_4472:
[----:B------:R-:W-:Y:S02]  /*14740*/  ULDC UR4, c[0x0][0xd14] ;  /* 0x0003450000047ab9 */ /* 0x000fe40000000800 */
[----:B------:R-:W-:-:S13]  /*14750*/  ISETP.GE.AND P0, PT, R227, UR4, PT ;  /* 0x00000004e3007c0c */ /* 0x000fda000bf06270 */
[----:B------:R-:W-:Y:S05]  /*14760*/  @!P0 BRA `(.L_x_4491) ;  /* 0xfffffec8003c8947 */ /* 0x000fea000383ffff */
[----:B------:R-:W-:Y:S05]  /*14770*/  BRA `(.L_x_4335) ;  /* 0x0000005c002c7947 */ /* 0x000fea0003800000 */
.L_x_4333:
[----:B------:R-:W-:-:S08]  /*14780*/  NOP ;  /* 0x0000000000007918 */ /* 0x000fd00000000000 */
[----:B--2---:R-:W0:-:S00]  /*14790*/  USETMAXREG.DEALLOC.CTAPOOL 0x18 ;  /* 0x00000018000079c8 */ /* 0x004e0000080e0500 */
        /* <DEDUP_REMOVED lines=24> */
[----:B------:R-:W-:Y:S02]  /*14920*/  LOP3.LUT R6, R6, 0xfffffff7, RZ, 0xc0, !PT ;  /* 0xfffffff706067812 */ /* 0x000fe400078ec0ff */
[----:B------:R-:W-:Y:S01]  /*14930*/  MOV R19, RZ ;  /* 0x000000ff00137202 */ /* 0x000fe20000000f00 */
        /* <DEDUP_REMOVED lines=34> */
.L_x_4496:
        /* <DEDUP_REMOVED lines=16> */
.L_x_4495:
[----:B------:R-:W-:Y:S05]  /*14c60*/  BSYNC B0 ;  /* 0x0000000000007941 */ /* 0x000fea0003800000 */
.L_x_4494:
[----:B-----5:R-:W1:Y:S01]  /*14c70*/  SHFL.UP PT, R0, R17, 0x1, RZ ;  /* 0x0420000011007989 */ /* 0x020e6200000e00ff */
[C---:B------:R-:W-:Y:S02]  /*14c80*/  ISETP.NE.AND P0, PT, R6.reuse, RZ, PT ;  /* 0x000000ff0600720c */ /* 0x040fe40003f05270 */
[----:B------:R-:W-:Y:S02]  /*14c90*/  ISETP.GE.U32.AND P1, PT, R6, 0x2, PT ;  /* 0x000000020600780c */ /* 0x000fe40003f26070 */
[----:B-1----:R-:W-:Y:S02]  /*14ca0*/  SEL R0, R0, RZ, P0 ;  /* 0x000000ff00007207 */ /* 0x002fe40000000000 */
[----:B------:R-:W-:Y:S02]  /*14cb0*/  ISETP.GE.U32.AND P0, PT, R6, 0x4, PT ;  /* 0x000000040600780c */ /* 0x000fe40003f06070 */
[----:B------:R-:W-:-:S05]  /*14cc0*/  IADD3 R0, R17, R0, RZ ;  /* 0x0000000011007210 */ /* 0x000fca0007ffe0ff */
        /* <DEDUP_REMOVED lines=19> */
.L_x_4492:
        /* <DEDUP_REMOVED lines=18> */
[----:B------:R-:W-:-:S05]  /*14f20*/  IADD3 R7, R4, -0x1, RZ ;  /* 0xffffffff04077810 */ /* 0x000fca0007ffe0ff */
[----:B------:R2:W3:Y:S02]  /*14f30*/  SHFL.IDX PT, R16, R0, R7, 0x1f ;  /* 0x00001f0700107589 */ /* 0x0004e400000e0000 */
.L_x_4497:
        /* <DEDUP_REMOVED lines=25> */
[----:B------:R-:W-:Y:S02]  /*150d0*/  VIADDMNMX R8, R3, UR4, R8, PT ;  /* 0x0000000403087c46 */ /* 0x000fe4000b800108 */
[----:B------:R-:W-:Y:S02]  /*150e0*/  IABS R6, R5 ;  /* 0x0000000500067213 */ /* 0x000fe40000000000 */
[----:B------:R-:W-:Y:S02]  /*150f0*/  IABS R4, R8 ;  /* 0x0000000800047213 */ /* 0x000fe40000000000 */
[----:B------:R-:W-:Y:S02]  /*15100*/  IADD3 R0, R5, R0, RZ ;  /* 0x0000000005007210 */ /* 0x000fe40007ffe0ff */
[----:B------:R-:W1:Y:S08]  /*15110*/  I2F.RP R9, R4 ;  /* 0x0000000400097306 */ /* 0x000e700000209400 */
[----:B-1----:R-:W1:Y:S02]  /*15120*/  MUFU.RCP R9, R9 ;  /* 0x0000000900097308 */ /* 0x002e640000001000 */
[----:B-1----:R-:W-:-:S06]  /*15130*/  IADD3 R2, R9, 0xffffffe, RZ ;  /* 0x0ffffffe09027810 */ /* 0x002fcc0007ffe0ff */
[----:B------:R1:W2:Y:S02]  /*15140*/  F2I.FTZ.U32.TRUNC.NTZ R3, R2 ;  /* 0x0000000200037305 */ /* 0x0002a4000021f000 */
[----:B-1----:R-:W-:Y:S02]  /*15150*/  IMAD.MOV.U32 R2, RZ, RZ, RZ ;  /* 0x000000ffff027224 */ /* 0x002fe400078e00ff */
[----:B--2---:R-:W-:-:S04]  /*15160*/  IMAD.MOV R7, RZ, RZ, -R3 ;  /* 0x000000ffff077224 */ /* 0x004fc800078e0a03 */
        /* <DEDUP_REMOVED lines=21> */
.L_x_4493:
[----:B------:R-:W-:Y:S02]  /*152c0*/  IMAD.MOV.U32 R17, RZ, RZ, RZ ;  /* 0x000000ffff117224 */ /* 0x000fe400078e00ff */
[----:B------:R-:W-:Y:S02]  /*152d0*/  IMAD.U32 R16, RZ, RZ, UR6 ;  /* 0x00000006ff107e24 */ /* 0x000fe4000f8e00ff */
[----:B------:R-:W-:-:S07]  /*152e0*/  IMAD.MOV.U32 R18, RZ, RZ, RZ ;  /* 0x000000ffff127224 */ /* 0x000fce00078e00ff */
.L_x_4498:
        /* <DEDUP_REMOVED lines=22> */
.L_x_4583:
[----:B--2---:R-:W2:Y:S02]  /*15450*/  LDC.64 R2, c[0x0][0xd60] ;  /* 0x00035800ff027b82 */ /* 0x004ea40000000a00 */
[----:B--2---:R-:W-:-:S05]  /*15460*/  IMAD.WIDE R2, R19, 0x4, R2 ;  /* 0x0000000413027825 */ /* 0x004fca00078e0202 */
[----:B0-----:R-:W1:Y:S01]  /*15470*/  LDG.E R11, desc[UR52][R2.64] ;  /* 0x00000034020b7981 */ /* 0x001e62000c1e1900 */
        /* <DEDUP_REMOVED lines=8> */
[----:B------:R-:W-:-:S10]  /*15500*/  IMAD.SHL.U32 R15, R11, 0x4, RZ ;  /* 0x000000040b0f7824 */ /* 0x000fd400078e00ff */
[C---:B------:R-:W-:Y:S01]  /*15510*/  @P0 LEA R2, P1, R11.reuse, UR4, 0x2 ;  /* 0x000000040b020c11 */ /* 0x040fe2000f8210ff */
[----:B------:R-:W-:Y:S03]  /*15520*/  STL [R1+0x1c], R11 ;  /* 0x00001c0b01007387 */ /* 0x000fe60000100800 */
[----:B------:R-:W-:Y:S01]  /*15530*/  @P0 LEA.HI.X R3, R11, UR5, R0, 0x2, P1 ;  /* 0x000000050b030c11 */ /* 0x000fe200088f1400 */
[----:B------:R-:W-:-:S04]  /*15540*/  ULDC.64 UR4, c[0x0][0xb10] ;  /* 0x0002c40000047ab9 */ /* 0x000fc80000000a00 */
[----:B------:R0:W5:Y:S01]  /*15550*/  @P0 LDG.E R8, desc[UR52][R2.64] ;  /* 0x0000003402080981 */ /* 0x000162000c1e1900 */
[----:B------:R-:W-:Y:S02]  /*15560*/  ISETP.NE.U32.AND P0, PT, RZ, UR4, PT ;  /* 0x00000004ff007c0c */ /* 0x000fe4000bf05070 */
[----:B------:R-:W-:Y:S01]  /*15570*/  SHF.L.U64.HI R14, R11, 0x2, R0 ;  /* 0x000000020b0e7819 */ /* 0x000fe20000010200 */
[----:B------:R-:W-:Y:S01]  /*15580*/  STL [R1+0x24], R15 ;  /* 0x0000240f01007387 */ /* 0x000fe20000100800 */
[----:B------:R-:W-:Y:S01]  /*15590*/  ISETP.NE.AND.EX P0, PT, RZ, UR5, PT, P0 ;  /* 0x00000005ff007c0c */ /* 0x000fe2000bf05300 */
[----:B------:R-:W-:Y:S02]  /*155a0*/  ULDC UR6, c[0x0][0x338] ;  /* 0x0000ce0000067ab9 */ /* 0x000fe40000000800 */
[----:B------:R-:W-:Y:S10]  /*155b0*/  STL [R1+0x28], R14 ;  /* 0x0000280e01007387 */ /* 0x000ff40000100800 */
        /* <DEDUP_REMOVED lines=8> */
[----:B------:R-:W-:-:S02]  /*15640*/  IADD3 R6, P1, R15, UR8, RZ ;  /* 0x000000080f067c10 */ /* 0x000fc4000ff3e0ff */
[----:B------:R-:W-:Y:S01]  /*15650*/  MOV R10, UR4 ;  /* 0x00000004000a7c02 */ /* 0x000fe20008000f00 */
[----:B------:R-:W-:Y:S01]  /*15660*/  ULDC.64 UR4, c[0x0][0x3f8] ;  /* 0x0000fe0000047ab9 */ /* 0x000fe20000000a00 */
[----:B------:R-:W-:-:S04]  /*15670*/  IADD3.X R7, R14, UR9, RZ, P1, !PT ;  /* 0x000000090e077c10 */ /* 0x000fc80008ffe4ff */
        /* <DEDUP_REMOVED lines=22> */
.L_x_4500:
[----:B------:R-:W-:Y:S01]  /*157e0*/  IMAD.MOV.U32 R2, RZ, RZ, RZ ;  /* 0x000000ffff027224 */ /* 0x000fe200078e00ff */
[----:B------:R-:W-:-:S05]  /*157f0*/  ULDC.64 UR4, c[0x0][0xb18] ;  /* 0x0002c60000047ab9 */ /* 0x000fca0000000a00 */
[----:B------:R-:W2:Y:S01]  /*15800*/  @P3 LDG.E R2, desc[UR52][R6.64] ;  /* 0x0000003406023981 */ /* 0x000ea2000c1e1900 */
[----:B------:R-:W-:-:S06]  /*15810*/  IMAD.MOV.U32 R20, RZ, RZ, RZ ;  /* 0x000000ffff147224 */ /* 0x000fcc00078e00ff */
        /* <DEDUP_REMOVED lines=10> */
.L_x_4501:
[----:B------:R-:W-:Y:S05]  /*158c0*/  @!P3 BRA `(.L_x_4502) ;  /* 0x00000000000cb947 */ /* 0x000fea0003800000 */
[----:B------:R-:W2:Y:S04]  /*158d0*/  LDG.E R9, desc[UR52][R6.64] ;  /* 0x0000003406097981 */ /* 0x000ea8000c1e1900 */
[----:B------:R-:W2:Y:S02]  /*158e0*/  LDG.E R6, desc[UR52][R6.64+0x4] ;  /* 0x0000043406067981 */ /* 0x000ea4000c1e1900 */
[----:B--2---:R-:W-:-:S07]  /*158f0*/  IMAD.IADD R9, R6, 0x1, -R9 ;  /* 0x0000000106097824 */ /* 0x004fce00078e0a09 */
.L_x_4502:
[----:B0-----:R-:W2:Y:S01]  /*15900*/  @P1 LDG.E R2, desc[UR52][R4.64] ;  /* 0x0000003404021981 */ /* 0x001ea2000c1e1900 */
[----:B-----5:R-:W-:-:S03]  /*15910*/  IMAD.IADD R9, R9, 0x1, -R8 ;  /* 0x0000000109097824 */ /* 0x020fc600078e0a08 */
[----:B------:R-:W2:Y:S01]  /*15920*/  @P1 LDG.E R4, desc[UR52][R4.64+0x4] ;  /* 0x0000043404041981 */ /* 0x000ea2000c1e1900 */
[----:B------:R-:W-:Y:S01]  /*15930*/  LEA R3, R17, 0xdf, 0x7 ;  /* 0x000000df11037811 */ /* 0x000fe200078e38ff */
[----:B------:R-:W-:Y:S01]  /*15940*/  BSSY B0, `(.L_x_4503) ;  /* 0x00000ec000007945 */ /* 0x000fe20003800000 */
[----:B------:R-:W-:Y:S02]  /*15950*/  PLOP3.LUT P2, PT, PT, PT, PT, 0x80, 0x0 ;  /* 0x000000000000781c */ /* 0x000fe40003f4f070 */
[----:B--2---:R-:W-:-:S05]  /*15960*/  @P1 IADD3 R0, -R2, R4, RZ ;  /* 0x0000000402001210 */ /* 0x004fca0007ffe1ff */
[----:B------:R-:W-:-:S05]  /*15970*/  IMAD.IADD R2, R9, 0x1, R0 ;  /* 0x0000000109027824 */ /* 0x000fca00078e0200 */
[C---:B------:R-:W-:Y:S01]  /*15980*/  IADD3 R3, R2.reuse, R3, -R10 ;  /* 0x0000000302037210 */ /* 0x040fe20007ffe80a */
[----:B------:R-:W-:-:S04]  /*15990*/  VIADD R2, R2, 0x5f ;  /* 0x0000005f02027836 */ /* 0x000fc80000000000 */
        /* <DEDUP_REMOVED lines=32> */
.L_x_4653:
[----:B------:R-:W-:-:S03]  /*15ba0*/  UMOV UR4, 0xffffffff ;  /* 0xffffffff00047882 */ /* 0x000fc60000000000 */
[----:B------:R-:W-:Y:S05]  /*15bb0*/  BRA.DIV UR4, `(.L_x_4506) ;  /* 0x0000005a04187947 */ /* 0x000fea000b800000 */
[----:B------:R-:W-:-:S13]  /*15bc0*/  ELECT P6, URZ, PT ;  /* 0x00000000003f782f */ /* 0x000fda00038c0000 */
.L_x_4656:
[----:B------:R-:W2:Y:S01]  /*15bd0*/  LDL R5, [R1+0x2c] ;  /* 0x00002c0001057983 */ /* 0x000ea20000100800 */
[----:B------:R-:W0:Y:S01]  /*15be0*/  S2R R9, SR_CgaCtaId ;  /* 0x0000000000097919 */ /* 0x000e220000008800 */
[----:B--2---:R-:W-:-:S05]  /*15bf0*/  VIADD R5, R5, 0x1 ;  /* 0x0000000105057836 */ /* 0x004fca0000000000 */
[----:B------:R-:W-:-:S04]  /*15c00*/  LEA.HI R6, R5, R5, RZ, 0x1 ;  /* 0x0000000505067211 */ /* 0x000fc800078f08ff */
[----:B------:R-:W-:-:S05]  /*15c10*/  LOP3.LUT R6, R6, 0xfffffffe, RZ, 0xc0, !PT ;  /* 0xfffffffe06067812 */ /* 0x000fca00078ec0ff */
[----:B------:R-:W-:Y:S01]  /*15c20*/  IMAD.IADD R5, R5, 0x1, -R6 ;  /* 0x0000000105057824 */ /* 0x000fe200078e0a06 */
[----:B------:R-:W-:-:S04]  /*15c30*/  MOV R6, 0x400 ;  /* 0x0000040000067802 */ /* 0x000fc80000000f00 */
[----:B0-----:R-:W-:Y:S02]  /*15c40*/  LEA R9, R9, R6, 0x18 ;  /* 0x0000000609097211 */ /* 0x001fe400078ec0ff */
[----:B------:R-:W-:-:S04]  /*15c50*/  SHF.L.U32 R5, R5, 0x1f, RZ ;  /* 0x0000001f05057819 */ /* 0x000fc800000006ff */
[----:B------:R-:W0:Y:S02]  /*15c60*/  SYNCS.PHASECHK.TRANS64.TRYWAIT P0, [R9+URZ+0x32420], R5 ;  /* 0x03242005090075a7 */ /* 0x000e24000800017f */
[----:B0-----:R-:W-:Y:S05]  /*15c70*/  @!P0 BRA `(.L_x_4507) ;  /* 0x0000005800088947 */ /* 0x001fea0003800000 */
.L_x_4657:
[----:B------:R-:W-:Y:S04]  /*15c80*/  BSSY B1, `(.L_x_4508) ;  /* 0x000004d000017945 */ /* 0x000fe80003800000 */
[----:B------:R-:W-:Y:S05]  /*15c90*/  @!P6 BRA `(.L_x_4509) ;  /* 0x00000004002ce947 */ /* 0x000fea0003800000 */
[----:B------:R-:W0:Y:S04]  /*15ca0*/  LDL R7, [R1+0x4] ;  /* 0x0000040001077983 */ /* 0x000e280000100800 */
[----:B------:R-:W2:Y:S01]  /*15cb0*/  LDL R6, [R1+0xc] ;  /* 0x00000c0001067983 */ /* 0x000ea20000100800 */
[----:B0-----:R-:W-:Y:S02]  /*15cc0*/  LEA R5, R7, R9, 0x3 ;  /* 0x0000000907057211 */ /* 0x001fe400078e18ff */
[----:B--2---:R-:W-:-:S04]  /*15cd0*/  SHF.L.U32 R7, R6, 0x1f, RZ ;  /* 0x0000001f06077819 */ /* 0x004fc800000006ff */
[----:B------:R-:W0:Y:S02]  /*15ce0*/  SYNCS.PHASECHK.TRANS64.TRYWAIT P0, [R5+URZ+0x324a0], R7 ;  /* 0x0324a007050075a7 */ /* 0x000e24000800017f */
[----:B0-----:R-:W-:Y:S05]  /*15cf0*/  @!P0 BRA `(.L_x_4510) ;  /* 0x0000005400fc8947 */ /* 0x001fea0003800000 */
.L_x_4658:
        /* <DEDUP_REMOVED lines=11> */
.L_x_4511:
        /* <DEDUP_REMOVED lines=19> */
.L_x_4659:
        /* <DEDUP_REMOVED lines=8> */
.L_x_4513:
        /* <DEDUP_REMOVED lines=31> */
.L_x_4509:
[----:B------:R-:W-:Y:S05]  /*16150*/  BSYNC B1 ;  /* 0x0000000000017941 */ /* 0x000fea0003800000 */
.L_x_4508:
        /* <DEDUP_REMOVED lines=12> */
[----:B0-----:R-:W-:Y:S05]  /*16220*/  @!P0 BRA `(.L_x_4504) ;  /* 0x0000000400748947 */ /* 0x001fea0003800000 */
[C---:B------:R-:W-:Y:S02]  /*16230*/  IMAD R5, R2.reuse, 0x60, R20 ;  /* 0x0000006002057824 */ /* 0x040fe400078e0214 */
[----:B------:R-:W-:Y:S02]  /*16240*/  VIADD R2, R2, 0xffffffff ;  /* 0xffffffff02027836 */ /* 0x000fe40000000000 */
[----:B------:R-:W-:-:S07]  /*16250*/  VIADD R5, R5, 0xffffff40 ;  /* 0xffffff4005057836 */ /* 0x000fce0000000000 */
.L_x_4520:
        /* <DEDUP_REMOVED lines=9> */
.L_x_4660:
[----:B------:R-:W1:Y:S02]  /*162f0*/  S2R R8, SR_TID.X ;  /* 0x0000000000087919 */ /* 0x000e640000002100 */
[----:B-1----:R-:W-:-:S04]  /*16300*/  LOP3.LUT R8, R8, 0x7f, RZ, 0xc0, !PT ;  /* 0x0000007f08087812 */ /* 0x002fc800078ec0ff */
[----:B------:R-:W-:-:S13]  /*16310*/  ISETP.NE.AND P0, PT, R8, RZ, PT ;  /* 0x000000ff0800720c */ /* 0x000fda0003f05270 */
[----:B------:R-:W-:Y:S05]  /*16320*/  @P0 BRA `(.L_x_4517) ;  /* 0x00000000001c0947 */ /* 0x000fea0003800000 */
[----:B------:R-:W1:Y:S02]  /*16330*/  S2R R8, SR_TID.X ;  /* 0x0000000000087919 */ /* 0x000e640000002100 */
[----:B-1----:R-:W-:-:S04]  /*16340*/  LOP3.LUT R8, R8, 0x1f, RZ, 0xc0, !PT ;  /* 0x0000001f08087812 */ /* 0x002fc800078ec0ff */
[----:B------:R-:W-:Y:S02]  /*16350*/  ISETP.NE.AND P1, PT, R8, RZ, PT ;  /* 0x000000ff0800720c */ /* 0x000fe40003f25270 */
[----:B------:R-:W-:-:S04]  /*16360*/  MOV R8, 0x3000 ;  /* 0x0000300000087802 */ /* 0x000fc80000000f00 */
[----:B------:R1:W-:Y:S07]  /*16370*/  SYNCS.ARRIVE.TRANS64 RZ, [R6+URZ+0x32490], R8 ;  /* 0x0324900806ff79a7 */ /* 0x0003ee000800003f */
[----:B------:R-:W-:Y:S05]  /*16380*/  @!P1 BRA `(.L_x_4517) ;  /* 0x0000000000049947 */ /* 0x000fea0003800000 */
[----:B------:R-:W-:Y:S01]  /*16390*/  BPT.TRAP 0x1 ;  /* 0x000000040000795c */ /* 0x000fe20000300000 */
.L_x_4517:
        /* <DEDUP_REMOVED lines=17> */
.L_x_4661:
        /* <DEDUP_REMOVED lines=8> */
.L_x_4519:
        /* <DEDUP_REMOVED lines=31> */
.L_x_4515:
[----:B------:R-:W-:Y:S05]  /*16720*/  BSYNC B1 ;  /* 0x0000000000017941 */ /* 0x000fea0003800000 */
.L_x_4514:
        /* <DEDUP_REMOVED lines=13> */
.L_x_4504:
[----:B------:R-:W-:Y:S05]  /*16800*/  BSYNC B0 ;  /* 0x0000000000007941 */ /* 0x000fea0003800000 */
.L_x_4503:
[----:B0-----:R-:W2:Y:S01]  /*16810*/  LDL R6, [R1+0x20] ;  /* 0x0000200001067983 */ /* 0x001ea20000100800 */
[----:B------:R-:W-:Y:S05]  /*16820*/  @!P2 WARPSYNC.ALL ;  /* 0x000000000000a948 */ /* 0x000fea0003800000 */
[----:B------:R-:W-:Y:S01]  /*16830*/  BSSY B6, `(.L_x_4521) ;  /* 0x00002c6000067945 */ /* 0x000fe20003800000 */
[----:B------:R-:W-:Y:S01]  /*16840*/  @!P2 BAR.SYNC.DEFER_BLOCKING 0xc, 0x120 ;  /* 0x030480000000ab1d */ /* 0x000fe20000010000 */
[----:B--2---:R-:W-:-:S13]  /*16850*/  ISETP.GT.AND P0, PT, R6, RZ, PT ;  /* 0x000000ff0600720c */ /* 0x004fda0003f04270 */
[----:B------:R-:W-:Y:S05]  /*16860*/  @P0 BRA `(.L_x_4522) ;  /* 0x0000000000440947 */ /* 0x000fea0003800000 */
[----:B------:R-:W0:Y:S02]  /*16870*/  S2R R6, SR_TID.X ;  /* 0x0000000000067919 */ /* 0x000e240000002100 */
[----:B0-----:R-:W-:-:S04]  /*16880*/  LOP3.LUT R6, R6, 0x1f, RZ, 0xc0, !PT ;  /* 0x0000001f06067812 */ /* 0x001fc800078ec0ff */
[----:B------:R-:W-:-:S13]  /*16890*/  ISETP.NE.AND P1, PT, R6, RZ, PT ;  /* 0x000000ff0600720c */ /* 0x000fda0003f25270 */
[----:B------:R-:W-:Y:S05]  /*168a0*/  @P1 BRA `(.L_x_4523) ;  /* 0x0000002800f81947 */ /* 0x000fea0003800000 */
[----:B------:R-:W0:Y:S01]  /*168b0*/  S2R R7, SR_LANEID ;  /* 0x0000000000077919 */ /* 0x000e220000000000 */
        /* <DEDUP_REMOVED lines=12> */
.L_x_4522:
        /* <DEDUP_REMOVED lines=23> */
.L_x_4524:
        /* <DEDUP_REMOVED lines=20> */
.L_x_4526:
        /* <DEDUP_REMOVED lines=16> */
.L_x_4525:
        /* <DEDUP_REMOVED lines=22> */
[----:B0-----:R-:W-:Y:S02]  /*16e90*/  ISETP.NE.AND P0, PT, R4, 0x1, PT ;  /* 0x000000010400780c */ /* 0x001fe40003f05270 */
[----:B------:R-:W-:-:S11]  /*16ea0*/  MOV R4, R18 ;  /* 0x0000001200047202 */ /* 0x000fd60000000f00 */
[----:B------:R-:W0:Y:S08]  /*16eb0*/  @P0 LDC R7, c[0x0][0x42c] ;  /* 0x00010b00ff070b82 */ /* 0x000e300000000800 */
[----:B------:R-:W2:Y:S01]  /*16ec0*/  @P0 LDC R5, c[0x0][0x430] ;  /* 0x00010c00ff050b82 */ /* 0x000ea20000000800 */
[----:B0-----:R-:W-:-:S05]  /*16ed0*/  @P0 IMAD.HI.U32 R6, R18, R7, RZ ;  /* 0x0000000712060227 */ /* 0x001fca00078e00ff */
[----:B--2---:R-:W-:Y:S02]  /*16ee0*/  @P0 SHF.R.U32.HI R4, RZ, R5, R6 ;  /* 0x00000005ff040219 */ /* 0x004fe40000011606 */
[----:B------:R-:W-:-:S04]  /*16ef0*/  ISETP.NE.U32.AND P0, PT, RZ, UR4, PT ;  /* 0x00000004ff007c0c */ /* 0x000fc8000bf05070 */
[----:B------:R-:W-:-:S04]  /*16f00*/  ISETP.NE.AND.EX P0, PT, RZ, UR5, PT, P0 ;  /* 0x00000005ff007c0c */ /* 0x000fc8000bf05300 */
[----:B-1----:R-:W-:-:S09]  /*16f10*/  SEL R5, R8, RZ, !P0 ;  /* 0x000000ff08057207 */ /* 0x002fd20004000000 */
.L_x_4527:
        /* <DEDUP_REMOVED lines=19> */
.L_x_4664:
[----:B------:R-:W-:Y:S01]  /*17050*/  UMOV UR4, 0xffffffff ;  /* 0xffffffff00047882 */ /* 0x000fe20000000000 */
[----:B------:R-:W-:Y:S02]  /*17060*/  SHF.R.S32.HI R8, RZ, 0x1f, R0 ;  /* 0x0000001fff087819 */ /* 0x000fe40000011400 */
[----:B------:R-:W-:Y:S05]  /*17070*/  BRA.DIV UR4, `(.L_x_4529) ;  /* 0x0000004604a07947 */ /* 0x000fea000b800000 */
[----:B------:R-:W-:-:S13]  /*17080*/  ELECT P6, URZ, PT ;  /* 0x00000000003f782f */ /* 0x000fda00038c0000 */
.L_x_4667:
[----:B------:R-:W-:Y:S05]  /*17090*/  @!P6 BRA `(.L_x_4530) ;  /* 0x0000000000fce947 */ /* 0x000fea0003800000 */
[----:B------:R-:W-:-:S04]  /*170a0*/  ISETP.NE.U32.AND P0, PT, R2, RZ, PT ;  /* 0x000000ff0200720c */ /* 0x000fc80003f05070 */
[----:B------:R-:W-:-:S13]  /*170b0*/  ISETP.NE.AND.EX P0, PT, R3, RZ, PT, P0 ;  /* 0x000000ff0300720c */ /* 0x000fda0003f05300 */
[----:B------:R-:W-:Y:S05]  /*170c0*/  @!P0 BRA `(.L_x_4531) ;  /* 0x0000000000488947 */ /* 0x000fea0003800000 */
[----:B------:R-:W0:Y:S01]  /*170d0*/  LDC R12, c[0x0][0x41c] ;  /* 0x00010700ff0c7b82 */ /* 0x000e220000000800 */
[----:B------:R-:W-:Y:S01]  /*170e0*/  IMAD.MOV.U32 R6, RZ, RZ, R7 ;  /* 0x000000ffff067224 */ /* 0x000fe200078e0007 */
[----:B------:R-:W-:Y:S01]  /*170f0*/  ULDC.64 UR4, c[0x0][0x408] ;  /* 0x0001020000047ab9 */ /* 0x000fe20000000a00 */
[----:B0-----:R-:W-:-:S13]  /*17100*/  ISETP.NE.AND P0, PT, R12, 0x1, PT ;  /* 0x000000010c00780c */ /* 0x001fda0003f05270 */
[----:B------:R-:W0:Y:S02]  /*17110*/  @P0 LDC.64 R10, c[0x0][0x420] ;  /* 0x00010800ff0a0b82 */ /* 0x000e240000000a00 */
        /* <DEDUP_REMOVED lines=13> */
.L_x_4531:
        /* <DEDUP_REMOVED lines=9> */
.L_x_4668:
        /* <DEDUP_REMOVED lines=11> */
.L_x_4533:
        /* <DEDUP_REMOVED lines=22> */
.L_x_4530:
        /* <DEDUP_REMOVED lines=26> */
[----:B0-----:R-:W-:Y:S01]  /*17630*/  MOV R5, 0x10000 ;  /* 0x0001000000057802 */ /* 0x001fe20000000f00 */
        /* <DEDUP_REMOVED lines=28> */
.L_x_4535:
[----:B------:R-:W-:Y:S05]  /*17800*/  BSYNC B0 ;  /* 0x0000000000007941 */ /* 0x000fea0003800000 */
.L_x_4534:
[----:B------:R-:W2:Y:S02]  /*17810*/  LDL.LU R10, [R1+0x2c] ;  /* 0x00002c00010a7983 */ /* 0x000ea40000300800 */
        /* <DEDUP_REMOVED lines=8> */
.L_x_4669:
        /* <DEDUP_REMOVED lines=13> */
.L_x_4670:
        /* <DEDUP_REMOVED lines=11> */
.L_x_4540:
        /* <DEDUP_REMOVED lines=37> */
.L_x_4538:
[----:B------:R-:W-:Y:S05]  /*17c70*/  BSYNC B0 ;  /* 0x0000000000007941 */ /* 0x000fea0003800000 */
.L_x_4537:
        /* <DEDUP_REMOVED lines=26> */
[----:B------:R-:W-:Y:S01]  /*17e20*/  MOV R5, R9 ;  /* 0x0000000900057202 */ /* 0x000fe20000000f00 */
        /* <DEDUP_REMOVED lines=16> */
.L_x_4547:
[----:B-1----:R-:W1:Y:S01]  /*17f30*/  S2R R3, SR_CgaCtaId ;  /* 0x0000000000037919 */ /* 0x002e620000008800 */
[----:B------:R-:W-:-:S04]  /*17f40*/  MOV R2, 0x400 ;  /* 0x0000040000027802 */ /* 0x000fc80000000f00 */
[----:B-1----:R-:W-:Y:S02]  /*17f50*/  LEA R2, R3, R2, 0x18 ;  /* 0x0000000203027211 */ /* 0x002fe400078ec0ff */
[----:B------:R-:W-:-:S03]  /*17f60*/  SHF.L.U32 R3, R12, 0x1f, RZ ;  /* 0x0000001f0c037819 */ /* 0x000fc600000006ff */
[----:B------:R-:W-:-:S04]  /*17f70*/  IMAD R2, R13, 0x8, R2 ;  /* 0x000000080d027824 */ /* 0x000fc800078e0202 */
[----:B------:R-:W1:Y:S02]  /*17f80*/  SYNCS.PHASECHK.TRANS64.TRYWAIT P0, [R2+URZ+0x32440], R3 ;  /* 0x03244003020075a7 */ /* 0x000e64000800017f */
[----:B-1----:R-:W-:Y:S05]  /*17f90*/  @!P0 BRA `(.L_x_4548) ;  /* 0x0000003800408947 */ /* 0x002fea0003800000 */
.L_x_4671:
        /* <DEDUP_REMOVED lines=11> */
.L_x_4549:
[----:B--2---:R-:W2:Y:S01]  /*18050*/  LDL R7, [R1] ;  /* 0x0000000001077983 */ /* 0x004ea20000100800 */
        /* <DEDUP_REMOVED lines=21> */
.L_x_4672:
        /* <DEDUP_REMOVED lines=8> */
.L_x_4551:
        /* <DEDUP_REMOVED lines=34> */
.L_x_4546:
[----:B------:R-:W-:Y:S05]  /*18450*/  BSYNC B2 ;  /* 0x0000000000027941 */ /* 0x000fea0003800000 */
.L_x_4545:
[----:B------:R-:W2:Y:S02]  /*18460*/  LDL.LU R2, [R1+0x20] ;  /* 0x0000200001027983 */ /* 0x000ea40000300800 */
[----:B--2---:R-:W-:-:S07]  /*18470*/  VIADD R5, R2, 0xfffffffd ;  /* 0xfffffffd02057836 */ /* 0x004fce0000000000 */
.L_x_4544:
[----:B------:R-:W-:Y:S05]  /*18480*/  BSYNC B1 ;  /* 0x0000000000017941 */ /* 0x000fea0003800000 */
.L_x_4543:
[----:B------:R-:W-:-:S13]  /*18490*/  ISETP.NE.AND P0, PT, R9, RZ, PT ;  /* 0x000000ff0900720c */ /* 0x000fda0003f05270 */
[----:B------:R-:W-:Y:S05]  /*184a0*/  @!P0 BRA `(.L_x_4542) ;  /* 0x0000000c00888947 */ /* 0x000fea0003800000 */
.L_x_4566:
        /* <DEDUP_REMOVED lines=10> */
[----:B------:R-:W-:Y:S02]  /*18550*/  ISETP.NE.U32.AND P0, PT, RZ, UR46, PT ;  /* 0x0000002eff007c0c */ /* 0x000fe4000bf05070 */
[----:B------:R-:W-:Y:S02]  /*18560*/  MOV R11, R5 ;  /* 0x00000005000b7202 */ /* 0x000fe40000000f00 */
[----:B------:R-:W-:-:S13]  /*18570*/  ISETP.NE.AND.EX P0, PT, RZ, UR47, PT, P0 ;  /* 0x0000002fff007c0c */ /* 0x000fda000bf05300 */
[----:B------:R-:W-:Y:S05]  /*18580*/  @!P0 BRA `(.L_x_4554) ;  /* 0x0000000000408947 */ /* 0x000fea0003800000 */
[----:B------:R-:W1:Y:S02]  /*18590*/  LDC R6, c[0x0][0x41c] ;  /* 0x00010700ff067b82 */ /* 0x000e640000000800 */
[----:B-1----:R-:W-:-:S13]  /*185a0*/  ISETP.NE.AND P0, PT, R6, 0x1, PT ;  /* 0x000000010600780c */ /* 0x002fda0003f05270 */
        /* <DEDUP_REMOVED lines=14> */
.L_x_4554:
[----:B------:R-:W2:Y:S01]  /*18690*/  S2R R3, SR_CgaCtaId ;  /* 0x0000000000037919 */ /* 0x000ea20000008800 */
[----:B------:R-:W-:-:S04]  /*186a0*/  MOV R2, 0x400 ;  /* 0x0000040000027802 */ /* 0x000fc80000000f00 */
[----:B--2---:R-:W-:Y:S02]  /*186b0*/  LEA R2, R3, R2, 0x18 ;  /* 0x0000000203027211 */ /* 0x004fe400078ec0ff */
[----:B------:R-:W-:-:S03]  /*186c0*/  SHF.L.U32 R3, R9, 0x1f, RZ ;  /* 0x0000001f09037819 */ /* 0x000fc600000006ff */
[----:B------:R-:W-:-:S04]  /*186d0*/  IMAD R2, R10, 0x8, R2 ;  /* 0x000000080a027824 */ /* 0x000fc800078e0202 */
[----:B------:R-:W2:Y:S02]  /*186e0*/  SYNCS.PHASECHK.TRANS64.TRYWAIT P0, [R2+URZ+0x32440], R3 ;  /* 0x03244003020075a7 */ /* 0x000ea4000800017f */
[----:B--2---:R-:W-:Y:S05]  /*186f0*/  @!P0 BRA `(.L_x_4555) ;  /* 0x0000003000908947 */ /* 0x004fea0003800000 */
.L_x_4673:
        /* <DEDUP_REMOVED lines=11> */
.L_x_4556:
[----:B0-----:R-:W3:Y:S01]  /*187b0*/  LDL R12, [R1+0x10] ;  /* 0x00001000010c7983 */ /* 0x001ee20000100800 */
[----:B-1----:R-:W-:Y:S01]  /*187c0*/  MOV R7, 0x400 ;  /* 0x0000040000077802 */ /* 0x002fe20000000f00 */
        /* <DEDUP_REMOVED lines=19> */
.L_x_4674:
        /* <DEDUP_REMOVED lines=8> */
.L_x_4558:
        /* <DEDUP_REMOVED lines=33> */
.L_x_4553:
[----:B------:R-:W-:Y:S05]  /*18b90*/  BSYNC B1 ;  /* 0x0000000000017941 */ /* 0x000fea0003800000 */
.L_x_4552:
        /* <DEDUP_REMOVED lines=13> */
[----:B------:R-:W1:Y:S02]  /*18c70*/  LDC R6, c[0x0][0x41c] ;  /* 0x00010700ff067b82 */ /* 0x000e640000000800 */
[----:B-1----:R-:W-:-:S13]  /*18c80*/  ISETP.NE.AND P0, PT, R6, 0x1, PT ;  /* 0x000000010600780c */ /* 0x002fda0003f05270 */
[----:B------:R-:W1:Y:S02]  /*18c90*/  @P0 LDC.64 R2, c[0x0][0x420] ;  /* 0x00010800ff020b82 */ /* 0x000e640000000a00 */
[----:B-1----:R-:W-:Y:S01]  /*18ca0*/  @P0 IMAD.HI.U32 R7, R9, R2, RZ ;  /* 0x0000000209070227 */ /* 0x002fe200078e00ff */
[----:B------:R-:W-:-:S04]  /*18cb0*/  MOV R2, R9 ;  /* 0x0000000900027202 */ /* 0x000fc80000000f00 */
        /* <DEDUP_REMOVED lines=11> */
.L_x_4561:
[----:B------:R-:W2:Y:S01]  /*18d70*/  S2R R3, SR_CgaCtaId ;  /* 0x0000000000037919 */ /* 0x000ea20000008800 */
[----:B------:R-:W-:-:S04]  /*18d80*/  MOV R2, 0x400 ;  /* 0x0000040000027802 */ /* 0x000fc80000000f00 */
[----:B--2---:R-:W-:Y:S02]  /*18d90*/  LEA R2, R3, R2, 0x18 ;  /* 0x0000000203027211 */ /* 0x004fe400078ec0ff */
[----:B------:R-:W-:-:S03]  /*18da0*/  SHF.L.U32 R3, R11, 0x1f, RZ ;  /* 0x0000001f0b037819 */ /* 0x000fc600000006ff */
[----:B------:R-:W-:-:S04]  /*18db0*/  IMAD R2, R12, 0x8, R2 ;  /* 0x000000080c027824 */ /* 0x000fc800078e0202 */
[----:B------:R-:W2:Y:S02]  /*18dc0*/  SYNCS.PHASECHK.TRANS64.TRYWAIT P0, [R2+URZ+0x32440], R3 ;  /* 0x03244003020075a7 */ /* 0x000ea4000800017f */
[----:B--2---:R-:W-:Y:S05]  /*18dd0*/  @!P0 BRA `(.L_x_4562) ;  /* 0x0000002c00008947 */ /* 0x004fea0003800000 */
.L_x_4675:
        /* <DEDUP_REMOVED lines=11> */
.L_x_4563:
[----:B-1----:R-:W3:Y:S01]  /*18e90*/  LDL R7, [R1] ;  /* 0x0000000001077983 */ /* 0x002ee20000100800 */
        /* <DEDUP_REMOVED lines=21> */
.L_x_4676:
        /* <DEDUP_REMOVED lines=8> */
.L_x_4565:
        /* <DEDUP_REMOVED lines=34> */
.L_x_4560:
[----:B------:R-:W-:Y:S05]  /*19290*/  BSYNC B1 ;  /* 0x0000000000017941 */ /* 0x000fea0003800000 */
.L_x_4559:
[C---:B------:R-:W-:Y:S01]  /*192a0*/  ISETP.GT.AND P0, PT, R5.reuse, 0x1, PT ;  /* 0x000000010500780c */ /* 0x040fe20003f04270 */
[----:B------:R-:W-:-:S12]  /*192b0*/  VIADD R5, R5, 0xfffffffe ;  /* 0xfffffffe05057836 */ /* 0x000fd80000000000 */
[----:B------:R-:W-:Y:S05]  /*192c0*/  @P0 BRA `(.L_x_4566) ;  /* 0xfffffff000780947 */ /* 0x000fea000383ffff */
.L_x_4542:
[----:B------:R-:W-:Y:S05]  /*192d0*/  BSYNC B0 ;  /* 0x0000000000007941 */ /* 0x000fea0003800000 */
.L_x_4541:
        /* <DEDUP_REMOVED lines=15> */
[----:B0-----:R-:W1:Y:S01]  /*193d0*/  POPC R5, UR4 ;  /* 0x0000000400057d09 */ /* 0x001e620008000000 */
[----:B--2---:R-:W-:-:S13]  /*193e0*/  ISETP.EQ.U32.AND P0, PT, R4, R7, PT ;  /* 0x000000070400720c */ /* 0x004fda0003f02070 */
[----:B-1----:R-:W2:Y:S01]  /*193f0*/  @P0 ATOMG.E.ADD.STRONG.GPU PT, R3, desc[UR52][R2.64], R5 ;  /* 0x00000005020309a8 */ /* 0x002ea200081ee1f4 */
[----:B------:R-:W0:Y:S02]  /*19400*/  S2R R6, SR_LTMASK ;  /* 0x0000000000067919 */ /* 0x000e240000003900 */
[----:B0-----:R-:W-:-:S04]  /*19410*/  LOP3.LUT R6, R6, UR4, RZ, 0xc0, !PT ;  /* 0x0000000406067c12 */ /* 0x001fc8000f8ec0ff */
[----:B------:R-:W0:Y:S01]  /*19420*/  POPC R7, R6 ;  /* 0x0000000600077309 */ /* 0x000e220000000000 */
[----:B--2---:R-:W0:Y:S02]  /*19430*/  SHFL.IDX PT, R4, R3, R4, 0x1f ;  /* 0x00001f0403047589 */ /* 0x004e2400000e0000 */
[----:B0-----:R-:W-:-:S07]  /*19440*/  IADD3 R16, R4, UR48, R7 ;  /* 0x0000003004107c10 */ /* 0x001fce000fffe007 */
.L_x_4568:
[----:B------:R-:W-:Y:S05]  /*19450*/  BSYNC B0 ;  /* 0x0000000000007941 */ /* 0x000fea0003800000 */
.L_x_4567:
[----:B-1----:R-:W2:Y:S02]  /*19460*/  LDL.LU R2, [R1+0x8] ;  /* 0x0000080001027983 */ /* 0x002ea40000300800 */
[----:B--2---:R-:W-:-:S05]  /*19470*/  LOP3.LUT R2, R2, R0, RZ, 0x3c, !PT ;  /* 0x0000000002027212 */ /* 0x004fca00078e3cff */
[----:B------:R1:W-:Y:S02]  /*19480*/  STL [R1+0x8], R2 ;  /* 0x0000080201007387 */ /* 0x0003e40000100800 */
.L_x_4523:
[----:B------:R-:W-:Y:S05]  /*19490*/  BSYNC B6 ;  /* 0x0000000000067941 */ /* 0x000fea0003800000 */
.L_x_4521:
[----:B------:R-:W-:-:S03]  /*194a0*/  UMOV UR4, 0xffffffff ;  /* 0xffffffff00047882 */ /* 0x000fc60000000000 */
[----:B------:R-:W-:Y:S05]  /*194b0*/  BRA.DIV UR4, `(.L_x_4569) ;  /* 0x0000002604707947 */ /* 0x000fea000b800000 */
[----:B------:R2:W3:Y:S04]  /*194c0*/  SHFL.IDX PT, R4, R16, RZ, 0x1f ;  /* 0x00001fff10047589 */ /* 0x0004e800000e0000 */
[----:B------:R-:W4:Y:S02]  /*194d0*/  SHFL.IDX PT, R16, R16, 0x1, 0x1f ;  /* 0x00201f0010107f89 */ /* 0x000f2400000e0000 */
.L_x_4680:
[----:B------:R-:W5:Y:S01]  /*194e0*/  S2R R0, SR_TID.X ;  /* 0x0000000000007919 */ /* 0x000f620000002100 */
[----:B------:R-:W-:Y:S01]  /*194f0*/  ULDC UR4, c[0x0][0xd14] ;  /* 0x0003450000047ab9 */ /* 0x000fe20000000800 */
[----:B------:R-:W-:Y:S01]  /*19500*/  BSSY B0, `(.L_x_4570) ;  /* 0x000000b000007945 */ /* 0x000fe20003800000 */
[----:B------:R-:W-:Y:S01]  /*19510*/  IMAD.MOV.U32 R17, RZ, RZ, RZ ;  /* 0x000000ffff117224 */ /* 0x000fe200078e00ff */
[----:B-----5:R-:W-:Y:S02]  /*19520*/  LOP3.LUT R7, R0, 0x1f, RZ, 0xc0, !PT ;  /* 0x0000001f00077812 */ /* 0x020fe400078ec0ff */
[----:B------:R-:W-:Y:S02]  /*19530*/  MOV R0, UR4 ;  /* 0x0000000400007c02 */ /* 0x000fe40008000f00 */
[C---:B------:R-:W-:Y:S01]  /*19540*/  ISETP.NE.AND P0, PT, R7.reuse, 0x1f, PT ;  /* 0x0000001f0700780c */ /* 0x040fe20003f05270 */
[----:B0-----:R-:W-:-:S05]  /*19550*/  IMAD.IADD R5, R7, 0x1, R19 ;  /* 0x0000000107057824 */ /* 0x001fca00078e0213 */
[----:B------:R-:W-:-:S13]  /*19560*/  ISETP.GE.OR P0, PT, R5, R0, !P0 ;  /* 0x000000000500720c */ /* 0x000fda0004706670 */
[----:B------:R-:W-:Y:S05]  /*19570*/  @P0 BRA `(.L_x_4571) ;  /* 0x00000000000c0947 */ /* 0x000fea0003800000 */
[----:B-1----:R-:W0:Y:S02]  /*19580*/  LDC.64 R2, c[0x0][0xd58] ;  /* 0x00035600ff027b82 */ /* 0x002e240000000a00 */
[----:B0-----:R-:W-:-:S05]  /*19590*/  IMAD.WIDE R2, R5, 0x4, R2 ;  /* 0x0000000405027825 */ /* 0x001fca00078e0202 */
[----:B------:R0:W5:Y:S02]  /*195a0*/  LDG.E R17, desc[UR52][R2.64] ;  /* 0x0000003402117981 */ /* 0x000164000c1e1900 */
.L_x_4571:
[----:B------:R-:W-:Y:S05]  /*195b0*/  BSYNC B0 ;  /* 0x0000000000007941 */ /* 0x000fea0003800000 */
.L_x_4570:
        /* <DEDUP_REMOVED lines=21> */
[----:B-1----:R-:W-:-:S05]  /*19710*/  IMAD.IADD R2, R6, 0x1, R7 ;  /* 0x0000000106027824 */ /* 0x002fca00078e0207 */
[----:B------:R0:W1:Y:S02]  /*19720*/  SHFL.IDX PT, R14, R2, 0x1f, 0x1f ;  /* 0x03e01f00020e7f89 */ /* 0x00006400000e0000 */
.L_x_4688:
[----:B------:R-:W-:Y:S02]  /*19730*/  ULDC UR4, c[0x0][0xd10] ;  /* 0x0003440000047ab9 */ /* 0x000fe40000000800 */
[----:B------:R-:W-:-:S04]  /*19740*/  IMAD.U32 R5, RZ, RZ, UR4 ;  /* 0x00000004ff057e24 */ /* 0x000fc8000f8e00ff */
[----:B-1----:R-:W-:-:S04]  /*19750*/  IMAD R3, R14, R5, RZ ;  /* 0x000000050e037224 */ /* 0x002fc800078e02ff */
[----:B--2-4-:R-:W-:-:S05]  /*19760*/  IMAD.IADD R16, R16, 0x1, R3 ;  /* 0x0000000110107824 */ /* 0x014fca00078e0203 */
[----:B---3--:R-:W-:-:S13]  /*19770*/  ISETP.GT.AND P0, PT, R16, R4, PT ;  /* 0x000000041000720c */ /* 0x008fda0003f04270 */
[----:B------:R-:W-:Y:S05]  /*19780*/  @P0 BRA `(.L_x_4573) ;  /* 0x0000000000b40947 */ /* 0x000fea0003800000 */
[----:B------:R-:W1:Y:S02]  /*19790*/  LDC R0, c[0x0][0xd14] ;  /* 0x00034500ff007b82 */ /* 0x000e640000000800 */
.L_x_4578:
[----:B------:R-:W-:-:S04]  /*197a0*/  IADD3 R19, R19, 0x1f, RZ ;  /* 0x0000001f13137810 */ /* 0x000fc80007ffe0ff */
        /* <DEDUP_REMOVED lines=13> */
.L_x_4576:
[----:B------:R-:W-:Y:S05]  /*19880*/  BSYNC B0 ;  /* 0x0000000000007941 */ /* 0x000fea0003800000 */
.L_x_4575:
[----:B------:R-:W-:-:S03]  /*19890*/  UMOV UR4, 0xffffffff ;  /* 0xffffffff00047882 */ /* 0x000fc60000000000 */
[----:B------:R-:W-:Y:S05]  /*198a0*/  BRA.DIV UR4, `(.L_x_4577) ;  /* 0x0000002604907947 */ /* 0x000fea000b800000 */
[----:B-----5:R-:W1:Y:S01]  /*198b0*/  SHFL.UP PT, R14, R17, 0x1, RZ ;  /* 0x04200000110e7989 */ /* 0x020e6200000e00ff */
[C---:B------:R-:W-:Y:S02]  /*198c0*/  ISETP.NE.AND P0, PT, R7.reuse, RZ, PT ;  /* 0x000000ff0700720c */ /* 0x040fe40003f05270 */
[C---:B------:R-:W-:Y:S02]  /*198d0*/  ISETP.GE.U32.AND P1, PT, R7.reuse, 0x2, PT ;  /* 0x000000020700780c */ /* 0x040fe40003f26070 */
[----:B-1----:R-:W-:Y:S02]  /*198e0*/  SEL R14, R14, RZ, P0 ;  /* 0x000000ff0e0e7207 */ /* 0x002fe40000000000 */
[----:B------:R-:W-:-:S03]  /*198f0*/  ISETP.GE.U32.AND P0, PT, R7, 0x4, PT ;  /* 0x000000040700780c */ /* 0x000fc60003f06070 */
[----:B------:R-:W-:-:S05]  /*19900*/  IMAD.IADD R13, R17, 0x1, R14 ;  /* 0x00000001110d7824 */ /* 0x000fca00078e020e */
        /* <DEDUP_REMOVED lines=15> */
.L_x_4696:
[----:B------:R-:W-:Y:S02]  /*19a00*/  ULDC UR4, c[0x0][0xd10] ;  /* 0x0003440000047ab9 */ /* 0x000fe40000000800 */
[----:B------:R-:W-:-:S04]  /*19a10*/  IMAD.U32 R5, RZ, RZ, UR4 ;  /* 0x00000004ff057e24 */ /* 0x000fc8000f8e00ff */
[----:B-1----:R-:W-:-:S05]  /*19a20*/  IMAD R3, R14, R5, RZ ;  /* 0x000000050e037224 */ /* 0x002fca00078e02ff */
[----:B------:R-:W-:-:S04]  /*19a30*/  IADD3 R16, R3, R16, RZ ;  /* 0x0000001003107210 */ /* 0x000fc80007ffe0ff */
[----:B------:R-:W-:-:S13]  /*19a40*/  ISETP.GT.AND P0, PT, R16, R4, PT ;  /* 0x000000041000720c */ /* 0x000fda0003f04270 */
[----:B------:R-:W-:Y:S05]  /*19a50*/  @!P0 BRA `(.L_x_4578) ;  /* 0xfffffffc00508947 */ /* 0x000fea000383ffff */
.L_x_4573:
        /* <DEDUP_REMOVED lines=8> */
.L_x_4700:
[----:B------:R-:W-:Y:S01]  /*19ae0*/  ISETP.NE.AND P0, PT, R3, RZ, PT ;  /* 0x000000ff0300720c */ /* 0x000fe20003f05270 */
[----:B------:R-:W-:-:S12]  /*19af0*/  IMAD.MOV.U32 R7, RZ, RZ, RZ ;  /* 0x000000ffff077224 */ /* 0x000fd800078e00ff */
[----:B------:R-:W-:Y:S05]  /*19b00*/  @!P0 BRA `(.L_x_4580) ;  /* 0x0000000000108947 */ /* 0x000fea0003800000 */
[----:B------:R-:W-:Y:S01]  /*19b10*/  UMOV UR4, 0xffffffff ;  /* 0xffffffff00047882 */ /* 0x000fe20000000000 */
[----:B------:R-:W-:Y:S02]  /*19b20*/  VIADD R12, R6, 0xffffffff ;  /* 0xffffffff060c7836 */ /* 0x000fe40000000000 */
[----:B------:R-:W-:Y:S05]  /*19b30*/  BRA.DIV UR4, `(.L_x_4581) ;  /* 0x0000002a04047947 */ /* 0x000fea000b800000 */
[----:B------:R3:W4:Y:S02]  /*19b40*/  SHFL.IDX PT, R7, R2, R12, 0x1f ;  /* 0x00001f0c02077589 */ /* 0x00072400000e0000 */
.L_x_4580:
[----:B0--3--:R-:W0:Y:S01]  /*19b50*/  LDC.64 R2, c[0x0][0xd68] ;  /* 0x00035a00ff027b82 */ /* 0x009e220000000a00 */
[----:B------:R-:W-:-:S04]  /*19b60*/  IMAD.IADD R19, R6, 0x1, R19 ;  /* 0x0000000106137824 */ /* 0x000fc800078e0213 */
[----:B0-----:R-:W-:-:S05]  /*19b70*/  IMAD.WIDE R2, R19, 0x4, R2 ;  /* 0x0000000413027825 */ /* 0x001fca00078e0202 */
[----:B------:R-:W1:Y:S01]  /*19b80*/  LDG.E R9, desc[UR52][R2.64] ;  /* 0x0000003402097981 */ /* 0x000e62000c1e1900 */
[----:B----4-:R-:W-:-:S04]  /*19b90*/  IMAD R16, R7, R5, R16 ;  /* 0x0000000507107224 */ /* 0x010fc800078e0210 */
[----:B------:R-:W-:Y:S02]  /*19ba0*/  IMAD.IADD R7, R4, 0x1, -R16 ;  /* 0x0000000104077824 */ /* 0x000fe400078e0a10 */
[----:B-12---:R-:W-:-:S05]  /*19bb0*/  IMAD R6, R17, R9, RZ ;  /* 0x0000000911067224 */ /* 0x006fca00078e02ff */
        /* <DEDUP_REMOVED lines=11> */
[----:B------:R-:W-:Y:S01]  /*19c70*/  IMAD.HI.U32 R10, R10, R3, RZ ;  /* 0x000000030a0a7227 */ /* 0x000fe200078e00ff */
[----:B------:R-:W-:-:S05]  /*19c80*/  IADD3 R2, RZ, -R2, RZ ;  /* 0x80000002ff027210 */ /* 0x000fca0007ffe0ff */
        /* <DEDUP_REMOVED lines=22> */
[----:B0-----:R-:W-:-:S05]  /*19df0*/  IADD3 R2, RZ, -R3, RZ ;  /* 0x80000003ff027210 */ /* 0x001fca0007ffe0ff */
        /* <DEDUP_REMOVED lines=24> */
.L_x_4574:
[----:B------:R-:W-:Y:S01]  /*19f80*/  UMOV UR4, URZ ;  /* 0x0000003f00047c82 */ /* 0x000fe20008000000 */
[----:B------:R-:W-:Y:S01]  /*19f90*/  UMOV UR5, URZ ;  /* 0x0000003f00057c82 */ /* 0x000fe20008000000 */
[----:B------:R-:W-:Y:S01]  /*19fa0*/  ULDC UR6, c[0x0][0xd14] ;  /* 0x0003450000067ab9 */ /* 0x000fe20000000800 */
[----:B------:R-:W-:Y:S02]  /*19fb0*/  IMAD.MOV.U32 R16, RZ, RZ, R4 ;  /* 0x000000ffff107224 */ /* 0x000fe400078e0004 */
[----:B------:R-:W-:Y:S02]  /*19fc0*/  IMAD.U32 R17, RZ, RZ, UR4 ;  /* 0x00000004ff117e24 */ /* 0x000fe4000f8e00ff */
[----:B------:R-:W-:Y:S02]  /*19fd0*/  IMAD.U32 R18, RZ, RZ, UR5 ;  /* 0x00000005ff127e24 */ /* 0x000fe4000f8e00ff */
[----:B------:R-:W-:-:S07]  /*19fe0*/  IMAD.U32 R19, RZ, RZ, UR6 ;  /* 0x00000006ff137e24 */ /* 0x000fce000f8e00ff */
.L_x_4582:
        /* <DEDUP_REMOVED lines=12> */
.L_x_4499:
[----:B-1----:R-:W3:Y:S01]  /*1a0b0*/  LDL.LU R0, [R1+0x2c] ;  /* 0x00002c0001007983 */ /* 0x002ee20000300800 */
        /* <DEDUP_REMOVED lines=10> */
.L_x_4703:
[----:B------:R-:W-:-:S03]  /*1a160*/  UMOV UR4, 0xffffffff ;  /* 0xffffffff00047882 */ /* 0x000fc60000000000 */
[----:B------:R-:W-:Y:S05]  /*1a170*/  BRA.DIV UR4, `(.L_x_4585) ;  /* 0x0000002204b07947 */ /* 0x000fea000b800000 */
[----:B------:R-:W2:Y:S02]  /*1a180*/  S2R R2, SR_TID.X ;  /* 0x0000000000027919 */ /* 0x000ea40000002100 */
[----:B--2---:R-:W-:-:S04]  /*1a190*/  SHF.R.U32.HI R2, RZ, 0x5, R2 ;  /* 0x00000005ff027819 */ /* 0x004fc80000011602 */
[----:B------:R-:W-:-:S05]  /*1a1a0*/  LOP3.LUT R2, R2, 0x3, RZ, 0xc0, !PT ;  /* 0x0000000302027812 */ /* 0x000fca00078ec0ff */
[----:B------:R2:W3:Y:S02]  /*1a1b0*/  SHFL.IDX PT, R14, R2, RZ, 0x1f ;  /* 0x00001fff020e7589 */ /* 0x0004e400000e0000 */
.L_x_4706:
[----:B---3--:R-:W-:-:S13]  /*1a1c0*/  ISETP.NE.AND P0, PT, R14, RZ, PT ;  /* 0x000000ff0e00720c */ /* 0x008fda0003f05270 */
[----:B------:R-:W-:Y:S05]  /*1a1d0*/  @P0 BRA `(.L_x_4335) ;  /* 0x0000000000940947 */ /* 0x000fea0003800000 */
[----:B------:R-:W-:-:S03]  /*1a1e0*/  UMOV UR4, 0xffffffff ;  /* 0xffffffff00047882 */ /* 0x000fc60000000000 */
[----:B------:R-:W-:Y:S05]  /*1a1f0*/  BRA.DIV UR4, `(.L_x_4586) ;  /* 0x0000002204c47947 */ /* 0x000fea000b800000 */
[----:B------:R-:W-:-:S13]  /*1a200*/  ELECT P6, URZ, PT ;  /* 0x00000000003f782f */ /* 0x000fda00038c0000 */
.L_x_4709:
[----:B------:R-:W-:Y:S05]  /*1a210*/  @!P6 BRA `(.L_x_4335) ;  /* 0x000000000084e947 */ /* 0x000fea0003800000 */
[----:B--2---:R-:W2:Y:S02]  /*1a220*/  LDL.LU R2, [R1+0x34] ;  /* 0x0000340001027983 */ /* 0x004ea40000300800 */
[----:B--2---:R-:W-:-:S04]  /*1a230*/  LOP3.LUT R2, R2, 0x2, RZ, 0xfc, !PT ;  /* 0x0000000202027812 */ /* 0x004fc800078efcff */
[----:B------:R-:W-:-:S13]  /*1a240*/  ISETP.NE.AND P2, PT, R2, 0x3, PT ;  /* 0x000000030200780c */ /* 0x000fda0003f45270 */
[----:B------:R-:W-:Y:S05]  /*1a250*/  @!P2 BRA `(.L_x_4587) ;  /* 0x000000000004a947 */ /* 0x000fea0003800000 */
[----:B------:R-:W-:Y:S01]  /*1a260*/  BPT.TRAP 0x1 ;  /* 0x000000040000795c */ /* 0x000fe20000300000 */
.L_x_4587:
[----:B-1----:R-:W2:Y:S04]  /*1a270*/  LDL R3, [R1] ;  /* 0x0000000001037983 */ /* 0x002ea80000100800 */
[----:B------:R-:W3:Y:S01]  /*1a280*/  LDL.LU R7, [R1+0x8] ;  /* 0x0000080001077983 */ /* 0x000ee20000300800 */
[----:B------:R-:W-:-:S04]  /*1a290*/  VIADD R2, R0, 0x32440 ;  /* 0x0003244000027836 */ /* 0x000fc80000000000 */
[C---:B--2---:R-:W-:Y:S01]  /*1a2a0*/  IMAD R6, R3.reuse, 0x8, R2 ;  /* 0x0000000803067824 */ /* 0x044fe200078e0202 */
[----:B------:R-:W-:Y:S02]  /*1a2b0*/  IADD3 R3, R3, 0x1, RZ ;  /* 0x0000000103037810 */ /* 0x000fe40007ffe0ff */
[----:B---3--:R-:W-:Y:S02]  /*1a2c0*/  SHF.L.U32 R5, R7, 0x1f, RZ ;  /* 0x0000001f07057819 */ /* 0x008fe400000006ff */
[C---:B------:R-:W-:Y:S02]  /*1a2d0*/  ISETP.NE.AND P1, PT, R3.reuse, 0x2, PT ;  /* 0x000000020300780c */ /* 0x040fe40003f25270 */
[----:B------:R-:W1:Y:S02]  /*1a2e0*/  SYNCS.PHASECHK.TRANS64.TRYWAIT P0, [R6+URZ], R5 ;  /* 0x00000005060075a7 */ /* 0x000e64000800017f */
[----:B------:R-:W-:Y:S02]  /*1a2f0*/  SEL R4, RZ, 0x1, P1 ;  /* 0x00000001ff047807 */ /* 0x000fe40000800000 */
[----:B------:R-:W-:-:S02]  /*1a300*/  SEL R3, R3, RZ, P1 ;  /* 0x000000ff03037207 */ /* 0x000fc40000800000 */
[----:B------:R-:W-:-:S03]  /*1a310*/  LOP3.LUT R4, R7, R4, RZ, 0x3c, !PT ;  /* 0x0000000407047212 */ /* 0x000fc600078e3cff */
[----:B------:R-:W-:Y:S01]  /*1a320*/  IMAD R7, R3, 0x8, R2 ;  /* 0x0000000803077824 */ /* 0x000fe200078e0202 */
[----:B------:R-:W-:Y:S01]  /*1a330*/  SHF.L.U32 R2, R4, 0x1f, RZ ;  /* 0x0000001f04027819 */ /* 0x000fe200000006ff */
[----:B-1----:R-:W-:Y:S06]  /*1a340*/  @!P0 BRA `(.L_x_4588) ;  /* 0x0000002000908947 */ /* 0x002fec0003800000 */
.L_x_4710:
[----:B------:R-:W2:Y:S02]  /*1a350*/  SYNCS.PHASECHK.TRANS64.TRYWAIT P0, [R7+URZ], R2 ;  /* 0x00000002070075a7 */ /* 0x000ea4000800017f */
[----:B--2---:R-:W-:Y:S05]  /*1a360*/  @!P0 BRA `(.L_x_4589) ;  /* 0x00000020009c8947 */ /* 0x004fea0003800000 */
.L_x_4711:
[----:B------:R-:W-:Y:S05]  /*1a370*/  @!P2 BRA `(.L_x_4590) ;  /* 0x000000000004a947 */ /* 0x000fea0003800000 */
[----:B------:R-:W-:Y:S01]  /*1a380*/  BPT.TRAP 0x1 ;  /* 0x000000040000795c */ /* 0x000fe20000300000 */
.L_x_4590:
[----:B------:R-:W3:Y:S01]  /*1a390*/  LDL.LU R4, [R1] ;  /* 0x0000000001047983 */ /* 0x000ee20000300800 */
[----:B------:R-:W-:-:S04]  /*1a3a0*/  VIADD R0, R0, 0x32460 ;  /* 0x0003246000007836 */ /* 0x000fc80000000000 */
[----:B---3--:R-:W-:-:S04]  /*1a3b0*/  IMAD R4, R4, 0x8, R0 ;  /* 0x0000000804047824 */ /* 0x008fc800078e0200 */
[----:B------:R-:W3:Y:S02]  /*1a3c0*/  SYNCS.PHASECHK.TRANS64.TRYWAIT P0, [R4+URZ], R5 ;  /* 0x00000005040075a7 */ /* 0x000ee4000800017f */
[----:B---3--:R-:W-:Y:S05]  /*1a3d0*/  @!P0 BRA `(.L_x_4591) ;  /* 0x0000002000948947 */ /* 0x008fea0003800000 */
.L_x_4712:
[----:B------:R-:W-:-:S07]  /*1a3e0*/  IMAD R3, R3, 0x8, R0 ;  /* 0x0000000803037824 */ /* 0x000fce00078e0200 */
.L_x_4592:
[----:B----4-:R4:W0:Y:S02]  /*1a3f0*/  SYNCS.PHASECHK.TRANS64.TRYWAIT P0, [R3+URZ], R2 ;  /* 0x00000002030075a7 */ /* 0x010824000800017f */
[----:B0-----:R-:W-:Y:S05]  /*1a400*/  @!P0 NANOSLEEP.SYNCS 0x989680 ;  /* 0x009896800000895d */ /* 0x001fea0003900000 */
[----:B------:R-:W0:Y:S02]  /*1a410*/  @!P0 SYNCS.PHASECHK.TRANS64 P0, [R3+URZ], R2 ;  /* 0x00000002030085a7 */ /* 0x000e24000800007f */
[----:B0-----:R-:W-:Y:S05]  /*1a420*/  @!P0 BRA `(.L_x_4592) ;  /* 0xfffffffc00f08947 */ /* 0x001fea000383ffff */
.L_x_4335:
[----:B------:R-:W-:Y:S05]  /*1a430*/  BSYNC B7 ;  /* 0x0000000000077941 */ /* 0x000fea0003800000 */
.L_x_4332:
[----:B------:R-:W-:Y:S05]  /*1a440*/  EXIT ;  /* 0x000000000000794d */ /* 0x000fea0003800000 */
.L_x_4353:
[----:B0-----:R0:W1:Y:S02]  /*1a450*/  SYNCS.PHASECHK.TRANS64.TRYWAIT P6, [R90+URZ+0x32490], R111 ;  /* 0x0324906f5a0075a7 */ /* 0x00106400080c017f */
[----:B-1----:R-:W-:Y:S05]  /*1a460*/  @!P6 NANOSLEEP.SYNCS 0x989680 ;  /* 0x009896800000e95d */ /* 0x002fea0003900000 */
[----:B------:R-:W1:Y:S02]  /*1a470*/  @!P6 SYNCS.PHASECHK.TRANS64 P6, [R90+URZ+0x32490], R111 ;  /* 0x0324906f5a00e5a7 */ /* 0x000e6400080c007f */
[----:B-1----:R-:W-:Y:S05]  /*1a480*/  @!P6 BRA `(.L_x_4353) ;  /* 0xfffffffc00f0e947 */ /* 0x002fea000383ffff */
[----:B------:R-:W-:Y:S05]  /*1a490*/  BRA `(.L_x_4593) ;  /* 0xfffffe8800547947 */ /* 0x000fea000383ffff */
.L_x_4371:
[----:B0-----:R0:W1:Y:S02]  /*1a4a0*/  SYNCS.PHASECHK.TRANS64.TRYWAIT P5, [R90+URZ+0x32490], R111 ;  /* 0x0324906f5a0075a7 */ /* 0x00106400080a017f */
[----:B-1----:R-:W-:Y:S05]  /*1a4b0*/  @!P5 NANOSLEEP.SYNCS 0x989680 ;  /* 0x009896800000d95d */ /* 0x002fea0003900000 */
[----:B------:R-:W1:Y:S02]  /*1a4c0*/  @!P5 SYNCS.PHASECHK.TRANS64 P5, [R90+URZ+0x32490], R111 ;  /* 0x0324906f5a00d5a7 */ /* 0x000e6400080a007f */
[----:B-1----:R-:W-:Y:S05]  /*1a4d0*/  @!P5 BRA `(.L_x_4371) ;  /* 0xfffffffc00f0d947 */ /* 0x002fea000383ffff */
[----:B------:R-:W-:Y:S05]  /*1a4e0*/  BRA `(.L_x_4594) ;  /* 0xfffffe9800a07947 */ /* 0x000fea000383ffff */
.L_x_4380:
[----:B0-----:R0:W1:Y:S02]  /*1a4f0*/  SYNCS.PHASECHK.TRANS64.TRYWAIT P4, [R90+URZ+0x32490], R111 ;  /* 0x0324906f5a0075a7 */ /* 0x001064000808017f */
[----:B-1----:R-:W-:Y:S05]  /*1a500*/  @!P4 NANOSLEEP.SYNCS 0x989680 ;  /* 0x009896800000c95d */ /* 0x002fea0003900000 */
[----:B------:R-:W1:Y:S02]  /*1a510*/  @!P4 SYNCS.PHASECHK.TRANS64 P4, [R90+URZ+0x32490], R111 ;  /* 0x0324906f5a00c5a7 */ /* 0x000e64000808007f */
[----:B-1----:R-:W-:Y:S05]  /*1a520*/  @!P4 BRA `(.L_x_4380) ;  /* 0xfffffffc00f0c947 */ /* 0x002fea000383ffff */
[----:B------:R-:W-:Y:S05]  /*1a530*/  BRA `(.L_x_4595) ;  /* 0xfffffea800b07947 */ /* 0x000fea000383ffff */
.L_x_4386:
[----:B-1----:R1:W2:Y:S02]  /*1a540*/  SYNCS.PHASECHK.TRANS64.TRYWAIT P3, [R90+URZ+0x324b0], R111 ;  /* 0x0324b06f5a0075a7 */ /* 0x0022a4000806017f */
[----:B--2---:R-:W-:Y:S05]  /*1a550*/  @!P3 NANOSLEEP.SYNCS 0x989680 ;  /* 0x009896800000b95d */ /* 0x004fea0003900000 */
[----:B------:R-:W2:Y:S02]  /*1a560*/  @!P3 SYNCS.PHASECHK.TRANS64 P3, [R90+URZ+0x324b0], R111 ;  /* 0x0324b06f5a00b5a7 */ /* 0x000ea4000806007f */
[----:B--2---:R-:W-:Y:S05]  /*1a570*/  @!P3 BRA `(.L_x_4386) ;  /* 0xfffffffc00f0b947 */ /* 0x004fea000383ffff */
[----:B------:R-:W-:Y:S05]  /*1a580*/  BRA `(.L_x_4596) ;  /* 0xfffffeac00447947 */ /* 0x000fea000383ffff */
.L_x_4394:
[----:B------:R-:W0:Y:S01]  /*1a590*/  S2R R6, SR_TID.X ;  /* 0x0000000000067919 */ /* 0x000e220000002100 */
[----:B------:R-:W-:Y:S01]  /*1a5a0*/  BSSY B0, `(.L_x_4597) ;  /* 0x000000c000007945 */ /* 0x000fe20003800000 */
[----:B------:R-:W-:Y:S01]  /*1a5b0*/  IMAD.MOV.U32 R12, RZ, RZ, RZ ;  /* 0x000000ffff0c7224 */ /* 0x000fe200078e00ff */
[----:B------:R-:W-:Y:S01]  /*1a5c0*/  MOV R15, 0xffffffff ;  /* 0xffffffff000f7802 */ /* 0x000fe20000000f00 */
[----:B------:R-:W-:Y:S02]  /*1a5d0*/  IMAD.MOV.U32 R11, RZ, RZ, 0x1f ;  /* 0x0000001fff0b7424 */ /* 0x000fe400078e00ff */
[----:B0-----:R-:W-:-:S05]  /*1a5e0*/  VIADD R7, R6, 0xffffff80 ;  /* 0xffffff8006077836 */ /* 0x001fca0000000000 */
[----:B------:R-:W-:-:S04]  /*1a5f0*/  SHF.R.S32.HI R6, RZ, 0x1f, R7 ;  /* 0x0000001fff067819 */ /* 0x000fc80000011407 */
[----:B------:R-:W-:-:S04]  /*1a600*/  LEA.HI R6, R6, R7, RZ, 0x7 ;  /* 0x0000000706067211 */ /* 0x000fc800078f38ff */
[----:B------:R-:W-:-:S05]  /*1a610*/  SHF.R.S32.HI R6, RZ, 0x7, R6 ;  /* 0x00000007ff067819 */ /* 0x000fca0000011406 */
[----:B------:R-:W-:-:S07]  /*1a620*/  IMAD.MOV.U32 R13, RZ, RZ, R6 ;  /* 0x000000ffff0d7224 */ /* 0x000fce00078e0006 */
[----:B-----5:R-:W-:Y:S05]  /*1a630*/  WARPSYNC.COLLECTIVE R15, `(.L_x_4598) ;  /* 0x000000000f087348 */ /* 0x020fea0003c00000 */
[----:B------:R0:W1:Y:S02]  /*1a640*/  SHFL.IDX P6, R14, R13, R12, R11 ;  /* 0x0000000c0d0e7389 */ /* 0x00006400000c000b */
[----:B01---5:R-:W-:Y:S01]  /*1a650*/  ENDCOLLECTIVE ;  /* 0x000000000000791b */ /* 0x023fe20003800000 */
.L_x_4598:
[----:B------:R-:W-:Y:S05]  /*1a660*/  BSYNC B0 ;  /* 0x0000000000007941 */ /* 0x000fea0003800000 */
.L_x_4597:
[----:B------:R-:W-:Y:S05]  /*1a670*/  BRA `(.L_x_4599) ;  /* 0xfffffeb400e87947 */ /* 0x000fea000383ffff */
.L_x_4410:
        /* <DEDUP_REMOVED lines=8> */
.L_x_4601:
[----:B------:R-:W-:Y:S05]  /*1a700*/  BSYNC B1 ;  /* 0x0000000000017941 */ /* 0x000fea0003800000 */
.L_x_4600:
[----:B------:R-:W-:Y:S05]  /*1a710*/  BRA `(.L_x_4602) ;  /* 0xfffffec4006c7947 */ /* 0x000fea000383ffff */
.L_x_4411:
        /* <DEDUP_REMOVED lines=8> */
.L_x_4604:
[----:B------:R-:W-:Y:S05]  /*1a7a0*/  BSYNC B1 ;  /* 0x0000000000017941 */ /* 0x000fea0003800000 */
.L_x_4603:
[----:B------:R-:W-:Y:S05]  /*1a7b0*/  BRA `(.L_x_4605) ;  /* 0xfffffec4004c7947 */ /* 0x000fea000383ffff */
.L_x_4412:
[----:B------:R-:W-:Y:S01]  /*1a7c0*/  BSSY B1, `(.L_x_4606) ;  /* 0x0000008000017945 */ /* 0x000fe20003800000 */
[----:B------:R-:W-:Y:S01]  /*1a7d0*/  MOV R13, R3 ;  /* 0x00000003000d7202 */ /* 0x000fe20000000f00 */
[----:B------:R-:W-:Y:S02]  /*1a7e0*/  IMAD.MOV.U32 R12, RZ, RZ, RZ ;  /* 0x000000ffff0c7224 */ /* 0x000fe400078e00ff */
[----:B------:R-:W-:Y:S02]  /*1a7f0*/  IMAD.MOV.U32 R11, RZ, RZ, 0x1c1f ;  /* 0x00001c1fff0b7424 */ /* 0x000fe400078e00ff */
[----:B------:R-:W-:-:S07]  /*1a800*/  IMAD.MOV.U32 R15, RZ, RZ, -0x1 ;  /* 0xffffffffff0f7424 */ /* 0x000fce00078e00ff */
[----:B-----5:R-:W-:Y:S05]  /*1a810*/  WARPSYNC.COLLECTIVE R15, `(.L_x_4607) ;  /* 0x000000000f087348 */ /* 0x020fea0003c00000 */
[----:B------:R0:W1:Y:S02]  /*1a820*/  SHFL.IDX P6, R14, R13, R12, R11 ;  /* 0x0000000c0d0e7389 */ /* 0x00006400000c000b */
[----:B01---5:R-:W-:Y:S01]  /*1a830*/  ENDCOLLECTIVE ;  /* 0x000000000000791b */ /* 0x023fe20003800000 */
.L_x_4607:
[----:B------:R-:W-:Y:S05]  /*1a840*/  BSYNC B1 ;  /* 0x0000000000017941 */ /* 0x000fea0003800000 */
.L_x_4606:
[----:B------:R-:W-:Y:S05]  /*1a850*/  BRA `(.L_x_4608) ;  /* 0xfffffec4002c7947 */ /* 0x000fea000383ffff */
.L_x_4413:
        /* <DEDUP_REMOVED lines=8> */
.L_x_4610:
[----:B------:R-:W-:Y:S05]  /*1a8e0*/  BSYNC B1 ;  /* 0x0000000000017941 */ /* 0x000fea0003800000 */
.L_x_4609:
[----:B------:R-:W-:Y:S05]  /*1a8f0*/  BRA `(.L_x_4611) ;  /* 0xfffffec4000c7947 */ /* 0x000fea000383ffff */
.L_x_4414:
[----:B------:R-:W-:Y:S01]  /*1a900*/  BSSY B1, `(.L_x_4612) ;  /* 0x0000008000017945 */ /* 0x000fe20003800000 */
[----:B------:R-:W-:Y:S01]  /*1a910*/  IMAD.MOV.U32 R13, RZ, RZ, R5 ;  /* 0x000000ffff0d7224 */ /* 0x000fe200078e0005 */
[----:B------:R-:W-:Y:S01]  /*1a920*/  MOV R12, 0x1 ;  /* 0x00000001000c7802 */ /* 0x000fe20000000f00 */
[----:B------:R-:W-:Y:S02]  /*1a930*/  IMAD.MOV.U32 R11, RZ, RZ, 0x1c1f ;  /* 0x00001c1fff0b7424 */ /* 0x000fe400078e00ff */
[----:B------:R-:W-:-:S07]  /*1a940*/  IMAD.MOV.U32 R15, RZ, RZ, -0x1 ;  /* 0xffffffffff0f7424 */ /* 0x000fce00078e00ff */
[----:B-----5:R-:W-:Y:S05]  /*1a950*/  WARPSYNC.COLLECTIVE R15, `(.L_x_4613) ;  /* 0x000000000f087348 */ /* 0x020fea0003c00000 */
[----:B------:R0:W1:Y:S02]  /*1a960*/  SHFL.IDX P6, R14, R13, R12, R11 ;  /* 0x0000000c0d0e7389 */ /* 0x00006400000c000b */
[----:B01---5:R-:W-:Y:S01]  /*1a970*/  ENDCOLLECTIVE ;  /* 0x000000000000791b */ /* 0x023fe20003800000 */
.L_x_4613:
[----:B------:R-:W-:Y:S05]  /*1a980*/  BSYNC B1 ;  /* 0x0000000000017941 */ /* 0x000fea0003800000 */
.L_x_4612:
[----:B------:R-:W-:Y:S05]  /*1a990*/  BRA `(.L_x_4614) ;  /* 0xfffffec000ec7947 */ /* 0x000fea000383ffff */
.L_x_4415:
        /* <DEDUP_REMOVED lines=8> */
.L_x_4616:
[----:B------:R-:W-:Y:S05]  /*1aa20*/  BSYNC B1 ;  /* 0x0000000000017941 */ /* 0x000fea0003800000 */
.L_x_4615:
[----:B------:R-:W-:Y:S05]  /*1aa30*/  BRA `(.L_x_4617) ;  /* 0xfffffec000cc7947 */ /* 0x000fea000383ffff */
.L_x_4416:
        /* <DEDUP_REMOVED lines=8> */
.L_x_4619:
[----:B------:R-:W-:Y:S05]  /*1aac0*/  BSYNC B1 ;  /* 0x0000000000017941 */ /* 0x000fea0003800000 */
.L_x_4618:
[----:B------:R-:W-:Y:S05]  /*1aad0*/  BRA `(.L_x_4620) ;  /* 0xfffffec000ac7947 */ /* 0x000fea000383ffff */
.L_x_4417:
        /* <DEDUP_REMOVED lines=8> */
.L_x_4622:
[----:B------:R-:W-:Y:S05]  /*1ab60*/  BSYNC B1 ;  /* 0x0000000000017941 */ /* 0x000fea0003800000 */
.L_x_4621:
[----:B------:R-:W-:Y:S05]  /*1ab70*/  BRA `(.L_x_4623) ;  /* 0xfffffec0008c7947 */ /* 0x000fea000383ffff */
.L_x_4419:
[----:B0-----:R0:W1:Y:S02]  /*1ab80*/  SYNCS.PHASECHK.TRANS64.TRYWAIT P2, [R17+URZ+0x32400], R6 ;  /* 0x03240006110075a7 */ /* 0x001064000804017f */
[----:B-1----:R-:W-:Y:S05]  /*1ab90*/  @!P2 NANOSLEEP.SYNCS 0x989680 ;  /* 0x009896800000a95d */ /* 0x002fea0003900000 */
[----:B------:R-:W1:Y:S02]  /*1aba0*/  @!P2 SYNCS.PHASECHK.TRANS64 P2, [R17+URZ+0x32400], R6 ;  /* 0x032400061100a5a7 */ /* 0x000e64000804007f */
[----:B-1----:R-:W-:Y:S05]  /*1abb0*/  @!P2 BRA `(.L_x_4419) ;  /* 0xfffffffc00f0a947 */ /* 0x002fea000383ffff */
[----:B------:R-:W-:Y:S05]  /*1abc0*/  BRA `(.L_x_4624) ;  /* 0xfffffec400187947 */ /* 0x000fea000383ffff */
.L_x_4427:
[----:B------:R-:W-:Y:S01]  /*1abd0*/  BSSY B1, `(.L_x_4625) ;  /* 0x0000008000017945 */ /* 0x000fe20003800000 */
[----:B------:R-:W-:Y:S01]  /*1abe0*/  IMAD.MOV.U32 R13, RZ, RZ, R5 ;  /* 0x000000ffff0d7224 */ /* 0x000fe200078e0005 */
[----:B------:R-:W-:Y:S01]  /*1abf0*/  MOV R15, 0xffffffff ;  /* 0xffffffff000f7802 */ /* 0x000fe20000000f00 */
[----:B------:R-:W-:Y:S02]  /*1ac00*/  IMAD.MOV.U32 R12, RZ, RZ, RZ ;  /* 0x000000ffff0c7224 */ /* 0x000fe400078e00ff */
[----:B------:R-:W-:-:S07]  /*1ac10*/  IMAD.MOV.U32 R11, RZ, RZ, 0x1c1f ;  /* 0x00001c1fff0b7424 */ /* 0x000fce00078e00ff */
[----:B-----5:R-:W-:Y:S05]  /*1ac20*/  WARPSYNC.COLLECTIVE R15, `(.L_x_4626) ;  /* 0x000000000f087348 */ /* 0x020fea0003c00000 */
[----:B------:R0:W1:Y:S02]  /*1ac30*/  SHFL.IDX P6, R14, R13, R12, R11 ;  /* 0x0000000c0d0e7389 */ /* 0x00006400000c000b */
[----:B01---5:R-:W-:Y:S01]  /*1ac40*/  ENDCOLLECTIVE ;  /* 0x000000000000791b */ /* 0x023fe20003800000 */
.L_x_4626:
[----:B------:R-:W-:Y:S05]  /*1ac50*/  BSYNC B1 ;  /* 0x0000000000017941 */ /* 0x000fea0003800000 */
.L_x_4625:
[----:B------:R-:W-:Y:S05]  /*1ac60*/  BRA `(.L_x_4627) ;  /* 0xfffffed4000c7947 */ /* 0x000fea000383ffff */
.L_x_4428:
        /* <DEDUP_REMOVED lines=8> */
.L_x_4629:
[----:B------:R-:W-:Y:S05]  /*1acf0*/  BSYNC B1 ;  /* 0x0000000000017941 */ /* 0x000fea0003800000 */
.L_x_4628:
[----:B------:R-:W-:Y:S05]  /*1ad00*/  BRA `(.L_x_4630) ;  /* 0xfffffed000ec7947 */ /* 0x000fea000383ffff */
.L_x_4429:
        /* <DEDUP_REMOVED lines=8> */
.L_x_4632:
[----:B------:R-:W-:Y:S05]  /*1ad90*/  BSYNC B1 ;  /* 0x0000000000017941 */ /* 0x000fea0003800000 */
.L_x_4631:
[----:B------:R-:W-:Y:S05]  /*1ada0*/  BRA `(.L_x_4633) ;  /* 0xfffffed000cc7947 */ /* 0x000fea000383ffff */
.L_x_4430:
        /* <DEDUP_REMOVED lines=8> */
.L_x_4635:
[----:B------:R-:W-:Y:S05]  /*1ae30*/  BSYNC B1 ;  /* 0x0000000000017941 */ /* 0x000fea0003800000 */
.L_x_4634:
[----:B------:R-:W-:Y:S05]  /*1ae40*/  BRA `(.L_x_4636) ;  /* 0xfffffed000ac7947 */ /* 0x000fea000383ffff */
.L_x_4431:
        /* <DEDUP_REMOVED lines=8> */
.L_x_4638:
[----:B------:R-:W-:Y:S05]  /*1aed0*/  BSYNC B1 ;  /* 0x0000000000017941 */ /* 0x000fea0003800000 */
.L_x_4637:
[----:B------:R-:W-:Y:S05]  /*1aee0*/  BRA `(.L_x_4639) ;  /* 0xfffffed0008c7947 */ /* 0x000fea000383ffff */
.L_x_4432:
        /* <DEDUP_REMOVED lines=8> */
.L_x_4641:
[----:B------:R-:W-:Y:S05]  /*1af70*/  BSYNC B1 ;  /* 0x0000000000017941 */ /* 0x000fea0003800000 */
.L_x_4640:
[----:B------:R-:W-:Y:S05]  /*1af80*/  BRA `(.L_x_4642) ;  /* 0xfffffed000707947 */ /* 0x000fea000383ffff */
.L_x_4433:
        /* <DEDUP_REMOVED lines=8> */
.L_x_4644:
[----:B------:R-:W-:Y:S05]  /*1b010*/  BSYNC B1 ;  /* 0x0000000000017941 */ /* 0x000fea0003800000 */
.L_x_4643:
[----:B------:R-:W-:Y:S05]  /*1b020*/  BRA `(.L_x_4645) ;  /* 0xfffffed000547947 */ /* 0x000fea000383ffff */
.L_x_4434:
        /* <DEDUP_REMOVED lines=8> */
.L_x_4647:
[----:B------:R-:W-:Y:S05]  /*1b0b0*/  BSYNC B1 ;  /* 0x0000000000017941 */ /* 0x000fea0003800000 */
.L_x_4646:
[----:B------:R-:W-:Y:S05]  /*1b0c0*/  BRA `(.L_x_4648) ;  /* 0xfffffed000387947 */ /* 0x000fea000383ffff */
.L_x_4436:
[----:B0-----:R0:W1:Y:S02]  /*1b0d0*/  SYNCS.PHASECHK.TRANS64.TRYWAIT P2, [R17+URZ+0x32400], R4 ;  /* 0x03240004110075a7 */ /* 0x001064000804017f */
[----:B-1----:R-:W-:Y:S05]  /*1b0e0*/  @!P2 NANOSLEEP.SYNCS 0x989680 ;  /* 0x009896800000a95d */ /* 0x002fea0003900000 */
[----:B------:R-:W1:Y:S02]  /*1b0f0*/  @!P2 SYNCS.PHASECHK.TRANS64 P2, [R17+URZ+0x32400], R4 ;  /* 0x032400041100a5a7 */ /* 0x000e64000804007f */
[----:B-1----:R-:W-:Y:S05]  /*1b100*/  @!P2 BRA `(.L_x_4436) ;  /* 0xfffffffc00f0a947 */ /* 0x002fea000383ffff */
[----:B------:R-:W-:Y:S05]  /*1b110*/  BRA `(.L_x_4649) ;  /* 0xfffffed000987947 */ /* 0x000fea000383ffff */
.L_x_4442:
[----:B--2---:R2:W4:Y:S02]  /*1b120*/  SYNCS.PHASECHK.TRANS64.TRYWAIT P1, [R173+URZ+0x32430], R6 ;  /* 0x03243006ad0075a7 */ /* 0x004524000802017f */
[----:B----4-:R-:W-:Y:S05]  /*1b130*/  @!P1 NANOSLEEP.SYNCS 0x989680 ;  /* 0x009896800000995d */ /* 0x010fea0003900000 */
[----:B------:R-:W4:Y:S02]  /*1b140*/  @!P1 SYNCS.PHASECHK.TRANS64 P1, [R173+URZ+0x32430], R6 ;  /* 0x03243006ad0095a7 */ /* 0x000f24000802007f */
[----:B----4-:R-:W-:Y:S05]  /*1b150*/  @!P1 BRA `(.L_x_4442) ;  /* 0xfffffffc00f09947 */ /* 0x010fea000383ffff */
[----:B------:R-:W-:Y:S05]  /*1b160*/  BRA `(.L_x_4441) ;  /* 0xfffffee000307947 */ /* 0x000fea000383ffff */
.L_x_4444:
[----:B---3--:R3:W4:Y:S02]  /*1b170*/  SYNCS.PHASECHK.TRANS64.TRYWAIT P1, [R17+URZ+0x32410], R8 ;  /* 0x03241008110075a7 */ /* 0x008724000802017f */
[----:B----4-:R-:W-:Y:S05]  /*1b180*/  @!P1 NANOSLEEP.SYNCS 0x989680 ;  /* 0x009896800000995d */ /* 0x010fea0003900000 */
[----:B------:R-:W4:Y:S02]  /*1b190*/  @!P1 SYNCS.PHASECHK.TRANS64 P1, [R17+URZ+0x32410], R8 ;  /* 0x03241008110095a7 */ /* 0x000f24000802007f */
[----:B----4-:R-:W-:Y:S05]  /*1b1a0*/  @!P1 BRA `(.L_x_4444) ;  /* 0xfffffffc00f09947 */ /* 0x010fea000383ffff */
[----:B------:R-:W-:Y:S05]  /*1b1b0*/  BRA `(.L_x_4650) ;  /* 0xfffffee000dc7947 */ /* 0x000fea000383ffff */
.L_x_4449:
[----:B0-----:R0:W1:Y:S02]  /*1b1c0*/  SYNCS.PHASECHK.TRANS64.TRYWAIT P2, [R173+URZ+0x32450], R6 ;  /* 0x03245006ad0075a7 */ /* 0x001064000804017f */
[----:B-1----:R-:W-:Y:S05]  /*1b1d0*/  @!P2 NANOSLEEP.SYNCS 0x989680 ;  /* 0x009896800000a95d */ /* 0x002fea0003900000 */
[----:B------:R-:W1:Y:S02]  /*1b1e0*/  @!P2 SYNCS.PHASECHK.TRANS64 P2, [R173+URZ+0x32450], R6 ;  /* 0x03245006ad00a5a7 */ /* 0x000e64000804007f */
[----:B-1----:R-:W-:Y:S05]  /*1b1f0*/  @!P2 BRA `(.L_x_4449) ;  /* 0xfffffffc00f0a947 */ /* 0x002fea000383ffff */
[----:B------:R-:W-:Y:S05]  /*1b200*/  BRA `(.L_x_4448) ;  /* 0xfffffee000fc7947 */ /* 0x000fea000383ffff */
.L_x_4454:
[----:B--2---:R2:W3:Y:S02]  /*1b210*/  SYNCS.PHASECHK.TRANS64.TRYWAIT P2, [R201+URZ+0x32430], R10 ;  /* 0x0324300ac90075a7 */ /* 0x0044e4000804017f */
[----:B---3--:R-:W-:Y:S05]  /*1b220*/  @!P2 NANOSLEEP.SYNCS 0x989680 ;  /* 0x009896800000a95d */ /* 0x008fea0003900000 */
[----:B------:R-:W3:Y:S02]  /*1b230*/  @!P2 SYNCS.PHASECHK.TRANS64 P2, [R201+URZ+0x32430], R10 ;  /* 0x0324300ac900a5a7 */ /* 0x000ee4000804007f */
[----:B---3--:R-:W-:Y:S05]  /*1b240*/  @!P2 BRA `(.L_x_4454) ;  /* 0xfffffffc00f0a947 */ /* 0x008fea000383ffff */
[----:B------:R-:W-:Y:S05]  /*1b250*/  BRA `(.L_x_4453) ;  /* 0xffffff0800707947 */ /* 0x000fea000383ffff */
.L_x_4459:
[----:B---3--:R3:W4:Y:S02]  /*1b260*/  SYNCS.PHASECHK.TRANS64.TRYWAIT P2, [R201+URZ+0x32450], R10 ;  /* 0x0324500ac90075a7 */ /* 0x008724000804017f */
[----:B----4-:R-:W-:Y:S05]  /*1b270*/  @!P2 NANOSLEEP.SYNCS 0x989680 ;  /* 0x009896800000a95d */ /* 0x010fea0003900000 */
[----:B------:R-:W4:Y:S02]  /*1b280*/  @!P2 SYNCS.PHASECHK.TRANS64 P2, [R201+URZ+0x32450], R10 ;  /* 0x0324500ac900a5a7 */ /* 0x000f24000804007f */
[----:B----4-:R-:W-:Y:S05]  /*1b290*/  @!P2 BRA `(.L_x_4459) ;  /* 0xfffffffc00f0a947 */ /* 0x010fea000383ffff */
[----:B------:R-:W-:Y:S05]  /*1b2a0*/  BRA `(.L_x_4458) ;  /* 0xffffff0c000c7947 */ /* 0x000fea000383ffff */
.L_x_4465:
[----:B--2---:R2:W3:Y:S02]  /*1b2b0*/  SYNCS.PHASECHK.TRANS64.TRYWAIT P2, [R215+URZ+0x32430], R10 ;  /* 0x0324300ad70075a7 */ /* 0x0044e4000804017f */
[----:B---3--:R-:W-:Y:S05]  /*1b2c0*/  @!P2 NANOSLEEP.SYNCS 0x989680 ;  /* 0x009896800000a95d */ /* 0x008fea0003900000 */
[----:B------:R-:W3:Y:S02]  /*1b2d0*/  @!P2 SYNCS.PHASECHK.TRANS64 P2, [R215+URZ+0x32430], R10 ;  /* 0x0324300ad700a5a7 */ /* 0x000ee4000804007f */
[----:B---3--:R-:W-:Y:S05]  /*1b2e0*/  @!P2 BRA `(.L_x_4465) ;  /* 0xfffffffc00f0a947 */ /* 0x008fea000383ffff */
[----:B------:R-:W-:Y:S05]  /*1b2f0*/  BRA `(.L_x_4464) ;  /* 0xffffff3800307947 */ /* 0x000fea000383ffff */
.L_x_4470:
[----:B---3--:R3:W4:Y:S02]  /*1b300*/  SYNCS.PHASECHK.TRANS64.TRYWAIT P2, [R215+URZ+0x32450], R10 ;  /* 0x0324500ad70075a7 */ /* 0x008724000804017f */
[----:B----4-:R-:W-:Y:S05]  /*1b310*/  @!P2 NANOSLEEP.SYNCS 0x989680 ;  /* 0x009896800000a95d */ /* 0x010fea0003900000 */
[----:B------:R-:W4:Y:S02]  /*1b320*/  @!P2 SYNCS.PHASECHK.TRANS64 P2, [R215+URZ+0x32450], R10 ;  /* 0x0324500ad700a5a7 */ /* 0x000f24000804007f */
[----:B----4-:R-:W-:Y:S05]  /*1b330*/  @!P2 BRA `(.L_x_4470) ;  /* 0xfffffffc00f0a947 */ /* 0x010fea000383ffff */
[----:B------:R-:W-:Y:S05]  /*1b340*/  BRA `(.L_x_4469) ;  /* 0xffffff3800cc7947 */ /* 0x000fea000383ffff */
.L_x_4505:
        /* <DEDUP_REMOVED lines=11> */
.L_x_4652:
[----:B------:R-:W-:Y:S05]  /*1b400*/  BSYNC B1 ;  /* 0x0000000000017941 */ /* 0x000fea0003800000 */
.L_x_4651:
[----:B------:R-:W-:Y:S05]  /*1b410*/  BRA `(.L_x_4653) ;  /* 0xffffffa400e07947 */ /* 0x000fea000383ffff */
.L_x_4506:
[----:B------:R-:W-:Y:S01]  /*1b420*/  BSSY B1, `(.L_x_4654) ;  /* 0x0000006000017945 */ /* 0x000fe20003800000 */
[----:B------:R-:W-:-:S07]  /*1b430*/  IMAD.MOV.U32 R15, RZ, RZ, -0x1 ;  /* 0xffffffffff0f7424 */ /* 0x000fce00078e00ff */
[----:B------:R-:W-:Y:S05]  /*1b440*/  WARPSYNC.COLLECTIVE R15, `(.L_x_4655) ;  /* 0x000000000f0c7348 */ /* 0x000fea0003c00000 */
[----:B------:R-:W-:Y:S02]  /*1b450*/  ELECT P6, UR62, PT ;  /* 0x00000000003e782f */ /* 0x000fe400038c0000 */
[----:B------:R-:W-:Y:S01]  /*1b460*/  MOV R14, UR62 ;  /* 0x0000003e000e7c02 */ /* 0x000fe20008000f00 */
[----:B------:R-:W-:Y:S10]  /*1b470*/  ENDCOLLECTIVE ;  /* 0x000000000000791b */ /* 0x000ff40003800000 */
.L_x_4655:
[----:B------:R-:W-:Y:S05]  /*1b480*/  BSYNC B1 ;  /* 0x0000000000017941 */ /* 0x000fea0003800000 */
.L_x_4654:
[----:B------:R-:W-:Y:S05]  /*1b490*/  BRA `(.L_x_4656) ;  /* 0xffffffa400cc7947 */ /* 0x000fea000383ffff */
.L_x_4507:
[----:B0-----:R0:W1:Y:S02]  /*1b4a0*/  SYNCS.PHASECHK.TRANS64.TRYWAIT P0, [R9+URZ+0x32420], R5 ;  /* 0x03242005090075a7 */ /* 0x001064000800017f */
[----:B-1----:R-:W-:Y:S05]  /*1b4b0*/  @!P0 NANOSLEEP.SYNCS 0x989680 ;  /* 0x009896800000895d */ /* 0x002fea0003900000 */
[----:B------:R-:W1:Y:S02]  /*1b4c0*/  @!P0 SYNCS.PHASECHK.TRANS64 P0, [R9+URZ+0x32420], R5 ;  /* 0x03242005090085a7 */ /* 0x000e64000800007f */
[----:B-1----:R-:W-:Y:S05]  /*1b4d0*/  @!P0 BRA `(.L_x_4507) ;  /* 0xfffffffc00f08947 */ /* 0x002fea000383ffff */
[----:B------:R-:W-:Y:S05]  /*1b4e0*/  BRA `(.L_x_4657) ;  /* 0xffffffa400e47947 */ /* 0x000fea000383ffff */
.L_x_4510:
[----:B0-----:R0:W1:Y:S02]  /*1b4f0*/  SYNCS.PHASECHK.TRANS64.TRYWAIT P0, [R5+URZ+0x324a0], R7 ;  /* 0x0324a007050075a7 */ /* 0x001064000800017f */
[----:B-1----:R-:W-:Y:S05]  /*1b500*/  @!P0 NANOSLEEP.SYNCS 0x989680 ;  /* 0x009896800000895d */ /* 0x002fea0003900000 */
[----:B------:R-:W1:Y:S02]  /*1b510*/  @!P0 SYNCS.PHASECHK.TRANS64 P0, [R5+URZ+0x324a0], R7 ;  /* 0x0324a007050085a7 */ /* 0x000e64000800007f */
[----:B-1----:R-:W-:Y:S05]  /*1b520*/  @!P0 BRA `(.L_x_4510) ;  /* 0xfffffffc00f08947 */ /* 0x002fea000383ffff */
[----:B------:R-:W-:Y:S05]  /*1b530*/  BRA `(.L_x_4658) ;  /* 0xffffffa400f07947 */ /* 0x000fea000383ffff */
.L_x_4512:
[----:B-1----:R1:W2:Y:S02]  /*1b540*/  SYNCS.PHASECHK.TRANS64.TRYWAIT P0, [R5+URZ+0x324c0], R7 ;  /* 0x0324c007050075a7 */ /* 0x0022a4000800017f */
[----:B--2---:R-:W-:Y:S05]  /*1b550*/  @!P0 NANOSLEEP.SYNCS 0x989680 ;  /* 0x009896800000895d */ /* 0x004fea0003900000 */
[----:B------:R-:W2:Y:S02]  /*1b560*/  @!P0 SYNCS.PHASECHK.TRANS64 P0, [R5+URZ+0x324c0], R7 ;  /* 0x0324c007050085a7 */ /* 0x000ea4000800007f */
[----:B--2---:R-:W-:Y:S05]  /*1b570*/  @!P0 BRA `(.L_x_4512) ;  /* 0xfffffffc00f08947 */ /* 0x004fea000383ffff */
[----:B------:R-:W-:Y:S05]  /*1b580*/  BRA `(.L_x_4659) ;  /* 0xffffffa800547947 */ /* 0x000fea000383ffff */
.L_x_4516:
[----:B0-----:R0:W1:Y:S02]  /*1b590*/  SYNCS.PHASECHK.TRANS64.TRYWAIT P0, [R6+URZ+0x324a0], R7 ;  /* 0x0324a007060075a7 */ /* 0x001064000800017f */
[----:B-1----:R-:W-:Y:S05]  /*1b5a0*/  @!P0 NANOSLEEP.SYNCS 0x989680 ;  /* 0x009896800000895d */ /* 0x002fea0003900000 */
[----:B------:R-:W1:Y:S02]  /*1b5b0*/  @!P0 SYNCS.PHASECHK.TRANS64 P0, [R6+URZ+0x324a0], R7 ;  /* 0x0324a007060085a7 */ /* 0x000e64000800007f */
[----:B-1----:R-:W-:Y:S05]  /*1b5c0*/  @!P0 BRA `(.L_x_4516) ;  /* 0xfffffffc00f08947 */ /* 0x002fea000383ffff */
[----:B------:R-:W-:Y:S05]  /*1b5d0*/  BRA `(.L_x_4660) ;  /* 0xffffffac00447947 */ /* 0x000fea000383ffff */
.L_x_4518:
[----:B-1----:R1:W2:Y:S02]  /*1b5e0*/  SYNCS.PHASECHK.TRANS64.TRYWAIT P1, [R6+URZ+0x324c0], R7 ;  /* 0x0324c007060075a7 */ /* 0x0022a4000802017f */
[----:B--2---:R-:W-:Y:S05]  /*1b5f0*/  @!P1 NANOSLEEP.SYNCS 0x989680 ;  /* 0x009896800000995d */ /* 0x004fea0003900000 */
[----:B------:R-:W2:Y:S02]  /*1b600*/  @!P1 SYNCS.PHASECHK.TRANS64 P1, [R6+URZ+0x324c0], R7 ;  /* 0x0324c007060095a7 */ /* 0x000ea4000802007f */
[----:B--2---:R-:W-:Y:S05]  /*1b610*/  @!P1 BRA `(.L_x_4518) ;  /* 0xfffffffc00f09947 */ /* 0x004fea000383ffff */
[----:B------:R-:W-:Y:S05]  /*1b620*/  BRA `(.L_x_4661) ;  /* 0xffffffac00a07947 */ /* 0x000fea000383ffff */
.L_x_4528:
[----:B------:R-:W0:Y:S01]  /*1b630*/  S2R R8, SR_TID.X ;  /* 0x0000000000087919 */ /* 0x000e220000002100 */
[----:B------:R-:W-:Y:S01]  /*1b640*/  BSSY B0, `(.L_x_4662) ;  /* 0x000000a000007945 */ /* 0x000fe20003800000 */
[----:B------:R-:W-:Y:S01]  /*1b650*/  IMAD.MOV.U32 R12, RZ, RZ, RZ ;  /* 0x000000ffff0c7224 */ /* 0x000fe200078e00ff */
[----:B------:R-:W-:Y:S01]  /*1b660*/  MOV R11, 0x1f ;  /* 0x0000001f000b7802 */ /* 0x000fe20000000f00 */
[----:B------:R-:W-:Y:S01]  /*1b670*/  IMAD.MOV.U32 R15, RZ, RZ, -0x1 ;  /* 0xffffffffff0f7424 */ /* 0x000fe200078e00ff */
[----:B0-----:R-:W-:-:S04]  /*1b680*/  SHF.R.U32.HI R8, RZ, 0x5, R8 ;  /* 0x00000005ff087819 */ /* 0x001fc80000011608 */
[----:B------:R-:W-:-:S05]  /*1b690*/  LOP3.LUT R8, R8, 0x3, RZ, 0xc0, !PT ;  /* 0x0000000308087812 */ /* 0x000fca00078ec0ff */
[----:B------:R-:W-:-:S07]  /*1b6a0*/  IMAD.MOV.U32 R13, RZ, RZ, R8 ;  /* 0x000000ffff0d7224 */ /* 0x000fce00078e0008 */
[----:B------:R-:W-:Y:S05]  /*1b6b0*/  WARPSYNC.COLLECTIVE R15, `(.L_x_4663) ;  /* 0x000000000f087348 */ /* 0x000fea0003c00000 */
[----:B------:R0:W1:Y:S02]  /*1b6c0*/  SHFL.IDX P6, R14, R13, R12, R11 ;  /* 0x0000000c0d0e7389 */ /* 0x00006400000c000b */
[----:B01----:R-:W-:Y:S01]  /*1b6d0*/  ENDCOLLECTIVE ;  /* 0x000000000000791b */ /* 0x003fe20003800000 */
.L_x_4663:
[----:B------:R-:W-:Y:S05]  /*1b6e0*/  BSYNC B0 ;  /* 0x0000000000007941 */ /* 0x000fea0003800000 */
.L_x_4662:
[----:B------:R-:W-:Y:S05]  /*1b6f0*/  BRA `(.L_x_4664) ;  /* 0xffffffb800547947 */ /* 0x000fea000383ffff */
.L_x_4529:
[----:B------:R-:W-:Y:S01]  /*1b700*/  BSSY B0, `(.L_x_4665) ;  /* 0x0000006000007945 */ /* 0x000fe20003800000 */
[----:B------:R-:W-:-:S07]  /*1b710*/  IMAD.MOV.U32 R15, RZ, RZ, -0x1 ;  /* 0xffffffffff0f7424 */ /* 0x000fce00078e00ff */
[----:B------:R-:W-:Y:S05]  /*1b720*/  WARPSYNC.COLLECTIVE R15, `(.L_x_4666) ;  /* 0x000000000f0c7348 */ /* 0x000fea0003c00000 */
[----:B------:R-:W-:Y:S02]  /*1b730*/  ELECT P6, UR62, PT ;  /* 0x00000000003e782f */ /* 0x000fe400038c0000 */
[----:B------:R-:W-:Y:S01]  /*1b740*/  MOV R14, UR62 ;  /* 0x0000003e000e7c02 */ /* 0x000fe20008000f00 */
[----:B------:R-:W-:Y:S10]  /*1b750*/  ENDCOLLECTIVE ;  /* 0x000000000000791b */ /* 0x000ff40003800000 */
.L_x_4666:
[----:B------:R-:W-:Y:S05]  /*1b760*/  BSYNC B0 ;  /* 0x0000000000007941 */ /* 0x000fea0003800000 */
.L_x_4665:
[----:B------:R-:W-:Y:S05]  /*1b770*/  BRA `(.L_x_4667) ;  /* 0xffffffb800447947 */ /* 0x000fea000383ffff */
.L_x_4532:
[----:B0-----:R0:W1:Y:S02]  /*1b780*/  SYNCS.PHASECHK.TRANS64.TRYWAIT P0, [R9+URZ+0x32440], R10 ;  /* 0x0324400a090075a7 */ /* 0x001064000800017f */
[----:B-1----:R-:W-:Y:S05]  /*1b790*/  @!P0 NANOSLEEP.SYNCS 0x989680 ;  /* 0x009896800000895d */ /* 0x002fea0003900000 */
[----:B------:R-:W1:Y:S02]  /*1b7a0*/  @!P0 SYNCS.PHASECHK.TRANS64 P0, [R9+URZ+0x32440], R10 ;  /* 0x0324400a090085a7 */ /* 0x000e64000800007f */
[----:B-1----:R-:W-:Y:S05]  /*1b7b0*/  @!P0 BRA `(.L_x_4532) ;  /* 0xfffffffc00f08947 */ /* 0x002fea000383ffff */
[----:B------:R-:W-:Y:S05]  /*1b7c0*/  BRA `(.L_x_4668) ;  /* 0xffffffb800ac7947 */ /* 0x000fea000383ffff */
.L_x_4536:
        /* <DEDUP_REMOVED lines=8> */
.L_x_4539:
[----:B0-----:R0:W1:Y:S02]  /*1b850*/  SYNCS.PHASECHK.TRANS64.TRYWAIT P0, [R5+URZ+0x32460], R9 ;  /* 0x03246009050075a7 */ /* 0x001064000800017f */
[----:B-1----:R-:W-:Y:S05]  /*1b860*/  @!P0 NANOSLEEP.SYNCS 0x989680 ;  /* 0x009896800000895d */ /* 0x002fea0003900000 */
[----:B------:R-:W1:Y:S02]  /*1b870*/  @!P0 SYNCS.PHASECHK.TRANS64 P0, [R5+URZ+0x32460], R9 ;  /* 0x03246009050085a7 */ /* 0x000e64000800007f */
[----:B-1----:R-:W-:Y:S05]  /*1b880*/  @!P0 BRA `(.L_x_4539) ;  /* 0xfffffffc00f08947 */ /* 0x002fea000383ffff */
[----:B------:R-:W-:Y:S05]  /*1b890*/  BRA `(.L_x_4670) ;  /* 0xffffffc000347947 */ /* 0x000fea000383ffff */
.L_x_4548:
[----:B-1----:R1:W2:Y:S02]  /*1b8a0*/  SYNCS.PHASECHK.TRANS64.TRYWAIT P0, [R2+URZ+0x32440], R3 ;  /* 0x03244003020075a7 */ /* 0x0022a4000800017f */
[----:B--2---:R-:W-:Y:S05]  /*1b8b0*/  @!P0 NANOSLEEP.SYNCS 0x989680 ;  /* 0x009896800000895d */ /* 0x004fea0003900000 */
[----:B------:R-:W2:Y:S02]  /*1b8c0*/  @!P0 SYNCS.PHASECHK.TRANS64 P0, [R2+URZ+0x32440], R3 ;  /* 0x03244003020085a7 */ /* 0x000ea4000800007f */
[----:B--2---:R-:W-:Y:S05]  /*1b8d0*/  @!P0 BRA `(.L_x_4548) ;  /* 0xfffffffc00f08947 */ /* 0x004fea000383ffff */
[----:B------:R-:W-:Y:S05]  /*1b8e0*/  BRA `(.L_x_4671) ;  /* 0xffffffc400ac7947 */ /* 0x000fea000383ffff */
.L_x_4550:
[----:B0-----:R0:W2:Y:S02]  /*1b8f0*/  SYNCS.PHASECHK.TRANS64.TRYWAIT P0, [R2+URZ+0x32460], R3 ;  /* 0x03246003020075a7 */ /* 0x0010a4000800017f */
[----:B--2---:R-:W-:Y:S05]  /*1b900*/  @!P0 NANOSLEEP.SYNCS 0x989680 ;  /* 0x009896800000895d */ /* 0x004fea0003900000 */
[----:B------:R-:W2:Y:S02]  /*1b910*/  @!P0 SYNCS.PHASECHK.TRANS64 P0, [R2+URZ+0x32460], R3 ;  /* 0x03246003020085a7 */ /* 0x000ea4000800007f */
[----:B--2---:R-:W-:Y:S05]  /*1b920*/  @!P0 BRA `(.L_x_4550) ;  /* 0xfffffffc00f08947 */ /* 0x004fea000383ffff */
[----:B------:R-:W-:Y:S05]  /*1b930*/  BRA `(.L_x_4672) ;  /* 0xffffffc8001c7947 */ /* 0x000fea000383ffff */
.L_x_4555:
[----:B--2---:R2:W3:Y:S02]  /*1b940*/  SYNCS.PHASECHK.TRANS64.TRYWAIT P0, [R2+URZ+0x32440], R3 ;  /* 0x03244003020075a7 */ /* 0x0044e4000800017f */
[----:B---3--:R-:W-:Y:S05]  /*1b950*/  @!P0 NANOSLEEP.SYNCS 0x989680 ;  /* 0x009896800000895d */ /* 0x008fea0003900000 */
[----:B------:R-:W3:Y:S02]  /*1b960*/  @!P0 SYNCS.PHASECHK.TRANS64 P0, [R2+URZ+0x32440], R3 ;  /* 0x03244003020085a7 */ /* 0x000ee4000800007f */
[----:B---3--:R-:W-:Y:S05]  /*1b970*/  @!P0 BRA `(.L_x_4555) ;  /* 0xfffffffc00f08947 */ /* 0x008fea000383ffff */
[----:B------:R-:W-:Y:S05]  /*1b980*/  BRA `(.L_x_4673) ;  /* 0xffffffcc005c7947 */ /* 0x000fea000383ffff */
.L_x_4557:
[----:B0-----:R0:W1:Y:S02]  /*1b990*/  SYNCS.PHASECHK.TRANS64.TRYWAIT P1, [R2+URZ+0x32460], R3 ;  /* 0x03246003020075a7 */ /* 0x001064000802017f */
[----:B-1----:R-:W-:Y:S05]  /*1b9a0*/  @!P1 NANOSLEEP.SYNCS 0x989680 ;  /* 0x009896800000995d */ /* 0x002fea0003900000 */
[----:B------:R-:W1:Y:S02]  /*1b9b0*/  @!P1 SYNCS.PHASECHK.TRANS64 P1, [R2+URZ+0x32460], R3 ;  /* 0x03246003020095a7 */ /* 0x000e64000802007f */
[----:B-1----:R-:W-:Y:S05]  /*1b9c0*/  @!P1 BRA `(.L_x_4557) ;  /* 0xfffffffc00f09947 */ /* 0x002fea000383ffff */
[----:B------:R-:W-:Y:S05]  /*1b9d0*/  BRA `(.L_x_4674) ;  /* 0xffffffcc00c87947 */ /* 0x000fea000383ffff */
.L_x_4562:
[----:B--2---:R2:W3:Y:S02]  /*1b9e0*/  SYNCS.PHASECHK.TRANS64.TRYWAIT P0, [R2+URZ+0x32440], R3 ;  /* 0x03244003020075a7 */ /* 0x0044e4000800017f */
[----:B---3--:R-:W-:Y:S05]  /*1b9f0*/  @!P0 NANOSLEEP.SYNCS 0x989680 ;  /* 0x009896800000895d */ /* 0x008fea0003900000 */
[----:B------:R-:W3:Y:S02]  /*1ba00*/  @!P0 SYNCS.PHASECHK.TRANS64 P0, [R2+URZ+0x32440], R3 ;  /* 0x03244003020085a7 */ /* 0x000ee4000800007f */
[----:B---3--:R-:W-:Y:S05]  /*1ba10*/  @!P0 BRA `(.L_x_4562) ;  /* 0xfffffffc00f08947 */ /* 0x008fea000383ffff */
[----:B------:R-:W-:Y:S05]  /*1ba20*/  BRA `(.L_x_4675) ;  /* 0xffffffd000ec7947 */ /* 0x000fea000383ffff */
.L_x_4564:
[----:B0-----:R0:W1:Y:S02]  /*1ba30*/  SYNCS.PHASECHK.TRANS64.TRYWAIT P1, [R2+URZ+0x32460], R3 ;  /* 0x03246003020075a7 */ /* 0x001064000802017f */
[----:B-1----:R-:W-:Y:S05]  /*1ba40*/  @!P1 NANOSLEEP.SYNCS 0x989680 ;  /* 0x009896800000995d */ /* 0x002fea0003900000 */
[----:B------:R-:W1:Y:S02]  /*1ba50*/  @!P1 SYNCS.PHASECHK.TRANS64 P1, [R2+URZ+0x32460], R3 ;  /* 0x03246003020095a7 */ /* 0x000e64000802007f */
[----:B-1----:R-:W-:Y:S05]  /*1ba60*/  @!P1 BRA `(.L_x_4564) ;  /* 0xfffffffc00f09947 */ /* 0x002fea000383ffff */
[----:B------:R-:W-:Y:S05]  /*1ba70*/  BRA `(.L_x_4676) ;  /* 0xffffffd4005c7947 */ /* 0x000fea000383ffff */
.L_x_4569:
        /* <DEDUP_REMOVED lines=8> */
.L_x_4678:
[----:B------:R-:W-:Y:S05]  /*1bb00*/  BSYNC B0 ;  /* 0x0000000000007941 */ /* 0x000fea0003800000 */
.L_x_4677:
[----:B------:R-:W-:Y:S01]  /*1bb10*/  IMAD.MOV.U32 R13, RZ, RZ, R16 ;  /* 0x000000ffff0d7224 */ /* 0x000fe200078e0010 */
[----:B------:R-:W-:Y:S01]  /*1bb20*/  MOV R12, 0x1 ;  /* 0x00000001000c7802 */ /* 0x000fe20000000f00 */
[----:B------:R-:W-:Y:S02]  /*1bb30*/  IMAD.MOV.U32 R11, RZ, RZ, 0x1f ;  /* 0x0000001fff0b7424 */ /* 0x000fe400078e00ff */
[----:B------:R-:W-:Y:S02]  /*1bb40*/  IMAD.MOV.U32 R15, RZ, RZ, -0x1 ;  /* 0xffffffffff0f7424 */ /* 0x000fe400078e00ff */
[----:B------:R-:W-:-:S07]  /*1bb50*/  IMAD.MOV.U32 R4, RZ, RZ, R14 ;  /* 0x000000ffff047224 */ /* 0x000fce00078e000e */
[----:B------:R-:W-:Y:S05]  /*1bb60*/  WARPSYNC.COLLECTIVE R15, `(.L_x_4679) ;  /* 0x000000000f087348 */ /* 0x000fea0003c00000 */
[----:B------:R0:W1:Y:S02]  /*1bb70*/  SHFL.IDX P6, R14, R13, R12, R11 ;  /* 0x0000000c0d0e7389 */ /* 0x00006400000c000b */
[----:B01----:R-:W-:Y:S01]  /*1bb80*/  ENDCOLLECTIVE ;  /* 0x000000000000791b */ /* 0x003fe20003800000 */
.L_x_4679:
[----:B------:R-:W-:Y:S01]  /*1bb90*/  IMAD.MOV.U32 R16, RZ, RZ, R14 ;  /* 0x000000ffff107224 */ /* 0x000fe200078e000e */
[----:B------:R-:W-:Y:S06]  /*1bba0*/  BRA `(.L_x_4680) ;  /* 0xffffffd8004c7947 */ /* 0x000fec000383ffff */
.L_x_4572:
        /* <DEDUP_REMOVED lines=8> */
.L_x_4682:
[----:B------:R-:W-:Y:S05]  /*1bc30*/  BSYNC B0 ;  /* 0x0000000000007941 */ /* 0x000fea0003800000 */
.L_x_4681:
[C---:B------:R-:W-:Y:S01]  /*1bc40*/  ISETP.NE.AND P0, PT, R7.reuse, RZ, PT ;  /* 0x000000ff0700720c */ /* 0x040fe20003f05270 */
[----:B------:R-:W-:Y:S01]  /*1bc50*/  IMAD.MOV.U32 R11, RZ, RZ, RZ ;  /* 0x000000ffff0b7224 */ /* 0x000fe200078e00ff */
[----:B------:R-:W-:Y:S01]  /*1bc60*/  MOV R12, 0x2 ;  /* 0x00000002000c7802 */ /* 0x000fe20000000f00 */
[----:B------:R-:W-:Y:S01]  /*1bc70*/  IMAD.MOV.U32 R15, RZ, RZ, -0x1 ;  /* 0xffffffffff0f7424 */ /* 0x000fe200078e00ff */
[----:B------:R-:W-:Y:S02]  /*1bc80*/  SEL R14, R14, RZ, P0 ;  /* 0x000000ff0e0e7207 */ /* 0x000fe40000000000 */
[----:B------:R-:W-:-:S03]  /*1bc90*/  ISETP.GE.U32.AND P0, PT, R7, 0x2, PT ;  /* 0x000000020700780c */ /* 0x000fc60003f06070 */
[----:B------:R-:W-:-:S10]  /*1bca0*/  IMAD.IADD R13, R17, 0x1, R14 ;  /* 0x00000001110d7824 */ /* 0x000fd400078e020e */
[----:B------:R-:W-:Y:S05]  /*1bcb0*/  WARPSYNC.COLLECTIVE R15, `(.L_x_4683) ;  /* 0x000000000f087348 */ /* 0x000fea0003c00000 */
[----:B------:R0:W1:Y:S02]  /*1bcc0*/  SHFL.UP P6, R14, R13, R12, R11 ;  /* 0x0400000c0d0e7389 */ /* 0x00006400000c000b */
[----:B01----:R-:W-:Y:S01]  /*1bcd0*/  ENDCOLLECTIVE ;  /* 0x000000000000791b */ /* 0x003fe20003800000 */
.L_x_4683:
        /* <DEDUP_REMOVED lines=8> */
.L_x_4684:
        /* <DEDUP_REMOVED lines=8> */
.L_x_4685:
        /* <DEDUP_REMOVED lines=8> */
.L_x_4686:
        /* <DEDUP_REMOVED lines=8> */
.L_x_4687:
[----:B------:R-:W-:Y:S05]  /*1bee0*/  BRA `(.L_x_4688) ;  /* 0xffffffd800107947 */ /* 0x000fea000383ffff */
.L_x_4577:
[----:B------:R-:W-:Y:S01]  /*1bef0*/  BSSY B0, `(.L_x_4689) ;  /* 0x0000008000007945 */ /* 0x000fe20003800000 */
[----:B-----5:R-:W-:Y:S01]  /*1bf00*/  IMAD.MOV.U32 R13, RZ, RZ, R17 ;  /* 0x000000ffff0d7224 */ /* 0x020fe200078e0011 */
[----:B------:R-:W-:Y:S01]  /*1bf10*/  MOV R11, RZ ;  /* 0x000000ff000b7202 */ /* 0x000fe20000000f00 */
[----:B------:R-:W-:Y:S02]  /*1bf20*/  IMAD.MOV.U32 R12, RZ, RZ, 0x1 ;  /* 0x00000001ff0c7424 */ /* 0x000fe400078e00ff */
[----:B------:R-:W-:-:S07]  /*1bf30*/  IMAD.MOV.U32 R15, RZ, RZ, -0x1 ;  /* 0xffffffffff0f7424 */ /* 0x000fce00078e00ff */
[----:B0-----:R-:W-:Y:S05]  /*1bf40*/  WARPSYNC.COLLECTIVE R15, `(.L_x_4690) ;  /* 0x000000000f087348 */ /* 0x001fea0003c00000 */
[----:B------:R1:W2:Y:S02]  /*1bf50*/  SHFL.UP P6, R14, R13, R12, R11 ;  /* 0x0400000c0d0e7389 */ /* 0x0002a400000c000b */
[----:B012---:R-:W-:Y:S01]  /*1bf60*/  ENDCOLLECTIVE ;  /* 0x000000000000791b */ /* 0x007fe20003800000 */
.L_x_4690:
[----:B------:R-:W-:Y:S05]  /*1bf70*/  BSYNC B0 ;  /* 0x0000000000007941 */ /* 0x000fea0003800000 */
.L_x_4689:
        /* <DEDUP_REMOVED lines=10> */
.L_x_4691:
        /* <DEDUP_REMOVED lines=8> */
.L_x_4692:
        /* <DEDUP_REMOVED lines=8> */
.L_x_4693:
        /* <DEDUP_REMOVED lines=8> */
.L_x_4694:
[----:B------:R-:W-:Y:S01]  /*1c1a0*/  IMAD.MOV.U32 R12, RZ, RZ, 0x1f ;  /* 0x0000001fff0c7424 */ /* 0x000fe200078e00ff */
[----:B------:R-:W-:Y:S02]  /*1c1b0*/  MOV R11, 0x1f ;  /* 0x0000001f000b7802 */ /* 0x000fe40000000f00 */
[----:B------:R-:W-:-:S05]  /*1c1c0*/  SEL R3, R14, RZ, P0 ;  /* 0x000000ff0e037207 */ /* 0x000fca0000000000 */
[----:B------:R-:W-:-:S04]  /*1c1d0*/  IMAD.IADD R2, R6, 0x1, R3 ;  /* 0x0000000106027824 */ /* 0x000fc800078e0203 */
[----:B------:R-:W-:-:S07]  /*1c1e0*/  IMAD.MOV.U32 R13, RZ, RZ, R2 ;  /* 0x000000ffff0d7224 */ /* 0x000fce00078e0002 */
[----:B------:R-:W-:Y:S05]  /*1c1f0*/  WARPSYNC.COLLECTIVE R15, `(.L_x_4695) ;  /* 0x000000000f087348 */ /* 0x000fea0003c00000 */
[----:B------:R0:W1:Y:S02]  /*1c200*/  SHFL.IDX P6, R14, R13, R12, R11 ;  /* 0x0000000c0d0e7389 */ /* 0x00006400000c000b */
[----:B01----:R-:W-:Y:S01]  /*1c210*/  ENDCOLLECTIVE ;  /* 0x000000000000791b */ /* 0x003fe20003800000 */
.L_x_4695:
[----:B------:R-:W-:Y:S05]  /*1c220*/  BRA `(.L_x_4696) ;  /* 0xffffffd400f47947 */ /* 0x000fea000383ffff */
.L_x_4579:
[----:B------:R-:W-:Y:S01]  /*1c230*/  BSSY B0, `(.L_x_4697) ;  /* 0x0000006000007945 */ /* 0x000fe20003800000 */
[----:B------:R-:W-:Y:S01]  /*1c240*/  PLOP3.LUT P6, PT, P6, PT, PT, 0x8, 0x0 ;  /* 0x000000000000781c */ /* 0x000fe200037ce170 */
[----:B------:R-:W-:-:S12]  /*1c250*/  IMAD.MOV.U32 R15, RZ, RZ, -0x1 ;  /* 0xffffffffff0f7424 */ /* 0x000fd800078e00ff */
[----:B0-----:R-:W-:Y:S05]  /*1c260*/  WARPSYNC.COLLECTIVE R15, `(.L_x_4698) ;  /* 0x000000000f087348 */ /* 0x001fea0003c00000 */
[----:B------:R-:W-:Y:S01]  /*1c270*/  VOTE.ANY R14, PT, P6 ;  /* 0x00000000000e7806 */ /* 0x000fe200030e0100 */
[----:B0-----:R-:W-:Y:S06]  /*1c280*/  ENDCOLLECTIVE ;  /* 0x000000000000791b */ /* 0x001fec0003800000 */
.L_x_4698:
[----:B------:R-:W-:Y:S05]  /*1c290*/  BSYNC B0 ;  /* 0x0000000000007941 */ /* 0x000fea0003800000 */
.L_x_4697:
        /* <DEDUP_REMOVED lines=9> */
.L_x_4699:
[----:B------:R-:W-:Y:S01]  /*1c330*/  IMAD.MOV.U32 R17, RZ, RZ, R14 ;  /* 0x000000ffff117224 */ /* 0x000fe200078e000e */
[----:B------:R-:W-:Y:S06]  /*1c340*/  BRA `(.L_x_4700) ;  /* 0xffffffd400e47947 */ /* 0x000fec000383ffff */
.L_x_4581:
[----:B------:R-:W-:Y:S01]  /*1c350*/  BSSY B0, `(.L_x_4701) ;  /* 0x0000007000007945 */ /* 0x000fe20003800000 */
[----:B------:R-:W-:Y:S01]  /*1c360*/  IMAD.MOV.U32 R13, RZ, RZ, R2 ;  /* 0x000000ffff0d7224 */ /* 0x000fe200078e0002 */
[----:B------:R-:W-:Y:S01]  /*1c370*/  MOV R11, 0x1f ;  /* 0x0000001f000b7802 */ /* 0x000fe20000000f00 */
[----:B------:R-:W-:-:S07]  /*1c380*/  IMAD.MOV.U32 R15, RZ, RZ, -0x1 ;  /* 0xffffffffff0f7424 */ /* 0x000fce00078e00ff */
[----:B012---:R-:W-:Y:S05]  /*1c390*/  WARPSYNC.COLLECTIVE R15, `(.L_x_4702) ;  /* 0x000000000f087348 */ /* 0x007fea0003c00000 */
[----:B------:R3:W4:Y:S02]  /*1c3a0*/  SHFL.IDX P6, R14, R13, R12, R11 ;  /* 0x0000000c0d0e7389 */ /* 0x00072400000c000b */
[----:B01234-:R-:W-:Y:S01]  /*1c3b0*/  ENDCOLLECTIVE ;  /* 0x000000000000791b */ /* 0x01ffe20003800000 */
.L_x_4702:
[----:B------:R-:W-:Y:S05]  /*1c3c0*/  BSYNC B0 ;  /* 0x0000000000007941 */ /* 0x000fea0003800000 */
.L_x_4701:
[----:B------:R-:W-:Y:S01]  /*1c3d0*/  IMAD.MOV.U32 R7, RZ, RZ, R14 ;  /* 0x000000ffff077224 */ /* 0x000fe200078e000e */
[----:B------:R-:W-:Y:S06]  /*1c3e0*/  BRA `(.L_x_4580) ;  /* 0xffffffd400d87947 */ /* 0x000fec000383ffff */
.L_x_4584:
[----:B-1----:R1:W2:Y:S02]  /*1c3f0*/  SYNCS.PHASECHK.TRANS64.TRYWAIT P0, [R0+URZ+0x32420], R3 ;  /* 0x03242003000075a7 */ /* 0x0022a4000800017f */
[----:B--2---:R-:W-:Y:S05]  /*1c400*/  @!P0 NANOSLEEP.SYNCS 0x989680 ;  /* 0x009896800000895d */ /* 0x004fea0003900000 */
[----:B------:R-:W2:Y:S02]  /*1c410*/  @!P0 SYNCS.PHASECHK.TRANS64 P0, [R0+URZ+0x32420], R3 ;  /* 0x03242003000085a7 */ /* 0x000ea4000800007f */
[----:B--2---:R-:W-:Y:S05]  /*1c420*/  @!P0 BRA `(.L_x_4584) ;  /* 0xfffffffc00f08947 */ /* 0x004fea000383ffff */
[----:B------:R-:W-:Y:S05]  /*1c430*/  BRA `(.L_x_4703) ;  /* 0xffffffdc00487947 */ /* 0x000fea000383ffff */
.L_x_4585:
[----:B------:R-:W2:Y:S01]  /*1c440*/  S2R R2, SR_TID.X ;  /* 0x0000000000027919 */ /* 0x000ea20000002100 */
        /* <DEDUP_REMOVED lines=10> */
.L_x_4705:
[----:B------:R-:W-:Y:S05]  /*1c4f0*/  BSYNC B0 ;  /* 0x0000000000007941 */ /* 0x000fea0003800000 */
.L_x_4704:
[----:B------:R-:W-:Y:S05]  /*1c500*/  BRA `(.L_x_4706) ;  /* 0xffffffdc002c7947 */ /* 0x000fea000383ffff */
.L_x_4586:
[----:B------:R-:W-:Y:S01]  /*1c510*/  BSSY B0, `(.L_x_4707) ;  /* 0x0000006000007945 */ /* 0x000fe20003800000 */
[----:B------:R-:W-:-:S07]  /*1c520*/  IMAD.MOV.U32 R15, RZ, RZ, -0x1 ;  /* 0xffffffffff0f7424 */ /* 0x000fce00078e00ff */
[----:B012---:R-:W-:Y:S05]  /*1c530*/  WARPSYNC.COLLECTIVE R15, `(.L_x_4708) ;  /* 0x000000000f0c7348 */ /* 0x007fea0003c00000 */
[----:B------:R-:W-:Y:S02]  /*1c540*/  ELECT P6, UR62, PT ;  /* 0x00000000003e782f */ /* 0x000fe400038c0000 */
[----:B------:R-:W-:Y:S01]  /*1c550*/  MOV R14, UR62 ;  /* 0x0000003e000e7c02 */ /* 0x000fe20008000f00 */
[----:B012---:R-:W-:Y:S10]  /*1c560*/  ENDCOLLECTIVE ;  /* 0x000000000000791b */ /* 0x007ff40003800000 */
.L_x_4708:
[----:B------:R-:W-:Y:S05]  /*1c570*/  BSYNC B0 ;  /* 0x0000000000007941 */ /* 0x000fea0003800000 */
.L_x_4707:
[----:B------:R-:W-:Y:S05]  /*1c580*/  BRA `(.L_x_4709) ;  /* 0xffffffdc00207947 */ /* 0x000fea000383ffff */
.L_x_4588:
[----:B-1----:R1:W2:Y:S02]  /*1c590*/  SYNCS.PHASECHK.TRANS64.TRYWAIT P0, [R6+URZ], R5 ;  /* 0x00000005060075a7 */ /* 0x0022a4000800017f */
[----:B--2---:R-:W-:Y:S05]  /*1c5a0*/  @!P0 NANOSLEEP.SYNCS 0x989680 ;  /* 0x009896800000895d */ /* 0x004fea0003900000 */
[----:B------:R-:W2:Y:S02]  /*1c5b0*/  @!P0 SYNCS.PHASECHK.TRANS64 P0, [R6+URZ], R5 ;  /* 0x00000005060085a7 */ /* 0x000ea4000800007f */
[----:B--2---:R-:W-:Y:S05]  /*1c5c0*/  @!P0 BRA `(.L_x_4588) ;  /* 0xfffffffc00f08947 */ /* 0x004fea000383ffff */
[----:B------:R-:W-:Y:S05]  /*1c5d0*/  BRA `(.L_x_4710) ;  /* 0xffffffdc005c7947 */ /* 0x000fea000383ffff */
.L_x_4589:
[----:B--2---:R2:W3:Y:S02]  /*1c5e0*/  SYNCS.PHASECHK.TRANS64.TRYWAIT P0, [R7+URZ], R2 ;  /* 0x00000002070075a7 */ /* 0x0044e4000800017f */
[----:B---3--:R-:W-:Y:S05]  /*1c5f0*/  @!P0 NANOSLEEP.SYNCS 0x989680 ;  /* 0x009896800000895d */ /* 0x008fea0003900000 */
[----:B------:R-:W3:Y:S02]  /*1c600*/  @!P0 SYNCS.PHASECHK.TRANS64 P0, [R7+URZ], R2 ;  /* 0x00000002070085a7 */ /* 0x000ee4000800007f */
[----:B---3--:R-:W-:Y:S05]  /*1c610*/  @!P0 BRA `(.L_x_4589) ;  /* 0xfffffffc00f08947 */ /* 0x008fea000383ffff */
[----:B------:R-:W-:Y:S05]  /*1c620*/  BRA `(.L_x_4711) ;  /* 0xffffffdc00507947 */ /* 0x000fea000383ffff */
.L_x_4591:
[----:B---3--:R3:W4:Y:S02]  /*1c630*/  SYNCS.PHASECHK.TRANS64.TRYWAIT P0, [R4+URZ], R5 ;  /* 0x00000005040075a7 */ /* 0x008724000800017f */
[----:B----4-:R-:W-:Y:S05]  /*1c640*/  @!P0 NANOSLEEP.SYNCS 0x989680 ;  /* 0x009896800000895d */ /* 0x010fea0003900000 */
[----:B------:R-:W4:Y:S02]  /*1c650*/  @!P0 SYNCS.PHASECHK.TRANS64 P0, [R4+URZ], R5 ;  /* 0x00000005040085a7 */ /* 0x000f24000800007f */
[----:B----4-:R-:W-:Y:S05]  /*1c660*/  @!P0 BRA `(.L_x_4591) ;  /* 0xfffffffc00f08947 */ /* 0x010fea000383ffff */
[----:B------:R-:W-:Y:S05]  /*1c670*/  BRA `(.L_x_4712) ;  /* 0xffffffdc00587947 */ /* 0x000fea000383ffff */
.L_x_4713:
        /* <DEDUP_REMOVED lines=16> */
.L_x_4734:


//--------------------- .nv.global.init           --------------------------
	.section	.nv.global.init,"aw",@progbits
.nv.global.init:
	.type		$str$20,@object
	.size		$str$20,($str$21 - $str$20)
$str$20:
        /*0000*/ 	.byte	0x28, 0x61, 0x64, 0x64, 0x72, 0x65, 0x73, 0x73, 0x20, 0x26, 0x20, 0x6d, 0x61, 0x73, 0x6b, 0x29
        /*0010*/ 	.byte	0x20, 0x3d, 0x3d, 0x20, 0x30, 0x00
	.type		$str$21,@object
	.size		$str$21,(__unnamed_6 - $str$21)
$str$21:
        /*0016*/ 	.byte	0x2f, 0x74, 0x6d, 0x70, 0x2f, 0x6f, 0x73, 0x73, 0x5f, 0x6b, 0x65, 0x72, 0x6e, 0x65, 0x6c, 0x73
        /*0026*/ 	.byte	0x5f, 0x73, 0x72, 0x63, 0x2f, 0x66, 0x6c, 0x61, 0x73, 0x68, 0x5f, 0x61, 0x74, 0x74, 0x65, 0x6e
        /*0036*/ 	.byte	0x74, 0x69, 0x6f, 0x6e, 0x2f, 0x63, 0x73, 0x72, 0x63, 0x2f, 0x63, 0x75, 0x74, 0x6c, 0x61, 0x73
        /*0046*/ 	.byte	0x73, 0x2f, 0x69, 0x6e, 0x63, 0x6c, 0x75, 0x64, 0x65, 0x2f, 0x63, 0x75, 0x74, 0x65, 0x2f, 0x70
        /*0056*/ 	.byte	0x6f, 0x69, 0x6e, 0x74, 0x65, 0x72, 0x5f, 0x66, 0x6c, 0x61, 0x67, 0x67, 0x65, 0x64, 0x2e, 0x68
        /*0066*/ 	.byte	0x70, 0x70, 0x00
	.type		__unnamed_6,@object
	.size		__unnamed_6,(__unnamed_5 - __unnamed_6)
__unnamed_6:
        /* <DEDUP_REMOVED lines=23> */
        /*01d9*/ 	.byte	0x3a, 0x43, 0x3c, 0x30, 0x3e, 0x3e, 0x3e, 0x3e, 0x3e, 0x20, 0x26, 0x5d, 0x00
	.type		__unnamed_5,@object
	.size		__unnamed_5,(__unnamed_4 - __unnamed_5)
__unnamed_5:
        /* <DEDUP_REMOVED lines=24> */
	.type		__unnamed_4,@object
	.size		__unnamed_4,(__unnamed_1 - __unnamed_4)
__unnamed_4:
        /* <DEDUP_REMOVED lines=28> */
        /*0526*/ 	.byte	0x34, 0x3e, 0x3e, 0x3e, 0x3e, 0x3e, 0x5d, 0x00
	.type		__unnamed_1,@object
	.size		__unnamed_1,(__unnamed_3 - __unnamed_1)
__unnamed_1:
        /* <DEDUP_REMOVED lines=28> */
        /*06ee*/ 	.byte	0x34, 0x3e, 0x3e, 0x3e, 0x3e, 0x3e, 0x20, 0x26, 0x5d, 0x00
	.type		__unnamed_3,@object
	.size		__unnamed_3,(__unnamed_2 - __unnamed_3)
__unnamed_3:
        /* <DEDUP_REMOVED lines=29> */
	.type		__unnamed_2,@object
	.size		__unnamed_2,(.L_1 - __unnamed_2)
__unnamed_2:
        /* <DEDUP_REMOVED lines=29> */
.L_1:


//--------------------- .nv.shared._ZN7cutlass13device_kernelIN5flash11enable_sm90INS1_16FlashAttnFwdSm90INS1_25CollectiveMainloopFwdSm90ILi2EN4cute5tupleIJNS5_1CILi1EEES8_S8_EEENS6_IJNS7_ILi128EEENS7_ILi96EEENS7_ILi64EEEEEELi256ENS_6half_tEfNS_4arch4Sm90ELb0ELb0ELb0ELb0ELb0ELb0ELb0ELb1ELb0ELb0ELb0ELb0EEENS1_21CollectiveEpilogueFwdINS6_IJSA_NS7_ILi256EEESB_EEES9_SE_SG_Li256ELb0ELb0ELb0ELb0EEENS1_29StaticPersistentTileSchedulerILb0EEEEEEEEEvNT_6ParamsE --------------------------
	.section	.nv.shared._ZN7cutlass13device_kernelIN5flash11enable_sm90INS1_16FlashAttnFwdSm90INS1_25CollectiveMainloopFwdSm90ILi2EN4cute5tupleIJNS5_1CILi1EEES8_S8_EEENS6_IJNS7_ILi128EEENS7_ILi96EEENS7_ILi64EEEEEELi256ENS_6half_tEfNS_4arch4Sm90ELb0ELb0ELb0ELb0ELb0ELb0ELb0ELb1ELb0ELb0ELb0ELb0EEENS1_21CollectiveEpilogueFwdINS6_IJSA_NS7_ILi256EEESB_EEES9_SE_SG_Li256ELb0ELb0ELb0ELb0EEENS1_29StaticPersistentTileSchedulerILb0EEEEEEEEEvNT_6ParamsE,"aw",@nobits
	.sectionflags	@""
	.align	16
	.zero		1024


//--------------------- .nv.shared.reserved.0     --------------------------
	.section	.nv.shared.reserved.0,"aw",@nobits
	.weak		__nv_reservedSMEM_offset_0_alias
	.size		__nv_reservedSMEM_offset_0_alias, 0, 0
	.other		__nv_reservedSMEM_offset_0_alias,@"STO_CUDA_RESERVED_SHARED STV_DEFAULT"
__nv_reservedSMEM_offset_0_alias:
	.zero		0


//--------------------- .nv.global                --------------------------
	.section	.nv.global,"aw",@nobits
.nv.global:
	.type		_ZN69_INTERNAL_337706d3_33_flash_fwd_hdim64_256_fp16_sm90_cu_3fbc093a_32204cute1_E,@object
	.size		_ZN69_INTERNAL_337706d3_33_flash_fwd_hdim64_256_fp16_sm90_cu_3fbc093a_32204cute1_E,(_ZN69_INTERNAL_337706d3_33_flash_fwd_hdim64_256_fp16_sm90_cu_3fbc093a_32204cuda3std3__45__cpo6cbeginE - _ZN69_INTERNAL_337706d3_33_flash_fwd_hdim64_256_fp16_sm90_cu_3fbc093a_32204cute1_E)
_ZN69_INTERNAL_337706d3_33_flash_fwd_hdim64_256_fp16_sm90_cu_3fbc093a_32204cute1_E:
	.zero		1
	.type		_ZN69_INTERNAL_337706d3_33_flash_fwd_hdim64_256_fp16_sm90_cu_3fbc093a_32204cuda3std3__45__cpo6cbeginE,@object
	.size		_ZN69_INTERNAL_337706d3_33_flash_fwd_hdim64_256_fp16_sm90_cu_3fbc093a_32204cuda3std3__45__cpo6cbeginE,(_ZN69_INTERNAL_337706d3_33_flash_fwd_hdim64_256_fp16_sm90_cu_3fbc093a_32204cuda3std3__48in_placeE - _ZN69_INTERNAL_337706d3_33_flash_fwd_hdim64_256_fp16_sm90_cu_3fbc093a_32204cuda3std3__45__cpo6cbeginE)
_ZN69_INTERNAL_337706d3_33_flash_fwd_hdim64_256_fp16_sm90_cu_3fbc093a_32204cuda3std3__45__cpo6cbeginE:
	.zero		1
	.type		_ZN69_INTERNAL_337706d3_33_flash_fwd_hdim64_256_fp16_sm90_cu_3fbc093a_32204cuda3std3__48in_placeE,@object
	.size		_ZN69_INTERNAL_337706d3_33_flash_fwd_hdim64_256_fp16_sm90_cu_3fbc093a_32204cuda3std3__48in_placeE,(_ZN69_INTERNAL_337706d3_33_flash_fwd_hdim64_256_fp16_sm90_cu_3fbc093a_32204cuda3std6ranges3__45__cpo9iter_moveE - _ZN69_INTERNAL_337706d3_33_flash_fwd_hdim64_256_fp16_sm90_cu_3fbc093a_32204cuda3std3__48in_placeE)
_ZN69_INTERNAL_337706d3_33_flash_fwd_hdim64_256_fp16_sm90_cu_3fbc093a_32204cuda3std3__48in_placeE:
	.zero		1
	.type		_ZN69_INTERNAL_337706d3_33_flash_fwd_hdim64_256_fp16_sm90_cu_3fbc093a_32204cuda3std6ranges3__45__cpo9iter_moveE,@object
	.size		_ZN69_INTERNAL_337706d3_33_flash_fwd_hdim64_256_fp16_sm90_cu_3fbc093a_32204cuda3std6ranges3__45__cpo9iter_moveE,(_ZN69_INTERNAL_337706d3_33_flash_fwd_hdim64_256_fp16_sm90_cu_3fbc093a_32204cuda3std3__45__cpo5beginE - _ZN69_INTERNAL_337706d3_33_flash_fwd_hdim64_256_fp16_sm90_cu_3fbc093a_32204cuda3std6ranges3__45__cpo9iter_moveE)
_ZN69_INTERNAL_337706d3_33_flash_fwd_hdim64_256_fp16_sm90_cu_3fbc093a_32204cuda3std6ranges3__45__cpo9iter_moveE:
	.zero		1
	.type		_ZN69_INTERNAL_337706d3_33_flash_fwd_hdim64_256_fp16_sm90_cu_3fbc093a_32204cuda3std3__45__cpo5beginE,@object
	.size		_ZN69_INTERNAL_337706d3_33_flash_fwd_hdim64_256_fp16_sm90_cu_3fbc093a_32204cuda3std3__45__cpo5beginE,(_ZN69_INTERNAL_337706d3_33_flash_fwd_hdim64_256_fp16_sm90_cu_3fbc093a_32204cuda3std3__471_GLOBAL__N__337706d3_33_flash_fwd_hdim64_256_fp16_sm90_cu_3fbc093a_32206ignoreE - _ZN69_INTERNAL_337706d3_33_flash_fwd_hdim64_256_fp16_sm90_cu_3fbc093a_32204cuda3std3__45__cpo5beginE)
_ZN69_INTERNAL_337706d3_33_flash_fwd_hdim64_256_fp16_sm90_cu_3fbc093a_32204cuda3std3__45__cpo5beginE:
	.zero		1
	.type		_ZN69_INTERNAL_337706d3_33_flash_fwd_hdim64_256_fp16_sm90_cu_3fbc093a_32204cuda3std3__471_GLOBAL__N__337706d3_33_flash_fwd_hdim64_256_fp16_sm90_cu_3fbc093a_32206ignoreE,@object
	.size		_ZN69_INTERNAL_337706d3_33_flash_fwd_hdim64_256_fp16_sm90_cu_3fbc093a_32204cuda3std3__471_GLOBAL__N__337706d3_33_flash_fwd_hdim64_256_fp16_sm90_cu_3fbc093a_32206ignoreE,(_ZN69_INTERNAL_337706d3_33_flash_fwd_hdim64_256_fp16_sm90_cu_3fbc093a_32204cute7productE - _ZN69_INTERNAL_337706d3_33_flash_fwd_hdim64_256_fp16_sm90_cu_3fbc093a_32204cuda3std3__471_GLOBAL__N__337706d3_33_flash_fwd_hdim64_256_fp16_sm90_cu_3fbc093a_32206ignoreE)
_ZN69_INTERNAL_337706d3_33_flash_fwd_hdim64_256_fp16_sm90_cu_3fbc093a_32204cuda3std3__471_GLOBAL__N__337706d3_33_flash_fwd_hdim64_256_fp16_sm90_cu_3fbc093a_32206ignoreE:
	.zero		1
	.type		_ZN69_INTERNAL_337706d3_33_flash_fwd_hdim64_256_fp16_sm90_cu_3fbc093a_32204cute7productE,@object
	.size		_ZN69_INTERNAL_337706d3_33_flash_fwd_hdim64_256_fp16_sm90_cu_3fbc093a_32204cute7productE,(_ZN69_INTERNAL_337706d3_33_flash_fwd_hdim64_256_fp16_sm90_cu_3fbc093a_32204cuda3std3__45__cpo3endE - _ZN69_INTERNAL_337706d3_33_flash_fwd_hdim64_256_fp16_sm90_cu_3fbc093a_32204cute7productE)
_ZN69_INTERNAL_337706d3_33_flash_fwd_hdim64_256_fp16_sm90_cu_3fbc093a_32204cute7productE:
	.zero		1
	.type		_ZN69_INTERNAL_337706d3_33_flash_fwd_hdim64_256_fp16_sm90_cu_3fbc093a_32204cuda3std3__45__cpo3endE,@object
	.size		_ZN69_INTERNAL_337706d3_33_flash_fwd_hdim64_256_fp16_sm90_cu_3fbc093a_32204cuda3std3__45__cpo3endE,(_ZN69_INTERNAL_337706d3_33_flash_fwd_hdim64_256_fp16_sm90_cu_3fbc093a_32204cuda3std3__419piecewise_constructE - _ZN69_INTERNAL_337706d3_33_flash_fwd_hdim64_256_fp16_sm90_cu_3fbc093a_32204cuda3std3__45__cpo3endE)
_ZN69_INTERNAL_337706d3_33_flash_fwd_hdim64_256_fp16_sm90_cu_3fbc093a_32204cuda3std3__45__cpo3endE:
	.zero		1
	.type		_ZN69_INTERNAL_337706d3_33_flash_fwd_hdim64_256_fp16_sm90_cu_3fbc093a_32204cuda3std3__419piecewise_constructE,@object
	.size		_ZN69_INTERNAL_337706d3_33_flash_fwd_hdim64_256_fp16_sm90_cu_3fbc093a_32204cuda3std3__419piecewise_constructE,(_ZN69_INTERNAL_337706d3_33_flash_fwd_hdim64_256_fp16_sm90_cu_3fbc093a_32204cuda3std3__45__cpo4cendE - _ZN69_INTERNAL_337706d3_33_flash_fwd_hdim64_256_fp16_sm90_cu_3fbc093a_32204cuda3std3__419piecewise_constructE)
_ZN69_INTERNAL_337706d3_33_flash_fwd_hdim64_256_fp16_sm90_cu_3fbc093a_32204cuda3std3__419piecewise_constructE:
	.zero		1
	.type		_ZN69_INTERNAL_337706d3_33_flash_fwd_hdim64_256_fp16_sm90_cu_3fbc093a_32204cuda3std3__45__cpo4cendE,@object
	.size		_ZN69_INTERNAL_337706d3_33_flash_fwd_hdim64_256_fp16_sm90_cu_3fbc093a_32204cuda3std3__45__cpo4cendE,(_ZN69_INTERNAL_337706d3_33_flash_fwd_hdim64_256_fp16_sm90_cu_3fbc093a_32204cuda3std6ranges3__45__cpo4swapE - _ZN69_INTERNAL_337706d3_33_flash_fwd_hdim64_256_fp16_sm90_cu_3fbc093a_32204cuda3std3__45__cpo4cendE)
_ZN69_INTERNAL_337706d3_33_flash_fwd_hdim64_256_fp16_sm90_cu_3fbc093a_32204cuda3std3__45__cpo4cendE:
	.zero		1
	.type		_ZN69_INTERNAL_337706d3_33_flash_fwd_hdim64_256_fp16_sm90_cu_3fbc093a_32204cuda3std6ranges3__45__cpo4swapE,@object
	.size		_ZN69_INTERNAL_337706d3_33_flash_fwd_hdim64_256_fp16_sm90_cu_3fbc093a_32204cuda3std6ranges3__45__cpo4swapE,(.L_13 - _ZN69_INTERNAL_337706d3_33_flash_fwd_hdim64_256_fp16_sm90_cu_3fbc093a_32204cuda3std6ranges3__45__cpo4swapE)
_ZN69_INTERNAL_337706d3_33_flash_fwd_hdim64_256_fp16_sm90_cu_3fbc093a_32204cuda3std6ranges3__45__cpo4swapE:
	.zero		1
.L_13:


//--------------------- .nv.shared._ZN7cutlass13device_kernelIN5flash11enable_sm90INS1_16FlashAttnFwdSm90INS1_25CollectiveMainloopFwdSm90ILi2EN4cute5tupleIJNS5_1CILi1EEES8_S8_EEENS6_IJNS7_ILi128EEENS7_ILi96EEENS7_ILi64EEEEEELi256ENS_6half_tEfNS_4arch4Sm90ELb0ELb0ELb0ELb0ELb0ELb0ELb1ELb1ELb0ELb0ELb0ELb0EEENS1_21CollectiveEpilogueFwdINS6_IJSA_NS7_ILi256EEESB_EEES9_SE_SG_Li256ELb0ELb0ELb0ELb0EEENS1_29StaticPersistentTileSchedulerILb0EEEEEEEEEvNT_6ParamsE --------------------------
	.section	.nv.shared._ZN7cutlass13device_kernelIN5flash11enable_sm90INS1_16FlashAttnFwdSm90INS1_25CollectiveMainloopFwdSm90ILi2EN4cute5tupleIJNS5_1CILi1EEES8_S8_EEENS6_IJNS7_ILi128EEENS7_ILi96EEENS7_ILi64EEEEEELi256ENS_6half_tEfNS_4arch4Sm90ELb0ELb0ELb0ELb0ELb0ELb0ELb1ELb1ELb0ELb0ELb0ELb0EEENS1_21CollectiveEpilogueFwdINS6_IJSA_NS7_ILi256EEESB_EEES9_SE_SG_Li256ELb0ELb0ELb0ELb0EEENS1_29StaticPersistentTileSchedulerILb0EEEEEEEEEvNT_6ParamsE,"aw",@nobits
	.sectionflags	@""
	.align	16
	.zero		1024


//--------------------- .nv.shared._ZN7cutlass13device_kernelIN5flash11enable_sm90INS1_16FlashAttnFwdSm90INS1_25CollectiveMainloopFwdSm90ILi2EN4cute5tupleIJNS5_1CILi1EEES8_S8_EEENS6_IJNS7_ILi128EEENS7_ILi96EEENS7_ILi64EEEEEELi256ENS_6half_tEfNS_4arch4Sm90ELb0ELb0ELb0ELb1ELb0ELb0ELb0ELb1ELb0ELb0ELb0ELb0EEENS1_21CollectiveEpilogueFwdINS6_IJSA_NS7_ILi256EEESB_EEES9_SE_SG_Li256ELb1ELb0ELb0ELb0EEENS1_36VarlenDynamicPersistentTileSchedulerILi128ELi96ELi256ELi32ELb0ELb0ELb1ELb0ELb1ELb1EEEEEEEEEvNT_6ParamsE --------------------------
	.section	.nv.shared._ZN7cutlass13device_kernelIN5flash11enable_sm90INS1_16FlashAttnFwdSm90INS1_25CollectiveMainloopFwdSm90ILi2EN4cute5tupleIJNS5_1CILi1EEES8_S8_EEENS6_IJNS7_ILi128EEENS7_ILi96EEENS7_ILi64EEEEEELi256ENS_6half_tEfNS_4arch4Sm90ELb0ELb0ELb0ELb1ELb0ELb0ELb0ELb1ELb0ELb0ELb0ELb0EEENS1_21CollectiveEpilogueFwdINS6_IJSA_NS7_ILi256EEESB_EEES9_SE_SG_Li256ELb1ELb0ELb0ELb0EEENS1_36VarlenDynamicPersistentTileSchedulerILi128ELi96ELi256ELi32ELb0ELb0ELb1ELb0ELb1ELb1EEEEEEEEEvNT_6ParamsE,"aw",@nobits
	.sectionflags	@""
	.align	16
	.zero		1024


//--------------------- .nv.shared._ZN7cutlass13device_kernelIN5flash11enable_sm90INS1_16FlashAttnFwdSm90INS1_25CollectiveMainloopFwdSm90ILi2EN4cute5tupleIJNS5_1CILi1EEES8_S8_EEENS6_IJNS7_ILi128EEENS7_ILi96EEENS7_ILi64EEEEEELi256ENS_6half_tEfNS_4arch4Sm90ELb0ELb0ELb0ELb1ELb0ELb1ELb0ELb1ELb0ELb0ELb0ELb0EEENS1_21CollectiveEpilogueFwdINS6_IJSA_NS7_ILi256EEESB_EEES9_SE_SG_Li256ELb1ELb0ELb0ELb0EEENS1_36VarlenDynamicPersistentTileSchedulerILi128ELi96ELi256ELi32ELb0ELb0ELb1ELb0ELb1ELb1EEEEEEEEEvNT_6ParamsE --------------------------
	.section	.nv.shared._ZN7cutlass13device_kernelIN5flash11enable_sm90INS1_16FlashAttnFwdSm90INS1_25CollectiveMainloopFwdSm90ILi2EN4cute5tupleIJNS5_1CILi1EEES8_S8_EEENS6_IJNS7_ILi128EEENS7_ILi96EEENS7_ILi64EEEEEELi256ENS_6half_tEfNS_4arch4Sm90ELb0ELb0ELb0ELb1ELb0ELb1ELb0ELb1ELb0ELb0ELb0ELb0EEENS1_21CollectiveEpilogueFwdINS6_IJSA_NS7_ILi256EEESB_EEES9_SE_SG_Li256ELb1ELb0ELb0ELb0EEENS1_36VarlenDynamicPersistentTileSchedulerILi128ELi96ELi256ELi32ELb0ELb0ELb1ELb0ELb1ELb1EEEEEEEEEvNT_6ParamsE,"aw",@nobits
	.sectionflags	@""
	.align	16
	.zero		1024


//--------------------- .nv.shared._ZN7cutlass13device_kernelIN5flash11enable_sm90INS1_16FlashAttnFwdSm90INS1_25CollectiveMainloopFwdSm90ILi2EN4cute5tupleIJNS5_1CILi1EEES8_S8_EEENS6_IJNS7_ILi128EEENS7_ILi96EEENS7_ILi64EEEEEELi256ENS_6half_tEfNS_4arch4Sm90ELb0ELb0ELb0ELb1ELb0ELb0ELb1ELb1ELb0ELb0ELb0ELb0EEENS1_21CollectiveEpilogueFwdINS6_IJSA_NS7_ILi256EEESB_EEES9_SE_SG_Li256ELb1ELb0ELb0ELb0EEENS1_36VarlenDynamicPersistentTileSchedulerILi128ELi96ELi256ELi32ELb0ELb0ELb1ELb0ELb1ELb1EEEEEEEEEvNT_6ParamsE --------------------------
	.section	.nv.shared._ZN7cutlass13device_kernelIN5flash11enable_sm90INS1_16FlashAttnFwdSm90INS1_25CollectiveMainloopFwdSm90ILi2EN4cute5tupleIJNS5_1CILi1EEES8_S8_EEENS6_IJNS7_ILi128EEENS7_ILi96EEENS7_ILi64EEEEEELi256ENS_6half_tEfNS_4arch4Sm90ELb0ELb0ELb0ELb1ELb0ELb0ELb1ELb1ELb0ELb0ELb0ELb0EEENS1_21CollectiveEpilogueFwdINS6_IJSA_NS7_ILi256EEESB_EEES9_SE_SG_Li256ELb1ELb0ELb0ELb0EEENS1_36VarlenDynamicPersistentTileSchedulerILi128ELi96ELi256ELi32ELb0ELb0ELb1ELb0ELb1ELb1EEEEEEEEEvNT_6ParamsE,"aw",@nobits
	.sectionflags	@""
	.align	16
	.zero		1024


//--------------------- .nv.shared._ZN7cutlass13device_kernelIN5flash11enable_sm90INS1_16FlashAttnFwdSm90INS1_25CollectiveMainloopFwdSm90ILi2EN4cute5tupleIJNS5_1CILi1EEES8_S8_EEENS6_IJNS7_ILi128EEENS7_ILi96EEENS7_ILi64EEEEEELi256ENS_6half_tEfNS_4arch4Sm90ELb0ELb0ELb0ELb1ELb0ELb1ELb1ELb1ELb0ELb0ELb0ELb0EEENS1_21CollectiveEpilogueFwdINS6_IJSA_NS7_ILi256EEESB_EEES9_SE_SG_Li256ELb1ELb0ELb0ELb0EEENS1_36VarlenDynamicPersistentTileSchedulerILi128ELi96ELi256ELi32ELb0ELb0ELb1ELb0ELb1ELb1EEEEEEEEEvNT_6ParamsE --------------------------
	.section	.nv.shared._ZN7cutlass13device_kernelIN5flash11enable_sm90INS1_16FlashAttnFwdSm90INS1_25CollectiveMainloopFwdSm90ILi2EN4cute5tupleIJNS5_1CILi1EEES8_S8_EEENS6_IJNS7_ILi128EEENS7_ILi96EEENS7_ILi64EEEEEELi256ENS_6half_tEfNS_4arch4Sm90ELb0ELb0ELb0ELb1ELb0ELb1ELb1ELb1ELb0ELb0ELb0ELb0EEENS1_21CollectiveEpilogueFwdINS6_IJSA_NS7_ILi256EEESB_EEES9_SE_SG_Li256ELb1ELb0ELb0ELb0EEENS1_36VarlenDynamicPersistentTileSchedulerILi128ELi96ELi256ELi32ELb0ELb0ELb1ELb0ELb1ELb1EEEEEEEEEvNT_6ParamsE,"aw",@nobits
	.sectionflags	@""
	.align	16
	.zero		1024


//--------------------- .nv.shared._ZN7cutlass13device_kernelIN5flash11enable_sm90INS1_16FlashAttnFwdSm90INS1_25CollectiveMainloopFwdSm90ILi2EN4cute5tupleIJNS5_1CILi1EEES8_S8_EEENS6_IJNS7_ILi128EEENS7_ILi96EEENS7_ILi64EEEEEELi256ENS_6half_tEfNS_4arch4Sm90ELb0ELb1ELb0ELb0ELb0ELb0ELb0ELb1ELb0ELb0ELb0ELb0EEENS1_21CollectiveEpilogueFwdINS6_IJSA_NS7_ILi256EEESB_EEES9_SE_SG_Li256ELb0ELb0ELb0ELb0EEENS1_30DynamicPersistentTileSchedulerILi256ELi32ELb0ELb0ELb1EEEEEEEEEvNT_6ParamsE --------------------------
	.section	.nv.shared._ZN7cutlass13device_kernelIN5flash11enable_sm90INS1_16FlashAttnFwdSm90INS1_25CollectiveMainloopFwdSm90ILi2EN4cute5tupleIJNS5_1CILi1EEES8_S8_EEENS6_IJNS7_ILi128EEENS7_ILi96EEENS7_ILi64EEEEEELi256ENS_6half_tEfNS_4arch4Sm90ELb0ELb1ELb0ELb0ELb0ELb0ELb0ELb1ELb0ELb0ELb0ELb0EEENS1_21CollectiveEpilogueFwdINS6_IJSA_NS7_ILi256EEESB_EEES9_SE_SG_Li256ELb0ELb0ELb0ELb0EEENS1_30DynamicPersistentTileSchedulerILi256ELi32ELb0ELb0ELb1EEEEEEEEEvNT_6ParamsE,"aw",@nobits
	.sectionflags	@""
	.align	16
	.zero		1024


//--------------------- .nv.shared._ZN7cutlass13device_kernelIN5flash11enable_sm90INS1_16FlashAttnFwdSm90INS1_25CollectiveMainloopFwdSm90ILi2EN4cute5tupleIJNS5_1CILi1EEES8_S8_EEENS6_IJNS7_ILi128EEENS7_ILi96EEENS7_ILi64EEEEEELi256ENS_6half_tEfNS_4arch4Sm90ELb0ELb1ELb0ELb0ELb0ELb0ELb1ELb1ELb0ELb0ELb0ELb0EEENS1_21CollectiveEpilogueFwdINS6_IJSA_NS7_ILi256EEESB_EEES9_SE_SG_Li256ELb0ELb0ELb0ELb0EEENS1_30DynamicPersistentTileSchedulerILi256ELi32ELb0ELb0ELb1EEEEEEEEEvNT_6ParamsE --------------------------
	.section	.nv.shared._ZN7cutlass13device_kernelIN5flash11enable_sm90INS1_16FlashAttnFwdSm90INS1_25CollectiveMainloopFwdSm90ILi2EN4cute5tupleIJNS5_1CILi1EEES8_S8_EEENS6_IJNS7_ILi128EEENS7_ILi96EEENS7_ILi64EEEEEELi256ENS_6half_tEfNS_4arch4Sm90ELb0ELb1ELb0ELb0ELb0ELb0ELb1ELb1ELb0ELb0ELb0ELb0EEENS1_21CollectiveEpilogueFwdINS6_IJSA_NS7_ILi256EEESB_EEES9_SE_SG_Li256ELb0ELb0ELb0ELb0EEENS1_30DynamicPersistentTileSchedulerILi256ELi32ELb0ELb0ELb1EEEEEEEEEvNT_6ParamsE,"aw",@nobits
	.sectionflags	@""
	.align	16
	.zero		1024


//--------------------- .nv.shared._ZN7cutlass13device_kernelIN5flash11enable_sm90INS1_16FlashAttnFwdSm90INS1_25CollectiveMainloopFwdSm90ILi2EN4cute5tupleIJNS5_1CILi1EEES8_S8_EEENS6_IJNS7_ILi128EEENS7_ILi96EEENS7_ILi64EEEEEELi256ENS_6half_tEfNS_4arch4Sm90ELb0ELb1ELb0ELb1ELb0ELb0ELb0ELb1ELb0ELb0ELb0ELb0EEENS1_21CollectiveEpilogueFwdINS6_IJSA_NS7_ILi256EEESB_EEES9_SE_SG_Li256ELb1ELb0ELb0ELb0EEENS1_36VarlenDynamicPersistentTileSchedulerILi128ELi96ELi256ELi32ELb0ELb0ELb1ELb1ELb0ELb1EEEEEEEEEvNT_6ParamsE --------------------------
	.section	.nv.shared._ZN7cutlass13device_kernelIN5flash11enable_sm90INS1_16FlashAttnFwdSm90INS1_25CollectiveMainloopFwdSm90ILi2EN4cute5tupleIJNS5_1CILi1EEES8_S8_EEENS6_IJNS7_ILi128EEENS7_ILi96EEENS7_ILi64EEEEEELi256ENS_6half_tEfNS_4arch4Sm90ELb0ELb1ELb0ELb1ELb0ELb0ELb0ELb1ELb0ELb0ELb0ELb0EEENS1_21CollectiveEpilogueFwdINS6_IJSA_NS7_ILi256EEESB_EEES9_SE_SG_Li256ELb1ELb0ELb0ELb0EEENS1_36VarlenDynamicPersistentTileSchedulerILi128ELi96ELi256ELi32ELb0ELb0ELb1ELb1ELb0ELb1EEEEEEEEEvNT_6ParamsE,"aw",@nobits
	.sectionflags	@""
	.align	16
	.zero		1024


//--------------------- .nv.shared._ZN7cutlass13device_kernelIN5flash11enable_sm90INS1_16FlashAttnFwdSm90INS1_25CollectiveMainloopFwdSm90ILi2EN4cute5tupleIJNS5_1CILi1EEES8_S8_EEENS6_IJNS7_ILi128EEENS7_ILi96EEENS7_ILi64EEEEEELi256ENS_6half_tEfNS_4arch4Sm90ELb0ELb1ELb0ELb1ELb0ELb1ELb0ELb1ELb0ELb0ELb0ELb0EEENS1_21CollectiveEpilogueFwdINS6_IJSA_NS7_ILi256EEESB_EEES9_SE_SG_Li256ELb1ELb0ELb0ELb0EEENS1_36VarlenDynamicPersistentTileSchedulerILi128ELi96ELi256ELi32ELb0ELb0ELb1ELb1ELb0ELb1EEEEEEEEEvNT_6ParamsE --------------------------
	.section	.nv.shared._ZN7cutlass13device_kernelIN5flash11enable_sm90INS1_16FlashAttnFwdSm90INS1_25CollectiveMainloopFwdSm90ILi2EN4cute5tupleIJNS5_1CILi1EEES8_S8_EEENS6_IJNS7_ILi128EEENS7_ILi96EEENS7_ILi64EEEEEELi256ENS_6half_tEfNS_4arch4Sm90ELb0ELb1ELb0ELb1ELb0ELb1ELb0ELb1ELb0ELb0ELb0ELb0EEENS1_21CollectiveEpilogueFwdINS6_IJSA_NS7_ILi256EEESB_EEES9_SE_SG_Li256ELb1ELb0ELb0ELb0EEENS1_36VarlenDynamicPersistentTileSchedulerILi128ELi96ELi256ELi32ELb0ELb0ELb1ELb1ELb0ELb1EEEEEEEEEvNT_6ParamsE,"aw",@nobits
	.sectionflags	@""
	.align	16
	.zero		1024


//--------------------- .nv.shared._ZN7cutlass13device_kernelIN5flash11enable_sm90INS1_16FlashAttnFwdSm90INS1_25CollectiveMainloopFwdSm90ILi2EN4cute5tupleIJNS5_1CILi1EEES8_S8_EEENS6_IJNS7_ILi128EEENS7_ILi96EEENS7_ILi64EEEEEELi256ENS_6half_tEfNS_4arch4Sm90ELb0ELb1ELb0ELb1ELb0ELb0ELb1ELb1ELb0ELb0ELb0ELb0EEENS1_21CollectiveEpilogueFwdINS6_IJSA_NS7_ILi256EEESB_EEES9_SE_SG_Li256ELb1ELb0ELb0ELb0EEENS1_36VarlenDynamicPersistentTileSchedulerILi128ELi96ELi256ELi32ELb0ELb0ELb1ELb1ELb0ELb1EEEEEEEEEvNT_6ParamsE --------------------------
	.section	.nv.shared._ZN7cutlass13device_kernelIN5flash11enable_sm90INS1_16FlashAttnFwdSm90INS1_25CollectiveMainloopFwdSm90ILi2EN4cute5tupleIJNS5_1CILi1EEES8_S8_EEENS6_IJNS7_ILi128EEENS7_ILi96EEENS7_ILi64EEEEEELi256ENS_6half_tEfNS_4arch4Sm90ELb0ELb1ELb0ELb1ELb0ELb0ELb1ELb1ELb0ELb0ELb0ELb0EEENS1_21CollectiveEpilogueFwdINS6_IJSA_NS7_ILi256EEESB_EEES9_SE_SG_Li256ELb1ELb0ELb0ELb0EEENS1_36VarlenDynamicPersistentTileSchedulerILi128ELi96ELi256ELi32ELb0ELb0ELb1ELb1ELb0ELb1EEEEEEEEEvNT_6ParamsE,"aw",@nobits
	.sectionflags	@""
	.align	16
	.zero		1024


//--------------------- .nv.shared._ZN7cutlass13device_kernelIN5flash11enable_sm90INS1_16FlashAttnFwdSm90INS1_25CollectiveMainloopFwdSm90ILi2EN4cute5tupleIJNS5_1CILi1EEES8_S8_EEENS6_IJNS7_ILi128EEENS7_ILi96EEENS7_ILi64EEEEEELi256ENS_6half_tEfNS_4arch4Sm90ELb0ELb1ELb0ELb1ELb0ELb1ELb1ELb1ELb0ELb0ELb0ELb0EEENS1_21CollectiveEpilogueFwdINS6_IJSA_NS7_ILi256EEESB_EEES9_SE_SG_Li256ELb1ELb0ELb0ELb0EEENS1_36VarlenDynamicPersistentTileSchedulerILi128ELi96ELi256ELi32ELb0ELb0ELb1ELb1ELb0ELb1EEEEEEEEEvNT_6ParamsE --------------------------
	.section	.nv.shared._ZN7cutlass13device_kernelIN5flash11enable_sm90INS1_16FlashAttnFwdSm90INS1_25CollectiveMainloopFwdSm90ILi2EN4cute5tupleIJNS5_1CILi1EEES8_S8_EEENS6_IJNS7_ILi128EEENS7_ILi96EEENS7_ILi64EEEEEELi256ENS_6half_tEfNS_4arch4Sm90ELb0ELb1ELb0ELb1ELb0ELb1ELb1ELb1ELb0ELb0ELb0ELb0EEENS1_21CollectiveEpilogueFwdINS6_IJSA_NS7_ILi256EEESB_EEES9_SE_SG_Li256ELb1ELb0ELb0ELb0EEENS1_36VarlenDynamicPersistentTileSchedulerILi128ELi96ELi256ELi32ELb0ELb0ELb1ELb1ELb0ELb1EEEEEEEEEvNT_6ParamsE,"aw",@nobits
	.sectionflags	@""
	.align	16
	.zero		1024


//--------------------- .nv.shared._ZN7cutlass13device_kernelIN5flash11enable_sm90INS1_16FlashAttnFwdSm90INS1_25CollectiveMainloopFwdSm90ILi2EN4cute5tupleIJNS5_1CILi1EEES8_S8_EEENS6_IJNS7_ILi128EEENS7_ILi96EEENS7_ILi64EEEEEELi256ENS_6half_tEfNS_4arch4Sm90ELb1ELb0ELb0ELb0ELb0ELb0ELb0ELb1ELb0ELb0ELb0ELb0EEENS1_21CollectiveEpilogueFwdINS6_IJSA_NS7_ILi256EEESB_EEES9_SE_SG_Li256ELb0ELb0ELb0ELb0EEENS1_30DynamicPersistentTileSchedulerILi256ELi32ELb0ELb0ELb1EEEEEEEEEvNT_6ParamsE --------------------------
	.section	.nv.shared._ZN7cutlass13device_kernelIN5flash11enable_sm90INS1_16FlashAttnFwdSm90INS1_25CollectiveMainloopFwdSm90ILi2EN4cute5tupleIJNS5_1CILi1EEES8_S8_EEENS6_IJNS7_ILi128EEENS7_ILi96EEENS7_ILi64EEEEEELi256ENS_6half_tEfNS_4arch4Sm90ELb1ELb0ELb0ELb0ELb0ELb0ELb0ELb1ELb0ELb0ELb0ELb0EEENS1_21CollectiveEpilogueFwdINS6_IJSA_NS7_ILi256EEESB_EEES9_SE_SG_Li256ELb0ELb0ELb0ELb0EEENS1_30DynamicPersistentTileSchedulerILi256ELi32ELb0ELb0ELb1EEEEEEEEEvNT_6ParamsE,"aw",@nobits
	.sectionflags	@""
	.align	16
	.zero		1024


//--------------------- .nv.shared._ZN7cutlass13device_kernelIN5flash11enable_sm90INS1_16FlashAttnFwdSm90INS1_25CollectiveMainloopFwdSm90ILi2EN4cute5tupleIJNS5_1CILi1EEES8_S8_EEENS6_IJNS7_ILi128EEENS7_ILi96EEENS7_ILi64EEEEEELi256ENS_6half_tEfNS_4arch4Sm90ELb1ELb0ELb0ELb0ELb0ELb0ELb1ELb1ELb0ELb0ELb0ELb0EEENS1_21CollectiveEpilogueFwdINS6_IJSA_NS7_ILi256EEESB_EEES9_SE_SG_Li256ELb0ELb0ELb0ELb0EEENS1_30DynamicPersistentTileSchedulerILi256ELi32ELb0ELb0ELb1EEEEEEEEEvNT_6ParamsE --------------------------
	.section	.nv.shared._ZN7cutlass13device_kernelIN5flash11enable_sm90INS1_16FlashAttnFwdSm90INS1_25CollectiveMainloopFwdSm90ILi2EN4cute5tupleIJNS5_1CILi1EEES8_S8_EEENS6_IJNS7_ILi128EEENS7_ILi96EEENS7_ILi64EEEEEELi256ENS_6half_tEfNS_4arch4Sm90ELb1ELb0ELb0ELb0ELb0ELb0ELb1ELb1ELb0ELb0ELb0ELb0EEENS1_21CollectiveEpilogueFwdINS6_IJSA_NS7_ILi256EEESB_EEES9_SE_SG_Li256ELb0ELb0ELb0ELb0EEENS1_30DynamicPersistentTileSchedulerILi256ELi32ELb0ELb0ELb1EEEEEEEEEvNT_6ParamsE,"aw",@nobits
	.sectionflags	@""
	.align	16
	.zero		1024


//--------------------- .nv.shared._ZN7cutlass13device_kernelIN5flash11enable_sm90INS1_16FlashAttnFwdSm90INS1_25CollectiveMainloopFwdSm90ILi2EN4cute5tupleIJNS5_1CILi1EEES8_S8_EEENS6_IJNS7_ILi128EEENS7_ILi96EEENS7_ILi64EEEEEELi256ENS_6half_tEfNS_4arch4Sm90ELb1ELb0ELb0ELb1ELb0ELb0ELb0ELb1ELb0ELb0ELb0ELb0EEENS1_21CollectiveEpilogueFwdINS6_IJSA_NS7_ILi256EEESB_EEES9_SE_SG_Li256ELb1ELb0ELb0ELb0EEENS1_36VarlenDynamicPersistentTileSchedulerILi128ELi96ELi256ELi32ELb0ELb0ELb1ELb1ELb1ELb1EEEEEEEEEvNT_6ParamsE --------------------------
	.section	.nv.shared._ZN7cutlass13device_kernelIN5flash11enable_sm90INS1_16FlashAttnFwdSm90INS1_25CollectiveMainloopFwdSm90ILi2EN4cute5tupleIJNS5_1CILi1EEES8_S8_EEENS6_IJNS7_ILi128EEENS7_ILi96EEENS7_ILi64EEEEEELi256ENS_6half_tEfNS_4arch4Sm90ELb1ELb0ELb0ELb1ELb0ELb0ELb0ELb1ELb0ELb0ELb0ELb0EEENS1_21CollectiveEpilogueFwdINS6_IJSA_NS7_ILi256EEESB_EEES9_SE_SG_Li256ELb1ELb0ELb0ELb0EEENS1_36VarlenDynamicPersistentTileSchedulerILi128ELi96ELi256ELi32ELb0ELb0ELb1ELb1ELb1ELb1EEEEEEEEEvNT_6ParamsE,"aw",@nobits
	.sectionflags	@""
	.align	16
	.zero		1024


//--------------------- .nv.shared._ZN7cutlass13device_kernelIN5flash11enable_sm90INS1_16FlashAttnFwdSm90INS1_25CollectiveMainloopFwdSm90ILi2EN4cute5tupleIJNS5_1CILi1EEES8_S8_EEENS6_IJNS7_ILi128EEENS7_ILi96EEENS7_ILi64EEEEEELi256ENS_6half_tEfNS_4arch4Sm90ELb1ELb0ELb0ELb1ELb0ELb1ELb0ELb1ELb0ELb0ELb0ELb0EEENS1_21CollectiveEpilogueFwdINS6_IJSA_NS7_ILi256EEESB_EEES9_SE_SG_Li256ELb1ELb0ELb0ELb0EEENS1_36VarlenDynamicPersistentTileSchedulerILi128ELi96ELi256ELi32ELb0ELb0ELb1ELb1ELb1ELb1EEEEEEEEEvNT_6ParamsE --------------------------
	.section	.nv.shared._ZN7cutlass13device_kernelIN5flash11enable_sm90INS1_16FlashAttnFwdSm90INS1_25CollectiveMainloopFwdSm90ILi2EN4cute5tupleIJNS5_1CILi1EEES8_S8_EEENS6_IJNS7_ILi128EEENS7_ILi96EEENS7_ILi64EEEEEELi256ENS_6half_tEfNS_4arch4Sm90ELb1ELb0ELb0ELb1ELb0ELb1ELb0ELb1ELb0ELb0ELb0ELb0EEENS1_21CollectiveEpilogueFwdINS6_IJSA_NS7_ILi256EEESB_EEES9_SE_SG_Li256ELb1ELb0ELb0ELb0EEENS1_36VarlenDynamicPersistentTileSchedulerILi128ELi96ELi256ELi32ELb0ELb0ELb1ELb1ELb1ELb1EEEEEEEEEvNT_6ParamsE,"aw",@nobits
	.sectionflags	@""
	.align	16
	.zero		1024


//--------------------- .nv.shared._ZN7cutlass13device_kernelIN5flash11enable_sm90INS1_16FlashAttnFwdSm90INS1_25CollectiveMainloopFwdSm90ILi2EN4cute5tupleIJNS5_1CILi1EEES8_S8_EEENS6_IJNS7_ILi128EEENS7_ILi96EEENS7_ILi64EEEEEELi256ENS_6half_tEfNS_4arch4Sm90ELb1ELb0ELb0ELb1ELb0ELb0ELb1ELb1ELb0ELb0ELb0ELb0EEENS1_21CollectiveEpilogueFwdINS6_IJSA_NS7_ILi256EEESB_EEES9_SE_SG_Li256ELb1ELb0ELb0ELb0EEENS1_36VarlenDynamicPersistentTileSchedulerILi128ELi96ELi256ELi32ELb0ELb0ELb1ELb1ELb1ELb1EEEEEEEEEvNT_6ParamsE --------------------------
	.section	.nv.shared._ZN7cutlass13device_kernelIN5flash11enable_sm90INS1_16FlashAttnFwdSm90INS1_25CollectiveMainloopFwdSm90ILi2EN4cute5tupleIJNS5_1CILi1EEES8_S8_EEENS6_IJNS7_ILi128EEENS7_ILi96EEENS7_ILi64EEEEEELi256ENS_6half_tEfNS_4arch4Sm90ELb1ELb0ELb0ELb1ELb0ELb0ELb1ELb1ELb0ELb0ELb0ELb0EEENS1_21CollectiveEpilogueFwdINS6_IJSA_NS7_ILi256EEESB_EEES9_SE_SG_Li256ELb1ELb0ELb0ELb0EEENS1_36VarlenDynamicPersistentTileSchedulerILi128ELi96ELi256ELi32ELb0ELb0ELb1ELb1ELb1ELb1EEEEEEEEEvNT_6ParamsE,"aw",@nobits
	.sectionflags	@""
	.align	16
	.zero		1024


//--------------------- .nv.shared._ZN7cutlass13device_kernelIN5flash11enable_sm90INS1_16FlashAttnFwdSm90INS1_25CollectiveMainloopFwdSm90ILi2EN4cute5tupleIJNS5_1CILi1EEES8_S8_EEENS6_IJNS7_ILi128EEENS7_ILi96EEENS7_ILi64EEEEEELi256ENS_6half_tEfNS_4arch4Sm90ELb1ELb0ELb0ELb1ELb0ELb1ELb1ELb1ELb0ELb0ELb0ELb0EEENS1_21CollectiveEpilogueFwdINS6_IJSA_NS7_ILi256EEESB_EEES9_SE_SG_Li256ELb1ELb0ELb0ELb0EEENS1_36VarlenDynamicPersistentTileSchedulerILi128ELi96ELi256ELi32ELb0ELb0ELb1ELb1ELb1ELb1EEEEEEEEEvNT_6ParamsE --------------------------
	.section	.nv.shared._ZN7cutlass13device_kernelIN5flash11enable_sm90INS1_16FlashAttnFwdSm90INS1_25CollectiveMainloopFwdSm90ILi2EN4cute5tupleIJNS5_1CILi1EEES8_S8_EEENS6_IJNS7_ILi128EEENS7_ILi96EEENS7_ILi64EEEEEELi256ENS_6half_tEfNS_4arch4Sm90ELb1ELb0ELb0ELb1ELb0ELb1ELb1ELb1ELb0ELb0ELb0ELb0EEENS1_21CollectiveEpilogueFwdINS6_IJSA_NS7_ILi256EEESB_EEES9_SE_SG_Li256ELb1ELb0ELb0ELb0EEENS1_36VarlenDynamicPersistentTileSchedulerILi128ELi96ELi256ELi32ELb0ELb0ELb1ELb1ELb1ELb1EEEEEEEEEvNT_6ParamsE,"aw",@nobits
	.sectionflags	@""
	.align	16
	.zero		1024


//--------------------- .nv.constant0._ZN7cutlass13device_kernelIN5flash11enable_sm90INS1_16FlashAttnFwdSm90INS1_25CollectiveMainloopFwdSm90ILi2EN4cute5tupleIJNS5_1CILi1EEES8_S8_EEENS6_IJNS7_ILi128EEENS7_ILi96EEENS7_ILi64EEEEEELi256ENS_6half_tEfNS_4arch4Sm90ELb0ELb0ELb0ELb0ELb0ELb0ELb0ELb1ELb0ELb0ELb0ELb0EEENS1_21CollectiveEpilogueFwdINS6_IJSA_NS7_ILi256EEESB_EEES9_SE_SG_Li256ELb0ELb0ELb0ELb0EEENS1_29StaticPersistentTileSchedulerILb0EEEEEEEEEvNT_6ParamsE --------------------------
	.section	.nv.constant0._ZN7cutlass13device_kernelIN5flash11enable_sm90INS1_16FlashAttnFwdSm90INS1_25CollectiveMainloopFwdSm90ILi2EN4cute5tupleIJNS5_1CILi1EEES8_S8_EEENS6_IJNS7_ILi128EEENS7_ILi96EEENS7_ILi64EEEEEELi256ENS_6half_tEfNS_4arch4Sm90ELb0ELb0ELb0ELb0ELb0ELb0ELb0ELb1ELb0ELb0ELb0ELb0EEENS1_21CollectiveEpilogueFwdINS6_IJSA_NS7_ILi256EEESB_EEES9_SE_SG_Li256ELb0ELb0ELb0ELb0EEENS1_29StaticPersistentTileSchedulerILb0EEEEEEEEEvNT_6ParamsE,"a",@progbits
	.sectionflags	@""
	.align	4
.nv.constant0._ZN7cutlass13device_kernelIN5flash11enable_sm90INS1_16FlashAttnFwdSm90INS1_25CollectiveMainloopFwdSm90ILi2EN4cute5tupleIJNS5_1CILi1EEES8_S8_EEENS6_IJNS7_ILi128EEENS7_ILi96EEENS7_ILi64EEEEEELi256ENS_6half_tEfNS_4arch4Sm90ELb0ELb0ELb0ELb0ELb0ELb0ELb0ELb1ELb0ELb0ELb0ELb0EEENS1_21CollectiveEpilogueFwdINS6_IJSA_NS7_ILi256EEESB_EEES9_SE_SG_Li256ELb0ELb0ELb0ELb0EEENS1_29StaticPersistentTileSchedulerILb0EEEEEEEEEvNT_6ParamsE:
	.zero		3584


//--------------------- .nv.constant0._ZN7cutlass13device_kernelIN5flash11enable_sm90INS1_16FlashAttnFwdSm90INS1_25CollectiveMainloopFwdSm90ILi2EN4cute5tupleIJNS5_1CILi1EEES8_S8_EEENS6_IJNS7_ILi128EEENS7_ILi96EEENS7_ILi64EEEEEELi256ENS_6half_tEfNS_4arch4Sm90ELb0ELb0ELb0ELb0ELb0ELb0ELb1ELb1ELb0ELb0ELb0ELb0EEENS1_21CollectiveEpilogueFwdINS6_IJSA_NS7_ILi256EEESB_EEES9_SE_SG_Li256ELb0ELb0ELb0ELb0EEENS1_29StaticPersistentTileSchedulerILb0EEEEEEEEEvNT_6ParamsE --------------------------
	.section	.nv.constant0._ZN7cutlass13device_kernelIN5flash11enable_sm90INS1_16FlashAttnFwdSm90INS1_25CollectiveMainloopFwdSm90ILi2EN4cute5tupleIJNS5_1CILi1EEES8_S8_EEENS6_IJNS7_ILi128EEENS7_ILi96EEENS7_ILi64EEEEEELi256ENS_6half_tEfNS_4arch4Sm90ELb0ELb0ELb0ELb0ELb0ELb0ELb1ELb1ELb0ELb0ELb0ELb0EEENS1_21CollectiveEpilogueFwdINS6_IJSA_NS7_ILi256EEESB_EEES9_SE_SG_Li256ELb0ELb0ELb0ELb0EEENS1_29StaticPersistentTileSchedulerILb0EEEEEEEEEvNT_6ParamsE,"a",@progbits
	.sectionflags	@""
	.align	4
.nv.constant0._ZN7cutlass13device_kernelIN5flash11enable_sm90INS1_16FlashAttnFwdSm90INS1_25CollectiveMainloopFwdSm90ILi2EN4cute5tupleIJNS5_1CILi1EEES8_S8_EEENS6_IJNS7_ILi128EEENS7_ILi96EEENS7_ILi64EEEEEELi256ENS_6half_tEfNS_4arch4Sm90ELb0ELb0ELb0ELb0ELb0ELb0ELb1ELb1ELb0ELb0ELb0ELb0EEENS1_21CollectiveEpilogueFwdINS6_IJSA_NS7_ILi256EEESB_EEES9_SE_SG_Li256ELb0ELb0ELb0ELb0EEENS1_29StaticPersistentTileSchedulerILb0EEEEEEEEEvNT_6ParamsE:
	.zero		3840


//--------------------- .nv.constant0._ZN7cutlass13device_kernelIN5flash11enable_sm90INS1_16FlashAttnFwdSm90INS1_25CollectiveMainloopFwdSm90ILi2EN4cute5tupleIJNS5_1CILi1EEES8_S8_EEENS6_IJNS7_ILi128EEENS7_ILi96EEENS7_ILi64EEEEEELi256ENS_6half_tEfNS_4arch4Sm90ELb0ELb0ELb0ELb1ELb0ELb0ELb0ELb1ELb0ELb0ELb0ELb0EEENS1_21CollectiveEpilogueFwdINS6_IJSA_NS7_ILi256EEESB_EEES9_SE_SG_Li256ELb1ELb0ELb0ELb0EEENS1_36VarlenDynamicPersistentTileSchedulerILi128ELi96ELi256ELi32ELb0ELb0ELb1ELb0ELb1ELb1EEEEEEEEEvNT_6ParamsE --------------------------
	.section	.nv.constant0._ZN7cutlass13device_kernelIN5flash11enable_sm90INS1_16FlashAttnFwdSm90INS1_25CollectiveMainloopFwdSm90ILi2EN4cute5tupleIJNS5_1CILi1EEES8_S8_EEENS6_IJNS7_ILi128EEENS7_ILi96EEENS7_ILi64EEEEEELi256ENS_6half_tEfNS_4arch4Sm90ELb0ELb0ELb0ELb1ELb0ELb0ELb0ELb1ELb0ELb0ELb0ELb0EEENS1_21CollectiveEpilogueFwdINS6_IJSA_NS7_ILi256EEESB_EEES9_SE_SG_Li256ELb1ELb0ELb0ELb0EEENS1_36VarlenDynamicPersistentTileSchedulerILi128ELi96ELi256ELi32ELb0ELb0ELb1ELb0ELb1ELb1EEEEEEEEEvNT_6ParamsE,"a",@progbits
	.sectionflags	@""
	.align	4
.nv.constant0._ZN7cutlass13device_kernelIN5flash11enable_sm90INS1_16FlashAttnFwdSm90INS1_25CollectiveMainloopFwdSm90ILi2EN4cute5tupleIJNS5_1CILi1EEES8_S8_EEENS6_IJNS7_ILi128EEENS7_ILi96EEENS7_ILi64EEEEEELi256ENS_6half_tEfNS_4arch4Sm90ELb0ELb0ELb0ELb1ELb0ELb0ELb0ELb1ELb0ELb0ELb0ELb0EEENS1_21CollectiveEpilogueFwdINS6_IJSA_NS7_ILi256EEESB_EEES9_SE_SG_Li256ELb1ELb0ELb0ELb0EEENS1_36VarlenDynamicPersistentTileSchedulerILi128ELi96ELi256ELi32ELb0ELb0ELb1ELb0ELb1ELb1EEEEEEEEEvNT_6ParamsE:
	.zero		3200


//--------------------- .nv.constant0._ZN7cutlass13device_kernelIN5flash11enable_sm90INS1_16FlashAttnFwdSm90INS1_25CollectiveMainloopFwdSm90ILi2EN4cute5tupleIJNS5_1CILi1EEES8_S8_EEENS6_IJNS7_ILi128EEENS7_ILi96EEENS7_ILi64EEEEEELi256ENS_6half_tEfNS_4arch4Sm90ELb0ELb0ELb0ELb1ELb0ELb1ELb0ELb1ELb0ELb0ELb0ELb0EEENS1_21CollectiveEpilogueFwdINS6_IJSA_NS7_ILi256EEESB_EEES9_SE_SG_Li256ELb1ELb0ELb0ELb0EEENS1_36VarlenDynamicPersistentTileSchedulerILi128ELi96ELi256ELi32ELb0ELb0ELb1ELb0ELb1ELb1EEEEEEEEEvNT_6ParamsE --------------------------
	.section	.nv.constant0._ZN7cutlass13device_kernelIN5flash11enable_sm90INS1_16FlashAttnFwdSm90INS1_25CollectiveMainloopFwdSm90ILi2EN4cute5tupleIJNS5_1CILi1EEES8_S8_EEENS6_IJNS7_ILi128EEENS7_ILi96EEENS7_ILi64EEEEEELi256ENS_6half_tEfNS_4arch4Sm90ELb0ELb0ELb0ELb1ELb0ELb1ELb0ELb1ELb0ELb0ELb0ELb0EEENS1_21CollectiveEpilogueFwdINS6_IJSA_NS7_ILi256EEESB_EEES9_SE_SG_Li256ELb1ELb0ELb0ELb0EEENS1_36VarlenDynamicPersistentTileSchedulerILi128ELi96ELi256ELi32ELb0ELb0ELb1ELb0ELb1ELb1EEEEEEEEEvNT_6ParamsE,"a",@progbits
	.sectionflags	@""
	.align	4
.nv.constant0._ZN7cutlass13device_kernelIN5flash11enable_sm90INS1_16FlashAttnFwdSm90INS1_25CollectiveMainloopFwdSm90ILi2EN4cute5tupleIJNS5_1CILi1EEES8_S8_EEENS6_IJNS7_ILi128EEENS7_ILi96EEENS7_ILi64EEEEEELi256ENS_6half_tEfNS_4arch4Sm90ELb0ELb0ELb0ELb1ELb0ELb1ELb0ELb1ELb0ELb0ELb0ELb0EEENS1_21CollectiveEpilogueFwdINS6_IJSA_NS7_ILi256EEESB_EEES9_SE_SG_Li256ELb1ELb0ELb0ELb0EEENS1_36VarlenDynamicPersistentTileSchedulerILi128ELi96ELi256ELi32ELb0ELb0ELb1ELb0ELb1ELb1EEEEEEEEEvNT_6ParamsE:
	.zero		3200


//--------------------- .nv.constant0._ZN7cutlass13device_kernelIN5flash11enable_sm90INS1_16FlashAttnFwdSm90INS1_25CollectiveMainloopFwdSm90ILi2EN4cute5tupleIJNS5_1CILi1EEES8_S8_EEENS6_IJNS7_ILi128EEENS7_ILi96EEENS7_ILi64EEEEEELi256ENS_6half_tEfNS_4arch4Sm90ELb0ELb0ELb0ELb1ELb0ELb0ELb1ELb1ELb0ELb0ELb0ELb0EEENS1_21CollectiveEpilogueFwdINS6_IJSA_NS7_ILi256EEESB_EEES9_SE_SG_Li256ELb1ELb0ELb0ELb0EEENS1_36VarlenDynamicPersistentTileSchedulerILi128ELi96ELi256ELi32ELb0ELb0ELb1ELb0ELb1ELb1EEEEEEEEEvNT_6ParamsE --------------------------
	.section	.nv.constant0._ZN7cutlass13device_kernelIN5flash11enable_sm90INS1_16FlashAttnFwdSm90INS1_25CollectiveMainloopFwdSm90ILi2EN4cute5tupleIJNS5_1CILi1EEES8_S8_EEENS6_IJNS7_ILi128EEENS7_ILi96EEENS7_ILi64EEEEEELi256ENS_6half_tEfNS_4arch4Sm90ELb0ELb0ELb0ELb1ELb0ELb0ELb1ELb1ELb0ELb0ELb0ELb0EEENS1_21CollectiveEpilogueFwdINS6_IJSA_NS7_ILi256EEESB_EEES9_SE_SG_Li256ELb1ELb0ELb0ELb0EEENS1_36VarlenDynamicPersistentTileSchedulerILi128ELi96ELi256ELi32ELb0ELb0ELb1ELb0ELb1ELb1EEEEEEEEEvNT_6ParamsE,"a",@progbits
	.sectionflags	@""
	.align	4
.nv.constant0._ZN7cutlass13device_kernelIN5flash11enable_sm90INS1_16FlashAttnFwdSm90INS1_25CollectiveMainloopFwdSm90ILi2EN4cute5tupleIJNS5_1CILi1EEES8_S8_EEENS6_IJNS7_ILi128EEENS7_ILi96EEENS7_ILi64EEEEEELi256ENS_6half_tEfNS_4arch4Sm90ELb0ELb0ELb0ELb1ELb0ELb0ELb1ELb1ELb0ELb0ELb0ELb0EEENS1_21CollectiveEpilogueFwdINS6_IJSA_NS7_ILi256EEESB_EEES9_SE_SG_Li256ELb1ELb0ELb0ELb0EEENS1_36VarlenDynamicPersistentTileSchedulerILi128ELi96ELi256ELi32ELb0ELb0ELb1ELb0ELb1ELb1EEEEEEEEEvNT_6ParamsE:
	.zero		3456


//--------------------- .nv.constant0._ZN7cutlass13device_kernelIN5flash11enable_sm90INS1_16FlashAttnFwdSm90INS1_25CollectiveMainloopFwdSm90ILi2EN4cute5tupleIJNS5_1CILi1EEES8_S8_EEENS6_IJNS7_ILi128EEENS7_ILi96EEENS7_ILi64EEEEEELi256ENS_6half_tEfNS_4arch4Sm90ELb0ELb0ELb0ELb1ELb0ELb1ELb1ELb1ELb0ELb0ELb0ELb0EEENS1_21CollectiveEpilogueFwdINS6_IJSA_NS7_ILi256EEESB_EEES9_SE_SG_Li256ELb1ELb0ELb0ELb0EEENS1_36VarlenDynamicPersistentTileSchedulerILi128ELi96ELi256ELi32ELb0ELb0ELb1ELb0ELb1ELb1EEEEEEEEEvNT_6ParamsE --------------------------
	.section	.nv.constant0._ZN7cutlass13device_kernelIN5flash11enable_sm90INS1_16FlashAttnFwdSm90INS1_25CollectiveMainloopFwdSm90ILi2EN4cute5tupleIJNS5_1CILi1EEES8_S8_EEENS6_IJNS7_ILi128EEENS7_ILi96EEENS7_ILi64EEEEEELi256ENS_6half_tEfNS_4arch4Sm90ELb0ELb0ELb0ELb1ELb0ELb1ELb1ELb1ELb0ELb0ELb0ELb0EEENS1_21CollectiveEpilogueFwdINS6_IJSA_NS7_ILi256EEESB_EEES9_SE_SG_Li256ELb1ELb0ELb0ELb0EEENS1_36VarlenDynamicPersistentTileSchedulerILi128ELi96ELi256ELi32ELb0ELb0ELb1ELb0ELb1ELb1EEEEEEEEEvNT_6ParamsE,"a",@progbits
	.sectionflags	@""
	.align	4
.nv.constant0._ZN7cutlass13device_kernelIN5flash11enable_sm90INS1_16FlashAttnFwdSm90INS1_25CollectiveMainloopFwdSm90ILi2EN4cute5tupleIJNS5_1CILi1EEES8_S8_EEENS6_IJNS7_ILi128EEENS7_ILi96EEENS7_ILi64EEEEEELi256ENS_6half_tEfNS_4arch4Sm90ELb0ELb0ELb0ELb1ELb0ELb1ELb1ELb1ELb0ELb0ELb0ELb0EEENS1_21CollectiveEpilogueFwdINS6_IJSA_NS7_ILi256EEESB_EEES9_SE_SG_Li256ELb1ELb0ELb0ELb0EEENS1_36VarlenDynamicPersistentTileSchedulerILi128ELi96ELi256ELi32ELb0ELb0ELb1ELb0ELb1ELb1EEEEEEEEEvNT_6ParamsE:
	.zero		3456


//--------------------- .nv.constant0._ZN7cutlass13device_kernelIN5flash11enable_sm90INS1_16FlashAttnFwdSm90INS1_25CollectiveMainloopFwdSm90ILi2EN4cute5tupleIJNS5_1CILi1EEES8_S8_EEENS6_IJNS7_ILi128EEENS7_ILi96EEENS7_ILi64EEEEEELi256ENS_6half_tEfNS_4arch4Sm90ELb0ELb1ELb0ELb0ELb0ELb0ELb0ELb1ELb0ELb0ELb0ELb0EEENS1_21CollectiveEpilogueFwdINS6_IJSA_NS7_ILi256EEESB_EEES9_SE_SG_Li256ELb0ELb0ELb0ELb0EEENS1_30DynamicPersistentTileSchedulerILi256ELi32ELb0ELb0ELb1EEEEEEEEEvNT_6ParamsE --------------------------
	.section	.nv.constant0._ZN7cutlass13device_kernelIN5flash11enable_sm90INS1_16FlashAttnFwdSm90INS1_25CollectiveMainloopFwdSm90ILi2EN4cute5tupleIJNS5_1CILi1EEES8_S8_EEENS6_IJNS7_ILi128EEENS7_ILi96EEENS7_ILi64EEEEEELi256ENS_6half_tEfNS_4arch4Sm90ELb0ELb1ELb0ELb0ELb0ELb0ELb0ELb1ELb0ELb0ELb0ELb0EEENS1_21CollectiveEpilogueFwdINS6_IJSA_NS7_ILi256EEESB_EEES9_SE_SG_Li256ELb0ELb0ELb0ELb0EEENS1_30DynamicPersistentTileSchedulerILi256ELi32ELb0ELb0ELb1EEEEEEEEEvNT_6ParamsE,"a",@progbits
	.sectionflags	@""
	.align	4
.nv.constant0._ZN7cutlass13device_kernelIN5flash11enable_sm90INS1_16FlashAttnFwdSm90INS1_25CollectiveMainloopFwdSm90ILi2EN4cute5tupleIJNS5_1CILi1EEES8_S8_EEENS6_IJNS7_ILi128EEENS7_ILi96EEENS7_ILi64EEEEEELi256ENS_6half_tEfNS_4arch4Sm90ELb0ELb1ELb0ELb0ELb0ELb0ELb0ELb1ELb0ELb0ELb0ELb0EEENS1_21CollectiveEpilogueFwdINS6_IJSA_NS7_ILi256EEESB_EEES9_SE_SG_Li256ELb0ELb0ELb0ELb0EEENS1_30DynamicPersistentTileSchedulerILi256ELi32ELb0ELb0ELb1EEEEEEEEEvNT_6ParamsE:
	.zero		3584


//--------------------- .nv.constant0._ZN7cutlass13device_kernelIN5flash11enable_sm90INS1_16FlashAttnFwdSm90INS1_25CollectiveMainloopFwdSm90ILi2EN4cute5tupleIJNS5_1CILi1EEES8_S8_EEENS6_IJNS7_ILi128EEENS7_ILi96EEENS7_ILi64EEEEEELi256ENS_6half_tEfNS_4arch4Sm90ELb0ELb1ELb0ELb0ELb0ELb0ELb1ELb1ELb0ELb0ELb0ELb0EEENS1_21CollectiveEpilogueFwdINS6_IJSA_NS7_ILi256EEESB_EEES9_SE_SG_Li256ELb0ELb0ELb0ELb0EEENS1_30DynamicPersistentTileSchedulerILi256ELi32ELb0ELb0ELb1EEEEEEEEEvNT_6ParamsE --------------------------
	.section	.nv.constant0._ZN7cutlass13device_kernelIN5flash11enable_sm90INS1_16FlashAttnFwdSm90INS1_25CollectiveMainloopFwdSm90ILi2EN4cute5tupleIJNS5_1CILi1EEES8_S8_EEENS6_IJNS7_ILi128EEENS7_ILi96EEENS7_ILi64EEEEEELi256ENS_6half_tEfNS_4arch4Sm90ELb0ELb1ELb0ELb0ELb0ELb0ELb1ELb1ELb0ELb0ELb0ELb0EEENS1_21CollectiveEpilogueFwdINS6_IJSA_NS7_ILi256EEESB_EEES9_SE_SG_Li256ELb0ELb0ELb0ELb0EEENS1_30DynamicPersistentTileSchedulerILi256ELi32ELb0ELb0ELb1EEEEEEEEEvNT_6ParamsE,"a",@progbits
	.sectionflags	@""
	.align	4
.nv.constant0._ZN7cutlass13device_kernelIN5flash11enable_sm90INS1_16FlashAttnFwdSm90INS1_25CollectiveMainloopFwdSm90ILi2EN4cute5tupleIJNS5_1CILi1EEES8_S8_EEENS6_IJNS7_ILi128EEENS7_ILi96EEENS7_ILi64EEEEEELi256ENS_6half_tEfNS_4arch4Sm90ELb0ELb1ELb0ELb0ELb0ELb0ELb1ELb1ELb0ELb0ELb0ELb0EEENS1_21CollectiveEpilogueFwdINS6_IJSA_NS7_ILi256EEESB_EEES9_SE_SG_Li256ELb0ELb0ELb0ELb0EEENS1_30DynamicPersistentTileSchedulerILi256ELi32ELb0ELb0ELb1EEEEEEEEEvNT_6ParamsE:
	.zero		3840


//--------------------- .nv.constant0._ZN7cutlass13device_kernelIN5flash11enable_sm90INS1_16FlashAttnFwdSm90INS1_25CollectiveMainloopFwdSm90ILi2EN4cute5tupleIJNS5_1CILi1EEES8_S8_EEENS6_IJNS7_ILi128EEENS7_ILi96EEENS7_ILi64EEEEEELi256ENS_6half_tEfNS_4arch4Sm90ELb0ELb1ELb0ELb1ELb0ELb0ELb0ELb1ELb0ELb0ELb0ELb0EEENS1_21CollectiveEpilogueFwdINS6_IJSA_NS7_ILi256EEESB_EEES9_SE_SG_Li256ELb1ELb0ELb0ELb0EEENS1_36VarlenDynamicPersistentTileSchedulerILi128ELi96ELi256ELi32ELb0ELb0ELb1ELb1ELb0ELb1EEEEEEEEEvNT_6ParamsE --------------------------
	.section	.nv.constant0._ZN7cutlass13device_kernelIN5flash11enable_sm90INS1_16FlashAttnFwdSm90INS1_25CollectiveMainloopFwdSm90ILi2EN4cute5tupleIJNS5_1CILi1EEES8_S8_EEENS6_IJNS7_ILi128EEENS7_ILi96EEENS7_ILi64EEEEEELi256ENS_6half_tEfNS_4arch4Sm90ELb0ELb1ELb0ELb1ELb0ELb0ELb0ELb1ELb0ELb0ELb0ELb0EEENS1_21CollectiveEpilogueFwdINS6_IJSA_NS7_ILi256EEESB_EEES9_SE_SG_Li256ELb1ELb0ELb0ELb0EEENS1_36VarlenDynamicPersistentTileSchedulerILi128ELi96ELi256ELi32ELb0ELb0ELb1ELb1ELb0ELb1EEEEEEEEEvNT_6ParamsE,"a",@progbits
	.sectionflags	@""
	.align	4
.nv.constant0._ZN7cutlass13device_kernelIN5flash11enable_sm90INS1_16FlashAttnFwdSm90INS1_25CollectiveMainloopFwdSm90ILi2EN4cute5tupleIJNS5_1CILi1EEES8_S8_EEENS6_IJNS7_ILi128EEENS7_ILi96EEENS7_ILi64EEEEEELi256ENS_6half_tEfNS_4arch4Sm90ELb0ELb1ELb0ELb1ELb0ELb0ELb0ELb1ELb0ELb0ELb0ELb0EEENS1_21CollectiveEpilogueFwdINS6_IJSA_NS7_ILi256EEESB_EEES9_SE_SG_Li256ELb1ELb0ELb0ELb0EEENS1_36VarlenDynamicPersistentTileSchedulerILi128ELi96ELi256ELi32ELb0ELb0ELb1ELb1ELb0ELb1EEEEEEEEEvNT_6ParamsE:
	.zero		3200


//--------------------- .nv.constant0._ZN7cutlass13device_kernelIN5flash11enable_sm90INS1_16FlashAttnFwdSm90INS1_25CollectiveMainloopFwdSm90ILi2EN4cute5tupleIJNS5_1CILi1EEES8_S8_EEENS6_IJNS7_ILi128EEENS7_ILi96EEENS7_ILi64EEEEEELi256ENS_6half_tEfNS_4arch4Sm90ELb0ELb1ELb0ELb1ELb0ELb1ELb0ELb1ELb0ELb0ELb0ELb0EEENS1_21CollectiveEpilogueFwdINS6_IJSA_NS7_ILi256EEESB_EEES9_SE_SG_Li256ELb1ELb0ELb0ELb0EEENS1_36VarlenDynamicPersistentTileSchedulerILi128ELi96ELi256ELi32ELb0ELb0ELb1ELb1ELb0ELb1EEEEEEEEEvNT_6ParamsE --------------------------
	.section	.nv.constant0._ZN7cutlass13device_kernelIN5flash11enable_sm90INS1_16FlashAttnFwdSm90INS1_25CollectiveMainloopFwdSm90ILi2EN4cute5tupleIJNS5_1CILi1EEES8_S8_EEENS6_IJNS7_ILi128EEENS7_ILi96EEENS7_ILi64EEEEEELi256ENS_6half_tEfNS_4arch4Sm90ELb0ELb1ELb0ELb1ELb0ELb1ELb0ELb1ELb0ELb0ELb0ELb0EEENS1_21CollectiveEpilogueFwdINS6_IJSA_NS7_ILi256EEESB_EEES9_SE_SG_Li256ELb1ELb0ELb0ELb0EEENS1_36VarlenDynamicPersistentTileSchedulerILi128ELi96ELi256ELi32ELb0ELb0ELb1ELb1ELb0ELb1EEEEEEEEEvNT_6ParamsE,"a",@progbits
	.sectionflags	@""
	.align	4
.nv.constant0._ZN7cutlass13device_kernelIN5flash11enable_sm90INS1_16FlashAttnFwdSm90INS1_25CollectiveMainloopFwdSm90ILi2EN4cute5tupleIJNS5_1CILi1EEES8_S8_EEENS6_IJNS7_ILi128EEENS7_ILi96EEENS7_ILi64EEEEEELi256ENS_6half_tEfNS_4arch4Sm90ELb0ELb1ELb0ELb1ELb0ELb1ELb0ELb1ELb0ELb0ELb0ELb0EEENS1_21CollectiveEpilogueFwdINS6_IJSA_NS7_ILi256EEESB_EEES9_SE_SG_Li256ELb1ELb0ELb0ELb0EEENS1_36VarlenDynamicPersistentTileSchedulerILi128ELi96ELi256ELi32ELb0ELb0ELb1ELb1ELb0ELb1EEEEEEEEEvNT_6ParamsE:
	.zero		3200


//--------------------- .nv.constant0._ZN7cutlass13device_kernelIN5flash11enable_sm90INS1_16FlashAttnFwdSm90INS1_25CollectiveMainloopFwdSm90ILi2EN4cute5tupleIJNS5_1CILi1EEES8_S8_EEENS6_IJNS7_ILi128EEENS7_ILi96EEENS7_ILi64EEEEEELi256ENS_6half_tEfNS_4arch4Sm90ELb0ELb1ELb0ELb1ELb0ELb0ELb1ELb1ELb0ELb0ELb0ELb0EEENS1_21CollectiveEpilogueFwdINS6_IJSA_NS7_ILi256EEESB_EEES9_SE_SG_Li256ELb1ELb0ELb0ELb0EEENS1_36VarlenDynamicPersistentTileSchedulerILi128ELi96ELi256ELi32ELb0ELb0ELb1ELb1ELb0ELb1EEEEEEEEEvNT_6ParamsE --------------------------
	.section	.nv.constant0._ZN7cutlass13device_kernelIN5flash11enable_sm90INS1_16FlashAttnFwdSm90INS1_25CollectiveMainloopFwdSm90ILi2EN4cute5tupleIJNS5_1CILi1EEES8_S8_EEENS6_IJNS7_ILi128EEENS7_ILi96EEENS7_ILi64EEEEEELi256ENS_6half_tEfNS_4arch4Sm90ELb0ELb1ELb0ELb1ELb0ELb0ELb1ELb1ELb0ELb0ELb0ELb0EEENS1_21CollectiveEpilogueFwdINS6_IJSA_NS7_ILi256EEESB_EEES9_SE_SG_Li256ELb1ELb0ELb0ELb0EEENS1_36VarlenDynamicPersistentTileSchedulerILi128ELi96ELi256ELi32ELb0ELb0ELb1ELb1ELb0ELb1EEEEEEEEEvNT_6ParamsE,"a",@progbits
	.sectionflags	@""
	.align	4
.nv.constant0._ZN7cutlass13device_kernelIN5flash11enable_sm90INS1_16FlashAttnFwdSm90INS1_25CollectiveMainloopFwdSm90ILi2EN4cute5tupleIJNS5_1CILi1EEES8_S8_EEENS6_IJNS7_ILi128EEENS7_ILi96EEENS7_ILi64EEEEEELi256ENS_6half_tEfNS_4arch4Sm90ELb0ELb1ELb0ELb1ELb0ELb0ELb1ELb1ELb0ELb0ELb0ELb0EEENS1_21CollectiveEpilogueFwdINS6_IJSA_NS7_ILi256EEESB_EEES9_SE_SG_Li256ELb1ELb0ELb0ELb0EEENS1_36VarlenDynamicPersistentTileSchedulerILi128ELi96ELi256ELi32ELb0ELb0ELb1ELb1ELb0ELb1EEEEEEEEEvNT_6ParamsE:
	.zero		3456


//--------------------- .nv.constant0._ZN7cutlass13device_kernelIN5flash11enable_sm90INS1_16FlashAttnFwdSm90INS1_25CollectiveMainloopFwdSm90ILi2EN4cute5tupleIJNS5_1CILi1EEES8_S8_EEENS6_IJNS7_ILi128EEENS7_ILi96EEENS7_ILi64EEEEEELi256ENS_6half_tEfNS_4arch4Sm90ELb0ELb1ELb0ELb1ELb0ELb1ELb1ELb1ELb0ELb0ELb0ELb0EEENS1_21CollectiveEpilogueFwdINS6_IJSA_NS7_ILi256EEESB_EEES9_SE_SG_Li256ELb1ELb0ELb0ELb0EEENS1_36VarlenDynamicPersistentTileSchedulerILi128ELi96ELi256ELi32ELb0ELb0ELb1ELb1ELb0ELb1EEEEEEEEEvNT_6ParamsE --------------------------
	.section	.nv.constant0._ZN7cutlass13device_kernelIN5flash11enable_sm90INS1_16FlashAttnFwdSm90INS1_25CollectiveMainloopFwdSm90ILi2EN4cute5tupleIJNS5_1CILi1EEES8_S8_EEENS6_IJNS7_ILi128EEENS7_ILi96EEENS7_ILi64EEEEEELi256ENS_6half_tEfNS_4arch4Sm90ELb0ELb1ELb0ELb1ELb0ELb1ELb1ELb1ELb0ELb0ELb0ELb0EEENS1_21CollectiveEpilogueFwdINS6_IJSA_NS7_ILi256EEESB_EEES9_SE_SG_Li256ELb1ELb0ELb0ELb0EEENS1_36VarlenDynamicPersistentTileSchedulerILi128ELi96ELi256ELi32ELb0ELb0ELb1ELb1ELb0ELb1EEEEEEEEEvNT_6ParamsE,"a",@progbits
	.sectionflags	@""
	.align	4
.nv.constant0._ZN7cutlass13device_kernelIN5flash11enable_sm90INS1_16FlashAttnFwdSm90INS1_25CollectiveMainloopFwdSm90ILi2EN4cute5tupleIJNS5_1CILi1EEES8_S8_EEENS6_IJNS7_ILi128EEENS7_ILi96EEENS7_ILi64EEEEEELi256ENS_6half_tEfNS_4arch4Sm90ELb0ELb1ELb0ELb1ELb0ELb1ELb1ELb1ELb0ELb0ELb0ELb0EEENS1_21CollectiveEpilogueFwdINS6_IJSA_NS7_ILi256EEESB_EEES9_SE_SG_Li256ELb1ELb0ELb0ELb0EEENS1_36VarlenDynamicPersistentTileSchedulerILi128ELi96ELi256ELi32ELb0ELb0ELb1ELb1ELb0ELb1EEEEEEEEEvNT_6ParamsE:
	.zero		3456


//--------------------- .nv.constant0._ZN7cutlass13device_kernelIN5flash11enable_sm90INS1_16FlashAttnFwdSm90INS1_25CollectiveMainloopFwdSm90ILi2EN4cute5tupleIJNS5_1CILi1EEES8_S8_EEENS6_IJNS7_ILi128EEENS7_ILi96EEENS7_ILi64EEEEEELi256ENS_6half_tEfNS_4arch4Sm90ELb1ELb0ELb0ELb0ELb0ELb0ELb0ELb1ELb0ELb0ELb0ELb0EEENS1_21CollectiveEpilogueFwdINS6_IJSA_NS7_ILi256EEESB_EEES9_SE_SG_Li256ELb0ELb0ELb0ELb0EEENS1_30DynamicPersistentTileSchedulerILi256ELi32ELb0ELb0ELb1EEEEEEEEEvNT_6ParamsE --------------------------
	.section	.nv.constant0._ZN7cutlass13device_kernelIN5flash11enable_sm90INS1_16FlashAttnFwdSm90INS1_25CollectiveMainloopFwdSm90ILi2EN4cute5tupleIJNS5_1CILi1EEES8_S8_EEENS6_IJNS7_ILi128EEENS7_ILi96EEENS7_ILi64EEEEEELi256ENS_6half_tEfNS_4arch4Sm90ELb1ELb0ELb0ELb0ELb0ELb0ELb0ELb1ELb0ELb0ELb0ELb0EEENS1_21CollectiveEpilogueFwdINS6_IJSA_NS7_ILi256EEESB_EEES9_SE_SG_Li256ELb0ELb0ELb0ELb0EEENS1_30DynamicPersistentTileSchedulerILi256ELi32ELb0ELb0ELb1EEEEEEEEEvNT_6ParamsE,"a",@progbits
	.sectionflags	@""
	.align	4
.nv.constant0._ZN7cutlass13device_kernelIN5flash11enable_sm90INS1_16FlashAttnFwdSm90INS1_25CollectiveMainloopFwdSm90ILi2EN4cute5tupleIJNS5_1CILi1EEES8_S8_EEENS6_IJNS7_ILi128EEENS7_ILi96EEENS7_ILi64EEEEEELi256ENS_6half_tEfNS_4arch4Sm90ELb1ELb0ELb0ELb0ELb0ELb0ELb0ELb1ELb0ELb0ELb0ELb0EEENS1_21CollectiveEpilogueFwdINS6_IJSA_NS7_ILi256EEESB_EEES9_SE_SG_Li256ELb0ELb0ELb0ELb0EEENS1_30DynamicPersistentTileSchedulerILi256ELi32ELb0ELb0ELb1EEEEEEEEEvNT_6ParamsE:
	.zero		3584


//--------------------- .nv.constant0._ZN7cutlass13device_kernelIN5flash11enable_sm90INS1_16FlashAttnFwdSm90INS1_25CollectiveMainloopFwdSm90ILi2EN4cute5tupleIJNS5_1CILi1EEES8_S8_EEENS6_IJNS7_ILi128EEENS7_ILi96EEENS7_ILi64EEEEEELi256ENS_6half_tEfNS_4arch4Sm90ELb1ELb0ELb0ELb0ELb0ELb0ELb1ELb1ELb0ELb0ELb0ELb0EEENS1_21CollectiveEpilogueFwdINS6_IJSA_NS7_ILi256EEESB_EEES9_SE_SG_Li256ELb0ELb0ELb0ELb0EEENS1_30DynamicPersistentTileSchedulerILi256ELi32ELb0ELb0ELb1EEEEEEEEEvNT_6ParamsE --------------------------
	.section	.nv.constant0._ZN7cutlass13device_kernelIN5flash11enable_sm90INS1_16FlashAttnFwdSm90INS1_25CollectiveMainloopFwdSm90ILi2EN4cute5tupleIJNS5_1CILi1EEES8_S8_EEENS6_IJNS7_ILi128EEENS7_ILi96EEENS7_ILi64EEEEEELi256ENS_6half_tEfNS_4arch4Sm90ELb1ELb0ELb0ELb0ELb0ELb0ELb1ELb1ELb0ELb0ELb0ELb0EEENS1_21CollectiveEpilogueFwdINS6_IJSA_NS7_ILi256EEESB_EEES9_SE_SG_Li256ELb0ELb0ELb0ELb0EEENS1_30DynamicPersistentTileSchedulerILi256ELi32ELb0ELb0ELb1EEEEEEEEEvNT_6ParamsE,"a",@progbits
	.sectionflags	@""
	.align	4
.nv.constant0._ZN7cutlass13device_kernelIN5flash11enable_sm90INS1_16FlashAttnFwdSm90INS1_25CollectiveMainloopFwdSm90ILi2EN4cute5tupleIJNS5_1CILi1EEES8_S8_EEENS6_IJNS7_ILi128EEENS7_ILi96EEENS7_ILi64EEEEEELi256ENS_6half_tEfNS_4arch4Sm90ELb1ELb0ELb0ELb0ELb0ELb0ELb1ELb1ELb0ELb0ELb0ELb0EEENS1_21CollectiveEpilogueFwdINS6_IJSA_NS7_ILi256EEESB_EEES9_SE_SG_Li256ELb0ELb0ELb0ELb0EEENS1_30DynamicPersistentTileSchedulerILi256ELi32ELb0ELb0ELb1EEEEEEEEEvNT_6ParamsE:
	.zero		3840


//--------------------- .nv.constant0._ZN7cutlass13device_kernelIN5flash11enable_sm90INS1_16FlashAttnFwdSm90INS1_25CollectiveMainloopFwdSm90ILi2EN4cute5tupleIJNS5_1CILi1EEES8_S8_EEENS6_IJNS7_ILi128EEENS7_ILi96EEENS7_ILi64EEEEEELi256ENS_6half_tEfNS_4arch4Sm90ELb1ELb0ELb0ELb1ELb0ELb0ELb0ELb1ELb0ELb0ELb0ELb0EEENS1_21CollectiveEpilogueFwdINS6_IJSA_NS7_ILi256EEESB_EEES9_SE_SG_Li256ELb1ELb0ELb0ELb0EEENS1_36VarlenDynamicPersistentTileSchedulerILi128ELi96ELi256ELi32ELb0ELb0ELb1ELb1ELb1ELb1EEEEEEEEEvNT_6ParamsE --------------------------
	.section	.nv.constant0._ZN7cutlass13device_kernelIN5flash11enable_sm90INS1_16FlashAttnFwdSm90INS1_25CollectiveMainloopFwdSm90ILi2EN4cute5tupleIJNS5_1CILi1EEES8_S8_EEENS6_IJNS7_ILi128EEENS7_ILi96EEENS7_ILi64EEEEEELi256ENS_6half_tEfNS_4arch4Sm90ELb1ELb0ELb0ELb1ELb0ELb0ELb0ELb1ELb0ELb0ELb0ELb0EEENS1_21CollectiveEpilogueFwdINS6_IJSA_NS7_ILi256EEESB_EEES9_SE_SG_Li256ELb1ELb0ELb0ELb0EEENS1_36VarlenDynamicPersistentTileSchedulerILi128ELi96ELi256ELi32ELb0ELb0ELb1ELb1ELb1ELb1EEEEEEEEEvNT_6ParamsE,"a",@progbits
	.sectionflags	@""
	.align	4
.nv.constant0._ZN7cutlass13device_kernelIN5flash11enable_sm90INS1_16FlashAttnFwdSm90INS1_25CollectiveMainloopFwdSm90ILi2EN4cute5tupleIJNS5_1CILi1EEES8_S8_EEENS6_IJNS7_ILi128EEENS7_ILi96EEENS7_ILi64EEEEEELi256ENS_6half_tEfNS_4arch4Sm90ELb1ELb0ELb0ELb1ELb0ELb0ELb0ELb1ELb0ELb0ELb0ELb0EEENS1_21CollectiveEpilogueFwdINS6_IJSA_NS7_ILi256EEESB_EEES9_SE_SG_Li256ELb1ELb0ELb0ELb0EEENS1_36VarlenDynamicPersistentTileSchedulerILi128ELi96ELi256ELi32ELb0ELb0ELb1ELb1ELb1ELb1EEEEEEEEEvNT_6ParamsE:
	.zero		3200


//--------------------- .nv.constant0._ZN7cutlass13device_kernelIN5flash11enable_sm90INS1_16FlashAttnFwdSm90INS1_25CollectiveMainloopFwdSm90ILi2EN4cute5tupleIJNS5_1CILi1EEES8_S8_EEENS6_IJNS7_ILi128EEENS7_ILi96EEENS7_ILi64EEEEEELi256ENS_6half_tEfNS_4arch4Sm90ELb1ELb0ELb0ELb1ELb0ELb1ELb0ELb1ELb0ELb0ELb0ELb0EEENS1_21CollectiveEpilogueFwdINS6_IJSA_NS7_ILi256EEESB_EEES9_SE_SG_Li256ELb1ELb0ELb0ELb0EEENS1_36VarlenDynamicPersistentTileSchedulerILi128ELi96ELi256ELi32ELb0ELb0ELb1ELb1ELb1ELb1EEEEEEEEEvNT_6ParamsE --------------------------
	.section	.nv.constant0._ZN7cutlass13device_kernelIN5flash11enable_sm90INS1_16FlashAttnFwdSm90INS1_25CollectiveMainloopFwdSm90ILi2EN4cute5tupleIJNS5_1CILi1EEES8_S8_EEENS6_IJNS7_ILi128EEENS7_ILi96EEENS7_ILi64EEEEEELi256ENS_6half_tEfNS_4arch4Sm90ELb1ELb0ELb0ELb1ELb0ELb1ELb0ELb1ELb0ELb0ELb0ELb0EEENS1_21CollectiveEpilogueFwdINS6_IJSA_NS7_ILi256EEESB_EEES9_SE_SG_Li256ELb1ELb0ELb0ELb0EEENS1_36VarlenDynamicPersistentTileSchedulerILi128ELi96ELi256ELi32ELb0ELb0ELb1ELb1ELb1ELb1EEEEEEEEEvNT_6ParamsE,"a",@progbits
	.sectionflags	@""
	.align	4
.nv.constant0._ZN7cutlass13device_kernelIN5flash11enable_sm90INS1_16FlashAttnFwdSm90INS1_25CollectiveMainloopFwdSm90ILi2EN4cute5tupleIJNS5_1CILi1EEES8_S8_EEENS6_IJNS7_ILi128EEENS7_ILi96EEENS7_ILi64EEEEEELi256ENS_6half_tEfNS_4arch4Sm90ELb1ELb0ELb0ELb1ELb0ELb1ELb0ELb1ELb0ELb0ELb0ELb0EEENS1_21CollectiveEpilogueFwdINS6_IJSA_NS7_ILi256EEESB_EEES9_SE_SG_Li256ELb1ELb0ELb0ELb0EEENS1_36VarlenDynamicPersistentTileSchedulerILi128ELi96ELi256ELi32ELb0ELb0ELb1ELb1ELb1ELb1EEEEEEEEEvNT_6ParamsE:
	.zero		3200


//--------------------- .nv.constant0._ZN7cutlass13device_kernelIN5flash11enable_sm90INS1_16FlashAttnFwdSm90INS1_25CollectiveMainloopFwdSm90ILi2EN4cute5tupleIJNS5_1CILi1EEES8_S8_EEENS6_IJNS7_ILi128EEENS7_ILi96EEENS7_ILi64EEEEEELi256ENS_6half_tEfNS_4arch4Sm90ELb1ELb0ELb0ELb1ELb0ELb0ELb1ELb1ELb0ELb0ELb0ELb0EEENS1_21CollectiveEpilogueFwdINS6_IJSA_NS7_ILi256EEESB_EEES9_SE_SG_Li256ELb1ELb0ELb0ELb0EEENS1_36VarlenDynamicPersistentTileSchedulerILi128ELi96ELi256ELi32ELb0ELb0ELb1ELb1ELb1ELb1EEEEEEEEEvNT_6ParamsE --------------------------
	.section	.nv.constant0._ZN7cutlass13device_kernelIN5flash11enable_sm90INS1_16FlashAttnFwdSm90INS1_25CollectiveMainloopFwdSm90ILi2EN4cute5tupleIJNS5_1CILi1EEES8_S8_EEENS6_IJNS7_ILi128EEENS7_ILi96EEENS7_ILi64EEEEEELi256ENS_6half_tEfNS_4arch4Sm90ELb1ELb0ELb0ELb1ELb0ELb0ELb1ELb1ELb0ELb0ELb0ELb0EEENS1_21CollectiveEpilogueFwdINS6_IJSA_NS7_ILi256EEESB_EEES9_SE_SG_Li256ELb1ELb0ELb0ELb0EEENS1_36VarlenDynamicPersistentTileSchedulerILi128ELi96ELi256ELi32ELb0ELb0ELb1ELb1ELb1ELb1EEEEEEEEEvNT_6ParamsE,"a",@progbits
	.sectionflags	@""
	.align	4
.nv.constant0._ZN7cutlass13device_kernelIN5flash11enable_sm90INS1_16FlashAttnFwdSm90INS1_25CollectiveMainloopFwdSm90ILi2EN4cute5tupleIJNS5_1CILi1EEES8_S8_EEENS6_IJNS7_ILi128EEENS7_ILi96EEENS7_ILi64EEEEEELi256ENS_6half_tEfNS_4arch4Sm90ELb1ELb0ELb0ELb1ELb0ELb0ELb1ELb1ELb0ELb0ELb0ELb0EEENS1_21CollectiveEpilogueFwdINS6_IJSA_NS7_ILi256EEESB_EEES9_SE_SG_Li256ELb1ELb0ELb0ELb0EEENS1_36VarlenDynamicPersistentTileSchedulerILi128ELi96ELi256ELi32ELb0ELb0ELb1ELb1ELb1ELb1EEEEEEEEEvNT_6ParamsE:
	.zero		3456


//--------------------- .nv.constant0._ZN7cutlass13device_kernelIN5flash11enable_sm90INS1_16FlashAttnFwdSm90INS1_25CollectiveMainloopFwdSm90ILi2EN4cute5tupleIJNS5_1CILi1EEES8_S8_EEENS6_IJNS7_ILi128EEENS7_ILi96EEENS7_ILi64EEEEEELi256ENS_6half_tEfNS_4arch4Sm90ELb1ELb0ELb0ELb1ELb0ELb1ELb1ELb1ELb0ELb0ELb0ELb0EEENS1_21CollectiveEpilogueFwdINS6_IJSA_NS7_ILi256EEESB_EEES9_SE_SG_Li256ELb1ELb0ELb0ELb0EEENS1_36VarlenDynamicPersistentTileSchedulerILi128ELi96ELi256ELi32ELb0ELb0ELb1ELb1ELb1ELb1EEEEEEEEEvNT_6ParamsE --------------------------
	.section	.nv.constant0._ZN7cutlass13device_kernelIN5flash11enable_sm90INS1_16FlashAttnFwdSm90INS1_25CollectiveMainloopFwdSm90ILi2EN4cute5tupleIJNS5_1CILi1EEES8_S8_EEENS6_IJNS7_ILi128EEENS7_ILi96EEENS7_ILi64EEEEEELi256ENS_6half_tEfNS_4arch4Sm90ELb1ELb0ELb0ELb1ELb0ELb1ELb1ELb1ELb0ELb0ELb0ELb0EEENS1_21CollectiveEpilogueFwdINS6_IJSA_NS7_ILi256EEESB_EEES9_SE_SG_Li256ELb1ELb0ELb0ELb0EEENS1_36VarlenDynamicPersistentTileSchedulerILi128ELi96ELi256ELi32ELb0ELb0ELb1ELb1ELb1ELb1EEEEEEEEEvNT_6ParamsE,"a",@progbits
	.sectionflags	@""
	.align	4
.nv.constant0._ZN7cutlass13device_kernelIN5flash11enable_sm90INS1_16FlashAttnFwdSm90INS1_25CollectiveMainloopFwdSm90ILi2EN4cute5tupleIJNS5_1CILi1EEES8_S8_EEENS6_IJNS7_ILi128EEENS7_ILi96EEENS7_ILi64EEEEEELi256ENS_6half_tEfNS_4arch4Sm90ELb1ELb0ELb0ELb1ELb0ELb1ELb1ELb1ELb0ELb0ELb0ELb0EEENS1_21CollectiveEpilogueFwdINS6_IJSA_NS7_ILi256EEESB_EEES9_SE_SG_Li256ELb1ELb0ELb0ELb0EEENS1_36VarlenDynamicPersistentTileSchedulerILi128ELi96ELi256ELi32ELb0ELb0ELb1ELb1ELb1ELb1EEEEEEEEEvNT_6ParamsE:
	.zero		3456


//--------------------- SYMBOLS --------------------------

	.type		.nv.reservedSmem.offset0,@object
	.size		.nv.reservedSmem.offset0,0x4
	.type		__assertfail,@function
